	.target	sm_90a

	.elftype	@"ET_EXEC"


//--------------------- .note.nv.tkinfo           --------------------------
	.section	.note.nv.tkinfo,"",@"SHT_NOTE"
	.sectionflags	@"SHF_NOTE_NV_TKINFO"
	.tkinfo
        /*0018*/ 	.word	0x00000002
        /*0030*/ 	.string	""
        /*0030*/ 	.string	"ptxas"
        /*0030*/ 	.string	"Cuda compilation tools, release 13.0, V13.0.88"
        /*0030*/ 	.string	"Build cuda_13.0.r13.0/compiler.36424714_0"
        /*0030*/ 	.string	"-arch sm_90a -m 64 "



//--------------------- .note.nv.cuinfo           --------------------------
	.section	.note.nv.cuinfo,"",@"SHT_NOTE"
	.sectionflags	@"SHF_NOTE_NV_CUINFO"
        /*0018*/ 	.short	0x0002
        /*001a*/ 	.short	0x005a
        /*001c*/ 	.short	0x0082
	.zero		2


//--------------------- .nv.info                  --------------------------
	.section	.nv.info,"",@"SHT_CUDA_INFO"
	.align	4


	//----- nvinfo : EIATTR_REGCOUNT
	.align		4
        /*0000*/ 	.byte	0x04, 0x2f
        /*0002*/ 	.short	(.L_22 - .L_21)
	.align		4
.L_21:
        /*0004*/ 	.word	index@(_ZN7cutlass13device_kernelIN5flash11enable_sm90INS1_16FlashAttnFwdSm90INS1_25CollectiveMainloopFwdSm90ILi2EN4cute5tupleIJNS5_1CILi1EEES8_S8_EEENS6_IJNS7_ILi128EEENS7_ILi160EEENS7_ILi192EEEEEELi128ENS_12float_e4m3_tEfNS_4arch4Sm90ELb1ELb0ELb0ELb1ELb0ELb1ELb0ELb1ELb1ELb1ELb1ELb0EEENS1_21CollectiveEpilogueFwdINS6_IJSA_SA_SB_EEES9_NS_10bfloat16_tESG_Li256ELb1ELb1ELb1ELb1EEENS1_36VarlenDynamicPersistentTileSchedulerILi128ELi160ELi256ELi128ELb1ELb1ELb1ELb1ELb1ELb1EEEEEEEEEvNT_6ParamsE)
        /*0008*/ 	.word	0x000000a8


	//----- nvinfo : EIATTR_FRAME_SIZE
	.align		4
.L_22:
        /*000c*/ 	.byte	0x04, 0x11
        /*000e*/ 	.short	(.L_24 - .L_23)
	.align		4
.L_23:
        /*0010*/ 	.word	index@(_ZN7cutlass13device_kernelIN5flash11enable_sm90INS1_16FlashAttnFwdSm90INS1_25CollectiveMainloopFwdSm90ILi2EN4cute5tupleIJNS5_1CILi1EEES8_S8_EEENS6_IJNS7_ILi128EEENS7_ILi160EEENS7_ILi192EEEEEELi128ENS_12float_e4m3_tEfNS_4arch4Sm90ELb1ELb0ELb0ELb1ELb0ELb1ELb0ELb1ELb1ELb1ELb1ELb0EEENS1_21CollectiveEpilogueFwdINS6_IJSA_SA_SB_EEES9_NS_10bfloat16_tESG_Li256ELb1ELb1ELb1ELb1EEENS1_36VarlenDynamicPersistentTileSchedulerILi128ELi160ELi256ELi128ELb1ELb1ELb1ELb1ELb1ELb1EEEEEEEEEvNT_6ParamsE)
        /*0014*/ 	.word	0x00000078


	//----- nvinfo : EIATTR_REGCOUNT
	.align		4
.L_24:
        /*0018*/ 	.byte	0x04, 0x2f
        /*001a*/ 	.short	(.L_26 - .L_25)
	.align		4
.L_25:
        /*001c*/ 	.word	index@(_ZN7cutlass13device_kernelIN5flash11enable_sm90INS1_16FlashAttnFwdSm90INS1_25CollectiveMainloopFwdSm90ILi2EN4cute5tupleIJNS5_1CILi1EEES8_S8_EEENS6_IJNS7_ILi128EEENS7_ILi160EEENS7_ILi192EEEEEELi128ENS_12float_e4m3_tEfNS_4arch4Sm90ELb1ELb0ELb0ELb1ELb0ELb0ELb0ELb1ELb1ELb1ELb1ELb0EEENS1_21CollectiveEpilogueFwdINS6_IJSA_SA_SB_EEES9_NS_10bfloat16_tESG_Li256ELb1ELb1ELb1ELb1EEENS1_36VarlenDynamicPersistentTileSchedulerILi128ELi160ELi256ELi128ELb1ELb1ELb1ELb1ELb1ELb1EEEEEEEEEvNT_6ParamsE)
        /*0020*/ 	.word	0x000000a8


	//----- nvinfo : EIATTR_FRAME_SIZE
	.align		4
.L_26:
        /*0024*/ 	.byte	0x04, 0x11
        /*0026*/ 	.short	(.L_28 - .L_27)
	.align		4
.L_27:
        /*0028*/ 	.word	index@(_ZN7cutlass13device_kernelIN5flash11enable_sm90INS1_16FlashAttnFwdSm90INS1_25CollectiveMainloopFwdSm90ILi2EN4cute5tupleIJNS5_1CILi1EEES8_S8_EEENS6_IJNS7_ILi128EEENS7_ILi160EEENS7_ILi192EEEEEELi128ENS_12float_e4m3_tEfNS_4arch4Sm90ELb1ELb0ELb0ELb1ELb0ELb0ELb0ELb1ELb1ELb1ELb1ELb0EEENS1_21CollectiveEpilogueFwdINS6_IJSA_SA_SB_EEES9_NS_10bfloat16_tESG_Li256ELb1ELb1ELb1ELb1EEENS1_36VarlenDynamicPersistentTileSchedulerILi128ELi160ELi256ELi128ELb1ELb1ELb1ELb1ELb1ELb1EEEEEEEEEvNT_6ParamsE)
        /*002c*/ 	.word	0x00000038


	//----- nvinfo : EIATTR_REGCOUNT
	.align		4
.L_28:
        /*0030*/ 	.byte	0x04, 0x2f
        /*0032*/ 	.short	(.L_30 - .L_29)
	.align		4
.L_29:
        /*0034*/ 	.word	index@(_ZN7cutlass13device_kernelIN5flash11enable_sm90INS1_16FlashAttnFwdSm90INS1_25CollectiveMainloopFwdSm90ILi2EN4cute5tupleIJNS5_1CILi1EEES8_S8_EEENS6_IJNS7_ILi128EEENS7_ILi160EEENS7_ILi192EEEEEELi128ENS_12float_e4m3_tEfNS_4arch4Sm90ELb1ELb0ELb0ELb0ELb0ELb0ELb0ELb1ELb1ELb1ELb1ELb0EEENS1_21CollectiveEpilogueFwdINS6_IJSA_SA_SB_EEES9_NS_10bfloat16_tESG_Li256ELb0ELb1ELb1ELb1EEENS1_19SingleTileSchedulerILb0ELb1ELb1ELi128EEEEEEEEEvNT_6ParamsE)
        /*0038*/ 	.word	0x000000a8


	//----- nvinfo : EIATTR_FRAME_SIZE
	.align		4
.L_30:
        /*003c*/ 	.byte	0x04, 0x11
        /*003e*/ 	.short	(.L_32 - .L_31)
	.align		4
.L_31:
        /*0040*/ 	.word	index@(_ZN7cutlass13device_kernelIN5flash11enable_sm90INS1_16FlashAttnFwdSm90INS1_25CollectiveMainloopFwdSm90ILi2EN4cute5tupleIJNS5_1CILi1EEES8_S8_EEENS6_IJNS7_ILi128EEENS7_ILi160EEENS7_ILi192EEEEEELi128ENS_12float_e4m3_tEfNS_4arch4Sm90ELb1ELb0ELb0ELb0ELb0ELb0ELb0ELb1ELb1ELb1ELb1ELb0EEENS1_21CollectiveEpilogueFwdINS6_IJSA_SA_SB_EEES9_NS_10bfloat16_tESG_Li256ELb0ELb1ELb1ELb1EEENS1_19SingleTileSchedulerILb0ELb1ELb1ELi128EEEEEEEEEvNT_6ParamsE)
        /*0044*/ 	.word	0x00000028


	//----- nvinfo : EIATTR_REGCOUNT
	.align		4
.L_32:
        /*0048*/ 	.byte	0x04, 0x2f
        /*004a*/ 	.short	(.L_34 - .L_33)
	.align		4
.L_33:
        /*004c*/ 	.word	index@(_ZN7cutlass13device_kernelIN5flash11enable_sm90INS1_16FlashAttnFwdSm90INS1_25CollectiveMainloopFwdSm90ILi2EN4cute5tupleIJNS5_1CILi1EEES8_S8_EEENS6_IJNS7_ILi128EEENS7_ILi160EEENS7_ILi192EEEEEELi128ENS_12float_e4m3_tEfNS_4arch4Sm90ELb0ELb1ELb0ELb1ELb0ELb1ELb0ELb1ELb1ELb1ELb1ELb0EEENS1_21CollectiveEpilogueFwdINS6_IJSA_SA_SB_EEES9_NS_10bfloat16_tESG_Li256ELb1ELb1ELb1ELb1EEENS1_36VarlenDynamicPersistentTileSchedulerILi128ELi160ELi256ELi128ELb1ELb1ELb1ELb1ELb0ELb1EEEEEEEEEvNT_6ParamsE)
        /*0050*/ 	.word	0x000000a8


	//----- nvinfo : EIATTR_FRAME_SIZE
	.align		4
.L_34:
        /*0054*/ 	.byte	0x04, 0x11
        /*0056*/ 	.short	(.L_36 - .L_35)
	.align		4
.L_35:
        /*0058*/ 	.word	index@(_ZN7cutlass13device_kernelIN5flash11enable_sm90INS1_16FlashAttnFwdSm90INS1_25CollectiveMainloopFwdSm90ILi2EN4cute5tupleIJNS5_1CILi1EEES8_S8_EEENS6_IJNS7_ILi128EEENS7_ILi160EEENS7_ILi192EEEEEELi128ENS_12float_e4m3_tEfNS_4arch4Sm90ELb0ELb1ELb0ELb1ELb0ELb1ELb0ELb1ELb1ELb1ELb1ELb0EEENS1_21CollectiveEpilogueFwdINS6_IJSA_SA_SB_EEES9_NS_10bfloat16_tESG_Li256ELb1ELb1ELb1ELb1EEENS1_36VarlenDynamicPersistentTileSchedulerILi128ELi160ELi256ELi128ELb1ELb1ELb1ELb1ELb0ELb1EEEEEEEEEvNT_6ParamsE)
        /*005c*/ 	.word	0x00000058


	//----- nvinfo : EIATTR_REGCOUNT
	.align		4
.L_36:
        /*0060*/ 	.byte	0x04, 0x2f
        /*0062*/ 	.short	(.L_38 - .L_37)
	.align		4
.L_37:
        /*0064*/ 	.word	index@(_ZN7cutlass13device_kernelIN5flash11enable_sm90INS1_16FlashAttnFwdSm90INS1_25CollectiveMainloopFwdSm90ILi2EN4cute5tupleIJNS5_1CILi1EEES8_S8_EEENS6_IJNS7_ILi128EEENS7_ILi160EEENS7_ILi192EEEEEELi128ENS_12float_e4m3_tEfNS_4arch4Sm90ELb0ELb1ELb0ELb1ELb0ELb0ELb0ELb1ELb1ELb1ELb1ELb0EEENS1_21CollectiveEpilogueFwdINS6_IJSA_SA_SB_EEES9_NS_10bfloat16_tESG_Li256ELb1ELb1ELb1ELb1EEENS1_36VarlenDynamicPersistentTileSchedulerILi128ELi160ELi256ELi128ELb1ELb1ELb1ELb1ELb0ELb1EEEEEEEEEvNT_6ParamsE)
        /*0068*/ 	.word	0x000000a8


	//----- nvinfo : EIATTR_FRAME_SIZE
	.align		4
.L_38:
        /*006c*/ 	.byte	0x04, 0x11
        /*006e*/ 	.short	(.L_40 - .L_39)
	.align		4
.L_39:
        /*0070*/ 	.word	index@(_ZN7cutlass13device_kernelIN5flash11enable_sm90INS1_16FlashAttnFwdSm90INS1_25CollectiveMainloopFwdSm90ILi2EN4cute5tupleIJNS5_1CILi1EEES8_S8_EEENS6_IJNS7_ILi128EEENS7_ILi160EEENS7_ILi192EEEEEELi128ENS_12float_e4m3_tEfNS_4arch4Sm90ELb0ELb1ELb0ELb1ELb0ELb0ELb0ELb1ELb1ELb1ELb1ELb0EEENS1_21CollectiveEpilogueFwdINS6_IJSA_SA_SB_EEES9_NS_10bfloat16_tESG_Li256ELb1ELb1ELb1ELb1EEENS1_36VarlenDynamicPersistentTileSchedulerILi128ELi160ELi256ELi128ELb1ELb1ELb1ELb1ELb0ELb1EEEEEEEEEvNT_6ParamsE)
        /*0074*/ 	.word	0x00000038


	//----- nvinfo : EIATTR_REGCOUNT
	.align		4
.L_40:
        /*0078*/ 	.byte	0x04, 0x2f
        /*007a*/ 	.short	(.L_42 - .L_41)
	.align		4
.L_41:
        /*007c*/ 	.word	index@(_ZN7cutlass13device_kernelIN5flash11enable_sm90INS1_16FlashAttnFwdSm90INS1_25CollectiveMainloopFwdSm90ILi2EN4cute5tupleIJNS5_1CILi1EEES8_S8_EEENS6_IJNS7_ILi128EEENS7_ILi160EEENS7_ILi192EEEEEELi128ENS_12float_e4m3_tEfNS_4arch4Sm90ELb0ELb1ELb0ELb0ELb0ELb0ELb0ELb1ELb1ELb1ELb1ELb0EEENS1_21CollectiveEpilogueFwdINS6_IJSA_SA_SB_EEES9_NS_10bfloat16_tESG_Li256ELb0ELb1ELb1ELb1EEENS1_19SingleTileSchedulerILb0ELb1ELb1ELi128EEEEEEEEEvNT_6ParamsE)
        /*0080*/ 	.word	0x000000a8


	//----- nvinfo : EIATTR_FRAME_SIZE
	.align		4
.L_42:
        /*0084*/ 	.byte	0x04, 0x11
        /*0086*/ 	.short	(.L_44 - .L_43)
	.align		4
.L_43:
        /*0088*/ 	.word	index@(_ZN7cutlass13device_kernelIN5flash11enable_sm90INS1_16FlashAttnFwdSm90INS1_25CollectiveMainloopFwdSm90ILi2EN4cute5tupleIJNS5_1CILi1EEES8_S8_EEENS6_IJNS7_ILi128EEENS7_ILi160EEENS7_ILi192EEEEEELi128ENS_12float_e4m3_tEfNS_4arch4Sm90ELb0ELb1ELb0ELb0ELb0ELb0ELb0ELb1ELb1ELb1ELb1ELb0EEENS1_21CollectiveEpilogueFwdINS6_IJSA_SA_SB_EEES9_NS_10bfloat16_tESG_Li256ELb0ELb1ELb1ELb1EEENS1_19SingleTileSchedulerILb0ELb1ELb1ELi128EEEEEEEEEvNT_6ParamsE)
        /*008c*/ 	.word	0x00000020


	//----- nvinfo : EIATTR_REGCOUNT
	.align		4
.L_44:
        /*0090*/ 	.byte	0x04, 0x2f
        /*0092*/ 	.short	(.L_46 - .L_45)
	.align		4
.L_45:
        /*0094*/ 	.word	index@(_ZN7cutlass13device_kernelIN5flash11enable_sm90INS1_16FlashAttnFwdSm90INS1_25CollectiveMainloopFwdSm90ILi2EN4cute5tupleIJNS5_1CILi1EEES8_S8_EEENS6_IJNS7_ILi128EEENS7_ILi160EEENS7_ILi192EEEEEELi128ENS_12float_e4m3_tEfNS_4arch4Sm90ELb0ELb0ELb0ELb1ELb0ELb1ELb0ELb1ELb1ELb1ELb1ELb0EEENS1_21CollectiveEpilogueFwdINS6_IJSA_SA_SB_EEES9_NS_10bfloat16_tESG_Li256ELb1ELb1ELb1ELb1EEENS1_36VarlenDynamicPersistentTileSchedulerILi128ELi160ELi256ELi128ELb1ELb1ELb1ELb0ELb1ELb1EEEEEEEEEvNT_6ParamsE)
        /*0098*/ 	.word	0x000000a8


	//----- nvinfo : EIATTR_FRAME_SIZE
	.align		4
.L_46:
        /*009c*/ 	.byte	0x04, 0x11
        /*009e*/ 	.short	(.L_48 - .L_47)
	.align		4
.L_47:
        /*00a0*/ 	.word	index@(_ZN7cutlass13device_kernelIN5flash11enable_sm90INS1_16FlashAttnFwdSm90INS1_25CollectiveMainloopFwdSm90ILi2EN4cute5tupleIJNS5_1CILi1EEES8_S8_EEENS6_IJNS7_ILi128EEENS7_ILi160EEENS7_ILi192EEEEEELi128ENS_12float_e4m3_tEfNS_4arch4Sm90ELb0ELb0ELb0ELb1ELb0ELb1ELb0ELb1ELb1ELb1ELb1ELb0EEENS1_21CollectiveEpilogueFwdINS6_IJSA_SA_SB_EEES9_NS_10bfloat16_tESG_Li256ELb1ELb1ELb1ELb1EEENS1_36VarlenDynamicPersistentTileSchedulerILi128ELi160ELi256ELi128ELb1ELb1ELb1ELb0ELb1ELb1EEEEEEEEEvNT_6ParamsE)
        /*00a4*/ 	.word	0x00000070


	//----- nvinfo : EIATTR_REGCOUNT
	.align		4
.L_48:
        /*00a8*/ 	.byte	0x04, 0x2f
        /*00aa*/ 	.short	(.L_50 - .L_49)
	.align		4
.L_49:
        /*00ac*/ 	.word	index@(_ZN7cutlass13device_kernelIN5flash11enable_sm90INS1_16FlashAttnFwdSm90INS1_25CollectiveMainloopFwdSm90ILi2EN4cute5tupleIJNS5_1CILi1EEES8_S8_EEENS6_IJNS7_ILi128EEENS7_ILi160EEENS7_ILi192EEEEEELi128ENS_12float_e4m3_tEfNS_4arch4Sm90ELb0ELb0ELb0ELb1ELb0ELb0ELb0ELb1ELb1ELb1ELb1ELb0EEENS1_21CollectiveEpilogueFwdINS6_IJSA_SA_SB_EEES9_NS_10bfloat16_tESG_Li256ELb1ELb1ELb1ELb1EEENS1_36VarlenDynamicPersistentTileSchedulerILi128ELi160ELi256ELi128ELb1ELb1ELb1ELb0ELb1ELb1EEEEEEEEEvNT_6ParamsE)
        /*00b0*/ 	.word	0x000000a8


	//----- nvinfo : EIATTR_FRAME_SIZE
	.align		4
.L_50:
        /*00b4*/ 	.byte	0x04, 0x11
        /*00b6*/ 	.short	(.L_52 - .L_51)
	.align		4
.L_51:
        /*00b8*/ 	.word	index@(_ZN7cutlass13device_kernelIN5flash11enable_sm90INS1_16FlashAttnFwdSm90INS1_25CollectiveMainloopFwdSm90ILi2EN4cute5tupleIJNS5_1CILi1EEES8_S8_EEENS6_IJNS7_ILi128EEENS7_ILi160EEENS7_ILi192EEEEEELi128ENS_12float_e4m3_tEfNS_4arch4Sm90ELb0ELb0ELb0ELb1ELb0ELb0ELb0ELb1ELb1ELb1ELb1ELb0EEENS1_21CollectiveEpilogueFwdINS6_IJSA_SA_SB_EEES9_NS_10bfloat16_tESG_Li256ELb1ELb1ELb1ELb1EEENS1_36VarlenDynamicPersistentTileSchedulerILi128ELi160ELi256ELi128ELb1ELb1ELb1ELb0ELb1ELb1EEEEEEEEEvNT_6ParamsE)
        /*00bc*/ 	.word	0x00000038


	//----- nvinfo : EIATTR_REGCOUNT
	.align		4
.L_52:
        /*00c0*/ 	.byte	0x04, 0x2f
        /*00c2*/ 	.short	(.L_54 - .L_53)
	.align		4
.L_53:
        /*00c4*/ 	.word	index@(_ZN7cutlass13device_kernelIN5flash11enable_sm90INS1_16FlashAttnFwdSm90INS1_25CollectiveMainloopFwdSm90ILi2EN4cute5tupleIJNS5_1CILi1EEES8_S8_EEENS6_IJNS7_ILi128EEENS7_ILi160EEENS7_ILi192EEEEEELi128ENS_12float_e4m3_tEfNS_4arch4Sm90ELb0ELb0ELb0ELb0ELb0ELb0ELb0ELb1ELb1ELb1ELb1ELb0EEENS1_21CollectiveEpilogueFwdINS6_IJSA_SA_SB_EEES9_NS_10bfloat16_tESG_Li256ELb0ELb1ELb1ELb1EEENS1_19SingleTileSchedulerILb0ELb1ELb1ELi128EEEEEEEEEvNT_6ParamsE)
        /*00c8*/ 	.word	0x000000a8


	//----- nvinfo : EIATTR_FRAME_SIZE
	.align		4
.L_54:
        /*00cc*/ 	.byte	0x04, 0x11
        /*00ce*/ 	.short	(.L_56 - .L_55)
	.align		4
.L_55:
        /*00d0*/ 	.word	index@(_ZN7cutlass13device_kernelIN5flash11enable_sm90INS1_16FlashAttnFwdSm90INS1_25CollectiveMainloopFwdSm90ILi2EN4cute5tupleIJNS5_1CILi1EEES8_S8_EEENS6_IJNS7_ILi128EEENS7_ILi160EEENS7_ILi192EEEEEELi128ENS_12float_e4m3_tEfNS_4arch4Sm90ELb0ELb0ELb0ELb0ELb0ELb0ELb0ELb1ELb1ELb1ELb1ELb0EEENS1_21CollectiveEpilogueFwdINS6_IJSA_SA_SB_EEES9_NS_10bfloat16_tESG_Li256ELb0ELb1ELb1ELb1EEENS1_19SingleTileSchedulerILb0ELb1ELb1ELi128EEEEEEEEEvNT_6ParamsE)
        /*00d4*/ 	.word	0x00000028


	//----- nvinfo : EIATTR_MIN_STACK_SIZE
	.align		4
.L_56:
        /*00d8*/ 	.byte	0x04, 0x12
        /*00da*/ 	.short	(.L_58 - .L_57)
	.align		4
.L_57:
        /*00dc*/ 	.word	index@(_ZN7cutlass13device_kernelIN5flash11enable_sm90INS1_16FlashAttnFwdSm90INS1_25CollectiveMainloopFwdSm90ILi2EN4cute5tupleIJNS5_1CILi1EEES8_S8_EEENS6_IJNS7_ILi128EEENS7_ILi160EEENS7_ILi192EEEEEELi128ENS_12float_e4m3_tEfNS_4arch4Sm90ELb0ELb0ELb0ELb0ELb0ELb0ELb0ELb1ELb1ELb1ELb1ELb0EEENS1_21CollectiveEpilogueFwdINS6_IJSA_SA_SB_EEES9_NS_10bfloat16_tESG_Li256ELb0ELb1ELb1ELb1EEENS1_19SingleTileSchedulerILb0ELb1ELb1ELi128EEEEEEEEEvNT_6ParamsE)
        /*00e0*/ 	.word	0x00000028


	//----- nvinfo : EIATTR_MIN_STACK_SIZE
	.align		4
.L_58:
        /*00e4*/ 	.byte	0x04, 0x12
        /*00e6*/ 	.short	(.L_60 - .L_59)
	.align		4
.L_59:
        /*00e8*/ 	.word	index@(_ZN7cutlass13device_kernelIN5flash11enable_sm90INS1_16FlashAttnFwdSm90INS1_25CollectiveMainloopFwdSm90ILi2EN4cute5tupleIJNS5_1CILi1EEES8_S8_EEENS6_IJNS7_ILi128EEENS7_ILi160EEENS7_ILi192EEEEEELi128ENS_12float_e4m3_tEfNS_4arch4Sm90ELb0ELb0ELb0ELb1ELb0ELb0ELb0ELb1ELb1ELb1ELb1ELb0EEENS1_21CollectiveEpilogueFwdINS6_IJSA_SA_SB_EEES9_NS_10bfloat16_tESG_Li256ELb1ELb1ELb1ELb1EEENS1_36VarlenDynamicPersistentTileSchedulerILi128ELi160ELi256ELi128ELb1ELb1ELb1ELb0ELb1ELb1EEEEEEEEEvNT_6ParamsE)
        /*00ec*/ 	.word	0x00000038


	//----- nvinfo : EIATTR_MIN_STACK_SIZE
	.align		4
.L_60:
        /*00f0*/ 	.byte	0x04, 0x12
        /*00f2*/ 	.short	(.L_62 - .L_61)
	.align		4
.L_61:
        /*00f4*/ 	.word	index@(_ZN7cutlass13device_kernelIN5flash11enable_sm90INS1_16FlashAttnFwdSm90INS1_25CollectiveMainloopFwdSm90ILi2EN4cute5tupleIJNS5_1CILi1EEES8_S8_EEENS6_IJNS7_ILi128EEENS7_ILi160EEENS7_ILi192EEEEEELi128ENS_12float_e4m3_tEfNS_4arch4Sm90ELb0ELb0ELb0ELb1ELb0ELb1ELb0ELb1ELb1ELb1ELb1ELb0EEENS1_21CollectiveEpilogueFwdINS6_IJSA_SA_SB_EEES9_NS_10bfloat16_tESG_Li256ELb1ELb1ELb1ELb1EEENS1_36VarlenDynamicPersistentTileSchedulerILi128ELi160ELi256ELi128ELb1ELb1ELb1ELb0ELb1ELb1EEEEEEEEEvNT_6ParamsE)
        /*00f8*/ 	.word	0x00000070


	//----- nvinfo : EIATTR_MIN_STACK_SIZE
	.align		4
.L_62:
        /*00fc*/ 	.byte	0x04, 0x12
        /*00fe*/ 	.short	(.L_64 - .L_63)
	.align		4
.L_63:
        /*0100*/ 	.word	index@(_ZN7cutlass13device_kernelIN5flash11enable_sm90INS1_16FlashAttnFwdSm90INS1_25CollectiveMainloopFwdSm90ILi2EN4cute5tupleIJNS5_1CILi1EEES8_S8_EEENS6_IJNS7_ILi128EEENS7_ILi160EEENS7_ILi192EEEEEELi128ENS_12float_e4m3_tEfNS_4arch4Sm90ELb0ELb1ELb0ELb0ELb0ELb0ELb0ELb1ELb1ELb1ELb1ELb0EEENS1_21CollectiveEpilogueFwdINS6_IJSA_SA_SB_EEES9_NS_10bfloat16_tESG_Li256ELb0ELb1ELb1ELb1EEENS1_19SingleTileSchedulerILb0ELb1ELb1ELi128EEEEEEEEEvNT_6ParamsE)
        /*0104*/ 	.word	0x00000020


	//----- nvinfo : EIATTR_MIN_STACK_SIZE
	.align		4
.L_64:
        /*0108*/ 	.byte	0x04, 0x12
        /*010a*/ 	.short	(.L_66 - .L_65)
	.align		4
.L_65:
        /*010c*/ 	.word	index@(_ZN7cutlass13device_kernelIN5flash11enable_sm90INS1_16FlashAttnFwdSm90INS1_25CollectiveMainloopFwdSm90ILi2EN4cute5tupleIJNS5_1CILi1EEES8_S8_EEENS6_IJNS7_ILi128EEENS7_ILi160EEENS7_ILi192EEEEEELi128ENS_12float_e4m3_tEfNS_4arch4Sm90ELb0ELb1ELb0ELb1ELb0ELb0ELb0ELb1ELb1ELb1ELb1ELb0EEENS1_21CollectiveEpilogueFwdINS6_IJSA_SA_SB_EEES9_NS_10bfloat16_tESG_Li256ELb1ELb1ELb1ELb1EEENS1_36VarlenDynamicPersistentTileSchedulerILi128ELi160ELi256ELi128ELb1ELb1ELb1ELb1ELb0ELb1EEEEEEEEEvNT_6ParamsE)
        /*0110*/ 	.word	0x00000038


	//----- nvinfo : EIATTR_MIN_STACK_SIZE
	.align		4
.L_66:
        /*0114*/ 	.byte	0x04, 0x12
        /*0116*/ 	.short	(.L_68 - .L_67)
	.align		4
.L_67:
        /*0118*/ 	.word	index@(_ZN7cutlass13device_kernelIN5flash11enable_sm90INS1_16FlashAttnFwdSm90INS1_25CollectiveMainloopFwdSm90ILi2EN4cute5tupleIJNS5_1CILi1EEES8_S8_EEENS6_IJNS7_ILi128EEENS7_ILi160EEENS7_ILi192EEEEEELi128ENS_12float_e4m3_tEfNS_4arch4Sm90ELb0ELb1ELb0ELb1ELb0ELb1ELb0ELb1ELb1ELb1ELb1ELb0EEENS1_21CollectiveEpilogueFwdINS6_IJSA_SA_SB_EEES9_NS_10bfloat16_tESG_Li256ELb1ELb1ELb1ELb1EEENS1_36VarlenDynamicPersistentTileSchedulerILi128ELi160ELi256ELi128ELb1ELb1ELb1ELb1ELb0ELb1EEEEEEEEEvNT_6ParamsE)
        /*011c*/ 	.word	0x00000058


	//----- nvinfo : EIATTR_MIN_STACK_SIZE
	.align		4
.L_68:
        /*0120*/ 	.byte	0x04, 0x12
        /*0122*/ 	.short	(.L_70 - .L_69)
	.align		4
.L_69:
        /*0124*/ 	.word	index@(_ZN7cutlass13device_kernelIN5flash11enable_sm90INS1_16FlashAttnFwdSm90INS1_25CollectiveMainloopFwdSm90ILi2EN4cute5tupleIJNS5_1CILi1EEES8_S8_EEENS6_IJNS7_ILi128EEENS7_ILi160EEENS7_ILi192EEEEEELi128ENS_12float_e4m3_tEfNS_4arch4Sm90ELb1ELb0ELb0ELb0ELb0ELb0ELb0ELb1ELb1ELb1ELb1ELb0EEENS1_21CollectiveEpilogueFwdINS6_IJSA_SA_SB_EEES9_NS_10bfloat16_tESG_Li256ELb0ELb1ELb1ELb1EEENS1_19SingleTileSchedulerILb0ELb1ELb1ELi128EEEEEEEEEvNT_6ParamsE)
        /*0128*/ 	.word	0x00000028


	//----- nvinfo : EIATTR_MIN_STACK_SIZE
	.align		4
.L_70:
        /*012c*/ 	.byte	0x04, 0x12
        /*012e*/ 	.short	(.L_72 - .L_71)
	.align		4
.L_71:
        /*0130*/ 	.word	index@(_ZN7cutlass13device_kernelIN5flash11enable_sm90INS1_16FlashAttnFwdSm90INS1_25CollectiveMainloopFwdSm90ILi2EN4cute5tupleIJNS5_1CILi1EEES8_S8_EEENS6_IJNS7_ILi128EEENS7_ILi160EEENS7_ILi192EEEEEELi128ENS_12float_e4m3_tEfNS_4arch4Sm90ELb1ELb0ELb0ELb1ELb0ELb0ELb0ELb1ELb1ELb1ELb1ELb0EEENS1_21CollectiveEpilogueFwdINS6_IJSA_SA_SB_EEES9_NS_10bfloat16_tESG_Li256ELb1ELb1ELb1ELb1EEENS1_36VarlenDynamicPersistentTileSchedulerILi128ELi160ELi256ELi128ELb1ELb1ELb1ELb1ELb1ELb1EEEEEEEEEvNT_6ParamsE)
        /*0134*/ 	.word	0x00000038


	//----- nvinfo : EIATTR_MIN_STACK_SIZE
	.align		4
.L_72:
        /*0138*/ 	.byte	0x04, 0x12
        /*013a*/ 	.short	(.L_74 - .L_73)
	.align		4
.L_73:
        /*013c*/ 	.word	index@(_ZN7cutlass13device_kernelIN5flash11enable_sm90INS1_16FlashAttnFwdSm90INS1_25CollectiveMainloopFwdSm90ILi2EN4cute5tupleIJNS5_1CILi1EEES8_S8_EEENS6_IJNS7_ILi128EEENS7_ILi160EEENS7_ILi192EEEEEELi128ENS_12float_e4m3_tEfNS_4arch4Sm90ELb1ELb0ELb0ELb1ELb0ELb1ELb0ELb1ELb1ELb1ELb1ELb0EEENS1_21CollectiveEpilogueFwdINS6_IJSA_SA_SB_EEES9_NS_10bfloat16_tESG_Li256ELb1ELb1ELb1ELb1EEENS1_36VarlenDynamicPersistentTileSchedulerILi128ELi160ELi256ELi128ELb1ELb1ELb1ELb1ELb1ELb1EEEEEEEEEvNT_6ParamsE)
        /*0140*/ 	.word	0x00000078
.L_74:


//--------------------- .nv.compat                --------------------------
	.section	.nv.compat,"",@"SHT_CUDA_COMPAT_INFO"
	.align	4
        /*0000*/ 	.byte	0x02, 0x09, 0x01, 0x00, 0x02, 0x02, 0x04, 0x00, 0x02, 0x05, 0x05, 0x00, 0x03, 0x07, 0x01, 0x01
        /*0010*/ 	.byte	0x02, 0x03, 0x01, 0x00, 0x02, 0x06, 0x01, 0x00, 0x04, 0x0b, 0x08, 0x00, 0x00, 0x00, 0x00, 0x00
        /*0020*/ 	.byte	0x00, 0x00, 0x00, 0x00


//--------------------- .nv.info._ZN7cutlass13device_kernelIN5flash11enable_sm90INS1_16FlashAttnFwdSm90INS1_25CollectiveMainloopFwdSm90ILi2EN4cute5tupleIJNS5_1CILi1EEES8_S8_EEENS6_IJNS7_ILi128EEENS7_ILi160EEENS7_ILi192EEEEEELi128ENS_12float_e4m3_tEfNS_4arch4Sm90ELb0ELb0ELb0ELb0ELb0ELb0ELb0ELb1ELb1ELb1ELb1ELb0EEENS1_21CollectiveEpilogueFwdINS6_IJSA_SA_SB_EEES9_NS_10bfloat16_tESG_Li256ELb0ELb1ELb1ELb1EEENS1_19SingleTileSchedulerILb0ELb1ELb1ELi128EEEEEEEEEvNT_6ParamsE --------------------------
	.section	.nv.info._ZN7cutlass13device_kernelIN5flash11enable_sm90INS1_16FlashAttnFwdSm90INS1_25CollectiveMainloopFwdSm90ILi2EN4cute5tupleIJNS5_1CILi1EEES8_S8_EEENS6_IJNS7_ILi128EEENS7_ILi160EEENS7_ILi192EEEEEELi128ENS_12float_e4m3_tEfNS_4arch4Sm90ELb0ELb0ELb0ELb0ELb0ELb0ELb0ELb1ELb1ELb1ELb1ELb0EEENS1_21CollectiveEpilogueFwdINS6_IJSA_SA_SB_EEES9_NS_10bfloat16_tESG_Li256ELb0ELb1ELb1ELb1EEENS1_19SingleTileSchedulerILb0ELb1ELb1ELi128EEEEEEEEEvNT_6ParamsE,"",@"SHT_CUDA_INFO"
	.sectionflags	@""
	.align	4


	//----- nvinfo : EIATTR_CUDA_API_VERSION
	.align		4
        /*0000*/ 	.byte	0x04, 0x37
        /*0002*/ 	.short	(.L_76 - .L_75)
.L_75:
        /*0004*/ 	.word	0x00000082


	//----- nvinfo : EIATTR_KPARAM_INFO
	.align		4
.L_76:
        /*0008*/ 	.byte	0x04, 0x17
        /*000a*/ 	.short	(.L_78 - .L_77)
.L_77:
        /*000c*/ 	.word	0x00000000
        /*0010*/ 	.short	0x0000
        /*0012*/ 	.short	0x0070
        /*0014*/ 	.byte	0x00, 0xf0, 0x01, 0x28


	//----- nvinfo : EIATTR_SPARSE_MMA_MASK
	.align		4
.L_78:
        /*0018*/ 	.byte	0x03, 0x50
        /*001a*/ 	.short	0x0000


	//----- nvinfo : EIATTR_MAXREG_COUNT
	.align		4
        /*001c*/ 	.byte	0x03, 0x1b
        /*001e*/ 	.short	0x00a8


	//----- nvinfo : EIATTR_NUM_BARRIERS
	.align		4
        /*0020*/ 	.byte	0x02, 0x4c
        /*0022*/ 	.byte	0x10
	.zero		1


	//----- nvinfo : EIATTR_EXTERNS
	.align		4
        /*0024*/ 	.byte	0x04, 0x0f
        /*0026*/ 	.short	(.L_80 - .L_79)


	//   ....[0]....
	.align		4
.L_79:
        /*0028*/ 	.word	index@(__assertfail)


	//----- nvinfo : EIATTR_ANNOTATIONS
	.align		4
.L_80:
        /*002c*/ 	.byte	0x04, 0x55
        /*002e*/ 	.short	(.L_82 - .L_81)


	//   ....[0]....
.L_81:
        /*0030*/ 	.word	0x00000001
        /*0034*/ 	.byte	0x40, 0x09, 0x00, 0x00, 0x01, 0x00, 0x00, 0x00, 0x10, 0x15, 0x00, 0x00, 0x01, 0x00, 0x00, 0x00
        /* <DEDUP_REMOVED lines=13> */
        /*0114*/ 	.byte	0x00, 0xd9, 0x00, 0x00


	//----- nvinfo : EIATTR_MERCURY_ISA_VERSION
	.align		4
.L_82:
        /*0118*/ 	.byte	0x03, 0x5f
        /*011a*/ 	.short	0x0101


	//----- nvinfo : EIATTR_INT_WARP_WIDE_INSTR_OFFSETS
	.align		4
        /*011c*/ 	.byte	0x04, 0x31
        /*011e*/ 	.short	(.L_84 - .L_83)


	//   ....[0]....
.L_83:
        /*0120*/ 	.word	0x00000120


	//   ....[1]....
        /*0124*/ 	.word	0x000001c0


	//   ....[2]....
        /*0128*/ 	.word	0x00000230


	//----- nvinfo : EIATTR_COOP_GROUP_MASK_REGIDS
	.align		4
.L_84:
        /*012c*/ 	.byte	0x04, 0x29
        /*012e*/ 	.short	(.L_86 - .L_85)


	//   ....[0]....
.L_85:
        /*0130*/ 	.word	0xffffffff


	//   ....[1]....
        /*0134*/ 	.word	0xffffffff


	//   ....[2]....
        /*0138*/ 	.word	0xffffffff


	//   ....[3]....
        /*013c*/ 	.word	0xffffffff


	//   ....[4]....
        /*0140*/ 	.word	0xffffffff


	//   ....[5]....
        /*0144*/ 	.word	0xffffffff


	//   ....[6]....
        /*0148*/ 	.word	0xffffffff


	//   ....[7]....
        /*014c*/ 	.word	0xffffffff


	//   ....[8]....
        /*0150*/ 	.word	0xffffffff


	//   ....[9]....
        /*0154*/ 	.word	0xffffffff


	//   ....[10]....
        /*0158*/ 	.word	0xffffffff


	//   ....[11]....
        /*015c*/ 	.word	0xffffffff


	//   ....[12]....
        /*0160*/ 	.word	0xffffffff


	//   ....[13]....
        /*0164*/ 	.word	0xffffffff


	//   ....[14]....
        /*0168*/ 	.word	0xffffffff


	//   ....[15]....
        /*016c*/ 	.word	0xffffffff


	//   ....[16]....
        /*0170*/ 	.word	0xffffffff


	//   ....[17]....
        /*0174*/ 	.word	0xffffffff


	//   ....[18]....
        /*0178*/ 	.word	0xffffffff


	//   ....[19]....
        /*017c*/ 	.word	0xffffffff


	//   ....[20]....
        /*0180*/ 	.word	0xffffffff


	//   ....[21]....
        /*0184*/ 	.word	0xffffffff


	//   ....[22]....
        /*0188*/ 	.word	0xffffffff


	//   ....[23]....
        /*018c*/ 	.word	0xffffffff


	//   ....[24]....
        /*0190*/ 	.word	0xffffffff


	//   ....[25]....
        /*0194*/ 	.word	0xffffffff


	//   ....[26]....
        /*0198*/ 	.word	0xffffffff


	//   ....[27]....
        /*019c*/ 	.word	0xffffffff


	//   ....[28]....
        /*01a0*/ 	.word	0xffffffff


	//   ....[29]....
        /*01a4*/ 	.word	0xffffffff


	//   ....[30]....
        /*01a8*/ 	.word	0xffffffff


	//   ....[31]....
        /*01ac*/ 	.word	0xffffffff


	//   ....[32]....
        /*01b0*/ 	.word	0xffffffff


	//   ....[33]....
        /*01b4*/ 	.word	0xffffffff


	//   ....[34]....
        /*01b8*/ 	.word	0xffffffff


	//   ....[35]....
        /*01bc*/ 	.word	0xffffffff


	//   ....[36]....
        /*01c0*/ 	.word	0xffffffff


	//   ....[37]....
        /*01c4*/ 	.word	0xffffffff


	//   ....[38]....
        /*01c8*/ 	.word	0xffffffff


	//   ....[39]....
        /*01cc*/ 	.word	0xffffffff


	//   ....[40]....
        /*01d0*/ 	.word	0xffffffff


	//   ....[41]....
        /*01d4*/ 	.word	0xffffffff


	//   ....[42]....
        /*01d8*/ 	.word	0xffffffff


	//   ....[43]....
        /*01dc*/ 	.word	0xffffffff


	//   ....[44]....
        /*01e0*/ 	.word	0xffffffff


	//   ....[45]....
        /*01e4*/ 	.word	0xffffffff


	//   ....[46]....
        /*01e8*/ 	.word	0xffffffff


	//   ....[47]....
        /*01ec*/ 	.word	0xffffffff


	//   ....[48]....
        /*01f0*/ 	.word	0xffffffff


	//   ....[49]....
        /*01f4*/ 	.word	0xffffffff


	//   ....[50]....
        /*01f8*/ 	.word	0xffffffff


	//   ....[51]....
        /*01fc*/ 	.word	0xffffffff


	//   ....[52]....
        /*0200*/ 	.word	0xffffffff


	//   ....[53]....
        /*0204*/ 	.word	0xffffffff


	//   ....[54]....
        /*0208*/ 	.word	0xffffffff


	//   ....[55]....
        /*020c*/ 	.word	0xffffffff


	//   ....[56]....
        /*0210*/ 	.word	0xffffffff


	//   ....[57]....
        /*0214*/ 	.word	0xffffffff


	//   ....[58]....
        /*0218*/ 	.word	0xffffffff


	//   ....[59]....
        /*021c*/ 	.word	0xffffffff


	//   ....[60]....
        /*0220*/ 	.word	0xffffffff


	//   ....[61]....
        /*0224*/ 	.word	0xffffffff


	//   ....[62]....
        /*0228*/ 	.word	0xffffffff


	//   ....[63]....
        /*022c*/ 	.word	0xffffffff


	//   ....[64]....
        /*0230*/ 	.word	0xffffffff


	//   ....[65]....
        /*0234*/ 	.word	0xffffffff


	//   ....[66]....
        /*0238*/ 	.word	0xffffffff


	//   ....[67]....
        /*023c*/ 	.word	0xffffffff


	//   ....[68]....
        /*0240*/ 	.word	0xffffffff


	//   ....[69]....
        /*0244*/ 	.word	0xffffffff


	//   ....[70]....
        /*0248*/ 	.word	0xffffffff


	//   ....[71]....
        /*024c*/ 	.word	0xffffffff


	//   ....[72]....
        /*0250*/ 	.word	0xffffffff


	//   ....[73]....
        /*0254*/ 	.word	0xffffffff


	//   ....[74]....
        /*0258*/ 	.word	0xffffffff


	//   ....[75]....
        /*025c*/ 	.word	0xffffffff


	//   ....[76]....
        /*0260*/ 	.word	0xffffffff


	//   ....[77]....
        /*0264*/ 	.word	0xffffffff


	//   ....[78]....
        /*0268*/ 	.word	0xffffffff


	//   ....[79]....
        /*026c*/ 	.word	0xffffffff


	//   ....[80]....
        /*0270*/ 	.word	0xffffffff


	//   ....[81]....
        /*0274*/ 	.word	0xffffffff


	//   ....[82]....
        /*0278*/ 	.word	0xffffffff


	//   ....[83]....
        /*027c*/ 	.word	0xffffffff


	//   ....[84]....
        /*0280*/ 	.word	0xffffffff


	//   ....[85]....
        /*0284*/ 	.word	0xffffffff


	//   ....[86]....
        /*0288*/ 	.word	0xffffffff


	//   ....[87]....
        /*028c*/ 	.word	0xffffffff


	//   ....[88]....
        /*0290*/ 	.word	0xffffffff


	//   ....[89]....
        /*0294*/ 	.word	0xffffffff


	//   ....[90]....
        /*0298*/ 	.word	0xffffffff


	//   ....[91]....
        /*029c*/ 	.word	0xffffffff


	//   ....[92]....
        /*02a0*/ 	.word	0xffffffff


	//   ....[93]....
        /*02a4*/ 	.word	0xffffffff


	//   ....[94]....
        /*02a8*/ 	.word	0xffffffff


	//   ....[95]....
        /*02ac*/ 	.word	0xffffffff


	//   ....[96]....
        /*02b0*/ 	.word	0xffffffff


	//   ....[97]....
        /*02b4*/ 	.word	0xffffffff


	//   ....[98]....
        /*02b8*/ 	.word	0xffffffff


	//   ....[99]....
        /*02bc*/ 	.word	0xffffffff


	//   ....[100]....
        /*02c0*/ 	.word	0xffffffff


	//   ....[101]....
        /*02c4*/ 	.word	0xffffffff


	//   ....[102]....
        /*02c8*/ 	.word	0xffffffff


	//   ....[103]....
        /*02cc*/ 	.word	0x0500000f


	//   ....[104]....
        /*02d0*/ 	.word	0x0500000f


	//   ....[105]....
        /*02d4*/ 	.word	0x0500000f


	//   ....[106]....
        /*02d8*/ 	.word	0x0500000f


	//   ....[107]....
        /*02dc*/ 	.word	0x0500000f


	//   ....[108]....
        /*02e0*/ 	.word	0x0500000f


	//   ....[109]....
        /*02e4*/ 	.word	0x0500000f


	//   ....[110]....
        /*02e8*/ 	.word	0x0500000f


	//   ....[111]....
        /*02ec*/ 	.word	0x0500000f


	//----- nvinfo : EIATTR_COOP_GROUP_INSTR_OFFSETS
	.align		4
.L_86:
        /*02f0*/ 	.byte	0x04, 0x28
        /*02f2*/ 	.short	(.L_88 - .L_87)


	//   ....[0]....
.L_87:
        /*02f4*/ 	.word	0x00000060


	//   ....[1]....
        /*02f8*/ 	.word	0x00000130


	//   ....[2]....
        /*02fc*/ 	.word	0x000001e0


	//   ....[3]....
        /*0300*/ 	.word	0x000003a0


	//   ....[4]....
        /*0304*/ 	.word	0x00000500


	//   ....[5]....
        /*0308*/ 	.word	0x00000620


	//   ....[6]....
        /*030c*/ 	.word	0x00000780


	//   ....[7]....
        /*0310*/ 	.word	0x00001340


	//   ....[8]....
        /*0314*/ 	.word	0x00002cf0


	//   ....[9]....
        /*0318*/ 	.word	0x00002da0


	//   ....[10]....
        /*031c*/ 	.word	0x00003440


	//   ....[11]....
        /*0320*/ 	.word	0x000034b0


	//   ....[12]....
        /*0324*/ 	.word	0x00005ce0


	//   ....[13]....
        /*0328*/ 	.word	0x00005d40


	//   ....[14]....
        /*032c*/ 	.word	0x00005d70


	//   ....[15]....
        /*0330*/ 	.word	0x00005d90


	//   ....[16]....
        /*0334*/ 	.word	0x00007950


	//   ....[17]....
        /*0338*/ 	.word	0x00007960


	//   ....[18]....
        /*033c*/ 	.word	0x000079e0


	//   ....[19]....
        /*0340*/ 	.word	0x000079f0


	//   ....[20]....
        /*0344*/ 	.word	0x00008820


	//   ....[21]....
        /*0348*/ 	.word	0x00008830


	//   ....[22]....
        /*034c*/ 	.word	0x00008840


	//   ....[23]....
        /*0350*/ 	.word	0x00008860


	//   ....[24]....
        /*0354*/ 	.word	0x00008870


	//   ....[25]....
        /*0358*/ 	.word	0x00008880


	//   ....[26]....
        /*035c*/ 	.word	0x00008890


	//   ....[27]....
        /*0360*/ 	.word	0x000088a0


	//   ....[28]....
        /*0364*/ 	.word	0x000088b0


	//   ....[29]....
        /*0368*/ 	.word	0x000088c0


	//   ....[30]....
        /*036c*/ 	.word	0x000088d0


	//   ....[31]....
        /*0370*/ 	.word	0x000088e0


	//   ....[32]....
        /*0374*/ 	.word	0x00008900


	//   ....[33]....
        /*0378*/ 	.word	0x00008920


	//   ....[34]....
        /*037c*/ 	.word	0x00008930


	//   ....[35]....
        /*0380*/ 	.word	0x00008940


	//   ....[36]....
        /*0384*/ 	.word	0x00008950


	//   ....[37]....
        /*0388*/ 	.word	0x00008960


	//   ....[38]....
        /*038c*/ 	.word	0x00008970


	//   ....[39]....
        /*0390*/ 	.word	0x00008980


	//   ....[40]....
        /*0394*/ 	.word	0x00008990


	//   ....[41]....
        /*0398*/ 	.word	0x000089a0


	//   ....[42]....
        /*039c*/ 	.word	0x000089b0


	//   ....[43]....
        /*03a0*/ 	.word	0x000089c0


	//   ....[44]....
        /*03a4*/ 	.word	0x000089d0


	//   ....[45]....
        /*03a8*/ 	.word	0x000089e0


	//   ....[46]....
        /*03ac*/ 	.word	0x000089f0


	//   ....[47]....
        /*03b0*/ 	.word	0x00008a00


	//   ....[48]....
        /*03b4*/ 	.word	0x00008a10


	//   ....[49]....
        /*03b8*/ 	.word	0x00008a20


	//   ....[50]....
        /*03bc*/ 	.word	0x00008a30


	//   ....[51]....
        /*03c0*/ 	.word	0x00008a50


	//   ....[52]....
        /*03c4*/ 	.word	0x00008a60


	//   ....[53]....
        /*03c8*/ 	.word	0x00008a70


	//   ....[54]....
        /*03cc*/ 	.word	0x00008a80


	//   ....[55]....
        /*03d0*/ 	.word	0x00008a90


	//   ....[56]....
        /*03d4*/ 	.word	0x00008ab0


	//   ....[57]....
        /*03d8*/ 	.word	0x00008ad0


	//   ....[58]....
        /*03dc*/ 	.word	0x00008ae0


	//   ....[59]....
        /*03e0*/ 	.word	0x00008b00


	//   ....[60]....
        /*03e4*/ 	.word	0x00008b30


	//   ....[61]....
        /*03e8*/ 	.word	0x00008b40


	//   ....[62]....
        /*03ec*/ 	.word	0x00008b50


	//   ....[63]....
        /*03f0*/ 	.word	0x00008b60


	//   ....[64]....
        /*03f4*/ 	.word	0x00008b70


	//   ....[65]....
        /*03f8*/ 	.word	0x00008b80


	//   ....[66]....
        /*03fc*/ 	.word	0x00008b90


	//   ....[67]....
        /*0400*/ 	.word	0x00008ba0


	//   ....[68]....
        /*0404*/ 	.word	0x00008bb0


	//   ....[69]....
        /*0408*/ 	.word	0x00008bc0


	//   ....[70]....
        /*040c*/ 	.word	0x00008bf0


	//   ....[71]....
        /*0410*/ 	.word	0x00008c20


	//   ....[72]....
        /*0414*/ 	.word	0x00008c60


	//   ....[73]....
        /*0418*/ 	.word	0x00008ca0


	//   ....[74]....
        /*041c*/ 	.word	0x00008cd0


	//   ....[75]....
        /*0420*/ 	.word	0x00008d10


	//   ....[76]....
        /*0424*/ 	.word	0x00008d40


	//   ....[77]....
        /*0428*/ 	.word	0x00008d60


	//   ....[78]....
        /*042c*/ 	.word	0x00008d70


	//   ....[79]....
        /*0430*/ 	.word	0x00008d80


	//   ....[80]....
        /*0434*/ 	.word	0x00008d90


	//   ....[81]....
        /*0438*/ 	.word	0x00008da0


	//   ....[82]....
        /*043c*/ 	.word	0x00008db0


	//   ....[83]....
        /*0440*/ 	.word	0x00008dc0


	//   ....[84]....
        /*0444*/ 	.word	0x000091e0


	//   ....[85]....
        /*0448*/ 	.word	0x00009230


	//   ....[86]....
        /*044c*/ 	.word	0x00009270


	//   ....[87]....
        /*0450*/ 	.word	0x000092b0


	//   ....[88]....
        /*0454*/ 	.word	0x000092e0


	//   ....[89]....
        /*0458*/ 	.word	0x00009320


	//   ....[90]....
        /*045c*/ 	.word	0x000099f0


	//   ....[91]....
        /*0460*/ 	.word	0x00009a20


	//   ....[92]....
        /*0464*/ 	.word	0x0000a540


	//   ....[93]....
        /*0468*/ 	.word	0x0000b240


	//   ....[94]....
        /*046c*/ 	.word	0x0000bd60


	//   ....[95]....
        /*0470*/ 	.word	0x0000bd90


	//   ....[96]....
        /*0474*/ 	.word	0x0000bdc0


	//   ....[97]....
        /*0478*/ 	.word	0x0000be90


	//   ....[98]....
        /*047c*/ 	.word	0x0000bec0


	//   ....[99]....
        /*0480*/ 	.word	0x0000bf50


	//   ....[100]....
        /*0484*/ 	.word	0x0000bf80


	//   ....[101]....
        /*0488*/ 	.word	0x0000bf90


	//   ....[102]....
        /*048c*/ 	.word	0x0000d8b0


	//   ....[103]....
        /*0490*/ 	.word	0x0000dda0


	//   ....[104]....
        /*0494*/ 	.word	0x0000df70


	//   ....[105]....
        /*0498*/ 	.word	0x0000dfd0


	//   ....[106]....
        /*049c*/ 	.word	0x0000e0d0


	//   ....[107]....
        /*04a0*/ 	.word	0x0000e1a0


	//   ....[108]....
        /*04a4*/ 	.word	0x0000e210


	//   ....[109]....
        /*04a8*/ 	.word	0x0000e310


	//   ....[110]....
        /*04ac*/ 	.word	0x0000e380


	//   ....[111]....
        /*04b0*/ 	.word	0x0000e470


	//----- nvinfo : EIATTR_REG_RECONFIG
	.align		4
.L_88:
        /*04b4*/ 	.byte	0x01, 0x54
	.zero		2


	//----- nvinfo : EIATTR_SYSCALL_OFFSETS
	.align		4
        /*04b8*/ 	.byte	0x04, 0x46
        /*04ba*/ 	.short	(.L_90 - .L_89)


	//   ....[0]....
.L_89:
        /*04bc*/ 	.word	0x00001500


	//   ....[1]....
        /*04c0*/ 	.word	0x0000abb0


	//   ....[2]....
        /*04c4*/ 	.word	0x0000acf0


	//   ....[3]....
        /*04c8*/ 	.word	0x0000ae30


	//   ....[4]....
        /*04cc*/ 	.word	0x0000af50


	//   ....[5]....
        /*04d0*/ 	.word	0x0000b980


	//----- nvinfo : EIATTR_MBARRIER_INSTR_OFFSETS
	.align		4
.L_90:
        /*04d4*/ 	.byte	0x04, 0x39
        /*04d6*/ 	.short	(.L_92 - .L_91)


	//   ....[0]....
.L_91:
        /*04d8*/ 	.word	0x00000250
        /*04dc*/ 	.word	0x000000ff
        /*04e0*/ 	.word	0x00029800
        /*04e4*/ 	.short	0x0100
        /*04e6*/ 	.byte	0x08
	.zero		1


	//   ....[1]....
        /*04e8*/ 	.word	0x00000260
        /*04ec*/ 	.word	0x000000ff
        /*04f0*/ 	.word	0x00029820
        /*04f4*/ 	.short	0x0100
        /*04f6*/ 	.byte	0x08
	.zero		1


	//   ....[2]....
        /*04f8*/ 	.word	0x00000350
        /*04fc*/ 	.word	0x000000ff
        /*0500*/ 	.word	0x00029830
        /*0504*/ 	.short	0x0100
        /*0506*/ 	.byte	0x08
	.zero		1


	//   ....[3]....
        /*0508*/ 	.word	0x00000360
        /*050c*/ 	.word	0x000000ff
        /*0510*/ 	.word	0x00029840
        /*0514*/ 	.short	0x0100
        /*0516*/ 	.byte	0x08
	.zero		1


	//   ....[4]....
        /*0518*/ 	.word	0x00000370
        /*051c*/ 	.word	0x000000ff
        /*0520*/ 	.word	0x00029838
        /*0524*/ 	.short	0x0100
        /*0526*/ 	.byte	0x08
	.zero		1


	//   ....[5]....
        /*0528*/ 	.word	0x00000380
        /*052c*/ 	.word	0x000000ff
        /*0530*/ 	.word	0x00029848
        /*0534*/ 	.short	0x0100
        /*0536*/ 	.byte	0x08
	.zero		1


	//   ....[6]....
        /*0538*/ 	.word	0x000004b0
        /*053c*/ 	.word	0x000000ff
        /*0540*/ 	.word	0x00029850
        /*0544*/ 	.short	0x0100
        /*0546*/ 	.byte	0x08
	.zero		1


	//   ....[7]....
        /*0548*/ 	.word	0x000004c0
        /*054c*/ 	.word	0x000000ff
        /*0550*/ 	.word	0x00029860
        /*0554*/ 	.short	0x0100
        /*0556*/ 	.byte	0x08
	.zero		1


	//   ....[8]....
        /*0558*/ 	.word	0x000004d0
        /*055c*/ 	.word	0x000000ff
        /*0560*/ 	.word	0x00029858
        /*0564*/ 	.short	0x0100
        /*0566*/ 	.byte	0x08
	.zero		1


	//   ....[9]....
        /*0568*/ 	.word	0x000004e0
        /*056c*/ 	.word	0x000000ff
        /*0570*/ 	.word	0x00029868
        /*0574*/ 	.short	0x0100
        /*0576*/ 	.byte	0x08
	.zero		1


	//   ....[10]....
        /*0578*/ 	.word	0x000005d0
        /*057c*/ 	.word	0x000000ff
        /*0580*/ 	.word	0x00029870
        /*0584*/ 	.short	0x0100
        /*0586*/ 	.byte	0x06
	.zero		1


	//   ....[11]....
        /*0588*/ 	.word	0x000005e0
        /*058c*/ 	.word	0x000000ff
        /*0590*/ 	.word	0x00029880
        /*0594*/ 	.short	0x0100
        /*0596*/ 	.byte	0x06
	.zero		1


	//   ....[12]....
        /*0598*/ 	.word	0x000005f0
        /*059c*/ 	.word	0x000000ff
        /*05a0*/ 	.word	0x00029878
        /*05a4*/ 	.short	0x0100
        /*05a6*/ 	.byte	0x06
	.zero		1


	//   ....[13]....
        /*05a8*/ 	.word	0x00000600
        /*05ac*/ 	.word	0x000000ff
        /*05b0*/ 	.word	0x00029888
        /*05b4*/ 	.short	0x0100
        /*05b6*/ 	.byte	0x06
	.zero		1


	//   ....[14]....
        /*05b8*/ 	.word	0x00000730
        /*05bc*/ 	.word	0x000000ff
        /*05c0*/ 	.word	0x00029890
        /*05c4*/ 	.short	0x0100
        /*05c6*/ 	.byte	0x08
	.zero		1


	//   ....[15]....
        /*05c8*/ 	.word	0x00000740
        /*05cc*/ 	.word	0x000000ff
        /*05d0*/ 	.word	0x000298a0
        /*05d4*/ 	.short	0x0100
        /*05d6*/ 	.byte	0x08
	.zero		1


	//   ....[16]....
        /*05d8*/ 	.word	0x00000750
        /*05dc*/ 	.word	0x000000ff
        /*05e0*/ 	.word	0x00029898
        /*05e4*/ 	.short	0x0100
        /*05e6*/ 	.byte	0x08
	.zero		1


	//   ....[17]....
        /*05e8*/ 	.word	0x00000760
        /*05ec*/ 	.word	0x000000ff
        /*05f0*/ 	.word	0x000298a8
        /*05f4*/ 	.short	0x0100
        /*05f6*/ 	.byte	0x08
	.zero		1


	//   ....[18]....
        /*05f8*/ 	.word	0x00000890
        /*05fc*/ 	.word	0x000000ff
        /*0600*/ 	.word	0x000298b0
        /*0604*/ 	.short	0x0100
        /*0606*/ 	.byte	0x08
	.zero		1


	//   ....[19]....
        /*0608*/ 	.word	0x000008a0
        /*060c*/ 	.word	0x000000ff
        /*0610*/ 	.word	0x000298c0
        /*0614*/ 	.short	0x0100
        /*0616*/ 	.byte	0x08
	.zero		1


	//   ....[20]....
        /*0618*/ 	.word	0x000008b0
        /*061c*/ 	.word	0x000000ff
        /*0620*/ 	.word	0x000298b8
        /*0624*/ 	.short	0x0100
        /*0626*/ 	.byte	0x08
	.zero		1


	//   ....[21]....
        /*0628*/ 	.word	0x000008c0
        /*062c*/ 	.word	0x000000ff
        /*0630*/ 	.word	0x000298c8
        /*0634*/ 	.short	0x0100
        /*0636*/ 	.byte	0x08
	.zero		1


	//   ....[22]....
        /*0638*/ 	.word	0x00001530
        /*063c*/ 	.word	0x000000ff
        /*0640*/ 	.word	0x00029800
        /*0644*/ 	.short	0x010a
        /*0646*/ 	.byte	0x28
	.zero		1


	//   ....[23]....
        /*0648*/ 	.word	0x00001590
        /*064c*/ 	.word	0x000000ff
        /*0650*/ 	.word	0x00029830
        /*0654*/ 	.short	0x010a
        /*0656*/ 	.byte	0x28
	.zero		1


	//   ....[24]....
        /*0658*/ 	.word	0x00001610
        /*065c*/ 	.word	0x000000ff
        /*0660*/ 	.word	0x00029830
        /*0664*/ 	.short	0x010a
        /*0666*/ 	.byte	0x28
	.zero		1


	//   ....[25]....
        /*0668*/ 	.word	0x00003a80
        /*066c*/ 	.word	0x00000015
        /*0670*/ 	.word	0x00000000
        /*0674*/ 	.short	0x0101
        /*0676*/ 	.byte	0x3f
	.zero		1


	//   ....[26]....
        /*0678*/ 	.word	0x000049f0
        /*067c*/ 	.word	0x000000ff
        /*0680*/ 	.word	0x00029830
        /*0684*/ 	.short	0x010a
        /*0686*/ 	.byte	0x04
	.zero		1


	//   ....[27]....
        /*0688*/ 	.word	0x00004a30
        /*068c*/ 	.word	0x000000ff
        /*0690*/ 	.word	0x00029830
        /*0694*/ 	.short	0x010a
        /*0696*/ 	.byte	0x04
	.zero		1


	//   ....[28]....
        /*0698*/ 	.word	0x000056e0
        /*069c*/ 	.word	0x000000ff
        /*06a0*/ 	.word	0x00029850
        /*06a4*/ 	.short	0x010a
        /*06a6*/ 	.byte	0x04
	.zero		1


	//   ....[29]....
        /*06a8*/ 	.word	0x00005720
        /*06ac*/ 	.word	0x000000ff
        /*06b0*/ 	.word	0x00029850
        /*06b4*/ 	.short	0x010a
        /*06b6*/ 	.byte	0x04
	.zero		1


	//   ....[30]....
        /*06b8*/ 	.word	0x00006dd0
        /*06bc*/ 	.word	0x00000000
        /*06c0*/ 	.word	0x00000000
        /*06c4*/ 	.short	0x0101
        /*06c6*/ 	.byte	0x3f
	.zero		1


	//   ....[31]....
        /*06c8*/ 	.word	0x00006fe0
        /*06cc*/ 	.word	0x000000ff
        /*06d0*/ 	.word	0x00000000
        /*06d4*/ 	.short	0x0101
        /*06d6*/ 	.byte	0x04
	.zero		1


	//   ....[32]....
        /*06d8*/ 	.word	0x00007660
        /*06dc*/ 	.word	0x000000ff
        /*06e0*/ 	.word	0x00029850
        /*06e4*/ 	.short	0x010a
        /*06e6*/ 	.byte	0x05
	.zero		1


	//   ....[33]....
        /*06e8*/ 	.word	0x000076a0
        /*06ec*/ 	.word	0x000000ff
        /*06f0*/ 	.word	0x00029850
        /*06f4*/ 	.short	0x010a
        /*06f6*/ 	.byte	0x05
	.zero		1


	//   ....[34]....
        /*06f8*/ 	.word	0x00007cb0
        /*06fc*/ 	.word	0x000000ff
        /*0700*/ 	.word	0x00000000
        /*0704*/ 	.short	0x0101
        /*0706*/ 	.byte	0x04
	.zero		1


	//   ....[35]....
        /*0708*/ 	.word	0x00009310
        /*070c*/ 	.word	0x000000ff
        /*0710*/ 	.word	0x00000000
        /*0714*/ 	.short	0x0101
        /*0716*/ 	.byte	0x04
	.zero		1


	//   ....[36]....
        /*0718*/ 	.word	0x0000b470
        /*071c*/ 	.word	0x000000ff
        /*0720*/ 	.word	0x00029880
        /*0724*/ 	.short	0x010a
        /*0726*/ 	.byte	0x28
	.zero		1


	//   ....[37]....
        /*0728*/ 	.word	0x0000b5c0
        /*072c*/ 	.word	0x000000ff
        /*0730*/ 	.word	0x00029840
        /*0734*/ 	.short	0x010a
        /*0736*/ 	.byte	0x28
	.zero		1


	//   ....[38]....
        /*0738*/ 	.word	0x0000c0f0
        /*073c*/ 	.word	0x000000ff
        /*0740*/ 	.word	0x00029800
        /*0744*/ 	.short	0x0107
        /*0746*/ 	.byte	0x28
	.zero		1


	//   ....[39]....
        /*0748*/ 	.word	0x0000c160
        /*074c*/ 	.word	0x000000ff
        /*0750*/ 	.word	0x00029800
        /*0754*/ 	.short	0x0101
        /*0756*/ 	.byte	0x28
	.zero		1


	//   ....[40]....
        /*0758*/ 	.word	0x0000c180
        /*075c*/ 	.word	0x000000ff
        /*0760*/ 	.word	0x00029820
        /*0764*/ 	.short	0x010a
        /*0766*/ 	.byte	0x28
	.zero		1


	//   ....[41]....
        /*0768*/ 	.word	0x0000c460
        /*076c*/ 	.word	0x00000006
        /*0770*/ 	.word	0x00029880
        /*0774*/ 	.short	0x010a
        /*0776*/ 	.byte	0x3f
	.zero		1


	//   ....[42]....
        /*0778*/ 	.word	0x0000c690
        /*077c*/ 	.word	0x00000006
        /*0780*/ 	.word	0x00029840
        /*0784*/ 	.short	0x010a
        /*0786*/ 	.byte	0x3f
	.zero		1


	//   ....[43]....
        /*0788*/ 	.word	0x0000cae0
        /*078c*/ 	.word	0x00000012
        /*0790*/ 	.word	0x00029870
        /*0794*/ 	.short	0x010a
        /*0796*/ 	.byte	0x3f
	.zero		1


	//   ....[44]....
        /*0798*/ 	.word	0x0000cb40
        /*079c*/ 	.word	0x00000012
        /*07a0*/ 	.word	0x00029860
        /*07a4*/ 	.short	0x010a
        /*07a6*/ 	.byte	0x3f
	.zero		1


	//   ....[45]....
        /*07a8*/ 	.word	0x0000d040
        /*07ac*/ 	.word	0x00000012
        /*07b0*/ 	.word	0x00029850
        /*07b4*/ 	.short	0x0101
        /*07b6*/ 	.byte	0x3f
	.zero		1


	//   ....[46]....
        /*07b8*/ 	.word	0x0000d0b0
        /*07bc*/ 	.word	0x00000000
        /*07c0*/ 	.word	0x00000000
        /*07c4*/ 	.short	0x0101
        /*07c6*/ 	.byte	0x3f
	.zero		1


	//   ....[47]....
        /*07c8*/ 	.word	0x0000d1d0
        /*07cc*/ 	.word	0x00000003
        /*07d0*/ 	.word	0x00029870
        /*07d4*/ 	.short	0x010a
        /*07d6*/ 	.byte	0x3f
	.zero		1


	//   ....[48]....
        /*07d8*/ 	.word	0x0000d260
        /*07dc*/ 	.word	0x00000003
        /*07e0*/ 	.word	0x00029860
        /*07e4*/ 	.short	0x010a
        /*07e6*/ 	.byte	0x3f
	.zero		1


	//   ....[49]....
        /*07e8*/ 	.word	0x0000d750
        /*07ec*/ 	.word	0x00000003
        /*07f0*/ 	.word	0x00029850
        /*07f4*/ 	.short	0x0101
        /*07f6*/ 	.byte	0x3f
	.zero		1


	//   ....[50]....
        /*07f8*/ 	.word	0x0000d7c0
        /*07fc*/ 	.word	0x00000000
        /*0800*/ 	.word	0x00000000
        /*0804*/ 	.short	0x0101
        /*0806*/ 	.byte	0x3f
	.zero		1


	//   ....[51]....
        /*0808*/ 	.word	0x0000d860
        /*080c*/ 	.word	0x00000009
        /*0810*/ 	.word	0x00029820
        /*0814*/ 	.short	0x010a
        /*0816*/ 	.byte	0x3f
	.zero		1


	//   ....[52]....
        /*0818*/ 	.word	0x0000d9a0
        /*081c*/ 	.word	0x00000005
        /*0820*/ 	.word	0x00000000
        /*0824*/ 	.short	0x010a
        /*0826*/ 	.byte	0x3f
	.zero		1


	//   ....[53]....
        /*0828*/ 	.word	0x0000da10
        /*082c*/ 	.word	0x00000007
        /*0830*/ 	.word	0x00000000
        /*0834*/ 	.short	0x010a
        /*0836*/ 	.byte	0x3f
	.zero		1


	//   ....[54]....
        /*0838*/ 	.word	0x0000da60
        /*083c*/ 	.word	0x00000005
        /*0840*/ 	.word	0x00029860
        /*0844*/ 	.short	0x010a
        /*0846*/ 	.byte	0x3f
	.zero		1


	//   ....[55]....
        /*0848*/ 	.word	0x0000dab0
        /*084c*/ 	.word	0x00000003
        /*0850*/ 	.word	0x00029860
        /*0854*/ 	.short	0x010a
        /*0856*/ 	.byte	0x3f
	.zero		1


	//   ....[56]....
        /*0858*/ 	.word	0x0000daf0
        /*085c*/ 	.word	0x00000005
        /*0860*/ 	.word	0x00029880
        /*0864*/ 	.short	0x010a
        /*0866*/ 	.byte	0x3f
	.zero		1


	//   ....[57]....
        /*0868*/ 	.word	0x0000db10
        /*086c*/ 	.word	0x00000003
        /*0870*/ 	.word	0x00029880
        /*0874*/ 	.short	0x010a
        /*0876*/ 	.byte	0x3f
	.zero		1


	//   ....[58]....
        /*0878*/ 	.word	0x0000db80
        /*087c*/ 	.word	0x00000000
        /*0880*/ 	.word	0x00029800
        /*0884*/ 	.short	0x010a
        /*0886*/ 	.byte	0x3f
	.zero		1


	//   ....[59]....
        /*0888*/ 	.word	0x0000dbe0
        /*088c*/ 	.word	0x00000000
        /*0890*/ 	.word	0x00029830
        /*0894*/ 	.short	0x010a
        /*0896*/ 	.byte	0x3f
	.zero		1


	//   ....[60]....
        /*0898*/ 	.word	0x0000dc40
        /*089c*/ 	.word	0x0000000e
        /*08a0*/ 	.word	0x00029830
        /*08a4*/ 	.short	0x010a
        /*08a6*/ 	.byte	0x3f
	.zero		1


	//   ....[61]....
        /*08a8*/ 	.word	0x0000dca0
        /*08ac*/ 	.word	0x0000000c
        /*08b0*/ 	.word	0x00029850
        /*08b4*/ 	.short	0x010a
        /*08b6*/ 	.byte	0x3f
	.zero		1


	//   ....[62]....
        /*08b8*/ 	.word	0x0000dd00
        /*08bc*/ 	.word	0x00000005
        /*08c0*/ 	.word	0x00029850
        /*08c4*/ 	.short	0x010a
        /*08c6*/ 	.byte	0x3f
	.zero		1


	//   ....[63]....
        /*08c8*/ 	.word	0x0000de60
        /*08cc*/ 	.word	0x00000003
        /*08d0*/ 	.word	0x00029880
        /*08d4*/ 	.short	0x010a
        /*08d6*/ 	.byte	0x3f
	.zero		1


	//   ....[64]....
        /*08d8*/ 	.word	0x0000dec0
        /*08dc*/ 	.word	0x00000003
        /*08e0*/ 	.word	0x00029840
        /*08e4*/ 	.short	0x010a
        /*08e6*/ 	.byte	0x3f
	.zero		1


	//   ....[65]....
        /*08e8*/ 	.word	0x0000e4b0
        /*08ec*/ 	.word	0x00000003
        /*08f0*/ 	.word	0x00029820
        /*08f4*/ 	.short	0x010a
        /*08f6*/ 	.byte	0x3f
	.zero		1


	//   ....[66]....
        /*08f8*/ 	.word	0x0000e500
        /*08fc*/ 	.word	0x00000006
        /*0900*/ 	.word	0x00029880
        /*0904*/ 	.short	0x010a
        /*0906*/ 	.byte	0x3f
	.zero		1


	//   ....[67]....
        /*0908*/ 	.word	0x0000e550
        /*090c*/ 	.word	0x00000006
        /*0910*/ 	.word	0x00029840
        /*0914*/ 	.short	0x010a
        /*0916*/ 	.byte	0x3f
	.zero		1


	//   ....[68]....
        /*0918*/ 	.word	0x0000e5a0
        /*091c*/ 	.word	0x00000012
        /*0920*/ 	.word	0x00029870
        /*0924*/ 	.short	0x010a
        /*0926*/ 	.byte	0x3f
	.zero		1


	//   ....[69]....
        /*0928*/ 	.word	0x0000e5f0
        /*092c*/ 	.word	0x00000012
        /*0930*/ 	.word	0x00029860
        /*0934*/ 	.short	0x010a
        /*0936*/ 	.byte	0x3f
	.zero		1


	//   ....[70]....
        /*0938*/ 	.word	0x0000e640
        /*093c*/ 	.word	0x00000003
        /*0940*/ 	.word	0x00029870
        /*0944*/ 	.short	0x010a
        /*0946*/ 	.byte	0x3f
	.zero		1


	//   ....[71]....
        /*0948*/ 	.word	0x0000e690
        /*094c*/ 	.word	0x00000003
        /*0950*/ 	.word	0x00029860
        /*0954*/ 	.short	0x010a
        /*0956*/ 	.byte	0x3f
	.zero		1


	//   ....[72]....
        /*0958*/ 	.word	0x0000e6e0
        /*095c*/ 	.word	0x00000009
        /*0960*/ 	.word	0x00029820
        /*0964*/ 	.short	0x010a
        /*0966*/ 	.byte	0x3f
	.zero		1


	//   ....[73]....
        /*0968*/ 	.word	0x0000e730
        /*096c*/ 	.word	0x00000005
        /*0970*/ 	.word	0x00000000
        /*0974*/ 	.short	0x010a
        /*0976*/ 	.byte	0x3f
	.zero		1


	//   ....[74]....
        /*0978*/ 	.word	0x0000e780
        /*097c*/ 	.word	0x00000007
        /*0980*/ 	.word	0x00000000
        /*0984*/ 	.short	0x010a
        /*0986*/ 	.byte	0x3f
	.zero		1


	//   ....[75]....
        /*0988*/ 	.word	0x0000e7d0
        /*098c*/ 	.word	0x00000005
        /*0990*/ 	.word	0x00029860
        /*0994*/ 	.short	0x010a
        /*0996*/ 	.byte	0x3f
	.zero		1


	//   ....[76]....
        /*0998*/ 	.word	0x0000e820
        /*099c*/ 	.word	0x00000003
        /*09a0*/ 	.word	0x00029860
        /*09a4*/ 	.short	0x010a
        /*09a6*/ 	.byte	0x3f
	.zero		1


	//   ....[77]....
        /*09a8*/ 	.word	0x0000e870
        /*09ac*/ 	.word	0x00000005
        /*09b0*/ 	.word	0x00029880
        /*09b4*/ 	.short	0x010a
        /*09b6*/ 	.byte	0x3f
	.zero		1


	//----- nvinfo : EIATTR_NUM_MBARRIERS
	.align		4
.L_92:
        /*09b8*/ 	.byte	0x03, 0x38
        /*09ba*/ 	.short	0x0016


	//----- nvinfo : EIATTR_EXIT_INSTR_OFFSETS
	.align		4
        /*09bc*/ 	.byte	0x04, 0x1c
        /*09be*/ 	.short	(.L_94 - .L_93)


	//   ....[0]....
.L_93:
        /*09c0*/ 	.word	0x0000db60


	//----- nvinfo : EIATTR_MAX_THREADS
	.align		4
.L_94:
        /*09c4*/ 	.byte	0x04, 0x05
        /*09c6*/ 	.short	(.L_96 - .L_95)
.L_95:
        /*09c8*/ 	.word	0x00000180
        /*09cc*/ 	.word	0x00000001
        /*09d0*/ 	.word	0x00000001


	//----- nvinfo : EIATTR_CRS_STACK_SIZE
	.align		4
.L_96:
        /*09d4*/ 	.byte	0x04, 0x1e
        /*09d6*/ 	.short	(.L_98 - .L_97)
.L_97:
        /*09d8*/ 	.word	0x00000000


	//----- nvinfo : EIATTR_CBANK_PARAM_SIZE
	.align		4
.L_98:
        /*09dc*/ 	.byte	0x03, 0x19
        /*09de*/ 	.short	0x0a70


	//----- nvinfo : EIATTR_PARAM_CBANK
	.align		4
        /*09e0*/ 	.byte	0x04, 0x0a
        /*09e2*/ 	.short	(.L_100 - .L_99)
	.align		4
.L_99:
        /*09e4*/ 	.word	index@(.nv.constant0._ZN7cutlass13device_kernelIN5flash11enable_sm90INS1_16FlashAttnFwdSm90INS1_25CollectiveMainloopFwdSm90ILi2EN4cute5tupleIJNS5_1CILi1EEES8_S8_EEENS6_IJNS7_ILi128EEENS7_ILi160EEENS7_ILi192EEEEEELi128ENS_12float_e4m3_tEfNS_4arch4Sm90ELb0ELb0ELb0ELb0ELb0ELb0ELb0ELb1ELb1ELb1ELb1ELb0EEENS1_21CollectiveEpilogueFwdINS6_IJSA_SA_SB_EEES9_NS_10bfloat16_tESG_Li256ELb0ELb1ELb1ELb1EEENS1_19SingleTileSchedulerILb0ELb1ELb1ELi128EEEEEEEEEvNT_6ParamsE)
        /*09e8*/ 	.short	0x0210
        /*09ea*/ 	.short	0x0a70


	//----- nvinfo : EIATTR_SW_WAR
	.align		4
.L_100:
        /*09ec*/ 	.byte	0x04, 0x36
        /*09ee*/ 	.short	(.L_102 - .L_101)
.L_101:
        /*09f0*/ 	.word	0x00000008
.L_102:


//--------------------- .nv.info._ZN7cutlass13device_kernelIN5flash11enable_sm90INS1_16FlashAttnFwdSm90INS1_25CollectiveMainloopFwdSm90ILi2EN4cute5tupleIJNS5_1CILi1EEES8_S8_EEENS6_IJNS7_ILi128EEENS7_ILi160EEENS7_ILi192EEEEEELi128ENS_12float_e4m3_tEfNS_4arch4Sm90ELb0ELb0ELb0ELb1ELb0ELb0ELb0ELb1ELb1ELb1ELb1ELb0EEENS1_21CollectiveEpilogueFwdINS6_IJSA_SA_SB_EEES9_NS_10bfloat16_tESG_Li256ELb1ELb1ELb1ELb1EEENS1_36VarlenDynamicPersistentTileSchedulerILi128ELi160ELi256ELi128ELb1ELb1ELb1ELb0ELb1ELb1EEEEEEEEEvNT_6ParamsE --------------------------
	.section	.nv.info._ZN7cutlass13device_kernelIN5flash11enable_sm90INS1_16FlashAttnFwdSm90INS1_25CollectiveMainloopFwdSm90ILi2EN4cute5tupleIJNS5_1CILi1EEES8_S8_EEENS6_IJNS7_ILi128EEENS7_ILi160EEENS7_ILi192EEEEEELi128ENS_12float_e4m3_tEfNS_4arch4Sm90ELb0ELb0ELb0ELb1ELb0ELb0ELb0ELb1ELb1ELb1ELb1ELb0EEENS1_21CollectiveEpilogueFwdINS6_IJSA_SA_SB_EEES9_NS_10bfloat16_tESG_Li256ELb1ELb1ELb1ELb1EEENS1_36VarlenDynamicPersistentTileSchedulerILi128ELi160ELi256ELi128ELb1ELb1ELb1ELb0ELb1ELb1EEEEEEEEEvNT_6ParamsE,"",@"SHT_CUDA_INFO"
	.sectionflags	@""
	.align	4


	//----- nvinfo : EIATTR_CUDA_API_VERSION
	.align		4
        /*0000*/ 	.byte	0x04, 0x37
        /*0002*/ 	.short	(.L_104 - .L_103)
.L_103:
        /*0004*/ 	.word	0x00000082


	//----- nvinfo : EIATTR_KPARAM_INFO
	.align		4
.L_104:
        /*0008*/ 	.byte	0x04, 0x17
        /*000a*/ 	.short	(.L_106 - .L_105)
.L_105:
        /*000c*/ 	.word	0x00000000
        /*0010*/ 	.short	0x0000
        /*0012*/ 	.short	0x0070
        /*0014*/ 	.byte	0x00, 0xf0, 0x01, 0x2a


	//----- nvinfo : EIATTR_SPARSE_MMA_MASK
	.align		4
.L_106:
        /*0018*/ 	.byte	0x03, 0x50
        /*001a*/ 	.short	0x0000


	//----- nvinfo : EIATTR_MAXREG_COUNT
	.align		4
        /*001c*/ 	.byte	0x03, 0x1b
        /*001e*/ 	.short	0x00a8


	//----- nvinfo : EIATTR_NUM_BARRIERS
	.align		4
        /*0020*/ 	.byte	0x02, 0x4c
        /*0022*/ 	.byte	0x10
	.zero		1


	//----- nvinfo : EIATTR_EXTERNS
	.align		4
        /*0024*/ 	.byte	0x04, 0x0f
        /*0026*/ 	.short	(.L_108 - .L_107)


	//   ....[0]....
	.align		4
.L_107:
        /*0028*/ 	.word	index@(__assertfail)


	//----- nvinfo : EIATTR_ANNOTATIONS
	.align		4
.L_108:
        /*002c*/ 	.byte	0x04, 0x55
        /*002e*/ 	.short	(.L_110 - .L_109)


	//   ....[0]....
.L_109:
        /* <DEDUP_REMOVED lines=40> */


	//----- nvinfo : EIATTR_MERCURY_ISA_VERSION
	.align		4
.L_110:
        /*0298*/ 	.byte	0x03, 0x5f
        /*029a*/ 	.short	0x0101


	//----- nvinfo : EIATTR_UNUSED_LOAD_BYTE_OFFSET
	.align		4
        /*029c*/ 	.byte	0x04, 0x44
        /*029e*/ 	.short	(.L_112 - .L_111)


	//   ....[0]....
.L_111:
        /*02a0*/ 	.word	0x00000a40
        /*02a4*/ 	.word	0x0000fff0


	//   ....[1]....
        /*02a8*/ 	.word	0x00008a60
        /*02ac*/ 	.word	0x0000fff0


	//----- nvinfo : EIATTR_INT_WARP_WIDE_INSTR_OFFSETS
	.align		4
.L_112:
        /*02b0*/ 	.byte	0x04, 0x31
        /*02b2*/ 	.short	(.L_114 - .L_113)


	//   ....[0]....
.L_113:
        /*02b4*/ 	.word	0x00000130


	//   ....[1]....
        /*02b8*/ 	.word	0x00000170


	//   ....[2]....
        /*02bc*/ 	.word	0x000001e0


	//   ....[3]....
        /*02c0*/ 	.word	0x0000ddd0


	//   ....[4]....
        /*02c4*/ 	.word	0x0000de60


	//   ....[5]....
        /*02c8*/ 	.word	0x00010710


	//   ....[6]....
        /*02cc*/ 	.word	0x000107a0


	//----- nvinfo : EIATTR_COOP_GROUP_MASK_REGIDS
	.align		4
.L_114:
        /*02d0*/ 	.byte	0x04, 0x29
        /*02d2*/ 	.short	(.L_116 - .L_115)


	//   ....[0]....
.L_115:
        /*02d4*/ 	.word	0xffffffff


	//   ....[1]....
        /*02d8*/ 	.word	0xffffffff


	//   ....[2]....
        /*02dc*/ 	.word	0xffffffff


	//   ....[3]....
        /*02e0*/ 	.word	0xffffffff


	//   ....[4]....
        /*02e4*/ 	.word	0xffffffff


	//   ....[5]....
        /*02e8*/ 	.word	0xffffffff


	//   ....[6]....
        /*02ec*/ 	.word	0xffffffff


	//   ....[7]....
        /*02f0*/ 	.word	0xffffffff


	//   ....[8]....
        /*02f4*/ 	.word	0xffffffff


	//   ....[9]....
        /*02f8*/ 	.word	0xffffffff


	//   ....[10]....
        /*02fc*/ 	.word	0xffffffff


	//   ....[11]....
        /*0300*/ 	.word	0xffffffff


	//   ....[12]....
        /*0304*/ 	.word	0xffffffff


	//   ....[13]....
        /*0308*/ 	.word	0xffffffff


	//   ....[14]....
        /*030c*/ 	.word	0xffffffff


	//   ....[15]....
        /*0310*/ 	.word	0xffffffff


	//   ....[16]....
        /*0314*/ 	.word	0xffffffff


	//   ....[17]....
        /*0318*/ 	.word	0xffffffff


	//   ....[18]....
        /*031c*/ 	.word	0xffffffff


	//   ....[19]....
        /*0320*/ 	.word	0xffffffff


	//   ....[20]....
        /*0324*/ 	.word	0xffffffff


	//   ....[21]....
        /*0328*/ 	.word	0xffffffff


	//   ....[22]....
        /*032c*/ 	.word	0xffffffff


	//   ....[23]....
        /*0330*/ 	.word	0xffffffff


	//   ....[24]....
        /*0334*/ 	.word	0xffffffff


	//   ....[25]....
        /*0338*/ 	.word	0xffffffff


	//   ....[26]....
        /*033c*/ 	.word	0xffffffff


	//   ....[27]....
        /*0340*/ 	.word	0xffffffff


	//   ....[28]....
        /*0344*/ 	.word	0xffffffff


	//   ....[29]....
        /*0348*/ 	.word	0xffffffff


	//   ....[30]....
        /*034c*/ 	.word	0xffffffff


	//   ....[31]....
        /*0350*/ 	.word	0xffffffff


	//   ....[32]....
        /*0354*/ 	.word	0xffffffff


	//   ....[33]....
        /*0358*/ 	.word	0xffffffff


	//   ....[34]....
        /*035c*/ 	.word	0xffffffff


	//   ....[35]....
        /*0360*/ 	.word	0xffffffff


	//   ....[36]....
        /*0364*/ 	.word	0xffffffff


	//   ....[37]....
        /*0368*/ 	.word	0xffffffff


	//   ....[38]....
        /*036c*/ 	.word	0xffffffff


	//   ....[39]....
        /*0370*/ 	.word	0xffffffff


	//   ....[40]....
        /*0374*/ 	.word	0xffffffff


	//   ....[41]....
        /*0378*/ 	.word	0xffffffff


	//   ....[42]....
        /*037c*/ 	.word	0xffffffff


	//   ....[43]....
        /*0380*/ 	.word	0xffffffff


	//   ....[44]....
        /*0384*/ 	.word	0xffffffff


	//   ....[45]....
        /*0388*/ 	.word	0xffffffff


	//   ....[46]....
        /*038c*/ 	.word	0xffffffff


	//   ....[47]....
        /*0390*/ 	.word	0xffffffff


	//   ....[48]....
        /*0394*/ 	.word	0xffffffff


	//   ....[49]....
        /*0398*/ 	.word	0xffffffff


	//   ....[50]....
        /*039c*/ 	.word	0xffffffff


	//   ....[51]....
        /*03a0*/ 	.word	0xffffffff


	//   ....[52]....
        /*03a4*/ 	.word	0xffffffff


	//   ....[53]....
        /*03a8*/ 	.word	0xffffffff


	//   ....[54]....
        /*03ac*/ 	.word	0xffffffff


	//   ....[55]....
        /*03b0*/ 	.word	0xffffffff


	//   ....[56]....
        /*03b4*/ 	.word	0xffffffff


	//   ....[57]....
        /*03b8*/ 	.word	0xffffffff


	//   ....[58]....
        /*03bc*/ 	.word	0xffffffff


	//   ....[59]....
        /*03c0*/ 	.word	0xffffffff


	//   ....[60]....
        /*03c4*/ 	.word	0xffffffff


	//   ....[61]....
        /*03c8*/ 	.word	0xffffffff


	//   ....[62]....
        /*03cc*/ 	.word	0xffffffff


	//   ....[63]....
        /*03d0*/ 	.word	0xffffffff


	//   ....[64]....
        /*03d4*/ 	.word	0xffffffff


	//   ....[65]....
        /*03d8*/ 	.word	0xffffffff


	//   ....[66]....
        /*03dc*/ 	.word	0xffffffff


	//   ....[67]....
        /*03e0*/ 	.word	0xffffffff


	//   ....[68]....
        /*03e4*/ 	.word	0xffffffff


	//   ....[69]....
        /*03e8*/ 	.word	0xffffffff


	//   ....[70]....
        /*03ec*/ 	.word	0xffffffff


	//   ....[71]....
        /*03f0*/ 	.word	0xffffffff


	//   ....[72]....
        /*03f4*/ 	.word	0xffffffff


	//   ....[73]....
        /*03f8*/ 	.word	0xffffffff


	//   ....[74]....
        /*03fc*/ 	.word	0xffffffff


	//   ....[75]....
        /*0400*/ 	.word	0xffffffff


	//   ....[76]....
        /*0404*/ 	.word	0xffffffff


	//   ....[77]....
        /*0408*/ 	.word	0xffffffff


	//   ....[78]....
        /*040c*/ 	.word	0xffffffff


	//   ....[79]....
        /*0410*/ 	.word	0xffffffff


	//   ....[80]....
        /*0414*/ 	.word	0xffffffff


	//   ....[81]....
        /*0418*/ 	.word	0xffffffff


	//   ....[82]....
        /*041c*/ 	.word	0xffffffff


	//   ....[83]....
        /*0420*/ 	.word	0xffffffff


	//   ....[84]....
        /*0424*/ 	.word	0xffffffff


	//   ....[85]....
        /*0428*/ 	.word	0xffffffff


	//   ....[86]....
        /*042c*/ 	.word	0xffffffff


	//   ....[87]....
        /*0430*/ 	.word	0xffffffff


	//   ....[88]....
        /*0434*/ 	.word	0xffffffff


	//   ....[89]....
        /*0438*/ 	.word	0xffffffff


	//   ....[90]....
        /*043c*/ 	.word	0xffffffff


	//   ....[91]....
        /*0440*/ 	.word	0xffffffff


	//   ....[92]....
        /*0444*/ 	.word	0xffffffff


	//   ....[93]....
        /*0448*/ 	.word	0xffffffff


	//   ....[94]....
        /*044c*/ 	.word	0xffffffff


	//   ....[95]....
        /*0450*/ 	.word	0xffffffff


	//   ....[96]....
        /*0454*/ 	.word	0xffffffff


	//   ....[97]....
        /*0458*/ 	.word	0xffffffff


	//   ....[98]....
        /*045c*/ 	.word	0xffffffff


	//   ....[99]....
        /*0460*/ 	.word	0xffffffff


	//   ....[100]....
        /*0464*/ 	.word	0xffffffff


	//   ....[101]....
        /*0468*/ 	.word	0xffffffff


	//   ....[102]....
        /*046c*/ 	.word	0xffffffff


	//   ....[103]....
        /*0470*/ 	.word	0xffffffff


	//   ....[104]....
        /*0474*/ 	.word	0xffffffff


	//   ....[105]....
        /*0478*/ 	.word	0xffffffff


	//   ....[106]....
        /*047c*/ 	.word	0xffffffff


	//   ....[107]....
        /*0480*/ 	.word	0xffffffff


	//   ....[108]....
        /*0484*/ 	.word	0xffffffff


	//   ....[109]....
        /*0488*/ 	.word	0xffffffff


	//   ....[110]....
        /*048c*/ 	.word	0xffffffff


	//   ....[111]....
        /*0490*/ 	.word	0xffffffff


	//   ....[112]....
        /*0494*/ 	.word	0xffffffff


	//   ....[113]....
        /*0498*/ 	.word	0xffffffff


	//   ....[114]....
        /*049c*/ 	.word	0xffffffff


	//   ....[115]....
        /*04a0*/ 	.word	0xffffffff


	//   ....[116]....
        /*04a4*/ 	.word	0xffffffff


	//   ....[117]....
        /*04a8*/ 	.word	0xffffffff


	//   ....[118]....
        /*04ac*/ 	.word	0xffffffff


	//   ....[119]....
        /*04b0*/ 	.word	0xffffffff


	//   ....[120]....
        /*04b4*/ 	.word	0xffffffff


	//   ....[121]....
        /*04b8*/ 	.word	0xffffffff


	//   ....[122]....
        /*04bc*/ 	.word	0xffffffff


	//   ....[123]....
        /*04c0*/ 	.word	0xffffffff


	//   ....[124]....
        /*04c4*/ 	.word	0xffffffff


	//   ....[125]....
        /*04c8*/ 	.word	0xffffffff


	//   ....[126]....
        /*04cc*/ 	.word	0xffffffff


	//   ....[127]....
        /*04d0*/ 	.word	0xffffffff


	//   ....[128]....
        /*04d4*/ 	.word	0xffffffff


	//   ....[129]....
        /*04d8*/ 	.word	0xffffffff


	//   ....[130]....
        /*04dc*/ 	.word	0xffffffff


	//   ....[131]....
        /*04e0*/ 	.word	0xffffffff


	//   ....[132]....
        /*04e4*/ 	.word	0xffffffff


	//   ....[133]....
        /*04e8*/ 	.word	0xffffffff


	//   ....[134]....
        /*04ec*/ 	.word	0xffffffff


	//   ....[135]....
        /*04f0*/ 	.word	0xffffffff


	//   ....[136]....
        /*04f4*/ 	.word	0xffffffff


	//   ....[137]....
        /*04f8*/ 	.word	0xffffffff


	//   ....[138]....
        /*04fc*/ 	.word	0xffffffff


	//   ....[139]....
        /*0500*/ 	.word	0xffffffff


	//   ....[140]....
        /*0504*/ 	.word	0xffffffff


	//   ....[141]....
        /*0508*/ 	.word	0xffffffff


	//   ....[142]....
        /*050c*/ 	.word	0xffffffff


	//   ....[143]....
        /*0510*/ 	.word	0xffffffff


	//   ....[144]....
        /*0514*/ 	.word	0xffffffff


	//   ....[145]....
        /*0518*/ 	.word	0xffffffff


	//   ....[146]....
        /*051c*/ 	.word	0xffffffff


	//   ....[147]....
        /*0520*/ 	.word	0xffffffff


	//   ....[148]....
        /*0524*/ 	.word	0xffffffff


	//   ....[149]....
        /*0528*/ 	.word	0xffffffff


	//   ....[150]....
        /*052c*/ 	.word	0xffffffff


	//   ....[151]....
        /*0530*/ 	.word	0xffffffff


	//   ....[152]....
        /*0534*/ 	.word	0xffffffff


	//   ....[153]....
        /*0538*/ 	.word	0x0500000f


	//   ....[154]....
        /*053c*/ 	.word	0x0500000f


	//   ....[155]....
        /*0540*/ 	.word	0x0500000f


	//   ....[156]....
        /*0544*/ 	.word	0x0500000f


	//   ....[157]....
        /*0548*/ 	.word	0x0500000f


	//   ....[158]....
        /*054c*/ 	.word	0x0500000f


	//   ....[159]....
        /*0550*/ 	.word	0x0500000f


	//   ....[160]....
        /*0554*/ 	.word	0x0500000f


	//   ....[161]....
        /*0558*/ 	.word	0x0500000f


	//   ....[162]....
        /*055c*/ 	.word	0x0500000f


	//----- nvinfo : EIATTR_COOP_GROUP_INSTR_OFFSETS
	.align		4
.L_116:
        /*0560*/ 	.byte	0x04, 0x28
        /*0562*/ 	.short	(.L_118 - .L_117)


	//   ....[0]....
.L_117:
        /*0564*/ 	.word	0x00000070


	//   ....[1]....
        /*0568*/ 	.word	0x00000140


	//   ....[2]....
        /*056c*/ 	.word	0x00000190


	//   ....[3]....
        /*0570*/ 	.word	0x000003c0


	//   ....[4]....
        /*0574*/ 	.word	0x00000520


	//   ....[5]....
        /*0578*/ 	.word	0x00000640


	//   ....[6]....
        /*057c*/ 	.word	0x000007a0


	//   ....[7]....
        /*0580*/ 	.word	0x00001b30


	//   ....[8]....
        /*0584*/ 	.word	0x00003550


	//   ....[9]....
        /*0588*/ 	.word	0x00003660


	//   ....[10]....
        /*058c*/ 	.word	0x00003c70


	//   ....[11]....
        /*0590*/ 	.word	0x00003cd0


	//   ....[12]....
        /*0594*/ 	.word	0x000064c0


	//   ....[13]....
        /*0598*/ 	.word	0x00006500


	//   ....[14]....
        /*059c*/ 	.word	0x00006530


	//   ....[15]....
        /*05a0*/ 	.word	0x00006570


	//   ....[16]....
        /*05a4*/ 	.word	0x000082a0


	//   ....[17]....
        /*05a8*/ 	.word	0x00008300


	//   ....[18]....
        /*05ac*/ 	.word	0x00008320


	//   ....[19]....
        /*05b0*/ 	.word	0x00008340


	//   ....[20]....
        /*05b4*/ 	.word	0x000092d0


	//   ....[21]....
        /*05b8*/ 	.word	0x000092e0


	//   ....[22]....
        /*05bc*/ 	.word	0x000092f0


	//   ....[23]....
        /*05c0*/ 	.word	0x00009300


	//   ....[24]....
        /*05c4*/ 	.word	0x00009310


	//   ....[25]....
        /*05c8*/ 	.word	0x00009320


	//   ....[26]....
        /*05cc*/ 	.word	0x00009330


	//   ....[27]....
        /*05d0*/ 	.word	0x00009340


	//   ....[28]....
        /*05d4*/ 	.word	0x00009350


	//   ....[29]....
        /*05d8*/ 	.word	0x00009360


	//   ....[30]....
        /*05dc*/ 	.word	0x00009370


	//   ....[31]....
        /*05e0*/ 	.word	0x000093a0


	//   ....[32]....
        /*05e4*/ 	.word	0x000093d0


	//   ....[33]....
        /*05e8*/ 	.word	0x000093e0


	//   ....[34]....
        /*05ec*/ 	.word	0x000093f0


	//   ....[35]....
        /*05f0*/ 	.word	0x00009400


	//   ....[36]....
        /*05f4*/ 	.word	0x00009410


	//   ....[37]....
        /*05f8*/ 	.word	0x00009420


	//   ....[38]....
        /*05fc*/ 	.word	0x00009430


	//   ....[39]....
        /*0600*/ 	.word	0x00009450


	//   ....[40]....
        /*0604*/ 	.word	0x00009480


	//   ....[41]....
        /*0608*/ 	.word	0x00009490


	//   ....[42]....
        /*060c*/ 	.word	0x000094b0


	//   ....[43]....
        /*0610*/ 	.word	0x000094d0


	//   ....[44]....
        /*0614*/ 	.word	0x000094e0


	//   ....[45]....
        /*0618*/ 	.word	0x000094f0


	//   ....[46]....
        /*061c*/ 	.word	0x00009500


	//   ....[47]....
        /*0620*/ 	.word	0x00009520


	//   ....[48]....
        /*0624*/ 	.word	0x00009530


	//   ....[49]....
        /*0628*/ 	.word	0x00009550


	//   ....[50]....
        /*062c*/ 	.word	0x00009580


	//   ....[51]....
        /*0630*/ 	.word	0x00009590


	//   ....[52]....
        /*0634*/ 	.word	0x000095a0


	//   ....[53]....
        /*0638*/ 	.word	0x000095b0


	//   ....[54]....
        /*063c*/ 	.word	0x000095c0


	//   ....[55]....
        /*0640*/ 	.word	0x000095d0


	//   ....[56]....
        /*0644*/ 	.word	0x000095e0


	//   ....[57]....
        /*0648*/ 	.word	0x000095f0


	//   ....[58]....
        /*064c*/ 	.word	0x00009600


	//   ....[59]....
        /*0650*/ 	.word	0x00009620


	//   ....[60]....
        /*0654*/ 	.word	0x00009640


	//   ....[61]....
        /*0658*/ 	.word	0x00009670


	//   ....[62]....
        /*065c*/ 	.word	0x00009680


	//   ....[63]....
        /*0660*/ 	.word	0x000096a0


	//   ....[64]....
        /*0664*/ 	.word	0x000096b0


	//   ....[65]....
        /*0668*/ 	.word	0x000096d0


	//   ....[66]....
        /*066c*/ 	.word	0x000096f0


	//   ....[67]....
        /*0670*/ 	.word	0x00009710


	//   ....[68]....
        /*0674*/ 	.word	0x00009720


	//   ....[69]....
        /*0678*/ 	.word	0x00009750


	//   ....[70]....
        /*067c*/ 	.word	0x00009780


	//   ....[71]....
        /*0680*/ 	.word	0x000097a0


	//   ....[72]....
        /*0684*/ 	.word	0x000097b0


	//   ....[73]....
        /*0688*/ 	.word	0x000097c0


	//   ....[74]....
        /*068c*/ 	.word	0x000097d0


	//   ....[75]....
        /*0690*/ 	.word	0x000097e0


	//   ....[76]....
        /*0694*/ 	.word	0x000097f0


	//   ....[77]....
        /*0698*/ 	.word	0x00009810


	//   ....[78]....
        /*069c*/ 	.word	0x00009840


	//   ....[79]....
        /*06a0*/ 	.word	0x00009870


	//   ....[80]....
        /*06a4*/ 	.word	0x000098a0


	//   ....[81]....
        /*06a8*/ 	.word	0x000098d0


	//   ....[82]....
        /*06ac*/ 	.word	0x00009900


	//   ....[83]....
        /*06b0*/ 	.word	0x00009930


	//   ....[84]....
        /*06b4*/ 	.word	0x0000a220


	//   ....[85]....
        /*06b8*/ 	.word	0x0000a260


	//   ....[86]....
        /*06bc*/ 	.word	0x0000a280


	//   ....[87]....
        /*06c0*/ 	.word	0x0000a2a0


	//   ....[88]....
        /*06c4*/ 	.word	0x0000a990


	//   ....[89]....
        /*06c8*/ 	.word	0x0000a9b0


	//   ....[90]....
        /*06cc*/ 	.word	0x0000aa80


	//   ....[91]....
        /*06d0*/ 	.word	0x0000aaa0


	//   ....[92]....
        /*06d4*/ 	.word	0x0000ab60


	//   ....[93]....
        /*06d8*/ 	.word	0x0000ab80


	//   ....[94]....
        /*06dc*/ 	.word	0x0000ac50


	//   ....[95]....
        /*06e0*/ 	.word	0x0000ac70


	//   ....[96]....
        /*06e4*/ 	.word	0x0000b040


	//   ....[97]....
        /*06e8*/ 	.word	0x0000b050


	//   ....[98]....
        /*06ec*/ 	.word	0x0000b490


	//   ....[99]....
        /*06f0*/ 	.word	0x0000b4a0


	//   ....[100]....
        /*06f4*/ 	.word	0x0000c1a0


	//   ....[101]....
        /*06f8*/ 	.word	0x0000c1d0


	//   ....[102]....
        /*06fc*/ 	.word	0x0000c2a0


	//   ....[103]....
        /*0700*/ 	.word	0x0000c2c0


	//   ....[104]....
        /*0704*/ 	.word	0x0000c380


	//   ....[105]....
        /*0708*/ 	.word	0x0000c3a0


	//   ....[106]....
        /*070c*/ 	.word	0x0000c470


	//   ....[107]....
        /*0710*/ 	.word	0x0000c490


	//   ....[108]....
        /*0714*/ 	.word	0x0000c5e0


	//   ....[109]....
        /*0718*/ 	.word	0x0000c820


	//   ....[110]....
        /*071c*/ 	.word	0x0000c850


	//   ....[111]....
        /*0720*/ 	.word	0x0000c890


	//   ....[112]....
        /*0724*/ 	.word	0x0000c8c0


	//   ....[113]....
        /*0728*/ 	.word	0x0000c8f0


	//   ....[114]....
        /*072c*/ 	.word	0x0000c930


	//   ....[115]....
        /*0730*/ 	.word	0x0000cac0


	//   ....[116]....
        /*0734*/ 	.word	0x0000caf0


	//   ....[117]....
        /*0738*/ 	.word	0x0000cb20


	//   ....[118]....
        /*073c*/ 	.word	0x0000cb50


	//   ....[119]....
        /*0740*/ 	.word	0x0000cb80


	//   ....[120]....
        /*0744*/ 	.word	0x0000cbc0


	//   ....[121]....
        /*0748*/ 	.word	0x0000cc50


	//   ....[122]....
        /*074c*/ 	.word	0x0000cca0


	//   ....[123]....
        /*0750*/ 	.word	0x0000ccb0


	//   ....[124]....
        /*0754*/ 	.word	0x0000cd40


	//   ....[125]....
        /*0758*/ 	.word	0x0000e580


	//   ....[126]....
        /*075c*/ 	.word	0x0000f270


	//   ....[127]....
        /*0760*/ 	.word	0x0000f290


	//   ....[128]....
        /*0764*/ 	.word	0x0000f2d0


	//   ....[129]....
        /*0768*/ 	.word	0x0000f340


	//   ....[130]....
        /*076c*/ 	.word	0x0000f3d0


	//   ....[131]....
        /*0770*/ 	.word	0x0000f3e0


	//   ....[132]....
        /*0774*/ 	.word	0x0000f3f0


	//   ....[133]....
        /*0778*/ 	.word	0x0000f400


	//   ....[134]....
        /*077c*/ 	.word	0x000110f0


	//   ....[135]....
        /*0780*/ 	.word	0x00011120


	//   ....[136]....
        /*0784*/ 	.word	0x00011150


	//   ....[137]....
        /*0788*/ 	.word	0x00011180


	//   ....[138]....
        /*078c*/ 	.word	0x000111b0


	//   ....[139]....
        /*0790*/ 	.word	0x000111e0


	//   ....[140]....
        /*0794*/ 	.word	0x00011210


	//   ....[141]....
        /*0798*/ 	.word	0x00011250


	//   ....[142]....
        /*079c*/ 	.word	0x000113b0


	//   ....[143]....
        /*07a0*/ 	.word	0x000113e0


	//   ....[144]....
        /*07a4*/ 	.word	0x00011410


	//   ....[145]....
        /*07a8*/ 	.word	0x00011440


	//   ....[146]....
        /*07ac*/ 	.word	0x00011470


	//   ....[147]....
        /*07b0*/ 	.word	0x000114b0


	//   ....[148]....
        /*07b4*/ 	.word	0x00011530


	//   ....[149]....
        /*07b8*/ 	.word	0x00011570


	//   ....[150]....
        /*07bc*/ 	.word	0x00011580


	//   ....[151]....
        /*07c0*/ 	.word	0x000115c0


	//   ....[152]....
        /*07c4*/ 	.word	0x00011c40


	//   ....[153]....
        /*07c8*/ 	.word	0x00012140


	//   ....[154]....
        /*07cc*/ 	.word	0x00012320


	//   ....[155]....
        /*07d0*/ 	.word	0x00012380


	//   ....[156]....
        /*07d4*/ 	.word	0x00012400


	//   ....[157]....
        /*07d8*/ 	.word	0x000124b0


	//   ....[158]....
        /*07dc*/ 	.word	0x00012570


	//   ....[159]....
        /*07e0*/ 	.word	0x00012670


	//   ....[160]....
        /*07e4*/ 	.word	0x000126d0


	//   ....[161]....
        /*07e8*/ 	.word	0x000127b0


	//   ....[162]....
        /*07ec*/ 	.word	0x00012b00


	//----- nvinfo : EIATTR_REG_RECONFIG
	.align		4
.L_118:
        /*07f0*/ 	.byte	0x01, 0x54
	.zero		2


	//----- nvinfo : EIATTR_SYSCALL_OFFSETS
	.align		4
        /*07f4*/ 	.byte	0x04, 0x46
        /*07f6*/ 	.short	(.L_120 - .L_119)


	//   ....[0]....
.L_119:
        /*07f8*/ 	.word	0x00001d10


	//   ....[1]....
        /*07fc*/ 	.word	0x0000dfd0


	//   ....[2]....
        /*0800*/ 	.word	0x0000e160


	//   ....[3]....
        /*0804*/ 	.word	0x0000e2b0


	//   ....[4]....
        /*0808*/ 	.word	0x0000e3f0


	//   ....[5]....
        /*080c*/ 	.word	0x0000ee40


	//----- nvinfo : EIATTR_MBARRIER_INSTR_OFFSETS
	.align		4
.L_120:
        /*0810*/ 	.byte	0x04, 0x39
        /*0812*/ 	.short	(.L_122 - .L_121)


	//   ....[0]....
.L_121:
        /*0814*/ 	.word	0x00000270
        /*0818*/ 	.word	0x000000ff
        /*081c*/ 	.word	0x00029800
        /*0820*/ 	.short	0x0100
        /*0822*/ 	.byte	0x08
	.zero		1


	//   ....[1]....
        /*0824*/ 	.word	0x00000280
        /*0828*/ 	.word	0x000000ff
        /*082c*/ 	.word	0x00029820
        /*0830*/ 	.short	0x0100
        /*0832*/ 	.byte	0x08
	.zero		1


	//   ....[2]....
        /*0834*/ 	.word	0x00000370
        /*0838*/ 	.word	0x000000ff
        /*083c*/ 	.word	0x00029830
        /*0840*/ 	.short	0x0100
        /*0842*/ 	.byte	0x08
	.zero		1


	//   ....[3]....
        /*0844*/ 	.word	0x00000380
        /*0848*/ 	.word	0x000000ff
        /*084c*/ 	.word	0x00029840
        /*0850*/ 	.short	0x0100
        /*0852*/ 	.byte	0x08
	.zero		1


	//   ....[4]....
        /*0854*/ 	.word	0x00000390
        /*0858*/ 	.word	0x000000ff
        /*085c*/ 	.word	0x00029838
        /*0860*/ 	.short	0x0100
        /*0862*/ 	.byte	0x08
	.zero		1


	//   ....[5]....
        /*0864*/ 	.word	0x000003a0
        /*0868*/ 	.word	0x000000ff
        /*086c*/ 	.word	0x00029848
        /*0870*/ 	.short	0x0100
        /*0872*/ 	.byte	0x08
	.zero		1


	//   ....[6]....
        /*0874*/ 	.word	0x000004d0
        /*0878*/ 	.word	0x000000ff
        /*087c*/ 	.word	0x00029850
        /*0880*/ 	.short	0x0100
        /*0882*/ 	.byte	0x08
	.zero		1


	//   ....[7]....
        /*0884*/ 	.word	0x000004e0
        /*0888*/ 	.word	0x000000ff
        /*088c*/ 	.word	0x00029860
        /*0890*/ 	.short	0x0100
        /*0892*/ 	.byte	0x08
	.zero		1


	//   ....[8]....
        /*0894*/ 	.word	0x000004f0
        /*0898*/ 	.word	0x000000ff
        /*089c*/ 	.word	0x00029858
        /*08a0*/ 	.short	0x0100
        /*08a2*/ 	.byte	0x08
	.zero		1


	//   ....[9]....
        /*08a4*/ 	.word	0x00000500
        /*08a8*/ 	.word	0x000000ff
        /*08ac*/ 	.word	0x00029868
        /*08b0*/ 	.short	0x0100
        /*08b2*/ 	.byte	0x08
	.zero		1


	//   ....[10]....
        /*08b4*/ 	.word	0x000005f0
        /*08b8*/ 	.word	0x000000ff
        /*08bc*/ 	.word	0x00029870
        /*08c0*/ 	.short	0x0100
        /*08c2*/ 	.byte	0x06
	.zero		1


	//   ....[11]....
        /*08c4*/ 	.word	0x00000600
        /*08c8*/ 	.word	0x000000ff
        /*08cc*/ 	.word	0x00029880
        /*08d0*/ 	.short	0x0100
        /*08d2*/ 	.byte	0x06
	.zero		1


	//   ....[12]....
        /*08d4*/ 	.word	0x00000610
        /*08d8*/ 	.word	0x000000ff
        /*08dc*/ 	.word	0x00029878
        /*08e0*/ 	.short	0x0100
        /*08e2*/ 	.byte	0x06
	.zero		1


	//   ....[13]....
        /*08e4*/ 	.word	0x00000620
        /*08e8*/ 	.word	0x000000ff
        /*08ec*/ 	.word	0x00029888
        /*08f0*/ 	.short	0x0100
        /*08f2*/ 	.byte	0x06
	.zero		1


	//   ....[14]....
        /*08f4*/ 	.word	0x00000750
        /*08f8*/ 	.word	0x000000ff
        /*08fc*/ 	.word	0x00029890
        /*0900*/ 	.short	0x0100
        /*0902*/ 	.byte	0x08
	.zero		1


	//   ....[15]....
        /*0904*/ 	.word	0x00000760
        /*0908*/ 	.word	0x000000ff
        /*090c*/ 	.word	0x000298a0
        /*0910*/ 	.short	0x0100
        /*0912*/ 	.byte	0x08
	.zero		1


	//   ....[16]....
        /*0914*/ 	.word	0x00000770
        /*0918*/ 	.word	0x000000ff
        /*091c*/ 	.word	0x00029898
        /*0920*/ 	.short	0x0100
        /*0922*/ 	.byte	0x08
	.zero		1


	//   ....[17]....
        /*0924*/ 	.word	0x00000780
        /*0928*/ 	.word	0x000000ff
        /*092c*/ 	.word	0x000298a8
        /*0930*/ 	.short	0x0100
        /*0932*/ 	.byte	0x08
	.zero		1


	//   ....[18]....
        /*0934*/ 	.word	0x000008b0
        /*0938*/ 	.word	0x000000ff
        /*093c*/ 	.word	0x000298b0
        /*0940*/ 	.short	0x0100
        /*0942*/ 	.byte	0x08
	.zero		1


	//   ....[19]....
        /*0944*/ 	.word	0x000008c0
        /*0948*/ 	.word	0x000000ff
        /*094c*/ 	.word	0x000298c0
        /*0950*/ 	.short	0x0100
        /*0952*/ 	.byte	0x08
	.zero		1


	//   ....[20]....
        /*0954*/ 	.word	0x000008d0
        /*0958*/ 	.word	0x000000ff
        /*095c*/ 	.word	0x000298b8
        /*0960*/ 	.short	0x0100
        /*0962*/ 	.byte	0x08
	.zero		1


	//   ....[21]....
        /*0964*/ 	.word	0x000008e0
        /*0968*/ 	.word	0x000000ff
        /*096c*/ 	.word	0x000298c8
        /*0970*/ 	.short	0x0100
        /*0972*/ 	.byte	0x08
	.zero		1


	//   ....[22]....
        /*0974*/ 	.word	0x00001dd0
        /*0978*/ 	.word	0x00000003
        /*097c*/ 	.word	0x00029800
        /*0980*/ 	.short	0x010a
        /*0982*/ 	.byte	0x3f
	.zero		1


	//   ....[23]....
        /*0984*/ 	.word	0x00001e50
        /*0988*/ 	.word	0x00000006
        /*098c*/ 	.word	0x00029830
        /*0990*/ 	.short	0x010a
        /*0992*/ 	.byte	0x3f
	.zero		1


	//   ....[24]....
        /*0994*/ 	.word	0x00001ec0
        /*0998*/ 	.word	0x00000006
        /*099c*/ 	.word	0x00029830
        /*09a0*/ 	.short	0x010a
        /*09a2*/ 	.byte	0x3f
	.zero		1


	//   ....[25]....
        /*09a4*/ 	.word	0x00003f50
        /*09a8*/ 	.word	0x0000002e
        /*09ac*/ 	.word	0x00000000
        /*09b0*/ 	.short	0x0101
        /*09b2*/ 	.byte	0x3f
	.zero		1


	//   ....[26]....
        /*09b4*/ 	.word	0x00005270
        /*09b8*/ 	.word	0x000000ff
        /*09bc*/ 	.word	0x00029830
        /*09c0*/ 	.short	0x010a
        /*09c2*/ 	.byte	0x06
	.zero		1


	//   ....[27]....
        /*09c4*/ 	.word	0x000052b0
        /*09c8*/ 	.word	0x000000ff
        /*09cc*/ 	.word	0x00029830
        /*09d0*/ 	.short	0x010a
        /*09d2*/ 	.byte	0x06
	.zero		1


	//   ....[28]....
        /*09d4*/ 	.word	0x00005f20
        /*09d8*/ 	.word	0x000000ff
        /*09dc*/ 	.word	0x00029850
        /*09e0*/ 	.short	0x010a
        /*09e2*/ 	.byte	0x06
	.zero		1


	//   ....[29]....
        /*09e4*/ 	.word	0x00005f60
        /*09e8*/ 	.word	0x000000ff
        /*09ec*/ 	.word	0x00029850
        /*09f0*/ 	.short	0x010a
        /*09f2*/ 	.byte	0x06
	.zero		1


	//   ....[30]....
        /*09f4*/ 	.word	0x000076e0
        /*09f8*/ 	.word	0x00000008
        /*09fc*/ 	.word	0x00000000
        /*0a00*/ 	.short	0x0101
        /*0a02*/ 	.byte	0x3f
	.zero		1


	//   ....[31]....
        /*0a04*/ 	.word	0x00007900
        /*0a08*/ 	.word	0x0000000b
        /*0a0c*/ 	.word	0x00000000
        /*0a10*/ 	.short	0x0101
        /*0a12*/ 	.byte	0x3f
	.zero		1


	//   ....[32]....
        /*0a14*/ 	.word	0x00007f50
        /*0a18*/ 	.word	0x00000015
        /*0a1c*/ 	.word	0x00029850
        /*0a20*/ 	.short	0x010a
        /*0a22*/ 	.byte	0x3f
	.zero		1


	//   ....[33]....
        /*0a24*/ 	.word	0x00007fe0
        /*0a28*/ 	.word	0x00000015
        /*0a2c*/ 	.word	0x00029850
        /*0a30*/ 	.short	0x010a
        /*0a32*/ 	.byte	0x3f
	.zero		1


	//   ....[34]....
        /*0a34*/ 	.word	0x000085e0
        /*0a38*/ 	.word	0x00000005
        /*0a3c*/ 	.word	0x00000000
        /*0a40*/ 	.short	0x0101
        /*0a42*/ 	.byte	0x3f
	.zero		1


	//   ....[35]....
        /*0a44*/ 	.word	0x0000a980
        /*0a48*/ 	.word	0x00000020
        /*0a4c*/ 	.word	0x00000000
        /*0a50*/ 	.short	0x0101
        /*0a52*/ 	.byte	0x3f
	.zero		1


	//   ....[36]....
        /*0a54*/ 	.word	0x0000ae30
        /*0a58*/ 	.word	0x00000020
        /*0a5c*/ 	.word	0x00000000
        /*0a60*/ 	.short	0x0101
        /*0a62*/ 	.byte	0x3f
	.zero		1


	//   ....[37]....
        /*0a64*/ 	.word	0x0000e7f0
        /*0a68*/ 	.word	0x00000002
        /*0a6c*/ 	.word	0x00029880
        /*0a70*/ 	.short	0x010a
        /*0a72*/ 	.byte	0x3f
	.zero		1


	//   ....[38]....
        /*0a74*/ 	.word	0x0000e980
        /*0a78*/ 	.word	0x00000002
        /*0a7c*/ 	.word	0x00029840
        /*0a80*/ 	.short	0x010a
        /*0a82*/ 	.byte	0x3f
	.zero		1


	//   ....[39]....
        /*0a84*/ 	.word	0x0000f540
        /*0a88*/ 	.word	0x00000011
        /*0a8c*/ 	.word	0x00029800
        /*0a90*/ 	.short	0x0107
        /*0a92*/ 	.byte	0x3f
	.zero		1


	//   ....[40]....
        /*0a94*/ 	.word	0x0000f640
        /*0a98*/ 	.word	0x00000011
        /*0a9c*/ 	.word	0x00029800
        /*0aa0*/ 	.short	0x0101
        /*0aa2*/ 	.byte	0x3f
	.zero		1


	//   ....[41]....
        /*0aa4*/ 	.word	0x0000f660
        /*0aa8*/ 	.word	0x00000011
        /*0aac*/ 	.word	0x00029820
        /*0ab0*/ 	.short	0x010a
        /*0ab2*/ 	.byte	0x3f
	.zero		1


	//   ....[42]....
        /*0ab4*/ 	.word	0x0000f980
        /*0ab8*/ 	.word	0x00000005
        /*0abc*/ 	.word	0x00029880
        /*0ac0*/ 	.short	0x010a
        /*0ac2*/ 	.byte	0x3f
	.zero		1


	//   ....[43]....
        /*0ac4*/ 	.word	0x0000fbb0
        /*0ac8*/ 	.word	0x00000005
        /*0acc*/ 	.word	0x00029840
        /*0ad0*/ 	.short	0x010a
        /*0ad2*/ 	.byte	0x3f
	.zero		1


	//   ....[44]....
        /*0ad4*/ 	.word	0x00010070
        /*0ad8*/ 	.word	0x00000013
        /*0adc*/ 	.word	0x00029870
        /*0ae0*/ 	.short	0x010a
        /*0ae2*/ 	.byte	0x3f
	.zero		1


	//   ....[45]....
        /*0ae4*/ 	.word	0x000100e0
        /*0ae8*/ 	.word	0x00000013
        /*0aec*/ 	.word	0x00029860
        /*0af0*/ 	.short	0x010a
        /*0af2*/ 	.byte	0x3f
	.zero		1


	//   ....[46]....
        /*0af4*/ 	.word	0x000105e0
        /*0af8*/ 	.word	0x00000013
        /*0afc*/ 	.word	0x00029850
        /*0b00*/ 	.short	0x0101
        /*0b02*/ 	.byte	0x3f
	.zero		1


	//   ....[47]....
        /*0b04*/ 	.word	0x00010650
        /*0b08*/ 	.word	0x00000013
        /*0b0c*/ 	.word	0x00000000
        /*0b10*/ 	.short	0x0101
        /*0b12*/ 	.byte	0x3f
	.zero		1


	//   ....[48]....
        /*0b14*/ 	.word	0x00010890
        /*0b18*/ 	.word	0x00000010
        /*0b1c*/ 	.word	0x00029870
        /*0b20*/ 	.short	0x010a
        /*0b22*/ 	.byte	0x3f
	.zero		1


	//   ....[49]....
        /*0b24*/ 	.word	0x00010900
        /*0b28*/ 	.word	0x00000010
        /*0b2c*/ 	.word	0x00029860
        /*0b30*/ 	.short	0x010a
        /*0b32*/ 	.byte	0x3f
	.zero		1


	//   ....[50]....
        /*0b34*/ 	.word	0x00010e10
        /*0b38*/ 	.word	0x00000010
        /*0b3c*/ 	.word	0x00029850
        /*0b40*/ 	.short	0x0101
        /*0b42*/ 	.byte	0x3f
	.zero		1


	//   ....[51]....
        /*0b44*/ 	.word	0x00010e60
        /*0b48*/ 	.word	0x00000010
        /*0b4c*/ 	.word	0x00000000
        /*0b50*/ 	.short	0x0101
        /*0b52*/ 	.byte	0x3f
	.zero		1


	//   ....[52]....
        /*0b54*/ 	.word	0x00011bc0
        /*0b58*/ 	.word	0x00000003
        /*0b5c*/ 	.word	0x00029820
        /*0b60*/ 	.short	0x010a
        /*0b62*/ 	.byte	0x3f
	.zero		1


	//   ....[53]....
        /*0b64*/ 	.word	0x00011d90
        /*0b68*/ 	.word	0x00000007
        /*0b6c*/ 	.word	0x00000000
        /*0b70*/ 	.short	0x010a
        /*0b72*/ 	.byte	0x3f
	.zero		1


	//   ....[54]....
        /*0b74*/ 	.word	0x00011de0
        /*0b78*/ 	.word	0x00000005
        /*0b7c*/ 	.word	0x00000000
        /*0b80*/ 	.short	0x010a
        /*0b82*/ 	.byte	0x3f
	.zero		1


	//   ....[55]....
        /*0b84*/ 	.word	0x00011e30
        /*0b88*/ 	.word	0x00000005
        /*0b8c*/ 	.word	0x00029860
        /*0b90*/ 	.short	0x010a
        /*0b92*/ 	.byte	0x3f
	.zero		1


	//   ....[56]....
        /*0b94*/ 	.word	0x00011e80
        /*0b98*/ 	.word	0x00000003
        /*0b9c*/ 	.word	0x00029860
        /*0ba0*/ 	.short	0x010a
        /*0ba2*/ 	.byte	0x3f
	.zero		1


	//   ....[57]....
        /*0ba4*/ 	.word	0x00011ec0
        /*0ba8*/ 	.word	0x00000005
        /*0bac*/ 	.word	0x00029880
        /*0bb0*/ 	.short	0x010a
        /*0bb2*/ 	.byte	0x3f
	.zero		1


	//   ....[58]....
        /*0bb4*/ 	.word	0x00011ee0
        /*0bb8*/ 	.word	0x00000003
        /*0bbc*/ 	.word	0x00029880
        /*0bc0*/ 	.short	0x010a
        /*0bc2*/ 	.byte	0x3f
	.zero		1


	//   ....[59]....
        /*0bc4*/ 	.word	0x00011f40
        /*0bc8*/ 	.word	0x00000003
        /*0bcc*/ 	.word	0x00029800
        /*0bd0*/ 	.short	0x010a
        /*0bd2*/ 	.byte	0x3f
	.zero		1


	//   ....[60]....
        /*0bd4*/ 	.word	0x00011f90
        /*0bd8*/ 	.word	0x00000006
        /*0bdc*/ 	.word	0x00029830
        /*0be0*/ 	.short	0x010a
        /*0be2*/ 	.byte	0x3f
	.zero		1


	//   ....[61]....
        /*0be4*/ 	.word	0x00011ff0
        /*0be8*/ 	.word	0x00000004
        /*0bec*/ 	.word	0x00029830
        /*0bf0*/ 	.short	0x010a
        /*0bf2*/ 	.byte	0x3f
	.zero		1


	//   ....[62]....
        /*0bf4*/ 	.word	0x00012050
        /*0bf8*/ 	.word	0x00000004
        /*0bfc*/ 	.word	0x00029850
        /*0c00*/ 	.short	0x010a
        /*0c02*/ 	.byte	0x3f
	.zero		1


	//   ....[63]....
        /*0c04*/ 	.word	0x000120a0
        /*0c08*/ 	.word	0x00000015
        /*0c0c*/ 	.word	0x00029850
        /*0c10*/ 	.short	0x010a
        /*0c12*/ 	.byte	0x3f
	.zero		1


	//   ....[64]....
        /*0c14*/ 	.word	0x000121f0
        /*0c18*/ 	.word	0x00000002
        /*0c1c*/ 	.word	0x00029880
        /*0c20*/ 	.short	0x010a
        /*0c22*/ 	.byte	0x3f
	.zero		1


	//   ....[65]....
        /*0c24*/ 	.word	0x00012240
        /*0c28*/ 	.word	0x00000002
        /*0c2c*/ 	.word	0x00029840
        /*0c30*/ 	.short	0x010a
        /*0c32*/ 	.byte	0x3f
	.zero		1


	//   ....[66]....
        /*0c34*/ 	.word	0x000127f0
        /*0c38*/ 	.word	0x00000011
        /*0c3c*/ 	.word	0x00029820
        /*0c40*/ 	.short	0x010a
        /*0c42*/ 	.byte	0x3f
	.zero		1


	//   ....[67]....
        /*0c44*/ 	.word	0x00012840
        /*0c48*/ 	.word	0x00000005
        /*0c4c*/ 	.word	0x00029880
        /*0c50*/ 	.short	0x010a
        /*0c52*/ 	.byte	0x3f
	.zero		1


	//   ....[68]....
        /*0c54*/ 	.word	0x00012890
        /*0c58*/ 	.word	0x00000005
        /*0c5c*/ 	.word	0x00029840
        /*0c60*/ 	.short	0x010a
        /*0c62*/ 	.byte	0x3f
	.zero		1


	//   ....[69]....
        /*0c64*/ 	.word	0x000128e0
        /*0c68*/ 	.word	0x00000013
        /*0c6c*/ 	.word	0x00029870
        /*0c70*/ 	.short	0x010a
        /*0c72*/ 	.byte	0x3f
	.zero		1


	//   ....[70]....
        /*0c74*/ 	.word	0x00012930
        /*0c78*/ 	.word	0x00000013
        /*0c7c*/ 	.word	0x00029860
        /*0c80*/ 	.short	0x010a
        /*0c82*/ 	.byte	0x3f
	.zero		1


	//   ....[71]....
        /*0c84*/ 	.word	0x00012980
        /*0c88*/ 	.word	0x00000010
        /*0c8c*/ 	.word	0x00029870
        /*0c90*/ 	.short	0x010a
        /*0c92*/ 	.byte	0x3f
	.zero		1


	//   ....[72]....
        /*0c94*/ 	.word	0x000129d0
        /*0c98*/ 	.word	0x00000010
        /*0c9c*/ 	.word	0x00029860
        /*0ca0*/ 	.short	0x010a
        /*0ca2*/ 	.byte	0x3f
	.zero		1


	//   ....[73]....
        /*0ca4*/ 	.word	0x00012a20
        /*0ca8*/ 	.word	0x00000003
        /*0cac*/ 	.word	0x00029820
        /*0cb0*/ 	.short	0x010a
        /*0cb2*/ 	.byte	0x3f
	.zero		1


	//   ....[74]....
        /*0cb4*/ 	.word	0x00012bc0
        /*0cb8*/ 	.word	0x00000007
        /*0cbc*/ 	.word	0x00000000
        /*0cc0*/ 	.short	0x010a
        /*0cc2*/ 	.byte	0x3f
	.zero		1


	//   ....[75]....
        /*0cc4*/ 	.word	0x00012c10
        /*0cc8*/ 	.word	0x00000005
        /*0ccc*/ 	.word	0x00000000
        /*0cd0*/ 	.short	0x010a
        /*0cd2*/ 	.byte	0x3f
	.zero		1


	//   ....[76]....
        /*0cd4*/ 	.word	0x00012c60
        /*0cd8*/ 	.word	0x00000005
        /*0cdc*/ 	.word	0x00029860
        /*0ce0*/ 	.short	0x010a
        /*0ce2*/ 	.byte	0x3f
	.zero		1


	//   ....[77]....
        /*0ce4*/ 	.word	0x00012cb0
        /*0ce8*/ 	.word	0x00000003
        /*0cec*/ 	.word	0x00029860
        /*0cf0*/ 	.short	0x010a
        /*0cf2*/ 	.byte	0x3f
	.zero		1


	//   ....[78]....
        /*0cf4*/ 	.word	0x00012d00
        /*0cf8*/ 	.word	0x00000005
        /*0cfc*/ 	.word	0x00029880
        /*0d00*/ 	.short	0x010a
        /*0d02*/ 	.byte	0x3f
	.zero		1


	//----- nvinfo : EIATTR_NUM_MBARRIERS
	.align		4
.L_122:
        /*0d04*/ 	.byte	0x03, 0x38
        /*0d06*/ 	.short	0x0016


	//----- nvinfo : EIATTR_EXIT_INSTR_OFFSETS
	.align		4
        /*0d08*/ 	.byte	0x04, 0x1c
        /*0d0a*/ 	.short	(.L_124 - .L_123)


	//   ....[0]....
.L_123:
        /*0d0c*/ 	.word	0x00000a80


	//   ....[1]....
        /*0d10*/ 	.word	0x0000c580


	//   ....[2]....
        /*0d14*/ 	.word	0x00011f30


	//----- nvinfo : EIATTR_MAX_THREADS
	.align		4
.L_124:
        /*0d18*/ 	.byte	0x04, 0x05
        /*0d1a*/ 	.short	(.L_126 - .L_125)
.L_125:
        /*0d1c*/ 	.word	0x00000180
        /*0d20*/ 	.word	0x00000001
        /*0d24*/ 	.word	0x00000001


	//----- nvinfo : EIATTR_CRS_STACK_SIZE
	.align		4
.L_126:
        /*0d28*/ 	.byte	0x04, 0x1e
        /*0d2a*/ 	.short	(.L_128 - .L_127)
.L_127:
        /*0d2c*/ 	.word	0x00000000


	//----- nvinfo : EIATTR_CBANK_PARAM_SIZE
	.align		4
.L_128:
        /*0d30*/ 	.byte	0x03, 0x19
        /*0d32*/ 	.short	0x0af0


	//----- nvinfo : EIATTR_PARAM_CBANK
	.align		4
        /*0d34*/ 	.byte	0x04, 0x0a
        /*0d36*/ 	.short	(.L_130 - .L_129)
	.align		4
.L_129:
        /*0d38*/ 	.word	index@(.nv.constant0._ZN7cutlass13device_kernelIN5flash11enable_sm90INS1_16FlashAttnFwdSm90INS1_25CollectiveMainloopFwdSm90ILi2EN4cute5tupleIJNS5_1CILi1EEES8_S8_EEENS6_IJNS7_ILi128EEENS7_ILi160EEENS7_ILi192EEEEEELi128ENS_12float_e4m3_tEfNS_4arch4Sm90ELb0ELb0ELb0ELb1ELb0ELb0ELb0ELb1ELb1ELb1ELb1ELb0EEENS1_21CollectiveEpilogueFwdINS6_IJSA_SA_SB_EEES9_NS_10bfloat16_tESG_Li256ELb1ELb1ELb1ELb1EEENS1_36VarlenDynamicPersistentTileSchedulerILi128ELi160ELi256ELi128ELb1ELb1ELb1ELb0ELb1ELb1EEEEEEEEEvNT_6ParamsE)
        /*0d3c*/ 	.short	0x0210
        /*0d3e*/ 	.short	0x0af0


	//----- nvinfo : EIATTR_SW_WAR
	.align		4
.L_130:
        /*0d40*/ 	.byte	0x04, 0x36
        /*0d42*/ 	.short	(.L_132 - .L_131)
.L_131:
        /*0d44*/ 	.word	0x00000008
.L_132:


//--------------------- .nv.info._ZN7cutlass13device_kernelIN5flash11enable_sm90INS1_16FlashAttnFwdSm90INS1_25CollectiveMainloopFwdSm90ILi2EN4cute5tupleIJNS5_1CILi1EEES8_S8_EEENS6_IJNS7_ILi128EEENS7_ILi160EEENS7_ILi192EEEEEELi128ENS_12float_e4m3_tEfNS_4arch4Sm90ELb0ELb0ELb0ELb1ELb0ELb1ELb0ELb1ELb1ELb1ELb1ELb0EEENS1_21CollectiveEpilogueFwdINS6_IJSA_SA_SB_EEES9_NS_10bfloat16_tESG_Li256ELb1ELb1ELb1ELb1EEENS1_36VarlenDynamicPersistentTileSchedulerILi128ELi160ELi256ELi128ELb1ELb1ELb1ELb0ELb1ELb1EEEEEEEEEvNT_6ParamsE --------------------------
	.section	.nv.info._ZN7cutlass13device_kernelIN5flash11enable_sm90INS1_16FlashAttnFwdSm90INS1_25CollectiveMainloopFwdSm90ILi2EN4cute5tupleIJNS5_1CILi1EEES8_S8_EEENS6_IJNS7_ILi128EEENS7_ILi160EEENS7_ILi192EEEEEELi128ENS_12float_e4m3_tEfNS_4arch4Sm90ELb0ELb0ELb0ELb1ELb0ELb1ELb0ELb1ELb1ELb1ELb1ELb0EEENS1_21CollectiveEpilogueFwdINS6_IJSA_SA_SB_EEES9_NS_10bfloat16_tESG_Li256ELb1ELb1ELb1ELb1EEENS1_36VarlenDynamicPersistentTileSchedulerILi128ELi160ELi256ELi128ELb1ELb1ELb1ELb0ELb1ELb1EEEEEEEEEvNT_6ParamsE,"",@"SHT_CUDA_INFO"
	.sectionflags	@""
	.align	4


	//----- nvinfo : EIATTR_CUDA_API_VERSION
	.align		4
        /*0000*/ 	.byte	0x04, 0x37
        /*0002*/ 	.short	(.L_134 - .L_133)
.L_133:
        /*0004*/ 	.word	0x00000082


	//----- nvinfo : EIATTR_KPARAM_INFO
	.align		4
.L_134:
        /*0008*/ 	.byte	0x04, 0x17
        /*000a*/ 	.short	(.L_136 - .L_135)
.L_135:
        /*000c*/ 	.word	0x00000000
        /*0010*/ 	.short	0x0000
        /*0012*/ 	.short	0x0070
        /*0014*/ 	.byte	0x00, 0xf0, 0x01, 0x2a


	//----- nvinfo : EIATTR_SPARSE_MMA_MASK
	.align		4
.L_136:
        /*0018*/ 	.byte	0x03, 0x50
        /*001a*/ 	.short	0x0000


	//----- nvinfo : EIATTR_MAXREG_COUNT
	.align		4
        /*001c*/ 	.byte	0x03, 0x1b
        /*001e*/ 	.short	0x00a8


	//----- nvinfo : EIATTR_NUM_BARRIERS
	.align		4
        /*0020*/ 	.byte	0x02, 0x4c
        /*0022*/ 	.byte	0x10
	.zero		1


	//----- nvinfo : EIATTR_EXTERNS
	.align		4
        /*0024*/ 	.byte	0x04, 0x0f
        /*0026*/ 	.short	(.L_138 - .L_137)


	//   ....[0]....
	.align		4
.L_137:
        /*0028*/ 	.word	index@(__assertfail)


	//----- nvinfo : EIATTR_ANNOTATIONS
	.align		4
.L_138:
        /*002c*/ 	.byte	0x04, 0x55
        /*002e*/ 	.short	(.L_140 - .L_139)


	//   ....[0]....
.L_139:
        /* <DEDUP_REMOVED lines=83> */
        /*0554*/ 	.byte	0xa0, 0xd9, 0x02, 0x00, 0x01, 0x00, 0x00, 0x00, 0x40, 0xda, 0x02, 0x00


	//----- nvinfo : EIATTR_MERCURY_ISA_VERSION
	.align		4
.L_140:
        /*0560*/ 	.byte	0x03, 0x5f
        /*0562*/ 	.short	0x0101


	//----- nvinfo : EIATTR_UNUSED_LOAD_BYTE_OFFSET
	.align		4
        /*0564*/ 	.byte	0x04, 0x44
        /*0566*/ 	.short	(.L_142 - .L_141)


	//   ....[0]....
.L_141:
        /*0568*/ 	.word	0x00000ae0
        /*056c*/ 	.word	0x0000fff0


	//   ....[1]....
        /*0570*/ 	.word	0x0001ebf0
        /*0574*/ 	.word	0x0000fff0


	//----- nvinfo : EIATTR_INT_WARP_WIDE_INSTR_OFFSETS
	.align		4
.L_142:
        /*0578*/ 	.byte	0x04, 0x31
        /*057a*/ 	.short	(.L_144 - .L_143)


	//   ....[0]....
.L_143:
        /*057c*/ 	.word	0x00000190


	//   ....[1]....
        /*0580*/ 	.word	0x000001d0


	//   ....[2]....
        /*0584*/ 	.word	0x00000240


	//   ....[3]....
        /*0588*/ 	.word	0x000259f0


	//   ....[4]....
        /*058c*/ 	.word	0x00025a50


	//   ....[5]....
        /*0590*/ 	.word	0x000283c0


	//   ....[6]....
        /*0594*/ 	.word	0x00028420


	//----- nvinfo : EIATTR_COOP_GROUP_MASK_REGIDS
	.align		4
.L_144:
        /*0598*/ 	.byte	0x04, 0x29
        /*059a*/ 	.short	(.L_146 - .L_145)


	//   ....[0]....
.L_145:
        /*059c*/ 	.word	0xffffffff


	//   ....[1]....
        /*05a0*/ 	.word	0xffffffff


	//   ....[2]....
        /*05a4*/ 	.word	0xffffffff


	//   ....[3]....
        /*05a8*/ 	.word	0xffffffff


	//   ....[4]....
        /*05ac*/ 	.word	0xffffffff


	//   ....[5]....
        /*05b0*/ 	.word	0xffffffff


	//   ....[6]....
        /*05b4*/ 	.word	0xffffffff


	//   ....[7]....
        /*05b8*/ 	.word	0xffffffff


	//   ....[8]....
        /*05bc*/ 	.word	0xffffffff


	//   ....[9]....
        /*05c0*/ 	.word	0xffffffff


	//   ....[10]....
        /*05c4*/ 	.word	0xffffffff


	//   ....[11]....
        /*05c8*/ 	.word	0xffffffff


	//   ....[12]....
        /*05cc*/ 	.word	0xffffffff


	//   ....[13]....
        /*05d0*/ 	.word	0xffffffff


	//   ....[14]....
        /*05d4*/ 	.word	0xffffffff


	//   ....[15]....
        /*05d8*/ 	.word	0xffffffff


	//   ....[16]....
        /*05dc*/ 	.word	0xffffffff


	//   ....[17]....
        /*05e0*/ 	.word	0xffffffff


	//   ....[18]....
        /*05e4*/ 	.word	0xffffffff


	//   ....[19]....
        /*05e8*/ 	.word	0xffffffff


	//   ....[20]....
        /*05ec*/ 	.word	0xffffffff


	//   ....[21]....
        /*05f0*/ 	.word	0xffffffff


	//   ....[22]....
        /*05f4*/ 	.word	0xffffffff


	//   ....[23]....
        /*05f8*/ 	.word	0xffffffff


	//   ....[24]....
        /*05fc*/ 	.word	0xffffffff


	//   ....[25]....
        /*0600*/ 	.word	0xffffffff


	//   ....[26]....
        /*0604*/ 	.word	0xffffffff


	//   ....[27]....
        /*0608*/ 	.word	0xffffffff


	//   ....[28]....
        /*060c*/ 	.word	0xffffffff


	//   ....[29]....
        /*0610*/ 	.word	0xffffffff


	//   ....[30]....
        /*0614*/ 	.word	0xffffffff


	//   ....[31]....
        /*0618*/ 	.word	0xffffffff


	//   ....[32]....
        /*061c*/ 	.word	0xffffffff


	//   ....[33]....
        /*0620*/ 	.word	0xffffffff


	//   ....[34]....
        /*0624*/ 	.word	0xffffffff


	//   ....[35]....
        /*0628*/ 	.word	0xffffffff


	//   ....[36]....
        /*062c*/ 	.word	0xffffffff


	//   ....[37]....
        /*0630*/ 	.word	0xffffffff


	//   ....[38]....
        /*0634*/ 	.word	0xffffffff


	//   ....[39]....
        /*0638*/ 	.word	0xffffffff


	//   ....[40]....
        /*063c*/ 	.word	0xffffffff


	//   ....[41]....
        /*0640*/ 	.word	0xffffffff


	//   ....[42]....
        /*0644*/ 	.word	0xffffffff


	//   ....[43]....
        /*0648*/ 	.word	0xffffffff


	//   ....[44]....
        /*064c*/ 	.word	0xffffffff


	//   ....[45]....
        /*0650*/ 	.word	0xffffffff


	//   ....[46]....
        /*0654*/ 	.word	0xffffffff


	//   ....[47]....
        /*0658*/ 	.word	0xffffffff


	//   ....[48]....
        /*065c*/ 	.word	0xffffffff


	//   ....[49]....
        /*0660*/ 	.word	0xffffffff


	//   ....[50]....
        /*0664*/ 	.word	0xffffffff


	//   ....[51]....
        /*0668*/ 	.word	0xffffffff


	//   ....[52]....
        /*066c*/ 	.word	0xffffffff


	//   ....[53]....
        /*0670*/ 	.word	0xffffffff


	//   ....[54]....
        /*0674*/ 	.word	0xffffffff


	//   ....[55]....
        /*0678*/ 	.word	0xffffffff


	//   ....[56]....
        /*067c*/ 	.word	0xffffffff


	//   ....[57]....
        /*0680*/ 	.word	0xffffffff


	//   ....[58]....
        /*0684*/ 	.word	0xffffffff


	//   ....[59]....
        /*0688*/ 	.word	0xffffffff


	//   ....[60]....
        /*068c*/ 	.word	0xffffffff


	//   ....[61]....
        /*0690*/ 	.word	0xffffffff


	//   ....[62]....
        /*0694*/ 	.word	0xffffffff


	//   ....[63]....
        /*0698*/ 	.word	0xffffffff


	//   ....[64]....
        /*069c*/ 	.word	0xffffffff


	//   ....[65]....
        /*06a0*/ 	.word	0xffffffff


	//   ....[66]....
        /*06a4*/ 	.word	0xffffffff


	//   ....[67]....
        /*06a8*/ 	.word	0xffffffff


	//   ....[68]....
        /*06ac*/ 	.word	0xffffffff


	//   ....[69]....
        /*06b0*/ 	.word	0xffffffff


	//   ....[70]....
        /*06b4*/ 	.word	0xffffffff


	//   ....[71]....
        /*06b8*/ 	.word	0xffffffff


	//   ....[72]....
        /*06bc*/ 	.word	0xffffffff


	//   ....[73]....
        /*06c0*/ 	.word	0xffffffff


	//   ....[74]....
        /*06c4*/ 	.word	0xffffffff


	//   ....[75]....
        /*06c8*/ 	.word	0xffffffff


	//   ....[76]....
        /*06cc*/ 	.word	0xffffffff


	//   ....[77]....
        /*06d0*/ 	.word	0xffffffff


	//   ....[78]....
        /*06d4*/ 	.word	0xffffffff


	//   ....[79]....
        /*06d8*/ 	.word	0xffffffff


	//   ....[80]....
        /*06dc*/ 	.word	0xffffffff


	//   ....[81]....
        /*06e0*/ 	.word	0xffffffff


	//   ....[82]....
        /*06e4*/ 	.word	0xffffffff


	//   ....[83]....
        /*06e8*/ 	.word	0xffffffff


	//   ....[84]....
        /*06ec*/ 	.word	0xffffffff


	//   ....[85]....
        /*06f0*/ 	.word	0xffffffff


	//   ....[86]....
        /*06f4*/ 	.word	0xffffffff


	//   ....[87]....
        /*06f8*/ 	.word	0xffffffff


	//   ....[88]....
        /*06fc*/ 	.word	0xffffffff


	//   ....[89]....
        /*0700*/ 	.word	0xffffffff


	//   ....[90]....
        /*0704*/ 	.word	0xffffffff


	//   ....[91]....
        /*0708*/ 	.word	0xffffffff


	//   ....[92]....
        /*070c*/ 	.word	0xffffffff


	//   ....[93]....
        /*0710*/ 	.word	0xffffffff


	//   ....[94]....
        /*0714*/ 	.word	0xffffffff


	//   ....[95]....
        /*0718*/ 	.word	0xffffffff


	//   ....[96]....
        /*071c*/ 	.word	0xffffffff


	//   ....[97]....
        /*0720*/ 	.word	0xffffffff


	//   ....[98]....
        /*0724*/ 	.word	0xffffffff


	//   ....[99]....
        /*0728*/ 	.word	0xffffffff


	//   ....[100]....
        /*072c*/ 	.word	0xffffffff


	//   ....[101]....
        /*0730*/ 	.word	0xffffffff


	//   ....[102]....
        /*0734*/ 	.word	0xffffffff


	//   ....[103]....
        /*0738*/ 	.word	0xffffffff


	//   ....[104]....
        /*073c*/ 	.word	0xffffffff


	//   ....[105]....
        /*0740*/ 	.word	0xffffffff


	//   ....[106]....
        /*0744*/ 	.word	0xffffffff


	//   ....[107]....
        /*0748*/ 	.word	0xffffffff


	//   ....[108]....
        /*074c*/ 	.word	0xffffffff


	//   ....[109]....
        /*0750*/ 	.word	0xffffffff


	//   ....[110]....
        /*0754*/ 	.word	0xffffffff


	//   ....[111]....
        /*0758*/ 	.word	0xffffffff


	//   ....[112]....
        /*075c*/ 	.word	0xffffffff


	//   ....[113]....
        /*0760*/ 	.word	0xffffffff


	//   ....[114]....
        /*0764*/ 	.word	0xffffffff


	//   ....[115]....
        /*0768*/ 	.word	0xffffffff


	//   ....[116]....
        /*076c*/ 	.word	0xffffffff


	//   ....[117]....
        /*0770*/ 	.word	0xffffffff


	//   ....[118]....
        /*0774*/ 	.word	0xffffffff


	//   ....[119]....
        /*0778*/ 	.word	0xffffffff


	//   ....[120]....
        /*077c*/ 	.word	0xffffffff


	//   ....[121]....
        /*0780*/ 	.word	0xffffffff


	//   ....[122]....
        /*0784*/ 	.word	0xffffffff


	//   ....[123]....
        /*0788*/ 	.word	0xffffffff


	//   ....[124]....
        /*078c*/ 	.word	0xffffffff


	//   ....[125]....
        /*0790*/ 	.word	0xffffffff


	//   ....[126]....
        /*0794*/ 	.word	0xffffffff


	//   ....[127]....
        /*0798*/ 	.word	0xffffffff


	//   ....[128]....
        /*079c*/ 	.word	0xffffffff


	//   ....[129]....
        /*07a0*/ 	.word	0xffffffff


	//   ....[130]....
        /*07a4*/ 	.word	0xffffffff


	//   ....[131]....
        /*07a8*/ 	.word	0xffffffff


	//   ....[132]....
        /*07ac*/ 	.word	0xffffffff


	//   ....[133]....
        /*07b0*/ 	.word	0xffffffff


	//   ....[134]....
        /*07b4*/ 	.word	0xffffffff


	//   ....[135]....
        /*07b8*/ 	.word	0xffffffff


	//   ....[136]....
        /*07bc*/ 	.word	0xffffffff


	//   ....[137]....
        /*07c0*/ 	.word	0xffffffff


	//   ....[138]....
        /*07c4*/ 	.word	0xffffffff


	//   ....[139]....
        /*07c8*/ 	.word	0xffffffff


	//   ....[140]....
        /*07cc*/ 	.word	0xffffffff


	//   ....[141]....
        /*07d0*/ 	.word	0xffffffff


	//   ....[142]....
        /*07d4*/ 	.word	0xffffffff


	//   ....[143]....
        /*07d8*/ 	.word	0xffffffff


	//   ....[144]....
        /*07dc*/ 	.word	0xffffffff


	//   ....[145]....
        /*07e0*/ 	.word	0xffffffff


	//   ....[146]....
        /*07e4*/ 	.word	0xffffffff


	//   ....[147]....
        /*07e8*/ 	.word	0xffffffff


	//   ....[148]....
        /*07ec*/ 	.word	0xffffffff


	//   ....[149]....
        /*07f0*/ 	.word	0xffffffff


	//   ....[150]....
        /*07f4*/ 	.word	0xffffffff


	//   ....[151]....
        /*07f8*/ 	.word	0xffffffff


	//   ....[152]....
        /*07fc*/ 	.word	0xffffffff


	//   ....[153]....
        /*0800*/ 	.word	0xffffffff


	//   ....[154]....
        /*0804*/ 	.word	0xffffffff


	//   ....[155]....
        /*0808*/ 	.word	0xffffffff


	//   ....[156]....
        /*080c*/ 	.word	0xffffffff


	//   ....[157]....
        /*0810*/ 	.word	0xffffffff


	//   ....[158]....
        /*0814*/ 	.word	0xffffffff


	//   ....[159]....
        /*0818*/ 	.word	0xffffffff


	//   ....[160]....
        /*081c*/ 	.word	0xffffffff


	//   ....[161]....
        /*0820*/ 	.word	0xffffffff


	//   ....[162]....
        /*0824*/ 	.word	0x0500000f


	//   ....[163]....
        /*0828*/ 	.word	0x0500000f


	//   ....[164]....
        /*082c*/ 	.word	0x0500000f


	//   ....[165]....
        /*0830*/ 	.word	0x0500000f


	//   ....[166]....
        /*0834*/ 	.word	0x0500000f


	//   ....[167]....
        /*0838*/ 	.word	0x0500000f


	//   ....[168]....
        /*083c*/ 	.word	0x0500000f


	//   ....[169]....
        /*0840*/ 	.word	0x0500000f


	//   ....[170]....
        /*0844*/ 	.word	0x0500000f


	//   ....[171]....
        /*0848*/ 	.word	0x0500000f


	//   ....[172]....
        /*084c*/ 	.word	0x0500000f


	//   ....[173]....
        /*0850*/ 	.word	0x0500000f


	//   ....[174]....
        /*0854*/ 	.word	0x0500000f


	//   ....[175]....
        /*0858*/ 	.word	0x0500000f


	//   ....[176]....
        /*085c*/ 	.word	0x0500000f


	//   ....[177]....
        /*0860*/ 	.word	0x0500000f


	//   ....[178]....
        /*0864*/ 	.word	0x0500000f


	//   ....[179]....
        /*0868*/ 	.word	0x0500000f


	//   ....[180]....
        /*086c*/ 	.word	0x0500000f


	//   ....[181]....
        /*0870*/ 	.word	0x0500000f


	//   ....[182]....
        /*0874*/ 	.word	0x0500000f


	//   ....[183]....
        /*0878*/ 	.word	0x0500000f


	//   ....[184]....
        /*087c*/ 	.word	0x0500000f


	//   ....[185]....
        /*0880*/ 	.word	0x0500000f


	//   ....[186]....
        /*0884*/ 	.word	0x0500000f


	//   ....[187]....
        /*0888*/ 	.word	0x0500000f


	//   ....[188]....
        /*088c*/ 	.word	0x0500000f


	//   ....[189]....
        /*0890*/ 	.word	0x0500000f


	//   ....[190]....
        /*0894*/ 	.word	0x0500000f


	//   ....[191]....
        /*0898*/ 	.word	0x0500000f


	//   ....[192]....
        /*089c*/ 	.word	0x0500000f


	//   ....[193]....
        /*08a0*/ 	.word	0x0500000f


	//   ....[194]....
        /*08a4*/ 	.word	0x0500000f


	//   ....[195]....
        /*08a8*/ 	.word	0x0500000f


	//   ....[196]....
        /*08ac*/ 	.word	0x0500000f


	//   ....[197]....
        /*08b0*/ 	.word	0x0500000f


	//   ....[198]....
        /*08b4*/ 	.word	0x0500000f


	//   ....[199]....
        /*08b8*/ 	.word	0x0500000f


	//   ....[200]....
        /*08bc*/ 	.word	0x0500000f


	//   ....[201]....
        /*08c0*/ 	.word	0x0500000f


	//   ....[202]....
        /*08c4*/ 	.word	0x0500000f


	//   ....[203]....
        /*08c8*/ 	.word	0x0500000f


	//   ....[204]....
        /*08cc*/ 	.word	0x0500000f


	//   ....[205]....
        /*08d0*/ 	.word	0x0500000f


	//   ....[206]....
        /*08d4*/ 	.word	0x0500000f


	//   ....[207]....
        /*08d8*/ 	.word	0x0500000f


	//   ....[208]....
        /*08dc*/ 	.word	0x0500000f


	//   ....[209]....
        /*08e0*/ 	.word	0x0500000f


	//   ....[210]....
        /*08e4*/ 	.word	0x0500000f


	//   ....[211]....
        /*08e8*/ 	.word	0x0500000f


	//   ....[212]....
        /*08ec*/ 	.word	0x0500000f


	//   ....[213]....
        /*08f0*/ 	.word	0x0500000f


	//   ....[214]....
        /*08f4*/ 	.word	0x0500000f


	//   ....[215]....
        /*08f8*/ 	.word	0x0500000f


	//   ....[216]....
        /*08fc*/ 	.word	0x0500000f


	//   ....[217]....
        /*0900*/ 	.word	0x0500000f


	//   ....[218]....
        /*0904*/ 	.word	0x0500000f


	//   ....[219]....
        /*0908*/ 	.word	0x0500000f


	//   ....[220]....
        /*090c*/ 	.word	0x0500000f


	//   ....[221]....
        /*0910*/ 	.word	0x0500000f


	//   ....[222]....
        /*0914*/ 	.word	0x0500000f


	//   ....[223]....
        /*0918*/ 	.word	0x0500000f


	//   ....[224]....
        /*091c*/ 	.word	0x0500000f


	//   ....[225]....
        /*0920*/ 	.word	0x0500000f


	//   ....[226]....
        /*0924*/ 	.word	0x0500000f


	//   ....[227]....
        /*0928*/ 	.word	0x0500000f


	//   ....[228]....
        /*092c*/ 	.word	0x0500000f


	//   ....[229]....
        /*0930*/ 	.word	0x0500000f


	//   ....[230]....
        /*0934*/ 	.word	0x0500000f


	//   ....[231]....
        /*0938*/ 	.word	0x0500000f


	//   ....[232]....
        /*093c*/ 	.word	0x0500000f


	//   ....[233]....
        /*0940*/ 	.word	0x0500000f


	//   ....[234]....
        /*0944*/ 	.word	0x0500000f


	//   ....[235]....
        /*0948*/ 	.word	0x0500000f


	//   ....[236]....
        /*094c*/ 	.word	0x0500000f


	//   ....[237]....
        /*0950*/ 	.word	0x0500000f


	//   ....[238]....
        /*0954*/ 	.word	0x0500000f


	//   ....[239]....
        /*0958*/ 	.word	0x0500000f


	//   ....[240]....
        /*095c*/ 	.word	0x0500000f


	//   ....[241]....
        /*0960*/ 	.word	0x0500000f


	//   ....[242]....
        /*0964*/ 	.word	0x0500000f


	//   ....[243]....
        /*0968*/ 	.word	0x0500000f


	//   ....[244]....
        /*096c*/ 	.word	0x0500000f


	//   ....[245]....
        /*0970*/ 	.word	0x0500000f


	//   ....[246]....
        /*0974*/ 	.word	0x0500000f


	//   ....[247]....
        /*0978*/ 	.word	0x0500000f


	//   ....[248]....
        /*097c*/ 	.word	0x0500000f


	//   ....[249]....
        /*0980*/ 	.word	0x0500000f


	//   ....[250]....
        /*0984*/ 	.word	0x0500000f


	//   ....[251]....
        /*0988*/ 	.word	0x0500000f


	//   ....[252]....
        /*098c*/ 	.word	0x0500000f


	//   ....[253]....
        /*0990*/ 	.word	0x0500000f


	//   ....[254]....
        /*0994*/ 	.word	0x0500000f


	//   ....[255]....
        /*0998*/ 	.word	0x0500000f


	//   ....[0]....
        /*099c*/ 	.word	0x0500000f


	//   ....[1]....
        /*09a0*/ 	.word	0x0500000f


	//   ....[2]....
        /*09a4*/ 	.word	0x0500000f


	//   ....[3]....
        /*09a8*/ 	.word	0x0500000f


	//   ....[4]....
        /*09ac*/ 	.word	0x0500000f


	//   ....[5]....
        /*09b0*/ 	.word	0x0500000f


	//   ....[6]....
        /*09b4*/ 	.word	0x0500000f


	//   ....[7]....
        /*09b8*/ 	.word	0x0500000f


	//   ....[8]....
        /*09bc*/ 	.word	0x0500000f


	//   ....[9]....
        /*09c0*/ 	.word	0x0500000f


	//   ....[10]....
        /*09c4*/ 	.word	0x0500000f


	//   ....[11]....
        /*09c8*/ 	.word	0x0500000f


	//   ....[12]....
        /*09cc*/ 	.word	0x0500000f


	//   ....[13]....
        /*09d0*/ 	.word	0x0500000f


	//   ....[14]....
        /*09d4*/ 	.word	0x0500000f


	//   ....[15]....
        /*09d8*/ 	.word	0x0500000f


	//   ....[16]....
        /*09dc*/ 	.word	0x0500000f


	//   ....[17]....
        /*09e0*/ 	.word	0x0500000f


	//   ....[18]....
        /*09e4*/ 	.word	0x0500000f


	//   ....[19]....
        /*09e8*/ 	.word	0x0500000f


	//   ....[20]....
        /*09ec*/ 	.word	0x0500000f


	//   ....[21]....
        /*09f0*/ 	.word	0x0500000f


	//   ....[22]....
        /*09f4*/ 	.word	0x0500000f


	//   ....[23]....
        /*09f8*/ 	.word	0x0500000f


	//   ....[24]....
        /*09fc*/ 	.word	0x0500000f


	//   ....[25]....
        /*0a00*/ 	.word	0x0500000f


	//   ....[26]....
        /*0a04*/ 	.word	0x0500000f


	//   ....[27]....
        /*0a08*/ 	.word	0x0500000f


	//----- nvinfo : EIATTR_COOP_GROUP_INSTR_OFFSETS
	.align		4
.L_146:
        /*0a0c*/ 	.byte	0x04, 0x28
        /*0a0e*/ 	.short	(.L_148 - .L_147)


	//   ....[0]....
.L_147:
        /*0a10*/ 	.word	0x00000070


	//   ....[1]....
        /*0a14*/ 	.word	0x000001a0


	//   ....[2]....
        /*0a18*/ 	.word	0x000001f0


	//   ....[3]....
        /*0a1c*/ 	.word	0x00000420


	//   ....[4]....
        /*0a20*/ 	.word	0x00000580


	//   ....[5]....
        /*0a24*/ 	.word	0x000006a0


	//   ....[6]....
        /*0a28*/ 	.word	0x00000800


	//   ....[7]....
        /*0a2c*/ 	.word	0x000107b0


	//   ....[8]....
        /*0a30*/ 	.word	0x00010cf0


	//   ....[9]....
        /*0a34*/ 	.word	0x00010d00


	//   ....[10]....
        /*0a38*/ 	.word	0x00010d10


	//   ....[11]....
        /*0a3c*/ 	.word	0x00010d20


	//   ....[12]....
        /*0a40*/ 	.word	0x000141a0


	//   ....[13]....
        /*0a44*/ 	.word	0x000141b0


	//   ....[14]....
        /*0a48*/ 	.word	0x000141c0


	//   ....[15]....
        /*0a4c*/ 	.word	0x000141d0


	//   ....[16]....
        /*0a50*/ 	.word	0x000193a0


	//   ....[17]....
        /*0a54*/ 	.word	0x00019440


	//   ....[18]....
        /*0a58*/ 	.word	0x00019740


	//   ....[19]....
        /*0a5c*/ 	.word	0x000198f0


	//   ....[20]....
        /*0a60*/ 	.word	0x0001c760


	//   ....[21]....
        /*0a64*/ 	.word	0x0001c830


	//   ....[22]....
        /*0a68*/ 	.word	0x0001c860


	//   ....[23]....
        /*0a6c*/ 	.word	0x0001c8f0


	//   ....[24]....
        /*0a70*/ 	.word	0x0001e420


	//   ....[25]....
        /*0a74*/ 	.word	0x0001e480


	//   ....[26]....
        /*0a78*/ 	.word	0x0001e4a0


	//   ....[27]....
        /*0a7c*/ 	.word	0x0001e4c0


	//   ....[28]....
        /*0a80*/ 	.word	0x0001f070


	//   ....[29]....
        /*0a84*/ 	.word	0x0001f0c0


	//   ....[30]....
        /*0a88*/ 	.word	0x0001f0f0


	//   ....[31]....
        /*0a8c*/ 	.word	0x0001f120


	//   ....[32]....
        /*0a90*/ 	.word	0x0001f150


	//   ....[33]....
        /*0a94*/ 	.word	0x0001f180


	//   ....[34]....
        /*0a98*/ 	.word	0x0001f1b0


	//   ....[35]....
        /*0a9c*/ 	.word	0x0001f1e0


	//   ....[36]....
        /*0aa0*/ 	.word	0x0001f210


	//   ....[37]....
        /*0aa4*/ 	.word	0x0001f240


	//   ....[38]....
        /*0aa8*/ 	.word	0x0001f270


	//   ....[39]....
        /*0aac*/ 	.word	0x0001f2a0


	//   ....[40]....
        /*0ab0*/ 	.word	0x0001f2d0


	//   ....[41]....
        /*0ab4*/ 	.word	0x0001f300


	//   ....[42]....
        /*0ab8*/ 	.word	0x0001f330


	//   ....[43]....
        /*0abc*/ 	.word	0x0001f360


	//   ....[44]....
        /*0ac0*/ 	.word	0x0001f390


	//   ....[45]....
        /*0ac4*/ 	.word	0x0001f3c0


	//   ....[46]....
        /*0ac8*/ 	.word	0x0001f3f0


	//   ....[47]....
        /*0acc*/ 	.word	0x0001f420


	//   ....[48]....
        /*0ad0*/ 	.word	0x0001f450


	//   ....[49]....
        /*0ad4*/ 	.word	0x0001f480


	//   ....[50]....
        /*0ad8*/ 	.word	0x0001f4b0


	//   ....[51]....
        /*0adc*/ 	.word	0x0001f4e0


	//   ....[52]....
        /*0ae0*/ 	.word	0x0001f510


	//   ....[53]....
        /*0ae4*/ 	.word	0x0001f540


	//   ....[54]....
        /*0ae8*/ 	.word	0x0001f570


	//   ....[55]....
        /*0aec*/ 	.word	0x0001f5a0


	//   ....[56]....
        /*0af0*/ 	.word	0x0001f5d0


	//   ....[57]....
        /*0af4*/ 	.word	0x0001f600


	//   ....[58]....
        /*0af8*/ 	.word	0x0001f630


	//   ....[59]....
        /*0afc*/ 	.word	0x0001f660


	//   ....[60]....
        /*0b00*/ 	.word	0x0001f690


	//   ....[61]....
        /*0b04*/ 	.word	0x0001f6c0


	//   ....[62]....
        /*0b08*/ 	.word	0x0001f6f0


	//   ....[63]....
        /*0b0c*/ 	.word	0x0001f720


	//   ....[64]....
        /*0b10*/ 	.word	0x0001f750


	//   ....[65]....
        /*0b14*/ 	.word	0x0001f780


	//   ....[66]....
        /*0b18*/ 	.word	0x0001f790


	//   ....[67]....
        /*0b1c*/ 	.word	0x0001f7a0


	//   ....[68]....
        /*0b20*/ 	.word	0x0001f7b0


	//   ....[69]....
        /*0b24*/ 	.word	0x0001f7c0


	//   ....[70]....
        /*0b28*/ 	.word	0x0001f7d0


	//   ....[71]....
        /*0b2c*/ 	.word	0x0001f7e0


	//   ....[72]....
        /*0b30*/ 	.word	0x0001f7f0


	//   ....[73]....
        /*0b34*/ 	.word	0x0001f810


	//   ....[74]....
        /*0b38*/ 	.word	0x0001f830


	//   ....[75]....
        /*0b3c*/ 	.word	0x0001f840


	//   ....[76]....
        /*0b40*/ 	.word	0x0001f850


	//   ....[77]....
        /*0b44*/ 	.word	0x0001f880


	//   ....[78]....
        /*0b48*/ 	.word	0x0001f8b0


	//   ....[79]....
        /*0b4c*/ 	.word	0x0001f8e0


	//   ....[80]....
        /*0b50*/ 	.word	0x0001f900


	//   ....[81]....
        /*0b54*/ 	.word	0x0001f930


	//   ....[82]....
        /*0b58*/ 	.word	0x0001f960


	//   ....[83]....
        /*0b5c*/ 	.word	0x0001f990


	//   ....[84]....
        /*0b60*/ 	.word	0x0001f9c0


	//   ....[85]....
        /*0b64*/ 	.word	0x0001f9f0


	//   ....[86]....
        /*0b68*/ 	.word	0x0001fa20


	//   ....[87]....
        /*0b6c*/ 	.word	0x0001fa50


	//   ....[88]....
        /*0b70*/ 	.word	0x0001fa80


	//   ....[89]....
        /*0b74*/ 	.word	0x0001fab0


	//   ....[90]....
        /*0b78*/ 	.word	0x0001fae0


	//   ....[91]....
        /*0b7c*/ 	.word	0x0001fb10


	//   ....[92]....
        /*0b80*/ 	.word	0x00020360


	//   ....[93]....
        /*0b84*/ 	.word	0x00020380


	//   ....[94]....
        /*0b88*/ 	.word	0x000203a0


	//   ....[95]....
        /*0b8c*/ 	.word	0x000203c0


	//   ....[96]....
        /*0b90*/ 	.word	0x00020a60


	//   ....[97]....
        /*0b94*/ 	.word	0x00020a70


	//   ....[98]....
        /*0b98*/ 	.word	0x00020ba0


	//   ....[99]....
        /*0b9c*/ 	.word	0x00020bb0


	//   ....[100]....
        /*0ba0*/ 	.word	0x00020ce0


	//   ....[101]....
        /*0ba4*/ 	.word	0x00020cf0


	//   ....[102]....
        /*0ba8*/ 	.word	0x00020e20


	//   ....[103]....
        /*0bac*/ 	.word	0x00020e30


	//   ....[104]....
        /*0bb0*/ 	.word	0x00021210


	//   ....[105]....
        /*0bb4*/ 	.word	0x00021220


	//   ....[106]....
        /*0bb8*/ 	.word	0x00021990


	//   ....[107]....
        /*0bbc*/ 	.word	0x000219a0


	//   ....[108]....
        /*0bc0*/ 	.word	0x000227c0


	//   ....[109]....
        /*0bc4*/ 	.word	0x000227d0


	//   ....[110]....
        /*0bc8*/ 	.word	0x00022910


	//   ....[111]....
        /*0bcc*/ 	.word	0x00022920


	//   ....[112]....
        /*0bd0*/ 	.word	0x00022a50


	//   ....[113]....
        /*0bd4*/ 	.word	0x00022a60


	//   ....[114]....
        /*0bd8*/ 	.word	0x00022b90


	//   ....[115]....
        /*0bdc*/ 	.word	0x00022ba0


	//   ....[116]....
        /*0be0*/ 	.word	0x00022d30


	//   ....[117]....
        /*0be4*/ 	.word	0x00022f70


	//   ....[118]....
        /*0be8*/ 	.word	0x00022fa0


	//   ....[119]....
        /*0bec*/ 	.word	0x00022fd0


	//   ....[120]....
        /*0bf0*/ 	.word	0x00023000


	//   ....[121]....
        /*0bf4*/ 	.word	0x00023030


	//   ....[122]....
        /*0bf8*/ 	.word	0x00023060


	//   ....[123]....
        /*0bfc*/ 	.word	0x00023200


	//   ....[124]....
        /*0c00*/ 	.word	0x00023230


	//   ....[125]....
        /*0c04*/ 	.word	0x00023260


	//   ....[126]....
        /*0c08*/ 	.word	0x00023290


	//   ....[127]....
        /*0c0c*/ 	.word	0x000232c0


	//   ....[128]....
        /*0c10*/ 	.word	0x000232f0


	//   ....[129]....
        /*0c14*/ 	.word	0x00023370


	//   ....[130]....
        /*0c18*/ 	.word	0x000233b0


	//   ....[131]....
        /*0c1c*/ 	.word	0x000233c0


	//   ....[132]....
        /*0c20*/ 	.word	0x00023470


	//   ....[133]....
        /*0c24*/ 	.word	0x00024650


	//   ....[134]....
        /*0c28*/ 	.word	0x00026190


	//   ....[135]....
        /*0c2c*/ 	.word	0x00026ec0


	//   ....[136]....
        /*0c30*/ 	.word	0x00026f00


	//   ....[137]....
        /*0c34*/ 	.word	0x00026f50


	//   ....[138]....
        /*0c38*/ 	.word	0x00026fd0


	//   ....[139]....
        /*0c3c*/ 	.word	0x00027060


	//   ....[140]....
        /*0c40*/ 	.word	0x00027070


	//   ....[141]....
        /*0c44*/ 	.word	0x000270c0


	//   ....[142]....
        /*0c48*/ 	.word	0x00027100


	//   ....[143]....
        /*0c4c*/ 	.word	0x00028d90


	//   ....[144]....
        /*0c50*/ 	.word	0x00028dc0


	//   ....[145]....
        /*0c54*/ 	.word	0x00028e30


	//   ....[146]....
        /*0c58*/ 	.word	0x00028e60


	//   ....[147]....
        /*0c5c*/ 	.word	0x00028e90


	//   ....[148]....
        /*0c60*/ 	.word	0x00028ec0


	//   ....[149]....
        /*0c64*/ 	.word	0x00028ef0


	//   ....[150]....
        /*0c68*/ 	.word	0x00028f20


	//   ....[151]....
        /*0c6c*/ 	.word	0x000290f0


	//   ....[152]....
        /*0c70*/ 	.word	0x00029120


	//   ....[153]....
        /*0c74*/ 	.word	0x00029150


	//   ....[154]....
        /*0c78*/ 	.word	0x00029180


	//   ....[155]....
        /*0c7c*/ 	.word	0x000291b0


	//   ....[156]....
        /*0c80*/ 	.word	0x000291e0


	//   ....[157]....
        /*0c84*/ 	.word	0x000292a0


	//   ....[158]....
        /*0c88*/ 	.word	0x000292c0


	//   ....[159]....
        /*0c8c*/ 	.word	0x000292d0


	//   ....[160]....
        /*0c90*/ 	.word	0x00029330


	//   ....[161]....
        /*0c94*/ 	.word	0x00029a50


	//   ....[162]....
        /*0c98*/ 	.word	0x00029f30


	//   ....[163]....
        /*0c9c*/ 	.word	0x00029fe0


	//   ....[164]....
        /*0ca0*/ 	.word	0x0002a070


	//   ....[165]....
        /*0ca4*/ 	.word	0x0002a0c0


	//   ....[166]....
        /*0ca8*/ 	.word	0x0002a110


	//   ....[167]....
        /*0cac*/ 	.word	0x0002a1f0


	//   ....[168]....
        /*0cb0*/ 	.word	0x0002a280


	//   ....[169]....
        /*0cb4*/ 	.word	0x0002a2d0


	//   ....[170]....
        /*0cb8*/ 	.word	0x0002a320


	//   ....[171]....
        /*0cbc*/ 	.word	0x0002a570


	//   ....[172]....
        /*0cc0*/ 	.word	0x0002a690


	//   ....[173]....
        /*0cc4*/ 	.word	0x0002a7b0


	//   ....[174]....
        /*0cc8*/ 	.word	0x0002a8d0


	//   ....[175]....
        /*0ccc*/ 	.word	0x0002a9f0


	//   ....[176]....
        /*0cd0*/ 	.word	0x0002aaf0


	//   ....[177]....
        /*0cd4*/ 	.word	0x0002ab50


	//   ....[178]....
        /*0cd8*/ 	.word	0x0002aba0


	//   ....[179]....
        /*0cdc*/ 	.word	0x0002ac20


	//   ....[180]....
        /*0ce0*/ 	.word	0x0002ac70


	//   ....[181]....
        /*0ce4*/ 	.word	0x0002acf0


	//   ....[182]....
        /*0ce8*/ 	.word	0x0002ad40


	//   ....[183]....
        /*0cec*/ 	.word	0x0002adc0


	//   ....[184]....
        /*0cf0*/ 	.word	0x0002ae30


	//   ....[185]....
        /*0cf4*/ 	.word	0x0002ae90


	//   ....[186]....
        /*0cf8*/ 	.word	0x0002aee0


	//   ....[187]....
        /*0cfc*/ 	.word	0x0002af60


	//   ....[188]....
        /*0d00*/ 	.word	0x0002afd0


	//   ....[189]....
        /*0d04*/ 	.word	0x0002b030


	//   ....[190]....
        /*0d08*/ 	.word	0x0002b080


	//   ....[191]....
        /*0d0c*/ 	.word	0x0002b100


	//   ....[192]....
        /*0d10*/ 	.word	0x0002b150


	//   ....[193]....
        /*0d14*/ 	.word	0x0002b1b0


	//   ....[194]....
        /*0d18*/ 	.word	0x0002b200


	//   ....[195]....
        /*0d1c*/ 	.word	0x0002b260


	//   ....[196]....
        /*0d20*/ 	.word	0x0002b2d0


	//   ....[197]....
        /*0d24*/ 	.word	0x0002b330


	//   ....[198]....
        /*0d28*/ 	.word	0x0002b380


	//   ....[199]....
        /*0d2c*/ 	.word	0x0002b3e0


	//   ....[200]....
        /*0d30*/ 	.word	0x0002b430


	//   ....[201]....
        /*0d34*/ 	.word	0x0002b490


	//   ....[202]....
        /*0d38*/ 	.word	0x0002b500


	//   ....[203]....
        /*0d3c*/ 	.word	0x0002b580


	//   ....[204]....
        /*0d40*/ 	.word	0x0002b5f0


	//   ....[205]....
        /*0d44*/ 	.word	0x0002b670


	//   ....[206]....
        /*0d48*/ 	.word	0x0002b6e0


	//   ....[207]....
        /*0d4c*/ 	.word	0x0002b760


	//   ....[208]....
        /*0d50*/ 	.word	0x0002b7c0


	//   ....[209]....
        /*0d54*/ 	.word	0x0002b840


	//   ....[210]....
        /*0d58*/ 	.word	0x0002b890


	//   ....[211]....
        /*0d5c*/ 	.word	0x0002b910


	//   ....[212]....
        /*0d60*/ 	.word	0x0002b970


	//   ....[213]....
        /*0d64*/ 	.word	0x0002b9d0


	//   ....[214]....
        /*0d68*/ 	.word	0x0002ba30


	//   ....[215]....
        /*0d6c*/ 	.word	0x0002baa0


	//   ....[216]....
        /*0d70*/ 	.word	0x0002bb30


	//   ....[217]....
        /*0d74*/ 	.word	0x0002bb90


	//   ....[218]....
        /*0d78*/ 	.word	0x0002bbe0


	//   ....[219]....
        /*0d7c*/ 	.word	0x0002bc60


	//   ....[220]....
        /*0d80*/ 	.word	0x0002bcd0


	//   ....[221]....
        /*0d84*/ 	.word	0x0002bd30


	//   ....[222]....
        /*0d88*/ 	.word	0x0002bd80


	//   ....[223]....
        /*0d8c*/ 	.word	0x0002be00


	//   ....[224]....
        /*0d90*/ 	.word	0x0002be70


	//   ....[225]....
        /*0d94*/ 	.word	0x0002bed0


	//   ....[226]....
        /*0d98*/ 	.word	0x0002bf20


	//   ....[227]....
        /*0d9c*/ 	.word	0x0002bfa0


	//   ....[228]....
        /*0da0*/ 	.word	0x0002c010


	//   ....[229]....
        /*0da4*/ 	.word	0x0002c080


	//   ....[230]....
        /*0da8*/ 	.word	0x0002c0d0


	//   ....[231]....
        /*0dac*/ 	.word	0x0002c150


	//   ....[232]....
        /*0db0*/ 	.word	0x0002c1c0


	//   ....[233]....
        /*0db4*/ 	.word	0x0002c220


	//   ....[234]....
        /*0db8*/ 	.word	0x0002c270


	//   ....[235]....
        /*0dbc*/ 	.word	0x0002c2f0


	//   ....[236]....
        /*0dc0*/ 	.word	0x0002c340


	//   ....[237]....
        /*0dc4*/ 	.word	0x0002c3d0


	//   ....[238]....
        /*0dc8*/ 	.word	0x0002c460


	//   ....[239]....
        /*0dcc*/ 	.word	0x0002c4f0


	//   ....[240]....
        /*0dd0*/ 	.word	0x0002c580


	//   ....[241]....
        /*0dd4*/ 	.word	0x0002c610


	//   ....[242]....
        /*0dd8*/ 	.word	0x0002c6a0


	//   ....[243]....
        /*0ddc*/ 	.word	0x0002c720


	//   ....[244]....
        /*0de0*/ 	.word	0x0002c770


	//   ....[245]....
        /*0de4*/ 	.word	0x0002c800


	//   ....[246]....
        /*0de8*/ 	.word	0x0002c890


	//   ....[247]....
        /*0dec*/ 	.word	0x0002c910


	//   ....[248]....
        /*0df0*/ 	.word	0x0002c960


	//   ....[249]....
        /*0df4*/ 	.word	0x0002c9f0


	//   ....[250]....
        /*0df8*/ 	.word	0x0002ca80


	//   ....[251]....
        /*0dfc*/ 	.word	0x0002cb10


	//   ....[252]....
        /*0e00*/ 	.word	0x0002cba0


	//   ....[253]....
        /*0e04*/ 	.word	0x0002cc30


	//   ....[254]....
        /*0e08*/ 	.word	0x0002ccc0


	//   ....[255]....
        /*0e0c*/ 	.word	0x0002cd80


	//   ....[0]....
        /*0e10*/ 	.word	0x0002d060


	//   ....[1]....
        /*0e14*/ 	.word	0x0002d280


	//   ....[2]....
        /*0e18*/ 	.word	0x0002d2d0


	//   ....[3]....
        /*0e1c*/ 	.word	0x0002d330


	//   ....[4]....
        /*0e20*/ 	.word	0x0002d440


	//   ....[5]....
        /*0e24*/ 	.word	0x0002d4a0


	//   ....[6]....
        /*0e28*/ 	.word	0x0002d5b0


	//   ....[7]....
        /*0e2c*/ 	.word	0x0002d610


	//   ....[8]....
        /*0e30*/ 	.word	0x0002d6f0


	//   ....[9]....
        /*0e34*/ 	.word	0x0002da10


	//   ....[10]....
        /*0e38*/ 	.word	0x0002dab0


	//   ....[11]....
        /*0e3c*/ 	.word	0x0002dc50


	//   ....[12]....
        /*0e40*/ 	.word	0x0002dcd0


	//   ....[13]....
        /*0e44*/ 	.word	0x0002dd50


	//   ....[14]....
        /*0e48*/ 	.word	0x0002ddd0


	//   ....[15]....
        /*0e4c*/ 	.word	0x0002de50


	//   ....[16]....
        /*0e50*/ 	.word	0x0002dee0


	//   ....[17]....
        /*0e54*/ 	.word	0x0002df80


	//   ....[18]....
        /*0e58*/ 	.word	0x0002e030


	//   ....[19]....
        /*0e5c*/ 	.word	0x0002e0b0


	//   ....[20]....
        /*0e60*/ 	.word	0x0002e130


	//   ....[21]....
        /*0e64*/ 	.word	0x0002e1b0


	//   ....[22]....
        /*0e68*/ 	.word	0x0002e240


	//   ....[23]....
        /*0e6c*/ 	.word	0x0002e2c0


	//   ....[24]....
        /*0e70*/ 	.word	0x0002e360


	//   ....[25]....
        /*0e74*/ 	.word	0x0002e3b0


	//   ....[26]....
        /*0e78*/ 	.word	0x0002e440


	//   ....[27]....
        /*0e7c*/ 	.word	0x0002e570


	//----- nvinfo : EIATTR_REG_RECONFIG
	.align		4
.L_148:
        /*0e80*/ 	.byte	0x01, 0x54
	.zero		2


	//----- nvinfo : EIATTR_SYSCALL_OFFSETS
	.align		4
        /*0e84*/ 	.byte	0x04, 0x46
        /*0e86*/ 	.short	(.L_150 - .L_149)


	//   ....[0]....
.L_149:
        /*0e88*/ 	.word	0x000020a0


	//   ....[1]....
        /*0e8c*/ 	.word	0x000021f0


	//   ....[2]....
        /*0e90*/ 	.word	0x00010940


	//   ....[3]....
        /*0e94*/ 	.word	0x00010c70


	//   ....[4]....
        /*0e98*/ 	.word	0x00025bf0


	//   ....[5]....
        /*0e9c*/ 	.word	0x00025d80


	//   ....[6]....
        /*0ea0*/ 	.word	0x00025ed0


	//   ....[7]....
        /*0ea4*/ 	.word	0x00026010


	//   ....[8]....
        /*0ea8*/ 	.word	0x00026ab0


	//----- nvinfo : EIATTR_MBARRIER_INSTR_OFFSETS
	.align		4
.L_150:
        /*0eac*/ 	.byte	0x04, 0x39
        /*0eae*/ 	.short	(.L_152 - .L_151)


	//   ....[0]....
.L_151:
        /*0eb0*/ 	.word	0x000002d0
        /*0eb4*/ 	.word	0x000000ff
        /*0eb8*/ 	.word	0x00029800
        /*0ebc*/ 	.short	0x0100
        /*0ebe*/ 	.byte	0x08
	.zero		1


	//   ....[1]....
        /*0ec0*/ 	.word	0x000002e0
        /*0ec4*/ 	.word	0x000000ff
        /*0ec8*/ 	.word	0x00029820
        /*0ecc*/ 	.short	0x0100
        /*0ece*/ 	.byte	0x08
	.zero		1


	//   ....[2]....
        /*0ed0*/ 	.word	0x000003d0
        /*0ed4*/ 	.word	0x000000ff
        /*0ed8*/ 	.word	0x00029830
        /*0edc*/ 	.short	0x0100
        /*0ede*/ 	.byte	0x08
	.zero		1


	//   ....[3]....
        /*0ee0*/ 	.word	0x000003e0
        /*0ee4*/ 	.word	0x000000ff
        /*0ee8*/ 	.word	0x00029840
        /*0eec*/ 	.short	0x0100
        /*0eee*/ 	.byte	0x08
	.zero		1


	//   ....[4]....
        /*0ef0*/ 	.word	0x000003f0
        /*0ef4*/ 	.word	0x000000ff
        /*0ef8*/ 	.word	0x00029838
        /*0efc*/ 	.short	0x0100
        /*0efe*/ 	.byte	0x08
	.zero		1


	//   ....[5]....
        /*0f00*/ 	.word	0x00000400
        /*0f04*/ 	.word	0x000000ff
        /*0f08*/ 	.word	0x00029848
        /*0f0c*/ 	.short	0x0100
        /*0f0e*/ 	.byte	0x08
	.zero		1


	//   ....[6]....
        /*0f10*/ 	.word	0x00000530
        /*0f14*/ 	.word	0x000000ff
        /*0f18*/ 	.word	0x00029850
        /*0f1c*/ 	.short	0x0100
        /*0f1e*/ 	.byte	0x08
	.zero		1


	//   ....[7]....
        /*0f20*/ 	.word	0x00000540
        /*0f24*/ 	.word	0x000000ff
        /*0f28*/ 	.word	0x00029860
        /*0f2c*/ 	.short	0x0100
        /*0f2e*/ 	.byte	0x08
	.zero		1


	//   ....[8]....
        /*0f30*/ 	.word	0x00000550
        /*0f34*/ 	.word	0x000000ff
        /*0f38*/ 	.word	0x00029858
        /*0f3c*/ 	.short	0x0100
        /*0f3e*/ 	.byte	0x08
	.zero		1


	//   ....[9]....
        /*0f40*/ 	.word	0x00000560
        /*0f44*/ 	.word	0x000000ff
        /*0f48*/ 	.word	0x00029868
        /*0f4c*/ 	.short	0x0100
        /*0f4e*/ 	.byte	0x08
	.zero		1


	//   ....[10]....
        /*0f50*/ 	.word	0x00000650
        /*0f54*/ 	.word	0x000000ff
        /*0f58*/ 	.word	0x00029870
        /*0f5c*/ 	.short	0x0100
        /*0f5e*/ 	.byte	0x06
	.zero		1


	//   ....[11]....
        /*0f60*/ 	.word	0x00000660
        /*0f64*/ 	.word	0x000000ff
        /*0f68*/ 	.word	0x00029880
        /*0f6c*/ 	.short	0x0100
        /*0f6e*/ 	.byte	0x06
	.zero		1


	//   ....[12]....
        /*0f70*/ 	.word	0x00000670
        /*0f74*/ 	.word	0x000000ff
        /*0f78*/ 	.word	0x00029878
        /*0f7c*/ 	.short	0x0100
        /*0f7e*/ 	.byte	0x06
	.zero		1


	//   ....[13]....
        /*0f80*/ 	.word	0x00000680
        /*0f84*/ 	.word	0x000000ff
        /*0f88*/ 	.word	0x00029888
        /*0f8c*/ 	.short	0x0100
        /*0f8e*/ 	.byte	0x06
	.zero		1


	//   ....[14]....
        /*0f90*/ 	.word	0x000007b0
        /*0f94*/ 	.word	0x000000ff
        /*0f98*/ 	.word	0x00029890
        /*0f9c*/ 	.short	0x0100
        /*0f9e*/ 	.byte	0x08
	.zero		1


	//   ....[15]....
        /*0fa0*/ 	.word	0x000007c0
        /*0fa4*/ 	.word	0x000000ff
        /*0fa8*/ 	.word	0x000298a0
        /*0fac*/ 	.short	0x0100
        /*0fae*/ 	.byte	0x08
	.zero		1


	//   ....[16]....
        /*0fb0*/ 	.word	0x000007d0
        /*0fb4*/ 	.word	0x000000ff
        /*0fb8*/ 	.word	0x00029898
        /*0fbc*/ 	.short	0x0100
        /*0fbe*/ 	.byte	0x08
	.zero		1


	//   ....[17]....
        /*0fc0*/ 	.word	0x000007e0
        /*0fc4*/ 	.word	0x000000ff
        /*0fc8*/ 	.word	0x000298a8
        /*0fcc*/ 	.short	0x0100
        /*0fce*/ 	.byte	0x08
	.zero		1


	//   ....[18]....
        /*0fd0*/ 	.word	0x00000910
        /*0fd4*/ 	.word	0x000000ff
        /*0fd8*/ 	.word	0x000298b0
        /*0fdc*/ 	.short	0x0100
        /*0fde*/ 	.byte	0x08
	.zero		1


	//   ....[19]....
        /*0fe0*/ 	.word	0x00000920
        /*0fe4*/ 	.word	0x000000ff
        /*0fe8*/ 	.word	0x000298c0
        /*0fec*/ 	.short	0x0100
        /*0fee*/ 	.byte	0x08
	.zero		1


	//   ....[20]....
        /*0ff0*/ 	.word	0x00000930
        /*0ff4*/ 	.word	0x000000ff
        /*0ff8*/ 	.word	0x000298b8
        /*0ffc*/ 	.short	0x0100
        /*0ffe*/ 	.byte	0x08
	.zero		1


	//   ....[21]....
        /*1000*/ 	.word	0x00000940
        /*1004*/ 	.word	0x000000ff
        /*1008*/ 	.word	0x000298c8
        /*100c*/ 	.short	0x0100
        /*100e*/ 	.byte	0x08
	.zero		1


	//   ....[22]....
        /*1010*/ 	.word	0x00003940
        /*1014*/ 	.word	0x00000061
        /*1018*/ 	.word	0x00029890
        /*101c*/ 	.short	0x010a
        /*101e*/ 	.byte	0x3f
	.zero		1


	//   ....[23]....
        /*1020*/ 	.word	0x000096f0
        /*1024*/ 	.word	0x00000061
        /*1028*/ 	.word	0x00029890
        /*102c*/ 	.short	0x010a
        /*102e*/ 	.byte	0x3f
	.zero		1


	//   ....[24]....
        /*1030*/ 	.word	0x0000f630
        /*1034*/ 	.word	0x00000061
        /*1038*/ 	.word	0x00029890
        /*103c*/ 	.short	0x010a
        /*103e*/ 	.byte	0x3f
	.zero		1


	//   ....[25]....
        /*1040*/ 	.word	0x0000fa00
        /*1044*/ 	.word	0x00000028
        /*1048*/ 	.word	0x00000000
        /*104c*/ 	.short	0x0101
        /*104e*/ 	.byte	0x3f
	.zero		1


	//   ....[26]....
        /*1050*/ 	.word	0x0000fa40
        /*1054*/ 	.word	0x00000061
        /*1058*/ 	.word	0x000298b0
        /*105c*/ 	.short	0x010a
        /*105e*/ 	.byte	0x3f
	.zero		1


	//   ....[27]....
        /*1060*/ 	.word	0x0000fee0
        /*1064*/ 	.word	0x00000061
        /*1068*/ 	.word	0x00000000
        /*106c*/ 	.short	0x0101
        /*106e*/ 	.byte	0x3f
	.zero		1


	//   ....[28]....
        /*1070*/ 	.word	0x000109d0
        /*1074*/ 	.word	0x00000010
        /*1078*/ 	.word	0x00029800
        /*107c*/ 	.short	0x010a
        /*107e*/ 	.byte	0x3f
	.zero		1


	//   ....[29]....
        /*1080*/ 	.word	0x00010a20
        /*1084*/ 	.word	0x00000010
        /*1088*/ 	.word	0x00029800
        /*108c*/ 	.short	0x010a
        /*108e*/ 	.byte	0x3f
	.zero		1


	//   ....[30]....
        /*1090*/ 	.word	0x000112b0
        /*1094*/ 	.word	0x00000010
        /*1098*/ 	.word	0x00029800
        /*109c*/ 	.short	0x010a
        /*109e*/ 	.byte	0x3f
	.zero		1


	//   ....[31]....
        /*10a0*/ 	.word	0x00014640
        /*10a4*/ 	.word	0x00000010
        /*10a8*/ 	.word	0x00029800
        /*10ac*/ 	.short	0x010a
        /*10ae*/ 	.byte	0x3f
	.zero		1


	//   ....[32]....
        /*10b0*/ 	.word	0x00017780
        /*10b4*/ 	.word	0x00000003
        /*10b8*/ 	.word	0x00029830
        /*10bc*/ 	.short	0x010a
        /*10be*/ 	.byte	0x3f
	.zero		1


	//   ....[33]....
        /*10c0*/ 	.word	0x00017800
        /*10c4*/ 	.word	0x00000003
        /*10c8*/ 	.word	0x00029830
        /*10cc*/ 	.short	0x010a
        /*10ce*/ 	.byte	0x3f
	.zero		1


	//   ....[34]....
        /*10d0*/ 	.word	0x00019ba0
        /*10d4*/ 	.word	0x0000002d
        /*10d8*/ 	.word	0x00000000
        /*10dc*/ 	.short	0x0101
        /*10de*/ 	.byte	0x3f
	.zero		1


	//   ....[35]....
        /*10e0*/ 	.word	0x0001af30
        /*10e4*/ 	.word	0x0000000b
        /*10e8*/ 	.word	0x00029830
        /*10ec*/ 	.short	0x010a
        /*10ee*/ 	.byte	0x3f
	.zero		1


	//   ....[36]....
        /*10f0*/ 	.word	0x0001af80
        /*10f4*/ 	.word	0x0000000b
        /*10f8*/ 	.word	0x00029830
        /*10fc*/ 	.short	0x010a
        /*10fe*/ 	.byte	0x3f
	.zero		1


	//   ....[37]....
        /*1100*/ 	.word	0x0001c080
        /*1104*/ 	.word	0x0000000b
        /*1108*/ 	.word	0x00029850
        /*110c*/ 	.short	0x010a
        /*110e*/ 	.byte	0x3f
	.zero		1


	//   ....[38]....
        /*1110*/ 	.word	0x0001c0c0
        /*1114*/ 	.word	0x0000000b
        /*1118*/ 	.word	0x00029850
        /*111c*/ 	.short	0x010a
        /*111e*/ 	.byte	0x3f
	.zero		1


	//   ....[39]....
        /*1120*/ 	.word	0x0001d720
        /*1124*/ 	.word	0x00000004
        /*1128*/ 	.word	0x00000000
        /*112c*/ 	.short	0x0101
        /*112e*/ 	.byte	0x3f
	.zero		1


	//   ....[40]....
        /*1130*/ 	.word	0x0001da10
        /*1134*/ 	.word	0x00000009
        /*1138*/ 	.word	0x00000000
        /*113c*/ 	.short	0x0101
        /*113e*/ 	.byte	0x3f
	.zero		1


	//   ....[41]....
        /*1140*/ 	.word	0x0001e0e0
        /*1144*/ 	.word	0x0000000d
        /*1148*/ 	.word	0x00029850
        /*114c*/ 	.short	0x010a
        /*114e*/ 	.byte	0x3f
	.zero		1


	//   ....[42]....
        /*1150*/ 	.word	0x0001e160
        /*1154*/ 	.word	0x0000000d
        /*1158*/ 	.word	0x00029850
        /*115c*/ 	.short	0x010a
        /*115e*/ 	.byte	0x3f
	.zero		1


	//   ....[43]....
        /*1160*/ 	.word	0x0001e740
        /*1164*/ 	.word	0x00000002
        /*1168*/ 	.word	0x00000000
        /*116c*/ 	.short	0x0101
        /*116e*/ 	.byte	0x3f
	.zero		1


	//   ....[44]....
        /*1170*/ 	.word	0x00020980
        /*1174*/ 	.word	0x00000000
        /*1178*/ 	.word	0x00000000
        /*117c*/ 	.short	0x0101
        /*117e*/ 	.byte	0x3f
	.zero		1


	//   ....[45]....
        /*1180*/ 	.word	0x00021110
        /*1184*/ 	.word	0x00000008
        /*1188*/ 	.word	0x00000000
        /*118c*/ 	.short	0x0101
        /*118e*/ 	.byte	0x3f
	.zero		1


	//   ....[46]....
        /*1190*/ 	.word	0x00024730
        /*1194*/ 	.word	0x00000012
        /*1198*/ 	.word	0x00029820
        /*119c*/ 	.short	0x010a
        /*119e*/ 	.byte	0x3f
	.zero		1


	//   ....[47]....
        /*11a0*/ 	.word	0x00024800
        /*11a4*/ 	.word	0x00000007
        /*11a8*/ 	.word	0x000298a0
        /*11ac*/ 	.short	0x010a
        /*11ae*/ 	.byte	0x3f
	.zero		1


	//   ....[48]....
        /*11b0*/ 	.word	0x00024c20
        /*11b4*/ 	.word	0x00000007
        /*11b8*/ 	.word	0x000298c0
        /*11bc*/ 	.short	0x010a
        /*11be*/ 	.byte	0x3f
	.zero		1


	//   ....[49]....
        /*11c0*/ 	.word	0x00024ff0
        /*11c4*/ 	.word	0x00000008
        /*11c8*/ 	.word	0x000298a0
        /*11cc*/ 	.short	0x010a
        /*11ce*/ 	.byte	0x3f
	.zero		1


	//   ....[50]....
        /*11d0*/ 	.word	0x00025400
        /*11d4*/ 	.word	0x00000008
        /*11d8*/ 	.word	0x000298c0
        /*11dc*/ 	.short	0x010a
        /*11de*/ 	.byte	0x3f
	.zero		1


	//   ....[51]....
        /*11e0*/ 	.word	0x00026410
        /*11e4*/ 	.word	0x00000002
        /*11e8*/ 	.word	0x00029880
        /*11ec*/ 	.short	0x010a
        /*11ee*/ 	.byte	0x3f
	.zero		1


	//   ....[52]....
        /*11f0*/ 	.word	0x000265b0
        /*11f4*/ 	.word	0x00000002
        /*11f8*/ 	.word	0x00029840
        /*11fc*/ 	.short	0x010a
        /*11fe*/ 	.byte	0x3f
	.zero		1


	//   ....[53]....
        /*1200*/ 	.word	0x000271e0
        /*1204*/ 	.word	0x00000012
        /*1208*/ 	.word	0x00029800
        /*120c*/ 	.short	0x0107
        /*120e*/ 	.byte	0x3f
	.zero		1


	//   ....[54]....
        /*1210*/ 	.word	0x000272e0
        /*1214*/ 	.word	0x00000012
        /*1218*/ 	.word	0x00029800
        /*121c*/ 	.short	0x0101
        /*121e*/ 	.byte	0x3f
	.zero		1


	//   ....[55]....
        /*1220*/ 	.word	0x00027300
        /*1224*/ 	.word	0x00000012
        /*1228*/ 	.word	0x00029820
        /*122c*/ 	.short	0x010a
        /*122e*/ 	.byte	0x3f
	.zero		1


	//   ....[56]....
        /*1230*/ 	.word	0x00027630
        /*1234*/ 	.word	0x00000005
        /*1238*/ 	.word	0x00029880
        /*123c*/ 	.short	0x010a
        /*123e*/ 	.byte	0x3f
	.zero		1


	//   ....[57]....
        /*1240*/ 	.word	0x00027860
        /*1244*/ 	.word	0x00000005
        /*1248*/ 	.word	0x00029840
        /*124c*/ 	.short	0x010a
        /*124e*/ 	.byte	0x3f
	.zero		1


	//   ....[58]....
        /*1250*/ 	.word	0x00027d20
        /*1254*/ 	.word	0x00000014
        /*1258*/ 	.word	0x00029870
        /*125c*/ 	.short	0x010a
        /*125e*/ 	.byte	0x3f
	.zero		1


	//   ....[59]....
        /*1260*/ 	.word	0x00027d90
        /*1264*/ 	.word	0x00000014
        /*1268*/ 	.word	0x00029860
        /*126c*/ 	.short	0x010a
        /*126e*/ 	.byte	0x3f
	.zero		1


	//   ....[60]....
        /*1270*/ 	.word	0x00028290
        /*1274*/ 	.word	0x00000014
        /*1278*/ 	.word	0x00029850
        /*127c*/ 	.short	0x0101
        /*127e*/ 	.byte	0x3f
	.zero		1


	//   ....[61]....
        /*1280*/ 	.word	0x00028310
        /*1284*/ 	.word	0x00000014
        /*1288*/ 	.word	0x00000000
        /*128c*/ 	.short	0x0101
        /*128e*/ 	.byte	0x3f
	.zero		1


	//   ....[62]....
        /*1290*/ 	.word	0x00028540
        /*1294*/ 	.word	0x00000010
        /*1298*/ 	.word	0x00029870
        /*129c*/ 	.short	0x010a
        /*129e*/ 	.byte	0x3f
	.zero		1


	//   ....[63]....
        /*12a0*/ 	.word	0x000285b0
        /*12a4*/ 	.word	0x00000010
        /*12a8*/ 	.word	0x00029860
        /*12ac*/ 	.short	0x010a
        /*12ae*/ 	.byte	0x3f
	.zero		1


	//   ....[64]....
        /*12b0*/ 	.word	0x00028ac0
        /*12b4*/ 	.word	0x00000010
        /*12b8*/ 	.word	0x00029850
        /*12bc*/ 	.short	0x0101
        /*12be*/ 	.byte	0x3f
	.zero		1


	//   ....[65]....
        /*12c0*/ 	.word	0x00028b10
        /*12c4*/ 	.word	0x00000010
        /*12c8*/ 	.word	0x00000000
        /*12cc*/ 	.short	0x0101
        /*12ce*/ 	.byte	0x3f
	.zero		1


	//   ....[66]....
        /*12d0*/ 	.word	0x000299d0
        /*12d4*/ 	.word	0x00000000
        /*12d8*/ 	.word	0x00029820
        /*12dc*/ 	.short	0x010a
        /*12de*/ 	.byte	0x3f
	.zero		1


	//   ....[67]....
        /*12e0*/ 	.word	0x00029bb0
        /*12e4*/ 	.word	0x00000006
        /*12e8*/ 	.word	0x00000000
        /*12ec*/ 	.short	0x010a
        /*12ee*/ 	.byte	0x3f
	.zero		1


	//   ....[68]....
        /*12f0*/ 	.word	0x00029be0
        /*12f4*/ 	.word	0x00000007
        /*12f8*/ 	.word	0x00000000
        /*12fc*/ 	.short	0x010a
        /*12fe*/ 	.byte	0x3f
	.zero		1


	//   ....[69]....
        /*1300*/ 	.word	0x00029c30
        /*1304*/ 	.word	0x00000004
        /*1308*/ 	.word	0x00029860
        /*130c*/ 	.short	0x010a
        /*130e*/ 	.byte	0x3f
	.zero		1


	//   ....[70]....
        /*1310*/ 	.word	0x00029c80
        /*1314*/ 	.word	0x00000003
        /*1318*/ 	.word	0x00029860
        /*131c*/ 	.short	0x010a
        /*131e*/ 	.byte	0x3f
	.zero		1


	//   ....[71]....
        /*1320*/ 	.word	0x00029cc0
        /*1324*/ 	.word	0x00000004
        /*1328*/ 	.word	0x00029880
        /*132c*/ 	.short	0x010a
        /*132e*/ 	.byte	0x3f
	.zero		1


	//   ....[72]....
        /*1330*/ 	.word	0x00029ce0
        /*1334*/ 	.word	0x00000003
        /*1338*/ 	.word	0x00029880
        /*133c*/ 	.short	0x010a
        /*133e*/ 	.byte	0x3f
	.zero		1


	//   ....[73]....
        /*1340*/ 	.word	0x00029d40
        /*1344*/ 	.word	0x00000061
        /*1348*/ 	.word	0x00029890
        /*134c*/ 	.short	0x010a
        /*134e*/ 	.byte	0x3f
	.zero		1


	//   ....[74]....
        /*1350*/ 	.word	0x00029d90
        /*1354*/ 	.word	0x00000061
        /*1358*/ 	.word	0x00029890
        /*135c*/ 	.short	0x010a
        /*135e*/ 	.byte	0x3f
	.zero		1


	//   ....[75]....
        /*1360*/ 	.word	0x00029de0
        /*1364*/ 	.word	0x00000061
        /*1368*/ 	.word	0x00029890
        /*136c*/ 	.short	0x010a
        /*136e*/ 	.byte	0x3f
	.zero		1


	//   ....[76]....
        /*1370*/ 	.word	0x00029e30
        /*1374*/ 	.word	0x00000061
        /*1378*/ 	.word	0x000298b0
        /*137c*/ 	.short	0x010a
        /*137e*/ 	.byte	0x3f
	.zero		1


	//   ....[77]....
        /*1380*/ 	.word	0x0002a140
        /*1384*/ 	.word	0x00000010
        /*1388*/ 	.word	0x00029800
        /*138c*/ 	.short	0x010a
        /*138e*/ 	.byte	0x3f
	.zero		1


	//   ....[78]....
        /*1390*/ 	.word	0x0002a360
        /*1394*/ 	.word	0x00000010
        /*1398*/ 	.word	0x00029800
        /*139c*/ 	.short	0x010a
        /*139e*/ 	.byte	0x3f
	.zero		1


	//   ....[79]....
        /*13a0*/ 	.word	0x0002a3b0
        /*13a4*/ 	.word	0x00000003
        /*13a8*/ 	.word	0x00029830
        /*13ac*/ 	.short	0x010a
        /*13ae*/ 	.byte	0x3f
	.zero		1


	//   ....[80]....
        /*13b0*/ 	.word	0x0002a400
        /*13b4*/ 	.word	0x0000000b
        /*13b8*/ 	.word	0x00029830
        /*13bc*/ 	.short	0x010a
        /*13be*/ 	.byte	0x3f
	.zero		1


	//   ....[81]....
        /*13c0*/ 	.word	0x0002a450
        /*13c4*/ 	.word	0x0000000b
        /*13c8*/ 	.word	0x00029850
        /*13cc*/ 	.short	0x010a
        /*13ce*/ 	.byte	0x3f
	.zero		1


	//   ....[82]....
        /*13d0*/ 	.word	0x0002a4a0
        /*13d4*/ 	.word	0x0000000d
        /*13d8*/ 	.word	0x00029850
        /*13dc*/ 	.short	0x010a
        /*13de*/ 	.byte	0x3f
	.zero		1


	//   ....[83]....
        /*13e0*/ 	.word	0x0002ce40
        /*13e4*/ 	.word	0x00000012
        /*13e8*/ 	.word	0x00029820
        /*13ec*/ 	.short	0x010a
        /*13ee*/ 	.byte	0x3f
	.zero		1


	//   ....[84]....
        /*13f0*/ 	.word	0x0002ce90
        /*13f4*/ 	.word	0x00000007
        /*13f8*/ 	.word	0x000298a0
        /*13fc*/ 	.short	0x010a
        /*13fe*/ 	.byte	0x3f
	.zero		1


	//   ....[85]....
        /*1400*/ 	.word	0x0002cee0
        /*1404*/ 	.word	0x00000007
        /*1408*/ 	.word	0x000298c0
        /*140c*/ 	.short	0x010a
        /*140e*/ 	.byte	0x3f
	.zero		1


	//   ....[86]....
        /*1410*/ 	.word	0x0002cf30
        /*1414*/ 	.word	0x00000008
        /*1418*/ 	.word	0x000298a0
        /*141c*/ 	.short	0x010a
        /*141e*/ 	.byte	0x3f
	.zero		1


	//   ....[87]....
        /*1420*/ 	.word	0x0002cf80
        /*1424*/ 	.word	0x00000008
        /*1428*/ 	.word	0x000298c0
        /*142c*/ 	.short	0x010a
        /*142e*/ 	.byte	0x3f
	.zero		1


	//   ....[88]....
        /*1430*/ 	.word	0x0002d120
        /*1434*/ 	.word	0x00000002
        /*1438*/ 	.word	0x00029880
        /*143c*/ 	.short	0x010a
        /*143e*/ 	.byte	0x3f
	.zero		1


	//   ....[89]....
        /*1440*/ 	.word	0x0002d170
        /*1444*/ 	.word	0x00000002
        /*1448*/ 	.word	0x00029840
        /*144c*/ 	.short	0x010a
        /*144e*/ 	.byte	0x3f
	.zero		1


	//   ....[90]....
        /*1450*/ 	.word	0x0002d770
        /*1454*/ 	.word	0x00000012
        /*1458*/ 	.word	0x00029820
        /*145c*/ 	.short	0x010a
        /*145e*/ 	.byte	0x3f
	.zero		1


	//   ....[91]....
        /*1460*/ 	.word	0x0002d7c0
        /*1464*/ 	.word	0x00000005
        /*1468*/ 	.word	0x00029880
        /*146c*/ 	.short	0x010a
        /*146e*/ 	.byte	0x3f
	.zero		1


	//   ....[92]....
        /*1470*/ 	.word	0x0002d810
        /*1474*/ 	.word	0x00000005
        /*1478*/ 	.word	0x00029840
        /*147c*/ 	.short	0x010a
        /*147e*/ 	.byte	0x3f
	.zero		1


	//   ....[93]....
        /*1480*/ 	.word	0x0002d860
        /*1484*/ 	.word	0x00000014
        /*1488*/ 	.word	0x00029870
        /*148c*/ 	.short	0x010a
        /*148e*/ 	.byte	0x3f
	.zero		1


	//   ....[94]....
        /*1490*/ 	.word	0x0002d8b0
        /*1494*/ 	.word	0x00000014
        /*1498*/ 	.word	0x00029860
        /*149c*/ 	.short	0x010a
        /*149e*/ 	.byte	0x3f
	.zero		1


	//   ....[95]....
        /*14a0*/ 	.word	0x0002d900
        /*14a4*/ 	.word	0x00000010
        /*14a8*/ 	.word	0x00029870
        /*14ac*/ 	.short	0x010a
        /*14ae*/ 	.byte	0x3f
	.zero		1


	//   ....[96]....
        /*14b0*/ 	.word	0x0002d950
        /*14b4*/ 	.word	0x00000010
        /*14b8*/ 	.word	0x00029860
        /*14bc*/ 	.short	0x010a
        /*14be*/ 	.byte	0x3f
	.zero		1


	//   ....[97]....
        /*14c0*/ 	.word	0x0002e490
        /*14c4*/ 	.word	0x00000000
        /*14c8*/ 	.word	0x00029820
        /*14cc*/ 	.short	0x010a
        /*14ce*/ 	.byte	0x3f
	.zero		1


	//   ....[98]....
        /*14d0*/ 	.word	0x0002e630
        /*14d4*/ 	.word	0x00000006
        /*14d8*/ 	.word	0x00000000
        /*14dc*/ 	.short	0x010a
        /*14de*/ 	.byte	0x3f
	.zero		1


	//   ....[99]....
        /*14e0*/ 	.word	0x0002e680
        /*14e4*/ 	.word	0x00000007
        /*14e8*/ 	.word	0x00000000
        /*14ec*/ 	.short	0x010a
        /*14ee*/ 	.byte	0x3f
	.zero		1


	//   ....[100]....
        /*14f0*/ 	.word	0x0002e6d0
        /*14f4*/ 	.word	0x00000004
        /*14f8*/ 	.word	0x00029860
        /*14fc*/ 	.short	0x010a
        /*14fe*/ 	.byte	0x3f
	.zero		1


	//   ....[101]....
        /*1500*/ 	.word	0x0002e720
        /*1504*/ 	.word	0x00000003
        /*1508*/ 	.word	0x00029860
        /*150c*/ 	.short	0x010a
        /*150e*/ 	.byte	0x3f
	.zero		1


	//   ....[102]....
        /*1510*/ 	.word	0x0002e770
        /*1514*/ 	.word	0x00000004
        /*1518*/ 	.word	0x00029880
        /*151c*/ 	.short	0x010a
        /*151e*/ 	.byte	0x3f
	.zero		1


	//----- nvinfo : EIATTR_NUM_MBARRIERS
	.align		4
.L_152:
        /*1520*/ 	.byte	0x03, 0x38
        /*1522*/ 	.short	0x0016


	//----- nvinfo : EIATTR_EXIT_INSTR_OFFSETS
	.align		4
        /*1524*/ 	.byte	0x04, 0x1c
        /*1526*/ 	.short	(.L_154 - .L_153)


	//   ....[0]....
.L_153:
        /*1528*/ 	.word	0x00029d30


	//----- nvinfo : EIATTR_MAX_THREADS
	.align		4
.L_154:
        /*152c*/ 	.byte	0x04, 0x05
        /*152e*/ 	.short	(.L_156 - .L_155)
.L_155:
        /*1530*/ 	.word	0x00000180
        /*1534*/ 	.word	0x00000001
        /*1538*/ 	.word	0x00000001


	//----- nvinfo : EIATTR_CRS_STACK_SIZE
	.align		4
.L_156:
        /*153c*/ 	.byte	0x04, 0x1e
        /*153e*/ 	.short	(.L_158 - .L_157)
.L_157:
        /*1540*/ 	.word	0x00000000


	//----- nvinfo : EIATTR_CBANK_PARAM_SIZE
	.align		4
.L_158:
        /*1544*/ 	.byte	0x03, 0x19
        /*1546*/ 	.short	0x0af0


	//----- nvinfo : EIATTR_PARAM_CBANK
	.align		4
        /*1548*/ 	.byte	0x04, 0x0a
        /*154a*/ 	.short	(.L_160 - .L_159)
	.align		4
.L_159:
        /*154c*/ 	.word	index@(.nv.constant0._ZN7cutlass13device_kernelIN5flash11enable_sm90INS1_16FlashAttnFwdSm90INS1_25CollectiveMainloopFwdSm90ILi2EN4cute5tupleIJNS5_1CILi1EEES8_S8_EEENS6_IJNS7_ILi128EEENS7_ILi160EEENS7_ILi192EEEEEELi128ENS_12float_e4m3_tEfNS_4arch4Sm90ELb0ELb0ELb0ELb1ELb0ELb1ELb0ELb1ELb1ELb1ELb1ELb0EEENS1_21CollectiveEpilogueFwdINS6_IJSA_SA_SB_EEES9_NS_10bfloat16_tESG_Li256ELb1ELb1ELb1ELb1EEENS1_36VarlenDynamicPersistentTileSchedulerILi128ELi160ELi256ELi128ELb1ELb1ELb1ELb0ELb1ELb1EEEEEEEEEvNT_6ParamsE)
        /*1550*/ 	.short	0x0210
        /*1552*/ 	.short	0x0af0


	//----- nvinfo : EIATTR_SW_WAR
	.align		4
.L_160:
        /*1554*/ 	.byte	0x04, 0x36
        /*1556*/ 	.short	(.L_162 - .L_161)
.L_161:
        /*1558*/ 	.word	0x00000008
.L_162:


//--------------------- .nv.info._ZN7cutlass13device_kernelIN5flash11enable_sm90INS1_16FlashAttnFwdSm90INS1_25CollectiveMainloopFwdSm90ILi2EN4cute5tupleIJNS5_1CILi1EEES8_S8_EEENS6_IJNS7_ILi128EEENS7_ILi160EEENS7_ILi192EEEEEELi128ENS_12float_e4m3_tEfNS_4arch4Sm90ELb0ELb1ELb0ELb0ELb0ELb0ELb0ELb1ELb1ELb1ELb1ELb0EEENS1_21CollectiveEpilogueFwdINS6_IJSA_SA_SB_EEES9_NS_10bfloat16_tESG_Li256ELb0ELb1ELb1ELb1EEENS1_19SingleTileSchedulerILb0ELb1ELb1ELi128EEEEEEEEEvNT_6ParamsE --------------------------
	.section	.nv.info._ZN7cutlass13device_kernelIN5flash11enable_sm90INS1_16FlashAttnFwdSm90INS1_25CollectiveMainloopFwdSm90ILi2EN4cute5tupleIJNS5_1CILi1EEES8_S8_EEENS6_IJNS7_ILi128EEENS7_ILi160EEENS7_ILi192EEEEEELi128ENS_12float_e4m3_tEfNS_4arch4Sm90ELb0ELb1ELb0ELb0ELb0ELb0ELb0ELb1ELb1ELb1ELb1ELb0EEENS1_21CollectiveEpilogueFwdINS6_IJSA_SA_SB_EEES9_NS_10bfloat16_tESG_Li256ELb0ELb1ELb1ELb1EEENS1_19SingleTileSchedulerILb0ELb1ELb1ELi128EEEEEEEEEvNT_6ParamsE,"",@"SHT_CUDA_INFO"
	.sectionflags	@""
	.align	4


	//----- nvinfo : EIATTR_CUDA_API_VERSION
	.align		4
        /*0000*/ 	.byte	0x04, 0x37
        /*0002*/ 	.short	(.L_164 - .L_163)
.L_163:
        /*0004*/ 	.word	0x00000082


	//----- nvinfo : EIATTR_KPARAM_INFO
	.align		4
.L_164:
        /*0008*/ 	.byte	0x04, 0x17
        /*000a*/ 	.short	(.L_166 - .L_165)
.L_165:
        /*000c*/ 	.word	0x00000000
        /*0010*/ 	.short	0x0000
        /*0012*/ 	.short	0x0070
        /*0014*/ 	.byte	0x00, 0xf0, 0x01, 0x28


	//----- nvinfo : EIATTR_SPARSE_MMA_MASK
	.align		4
.L_166:
        /*0018*/ 	.byte	0x03, 0x50
        /*001a*/ 	.short	0x0000


	//----- nvinfo : EIATTR_MAXREG_COUNT
	.align		4
        /*001c*/ 	.byte	0x03, 0x1b
        /*001e*/ 	.short	0x00a8


	//----- nvinfo : EIATTR_NUM_BARRIERS
	.align		4
        /*0020*/ 	.byte	0x02, 0x4c
        /*0022*/ 	.byte	0x10
	.zero		1


	//----- nvinfo : EIATTR_EXTERNS
	.align		4
        /*0024*/ 	.byte	0x04, 0x0f
        /*0026*/ 	.short	(.L_168 - .L_167)


	//   ....[0]....
	.align		4
.L_167:
        /*0028*/ 	.word	index@(__assertfail)


	//----- nvinfo : EIATTR_ANNOTATIONS
	.align		4
.L_168:
        /*002c*/ 	.byte	0x04, 0x55
        /*002e*/ 	.short	(.L_170 - .L_169)


	//   ....[0]....
.L_169:
        /* <DEDUP_REMOVED lines=13> */


	//----- nvinfo : EIATTR_MERCURY_ISA_VERSION
	.align		4
.L_170:
        /*00f0*/ 	.byte	0x03, 0x5f
        /*00f2*/ 	.short	0x0101


	//----- nvinfo : EIATTR_INT_WARP_WIDE_INSTR_OFFSETS
	.align		4
        /*00f4*/ 	.byte	0x04, 0x31
        /*00f6*/ 	.short	(.L_172 - .L_171)


	//   ....[0]....
.L_171:
        /*00f8*/ 	.word	0x00000130


	//   ....[1]....
        /*00fc*/ 	.word	0x00000170


	//   ....[2]....
        /*0100*/ 	.word	0x000001e0


	//----- nvinfo : EIATTR_COOP_GROUP_MASK_REGIDS
	.align		4
.L_172:
        /*0104*/ 	.byte	0x04, 0x29
        /*0106*/ 	.short	(.L_174 - .L_173)


	//   ....[0]....
.L_173:
        /*0108*/ 	.word	0xffffffff


	//   ....[1]....
        /*010c*/ 	.word	0xffffffff


	//   ....[2]....
        /*0110*/ 	.word	0xffffffff


	//   ....[3]....
        /*0114*/ 	.word	0xffffffff


	//   ....[4]....
        /*0118*/ 	.word	0xffffffff


	//   ....[5]....
        /*011c*/ 	.word	0xffffffff


	//   ....[6]....
        /*0120*/ 	.word	0xffffffff


	//   ....[7]....
        /*0124*/ 	.word	0xffffffff


	//   ....[8]....
        /*0128*/ 	.word	0xffffffff


	//   ....[9]....
        /*012c*/ 	.word	0xffffffff


	//   ....[10]....
        /*0130*/ 	.word	0xffffffff


	//   ....[11]....
        /*0134*/ 	.word	0xffffffff


	//   ....[12]....
        /*0138*/ 	.word	0xffffffff


	//   ....[13]....
        /*013c*/ 	.word	0xffffffff


	//   ....[14]....
        /*0140*/ 	.word	0xffffffff


	//   ....[15]....
        /*0144*/ 	.word	0xffffffff


	//   ....[16]....
        /*0148*/ 	.word	0xffffffff


	//   ....[17]....
        /*014c*/ 	.word	0xffffffff


	//   ....[18]....
        /*0150*/ 	.word	0xffffffff


	//   ....[19]....
        /*0154*/ 	.word	0xffffffff


	//   ....[20]....
        /*0158*/ 	.word	0xffffffff


	//   ....[21]....
        /*015c*/ 	.word	0xffffffff


	//   ....[22]....
        /*0160*/ 	.word	0xffffffff


	//   ....[23]....
        /*0164*/ 	.word	0xffffffff


	//   ....[24]....
        /*0168*/ 	.word	0xffffffff


	//   ....[25]....
        /*016c*/ 	.word	0xffffffff


	//   ....[26]....
        /*0170*/ 	.word	0xffffffff


	//   ....[27]....
        /*0174*/ 	.word	0xffffffff


	//   ....[28]....
        /*0178*/ 	.word	0xffffffff


	//   ....[29]....
        /*017c*/ 	.word	0xffffffff


	//   ....[30]....
        /*0180*/ 	.word	0xffffffff


	//   ....[31]....
        /*0184*/ 	.word	0xffffffff


	//   ....[32]....
        /*0188*/ 	.word	0xffffffff


	//   ....[33]....
        /*018c*/ 	.word	0xffffffff


	//   ....[34]....
        /*0190*/ 	.word	0xffffffff


	//   ....[35]....
        /*0194*/ 	.word	0xffffffff


	//   ....[36]....
        /*0198*/ 	.word	0xffffffff


	//   ....[37]....
        /*019c*/ 	.word	0xffffffff


	//   ....[38]....
        /*01a0*/ 	.word	0xffffffff


	//   ....[39]....
        /*01a4*/ 	.word	0xffffffff


	//   ....[40]....
        /*01a8*/ 	.word	0xffffffff


	//   ....[41]....
        /*01ac*/ 	.word	0xffffffff


	//   ....[42]....
        /*01b0*/ 	.word	0xffffffff


	//   ....[43]....
        /*01b4*/ 	.word	0xffffffff


	//   ....[44]....
        /*01b8*/ 	.word	0xffffffff


	//   ....[45]....
        /*01bc*/ 	.word	0xffffffff


	//   ....[46]....
        /*01c0*/ 	.word	0xffffffff


	//   ....[47]....
        /*01c4*/ 	.word	0xffffffff


	//   ....[48]....
        /*01c8*/ 	.word	0xffffffff


	//   ....[49]....
        /*01cc*/ 	.word	0xffffffff


	//   ....[50]....
        /*01d0*/ 	.word	0xffffffff


	//   ....[51]....
        /*01d4*/ 	.word	0xffffffff


	//   ....[52]....
        /*01d8*/ 	.word	0xffffffff


	//   ....[53]....
        /*01dc*/ 	.word	0xffffffff


	//   ....[54]....
        /*01e0*/ 	.word	0xffffffff


	//   ....[55]....
        /*01e4*/ 	.word	0xffffffff


	//   ....[56]....
        /*01e8*/ 	.word	0xffffffff


	//   ....[57]....
        /*01ec*/ 	.word	0xffffffff


	//   ....[58]....
        /*01f0*/ 	.word	0xffffffff


	//   ....[59]....
        /*01f4*/ 	.word	0xffffffff


	//   ....[60]....
        /*01f8*/ 	.word	0xffffffff


	//   ....[61]....
        /*01fc*/ 	.word	0xffffffff


	//   ....[62]....
        /*0200*/ 	.word	0xffffffff


	//   ....[63]....
        /*0204*/ 	.word	0xffffffff


	//   ....[64]....
        /*0208*/ 	.word	0xffffffff


	//   ....[65]....
        /*020c*/ 	.word	0xffffffff


	//   ....[66]....
        /*0210*/ 	.word	0xffffffff


	//   ....[67]....
        /*0214*/ 	.word	0xffffffff


	//   ....[68]....
        /*0218*/ 	.word	0xffffffff


	//   ....[69]....
        /*021c*/ 	.word	0xffffffff


	//   ....[70]....
        /*0220*/ 	.word	0xffffffff


	//   ....[71]....
        /*0224*/ 	.word	0xffffffff


	//   ....[72]....
        /*0228*/ 	.word	0xffffffff


	//   ....[73]....
        /*022c*/ 	.word	0xffffffff


	//   ....[74]....
        /*0230*/ 	.word	0xffffffff


	//   ....[75]....
        /*0234*/ 	.word	0xffffffff


	//   ....[76]....
        /*0238*/ 	.word	0xffffffff


	//   ....[77]....
        /*023c*/ 	.word	0xffffffff


	//   ....[78]....
        /*0240*/ 	.word	0xffffffff


	//   ....[79]....
        /*0244*/ 	.word	0xffffffff


	//   ....[80]....
        /*0248*/ 	.word	0xffffffff


	//   ....[81]....
        /*024c*/ 	.word	0xffffffff


	//   ....[82]....
        /*0250*/ 	.word	0xffffffff


	//   ....[83]....
        /*0254*/ 	.word	0xffffffff


	//   ....[84]....
        /*0258*/ 	.word	0xffffffff


	//   ....[85]....
        /*025c*/ 	.word	0xffffffff


	//   ....[86]....
        /*0260*/ 	.word	0xffffffff


	//   ....[87]....
        /*0264*/ 	.word	0xffffffff


	//   ....[88]....
        /*0268*/ 	.word	0xffffffff


	//   ....[89]....
        /*026c*/ 	.word	0xffffffff


	//   ....[90]....
        /*0270*/ 	.word	0xffffffff


	//   ....[91]....
        /*0274*/ 	.word	0xffffffff


	//   ....[92]....
        /*0278*/ 	.word	0xffffffff


	//   ....[93]....
        /*027c*/ 	.word	0xffffffff


	//   ....[94]....
        /*0280*/ 	.word	0xffffffff


	//   ....[95]....
        /*0284*/ 	.word	0xffffffff


	//   ....[96]....
        /*0288*/ 	.word	0xffffffff


	//   ....[97]....
        /*028c*/ 	.word	0xffffffff


	//   ....[98]....
        /*0290*/ 	.word	0xffffffff


	//   ....[99]....
        /*0294*/ 	.word	0xffffffff


	//   ....[100]....
        /*0298*/ 	.word	0xffffffff


	//   ....[101]....
        /*029c*/ 	.word	0xffffffff


	//   ....[102]....
        /*02a0*/ 	.word	0xffffffff


	//   ....[103]....
        /*02a4*/ 	.word	0xffffffff


	//   ....[104]....
        /*02a8*/ 	.word	0xffffffff


	//   ....[105]....
        /*02ac*/ 	.word	0xffffffff


	//   ....[106]....
        /*02b0*/ 	.word	0xffffffff


	//   ....[107]....
        /*02b4*/ 	.word	0xffffffff


	//   ....[108]....
        /*02b8*/ 	.word	0xffffffff


	//   ....[109]....
        /*02bc*/ 	.word	0xffffffff


	//   ....[110]....
        /*02c0*/ 	.word	0xffffffff


	//   ....[111]....
        /*02c4*/ 	.word	0xffffffff


	//   ....[112]....
        /*02c8*/ 	.word	0xffffffff


	//   ....[113]....
        /*02cc*/ 	.word	0xffffffff


	//   ....[114]....
        /*02d0*/ 	.word	0xffffffff


	//   ....[115]....
        /*02d4*/ 	.word	0xffffffff


	//   ....[116]....
        /*02d8*/ 	.word	0xffffffff


	//   ....[117]....
        /*02dc*/ 	.word	0x0500000f


	//   ....[118]....
        /*02e0*/ 	.word	0x0500000f


	//   ....[119]....
        /*02e4*/ 	.word	0x0500000f


	//   ....[120]....
        /*02e8*/ 	.word	0x0500000f


	//   ....[121]....
        /*02ec*/ 	.word	0x0500000f


	//   ....[122]....
        /*02f0*/ 	.word	0x0500000f


	//   ....[123]....
        /*02f4*/ 	.word	0x0500000f


	//   ....[124]....
        /*02f8*/ 	.word	0x0500000f


	//   ....[125]....
        /*02fc*/ 	.word	0x0500000f


	//----- nvinfo : EIATTR_COOP_GROUP_INSTR_OFFSETS
	.align		4
.L_174:
        /*0300*/ 	.byte	0x04, 0x28
        /*0302*/ 	.short	(.L_176 - .L_175)


	//   ....[0]....
.L_175:
        /*0304*/ 	.word	0x00000070


	//   ....[1]....
        /*0308*/ 	.word	0x00000140


	//   ....[2]....
        /*030c*/ 	.word	0x00000190


	//   ....[3]....
        /*0310*/ 	.word	0x000003c0


	//   ....[4]....
        /*0314*/ 	.word	0x00000520


	//   ....[5]....
        /*0318*/ 	.word	0x00000640


	//   ....[6]....
        /*031c*/ 	.word	0x000007a0


	//   ....[7]....
        /*0320*/ 	.word	0x000018e0


	//   ....[8]....
        /*0324*/ 	.word	0x00002ca0


	//   ....[9]....
        /*0328*/ 	.word	0x00003b90


	//   ....[10]....
        /*032c*/ 	.word	0x000043e0


	//   ....[11]....
        /*0330*/ 	.word	0x000044f0


	//   ....[12]....
        /*0334*/ 	.word	0x00005090


	//   ....[13]....
        /*0338*/ 	.word	0x000050f0


	//   ....[14]....
        /*033c*/ 	.word	0x00007530


	//   ....[15]....
        /*0340*/ 	.word	0x000083d0


	//   ....[16]....
        /*0344*/ 	.word	0x00008c10


	//   ....[17]....
        /*0348*/ 	.word	0x00008d20


	//   ....[18]....
        /*034c*/ 	.word	0x00009850


	//   ....[19]....
        /*0350*/ 	.word	0x000098d0


	//   ....[20]....
        /*0354*/ 	.word	0x0000c320


	//   ....[21]....
        /*0358*/ 	.word	0x0000c380


	//   ....[22]....
        /*035c*/ 	.word	0x0000c3b0


	//   ....[23]....
        /*0360*/ 	.word	0x0000c3d0


	//   ....[24]....
        /*0364*/ 	.word	0x0000ed50


	//   ....[25]....
        /*0368*/ 	.word	0x0000efe0


	//   ....[26]....
        /*036c*/ 	.word	0x00010430


	//   ....[27]....
        /*0370*/ 	.word	0x00010540


	//   ....[28]....
        /*0374*/ 	.word	0x000110a0


	//   ....[29]....
        /*0378*/ 	.word	0x00011110


	//   ....[30]....
        /*037c*/ 	.word	0x00012820


	//   ....[31]....
        /*0380*/ 	.word	0x00012830


	//   ....[32]....
        /*0384*/ 	.word	0x000128b0


	//   ....[33]....
        /*0388*/ 	.word	0x000128c0


	//   ....[34]....
        /*038c*/ 	.word	0x000137a0


	//   ....[35]....
        /*0390*/ 	.word	0x000137b0


	//   ....[36]....
        /*0394*/ 	.word	0x000137c0


	//   ....[37]....
        /*0398*/ 	.word	0x000137e0


	//   ....[38]....
        /*039c*/ 	.word	0x000137f0


	//   ....[39]....
        /*03a0*/ 	.word	0x00013800


	//   ....[40]....
        /*03a4*/ 	.word	0x00013810


	//   ....[41]....
        /*03a8*/ 	.word	0x00013820


	//   ....[42]....
        /*03ac*/ 	.word	0x00013830


	//   ....[43]....
        /*03b0*/ 	.word	0x00013840


	//   ....[44]....
        /*03b4*/ 	.word	0x00013850


	//   ....[45]....
        /*03b8*/ 	.word	0x00013870


	//   ....[46]....
        /*03bc*/ 	.word	0x00013880


	//   ....[47]....
        /*03c0*/ 	.word	0x00013890


	//   ....[48]....
        /*03c4*/ 	.word	0x000138a0


	//   ....[49]....
        /*03c8*/ 	.word	0x000138b0


	//   ....[50]....
        /*03cc*/ 	.word	0x000138c0


	//   ....[51]....
        /*03d0*/ 	.word	0x000138d0


	//   ....[52]....
        /*03d4*/ 	.word	0x000138e0


	//   ....[53]....
        /*03d8*/ 	.word	0x000138f0


	//   ....[54]....
        /*03dc*/ 	.word	0x00013900


	//   ....[55]....
        /*03e0*/ 	.word	0x00013910


	//   ....[56]....
        /*03e4*/ 	.word	0x00013920


	//   ....[57]....
        /*03e8*/ 	.word	0x00013930


	//   ....[58]....
        /*03ec*/ 	.word	0x00013940


	//   ....[59]....
        /*03f0*/ 	.word	0x00013950


	//   ....[60]....
        /*03f4*/ 	.word	0x00013960


	//   ....[61]....
        /*03f8*/ 	.word	0x00013970


	//   ....[62]....
        /*03fc*/ 	.word	0x00013980


	//   ....[63]....
        /*0400*/ 	.word	0x00013990


	//   ....[64]....
        /*0404*/ 	.word	0x000139b0


	//   ....[65]....
        /*0408*/ 	.word	0x000139c0


	//   ....[66]....
        /*040c*/ 	.word	0x000139d0


	//   ....[67]....
        /*0410*/ 	.word	0x000139e0


	//   ....[68]....
        /*0414*/ 	.word	0x000139f0


	//   ....[69]....
        /*0418*/ 	.word	0x00013a00


	//   ....[70]....
        /*041c*/ 	.word	0x00013a10


	//   ....[71]....
        /*0420*/ 	.word	0x00013a30


	//   ....[72]....
        /*0424*/ 	.word	0x00013a40


	//   ....[73]....
        /*0428*/ 	.word	0x00013a50


	//   ....[74]....
        /*042c*/ 	.word	0x00013a60


	//   ....[75]....
        /*0430*/ 	.word	0x00013a80


	//   ....[76]....
        /*0434*/ 	.word	0x00013a90


	//   ....[77]....
        /*0438*/ 	.word	0x00013ac0


	//   ....[78]....
        /*043c*/ 	.word	0x00013ad0


	//   ....[79]....
        /*0440*/ 	.word	0x00013ae0


	//   ....[80]....
        /*0444*/ 	.word	0x00013af0


	//   ....[81]....
        /*0448*/ 	.word	0x00013b10


	//   ....[82]....
        /*044c*/ 	.word	0x00013b20


	//   ....[83]....
        /*0450*/ 	.word	0x00013b30


	//   ....[84]....
        /*0454*/ 	.word	0x00013b40


	//   ....[85]....
        /*0458*/ 	.word	0x00013b50


	//   ....[86]....
        /*045c*/ 	.word	0x00013b80


	//   ....[87]....
        /*0460*/ 	.word	0x00013bc0


	//   ....[88]....
        /*0464*/ 	.word	0x00013bf0


	//   ....[89]....
        /*0468*/ 	.word	0x00013c30


	//   ....[90]....
        /*046c*/ 	.word	0x00013c60


	//   ....[91]....
        /*0470*/ 	.word	0x00013c90


	//   ....[92]....
        /*0474*/ 	.word	0x00013cc0


	//   ....[93]....
        /*0478*/ 	.word	0x00013ce0


	//   ....[94]....
        /*047c*/ 	.word	0x00013cf0


	//   ....[95]....
        /*0480*/ 	.word	0x00013d20


	//   ....[96]....
        /*0484*/ 	.word	0x00013d50


	//   ....[97]....
        /*0488*/ 	.word	0x00013d70


	//   ....[98]....
        /*048c*/ 	.word	0x00014180


	//   ....[99]....
        /*0490*/ 	.word	0x000141c0


	//   ....[100]....
        /*0494*/ 	.word	0x00014200


	//   ....[101]....
        /*0498*/ 	.word	0x00014240


	//   ....[102]....
        /*049c*/ 	.word	0x00014290


	//   ....[103]....
        /*04a0*/ 	.word	0x000142c0


	//   ....[104]....
        /*04a4*/ 	.word	0x00014970


	//   ....[105]....
        /*04a8*/ 	.word	0x000149a0


	//   ....[106]....
        /*04ac*/ 	.word	0x00015520


	//   ....[107]....
        /*04b0*/ 	.word	0x00016700


	//   ....[108]....
        /*04b4*/ 	.word	0x00017230


	//   ....[109]....
        /*04b8*/ 	.word	0x00017270


	//   ....[110]....
        /*04bc*/ 	.word	0x000172b0


	//   ....[111]....
        /*04c0*/ 	.word	0x00017350


	//   ....[112]....
        /*04c4*/ 	.word	0x00017360


	//   ....[113]....
        /*04c8*/ 	.word	0x000173f0


	//   ....[114]....
        /*04cc*/ 	.word	0x00017420


	//   ....[115]....
        /*04d0*/ 	.word	0x00017430


	//   ....[116]....
        /*04d4*/ 	.word	0x00018e00


	//   ....[117]....
        /*04d8*/ 	.word	0x00019490


	//   ....[118]....
        /*04dc*/ 	.word	0x00019660


	//   ....[119]....
        /*04e0*/ 	.word	0x000196b0


	//   ....[120]....
        /*04e4*/ 	.word	0x00019750


	//   ....[121]....
        /*04e8*/ 	.word	0x00019850


	//   ....[122]....
        /*04ec*/ 	.word	0x000198b0


	//   ....[123]....
        /*04f0*/ 	.word	0x000199b0


	//   ....[124]....
        /*04f4*/ 	.word	0x00019a20


	//   ....[125]....
        /*04f8*/ 	.word	0x00019b00


	//----- nvinfo : EIATTR_REG_RECONFIG
	.align		4
.L_176:
        /*04fc*/ 	.byte	0x01, 0x54
	.zero		2


	//----- nvinfo : EIATTR_SYSCALL_OFFSETS
	.align		4
        /*0500*/ 	.byte	0x04, 0x46
        /*0502*/ 	.short	(.L_178 - .L_177)


	//   ....[0]....
.L_177:
        /*0504*/ 	.word	0x00001aa0


	//   ....[1]....
        /*0508*/ 	.word	0x00016070


	//   ....[2]....
        /*050c*/ 	.word	0x000161b0


	//   ....[3]....
        /*0510*/ 	.word	0x000162f0


	//   ....[4]....
        /*0514*/ 	.word	0x00016410


	//   ....[5]....
        /*0518*/ 	.word	0x00016e70


	//----- nvinfo : EIATTR_MBARRIER_INSTR_OFFSETS
	.align		4
.L_178:
        /*051c*/ 	.byte	0x04, 0x39
        /*051e*/ 	.short	(.L_180 - .L_179)


	//   ....[0]....
.L_179:
        /*0520*/ 	.word	0x00000270
        /*0524*/ 	.word	0x000000ff
        /*0528*/ 	.word	0x00029800
        /*052c*/ 	.short	0x0100
        /*052e*/ 	.byte	0x08
	.zero		1


	//   ....[1]....
        /*0530*/ 	.word	0x00000280
        /*0534*/ 	.word	0x000000ff
        /*0538*/ 	.word	0x00029820
        /*053c*/ 	.short	0x0100
        /*053e*/ 	.byte	0x08
	.zero		1


	//   ....[2]....
        /*0540*/ 	.word	0x00000370
        /*0544*/ 	.word	0x000000ff
        /*0548*/ 	.word	0x00029830
        /*054c*/ 	.short	0x0100
        /*054e*/ 	.byte	0x08
	.zero		1


	//   ....[3]....
        /*0550*/ 	.word	0x00000380
        /*0554*/ 	.word	0x000000ff
        /*0558*/ 	.word	0x00029840
        /*055c*/ 	.short	0x0100
        /*055e*/ 	.byte	0x08
	.zero		1


	//   ....[4]....
        /*0560*/ 	.word	0x00000390
        /*0564*/ 	.word	0x000000ff
        /*0568*/ 	.word	0x00029838
        /*056c*/ 	.short	0x0100
        /*056e*/ 	.byte	0x08
	.zero		1


	//   ....[5]....
        /*0570*/ 	.word	0x000003a0
        /*0574*/ 	.word	0x000000ff
        /*0578*/ 	.word	0x00029848
        /*057c*/ 	.short	0x0100
        /*057e*/ 	.byte	0x08
	.zero		1


	//   ....[6]....
        /*0580*/ 	.word	0x000004d0
        /*0584*/ 	.word	0x000000ff
        /*0588*/ 	.word	0x00029850
        /*058c*/ 	.short	0x0100
        /*058e*/ 	.byte	0x08
	.zero		1


	//   ....[7]....
        /*0590*/ 	.word	0x000004e0
        /*0594*/ 	.word	0x000000ff
        /*0598*/ 	.word	0x00029860
        /*059c*/ 	.short	0x0100
        /*059e*/ 	.byte	0x08
	.zero		1


	//   ....[8]....
        /*05a0*/ 	.word	0x000004f0
        /*05a4*/ 	.word	0x000000ff
        /*05a8*/ 	.word	0x00029858
        /*05ac*/ 	.short	0x0100
        /*05ae*/ 	.byte	0x08
	.zero		1


	//   ....[9]....
        /*05b0*/ 	.word	0x00000500
        /*05b4*/ 	.word	0x000000ff
        /*05b8*/ 	.word	0x00029868
        /*05bc*/ 	.short	0x0100
        /*05be*/ 	.byte	0x08
	.zero		1


	//   ....[10]....
        /*05c0*/ 	.word	0x000005f0
        /*05c4*/ 	.word	0x000000ff
        /*05c8*/ 	.word	0x00029870
        /*05cc*/ 	.short	0x0100
        /*05ce*/ 	.byte	0x06
	.zero		1


	//   ....[11]....
        /*05d0*/ 	.word	0x00000600
        /*05d4*/ 	.word	0x000000ff
        /*05d8*/ 	.word	0x00029880
        /*05dc*/ 	.short	0x0100
        /*05de*/ 	.byte	0x06
	.zero		1


	//   ....[12]....
        /*05e0*/ 	.word	0x00000610
        /*05e4*/ 	.word	0x000000ff
        /*05e8*/ 	.word	0x00029878
        /*05ec*/ 	.short	0x0100
        /*05ee*/ 	.byte	0x06
	.zero		1


	//   ....[13]....
        /*05f0*/ 	.word	0x00000620
        /*05f4*/ 	.word	0x000000ff
        /*05f8*/ 	.word	0x00029888
        /*05fc*/ 	.short	0x0100
        /*05fe*/ 	.byte	0x06
	.zero		1


	//   ....[14]....
        /*0600*/ 	.word	0x00000750
        /*0604*/ 	.word	0x000000ff
        /*0608*/ 	.word	0x00029890
        /*060c*/ 	.short	0x0100
        /*060e*/ 	.byte	0x08
	.zero		1


	//   ....[15]....
        /*0610*/ 	.word	0x00000760
        /*0614*/ 	.word	0x000000ff
        /*0618*/ 	.word	0x000298a0
        /*061c*/ 	.short	0x0100
        /*061e*/ 	.byte	0x08
	.zero		1


	//   ....[16]....
        /*0620*/ 	.word	0x00000770
        /*0624*/ 	.word	0x000000ff
        /*0628*/ 	.word	0x00029898
        /*062c*/ 	.short	0x0100
        /*062e*/ 	.byte	0x08
	.zero		1


	//   ....[17]....
        /*0630*/ 	.word	0x00000780
        /*0634*/ 	.word	0x000000ff
        /*0638*/ 	.word	0x000298a8
        /*063c*/ 	.short	0x0100
        /*063e*/ 	.byte	0x08
	.zero		1


	//   ....[18]....
        /*0640*/ 	.word	0x000008b0
        /*0644*/ 	.word	0x000000ff
        /*0648*/ 	.word	0x000298b0
        /*064c*/ 	.short	0x0100
        /*064e*/ 	.byte	0x08
	.zero		1


	//   ....[19]....
        /*0650*/ 	.word	0x000008c0
        /*0654*/ 	.word	0x000000ff
        /*0658*/ 	.word	0x000298c0
        /*065c*/ 	.short	0x0100
        /*065e*/ 	.byte	0x08
	.zero		1


	//   ....[20]....
        /*0660*/ 	.word	0x000008d0
        /*0664*/ 	.word	0x000000ff
        /*0668*/ 	.word	0x000298b8
        /*066c*/ 	.short	0x0100
        /*066e*/ 	.byte	0x08
	.zero		1


	//   ....[21]....
        /*0670*/ 	.word	0x000008e0
        /*0674*/ 	.word	0x000000ff
        /*0678*/ 	.word	0x000298c8
        /*067c*/ 	.short	0x0100
        /*067e*/ 	.byte	0x08
	.zero		1


	//   ....[22]....
        /*0680*/ 	.word	0x00001ac0
        /*0684*/ 	.word	0x000000ff
        /*0688*/ 	.word	0x00029800
        /*068c*/ 	.short	0x010a
        /*068e*/ 	.byte	0x25
	.zero		1


	//   ....[23]....
        /*0690*/ 	.word	0x00001b50
        /*0694*/ 	.word	0x000000ff
        /*0698*/ 	.word	0x00029830
        /*069c*/ 	.short	0x010a
        /*069e*/ 	.byte	0x25
	.zero		1


	//   ....[24]....
        /*06a0*/ 	.word	0x00001be0
        /*06a4*/ 	.word	0x000000ff
        /*06a8*/ 	.word	0x00029830
        /*06ac*/ 	.short	0x010a
        /*06ae*/ 	.byte	0x25
	.zero		1


	//   ....[25]....
        /*06b0*/ 	.word	0x00002dc0
        /*06b4*/ 	.word	0x00000000
        /*06b8*/ 	.word	0x00000000
        /*06bc*/ 	.short	0x0101
        /*06be*/ 	.byte	0x3f
	.zero		1


	//   ....[26]....
        /*06c0*/ 	.word	0x000065d0
        /*06c4*/ 	.word	0x000000ff
        /*06c8*/ 	.word	0x00029830
        /*06cc*/ 	.short	0x010a
        /*06ce*/ 	.byte	0x0a
	.zero		1


	//   ....[27]....
        /*06d0*/ 	.word	0x00006610
        /*06d4*/ 	.word	0x000000ff
        /*06d8*/ 	.word	0x00029830
        /*06dc*/ 	.short	0x010a
        /*06de*/ 	.byte	0x0a
	.zero		1


	//   ....[28]....
        /*06e0*/ 	.word	0x00007250
        /*06e4*/ 	.word	0x000000ff
        /*06e8*/ 	.word	0x00029850
        /*06ec*/ 	.short	0x010a
        /*06ee*/ 	.byte	0x0a
	.zero		1


	//   ....[29]....
        /*06f0*/ 	.word	0x00007290
        /*06f4*/ 	.word	0x000000ff
        /*06f8*/ 	.word	0x00029850
        /*06fc*/ 	.short	0x010a
        /*06fe*/ 	.byte	0x0a
	.zero		1


	//   ....[30]....
        /*0700*/ 	.word	0x000075c0
        /*0704*/ 	.word	0x0000000a
        /*0708*/ 	.word	0x00000000
        /*070c*/ 	.short	0x0101
        /*070e*/ 	.byte	0x3f
	.zero		1


	//   ....[31]....
        /*0710*/ 	.word	0x0000a620
        /*0714*/ 	.word	0x000000ff
        /*0718*/ 	.word	0x00000000
        /*071c*/ 	.short	0x0101
        /*071e*/ 	.byte	0x06
	.zero		1


	//   ....[32]....
        /*0720*/ 	.word	0x0000b010
        /*0724*/ 	.word	0x000000ff
        /*0728*/ 	.word	0x00029830
        /*072c*/ 	.short	0x010a
        /*072e*/ 	.byte	0x07
	.zero		1


	//   ....[33]....
        /*0730*/ 	.word	0x0000b050
        /*0734*/ 	.word	0x000000ff
        /*0738*/ 	.word	0x00029830
        /*073c*/ 	.short	0x010a
        /*073e*/ 	.byte	0x07
	.zero		1


	//   ....[34]....
        /*0740*/ 	.word	0x0000bd20
        /*0744*/ 	.word	0x000000ff
        /*0748*/ 	.word	0x00029850
        /*074c*/ 	.short	0x010a
        /*074e*/ 	.byte	0x0a
	.zero		1


	//   ....[35]....
        /*0750*/ 	.word	0x0000bd60
        /*0754*/ 	.word	0x000000ff
        /*0758*/ 	.word	0x00029850
        /*075c*/ 	.short	0x010a
        /*075e*/ 	.byte	0x0a
	.zero		1


	//   ....[36]....
        /*0760*/ 	.word	0x0000d350
        /*0764*/ 	.word	0x00000006
        /*0768*/ 	.word	0x00000000
        /*076c*/ 	.short	0x0101
        /*076e*/ 	.byte	0x3f
	.zero		1


	//   ....[37]....
        /*0770*/ 	.word	0x0000d630
        /*0774*/ 	.word	0x000000ff
        /*0778*/ 	.word	0x00000000
        /*077c*/ 	.short	0x0101
        /*077e*/ 	.byte	0x05
	.zero		1


	//   ....[38]....
        /*0780*/ 	.word	0x0000ddd0
        /*0784*/ 	.word	0x000000ff
        /*0788*/ 	.word	0x00029830
        /*078c*/ 	.short	0x010a
        /*078e*/ 	.byte	0x0a
	.zero		1


	//   ....[39]....
        /*0790*/ 	.word	0x0000de10
        /*0794*/ 	.word	0x000000ff
        /*0798*/ 	.word	0x00029830
        /*079c*/ 	.short	0x010a
        /*079e*/ 	.byte	0x0a
	.zero		1


	//   ....[40]....
        /*07a0*/ 	.word	0x0000eaa0
        /*07a4*/ 	.word	0x000000ff
        /*07a8*/ 	.word	0x00029850
        /*07ac*/ 	.short	0x010a
        /*07ae*/ 	.byte	0x0a
	.zero		1


	//   ....[41]....
        /*07b0*/ 	.word	0x0000eae0
        /*07b4*/ 	.word	0x000000ff
        /*07b8*/ 	.word	0x00029850
        /*07bc*/ 	.short	0x010a
        /*07be*/ 	.byte	0x0a
	.zero		1


	//   ....[42]....
        /*07c0*/ 	.word	0x0000ee30
        /*07c4*/ 	.word	0x00000004
        /*07c8*/ 	.word	0x00000000
        /*07cc*/ 	.short	0x0101
        /*07ce*/ 	.byte	0x3f
	.zero		1


	//   ....[43]....
        /*07d0*/ 	.word	0x00011e40
        /*07d4*/ 	.word	0x000000ff
        /*07d8*/ 	.word	0x00000000
        /*07dc*/ 	.short	0x0101
        /*07de*/ 	.byte	0x06
	.zero		1


	//   ....[44]....
        /*07e0*/ 	.word	0x000124b0
        /*07e4*/ 	.word	0x000000ff
        /*07e8*/ 	.word	0x00029850
        /*07ec*/ 	.short	0x010a
        /*07ee*/ 	.byte	0x09
	.zero		1


	//   ....[45]....
        /*07f0*/ 	.word	0x000124f0
        /*07f4*/ 	.word	0x000000ff
        /*07f8*/ 	.word	0x00029850
        /*07fc*/ 	.short	0x010a
        /*07fe*/ 	.byte	0x09
	.zero		1


	//   ....[46]....
        /*0800*/ 	.word	0x00012ba0
        /*0804*/ 	.word	0x000000ff
        /*0808*/ 	.word	0x00000000
        /*080c*/ 	.short	0x0101
        /*080e*/ 	.byte	0x04
	.zero		1


	//   ....[47]....
        /*0810*/ 	.word	0x000142b0
        /*0814*/ 	.word	0x000000ff
        /*0818*/ 	.word	0x00000000
        /*081c*/ 	.short	0x0101
        /*081e*/ 	.byte	0x04
	.zero		1


	//   ....[48]....
        /*0820*/ 	.word	0x00016930
        /*0824*/ 	.word	0x000000ff
        /*0828*/ 	.word	0x00029880
        /*082c*/ 	.short	0x010a
        /*082e*/ 	.byte	0x26
	.zero		1


	//   ....[49]....
        /*0830*/ 	.word	0x00016a90
        /*0834*/ 	.word	0x000000ff
        /*0838*/ 	.word	0x00029840
        /*083c*/ 	.short	0x010a
        /*083e*/ 	.byte	0x26
	.zero		1


	//   ....[50]....
        /*0840*/ 	.word	0x00017580
        /*0844*/ 	.word	0x000000ff
        /*0848*/ 	.word	0x00029800
        /*084c*/ 	.short	0x0107
        /*084e*/ 	.byte	0x26
	.zero		1


	//   ....[51]....
        /*0850*/ 	.word	0x000175e0
        /*0854*/ 	.word	0x000000ff
        /*0858*/ 	.word	0x00029800
        /*085c*/ 	.short	0x0101
        /*085e*/ 	.byte	0x26
	.zero		1


	//   ....[52]....
        /*0860*/ 	.word	0x00017610
        /*0864*/ 	.word	0x000000ff
        /*0868*/ 	.word	0x00029820
        /*086c*/ 	.short	0x010a
        /*086e*/ 	.byte	0x26
	.zero		1


	//   ....[53]....
        /*0870*/ 	.word	0x00017930
        /*0874*/ 	.word	0x00000006
        /*0878*/ 	.word	0x00029880
        /*087c*/ 	.short	0x010a
        /*087e*/ 	.byte	0x3f
	.zero		1


	//   ....[54]....
        /*0880*/ 	.word	0x00017b40
        /*0884*/ 	.word	0x00000006
        /*0888*/ 	.word	0x00029840
        /*088c*/ 	.short	0x010a
        /*088e*/ 	.byte	0x3f
	.zero		1


	//   ....[55]....
        /*0890*/ 	.word	0x00017f80
        /*0894*/ 	.word	0x00000012
        /*0898*/ 	.word	0x00029870
        /*089c*/ 	.short	0x010a
        /*089e*/ 	.byte	0x3f
	.zero		1


	//   ....[56]....
        /*08a0*/ 	.word	0x00017ff0
        /*08a4*/ 	.word	0x00000012
        /*08a8*/ 	.word	0x00029860
        /*08ac*/ 	.short	0x010a
        /*08ae*/ 	.byte	0x3f
	.zero		1


	//   ....[57]....
        /*08b0*/ 	.word	0x00018520
        /*08b4*/ 	.word	0x00000012
        /*08b8*/ 	.word	0x00029850
        /*08bc*/ 	.short	0x0101
        /*08be*/ 	.byte	0x3f
	.zero		1


	//   ....[58]....
        /*08c0*/ 	.word	0x00018590
        /*08c4*/ 	.word	0x00000000
        /*08c8*/ 	.word	0x00000000
        /*08cc*/ 	.short	0x0101
        /*08ce*/ 	.byte	0x3f
	.zero		1


	//   ....[59]....
        /*08d0*/ 	.word	0x000186b0
        /*08d4*/ 	.word	0x00000003
        /*08d8*/ 	.word	0x00029870
        /*08dc*/ 	.short	0x010a
        /*08de*/ 	.byte	0x3f
	.zero		1


	//   ....[60]....
        /*08e0*/ 	.word	0x00018780
        /*08e4*/ 	.word	0x00000003
        /*08e8*/ 	.word	0x00029860
        /*08ec*/ 	.short	0x010a
        /*08ee*/ 	.byte	0x3f
	.zero		1


	//   ....[61]....
        /*08f0*/ 	.word	0x00018ca0
        /*08f4*/ 	.word	0x00000003
        /*08f8*/ 	.word	0x00029850
        /*08fc*/ 	.short	0x0101
        /*08fe*/ 	.byte	0x3f
	.zero		1


	//   ....[62]....
        /*0900*/ 	.word	0x00018d10
        /*0904*/ 	.word	0x00000000
        /*0908*/ 	.word	0x00000000
        /*090c*/ 	.short	0x0101
        /*090e*/ 	.byte	0x3f
	.zero		1


	//   ....[63]....
        /*0910*/ 	.word	0x00018db0
        /*0914*/ 	.word	0x00000009
        /*0918*/ 	.word	0x00029820
        /*091c*/ 	.short	0x010a
        /*091e*/ 	.byte	0x3f
	.zero		1


	//   ....[64]....
        /*0920*/ 	.word	0x00018f10
        /*0924*/ 	.word	0x00000005
        /*0928*/ 	.word	0x00000000
        /*092c*/ 	.short	0x010a
        /*092e*/ 	.byte	0x3f
	.zero		1


	//   ....[65]....
        /*0930*/ 	.word	0x00018f80
        /*0934*/ 	.word	0x00000007
        /*0938*/ 	.word	0x00000000
        /*093c*/ 	.short	0x010a
        /*093e*/ 	.byte	0x3f
	.zero		1


	//   ....[66]....
        /*0940*/ 	.word	0x00018fd0
        /*0944*/ 	.word	0x00000005
        /*0948*/ 	.word	0x00029860
        /*094c*/ 	.short	0x010a
        /*094e*/ 	.byte	0x3f
	.zero		1


	//   ....[67]....
        /*0950*/ 	.word	0x00019020
        /*0954*/ 	.word	0x00000003
        /*0958*/ 	.word	0x00029860
        /*095c*/ 	.short	0x010a
        /*095e*/ 	.byte	0x3f
	.zero		1


	//   ....[68]....
        /*0960*/ 	.word	0x00019060
        /*0964*/ 	.word	0x00000005
        /*0968*/ 	.word	0x00029880
        /*096c*/ 	.short	0x010a
        /*096e*/ 	.byte	0x3f
	.zero		1


	//   ....[69]....
        /*0970*/ 	.word	0x00019080
        /*0974*/ 	.word	0x00000003
        /*0978*/ 	.word	0x00029880
        /*097c*/ 	.short	0x010a
        /*097e*/ 	.byte	0x3f
	.zero		1


	//   ....[70]....
        /*0980*/ 	.word	0x000190f0
        /*0984*/ 	.word	0x00000003
        /*0988*/ 	.word	0x00029800
        /*098c*/ 	.short	0x010a
        /*098e*/ 	.byte	0x3f
	.zero		1


	//   ....[71]....
        /*0990*/ 	.word	0x00019150
        /*0994*/ 	.word	0x00000005
        /*0998*/ 	.word	0x00029830
        /*099c*/ 	.short	0x010a
        /*099e*/ 	.byte	0x3f
	.zero		1


	//   ....[72]....
        /*09a0*/ 	.word	0x000191b0
        /*09a4*/ 	.word	0x0000000b
        /*09a8*/ 	.word	0x00029830
        /*09ac*/ 	.short	0x010a
        /*09ae*/ 	.byte	0x3f
	.zero		1


	//   ....[73]....
        /*09b0*/ 	.word	0x00019210
        /*09b4*/ 	.word	0x0000000b
        /*09b8*/ 	.word	0x00029850
        /*09bc*/ 	.short	0x010a
        /*09be*/ 	.byte	0x3f
	.zero		1


	//   ....[74]....
        /*09c0*/ 	.word	0x00019270
        /*09c4*/ 	.word	0x0000000f
        /*09c8*/ 	.word	0x00029830
        /*09cc*/ 	.short	0x010a
        /*09ce*/ 	.byte	0x3f
	.zero		1


	//   ....[75]....
        /*09d0*/ 	.word	0x000192d0
        /*09d4*/ 	.word	0x0000000f
        /*09d8*/ 	.word	0x00029850
        /*09dc*/ 	.short	0x010a
        /*09de*/ 	.byte	0x3f
	.zero		1


	//   ....[76]....
        /*09e0*/ 	.word	0x00019330
        /*09e4*/ 	.word	0x0000000d
        /*09e8*/ 	.word	0x00029830
        /*09ec*/ 	.short	0x010a
        /*09ee*/ 	.byte	0x3f
	.zero		1


	//   ....[77]....
        /*09f0*/ 	.word	0x00019390
        /*09f4*/ 	.word	0x0000000d
        /*09f8*/ 	.word	0x00029850
        /*09fc*/ 	.short	0x010a
        /*09fe*/ 	.byte	0x3f
	.zero		1


	//   ....[78]....
        /*0a00*/ 	.word	0x000193f0
        /*0a04*/ 	.word	0x00000003
        /*0a08*/ 	.word	0x00029850
        /*0a0c*/ 	.short	0x010a
        /*0a0e*/ 	.byte	0x3f
	.zero		1


	//   ....[79]....
        /*0a10*/ 	.word	0x00019550
        /*0a14*/ 	.word	0x00000003
        /*0a18*/ 	.word	0x00029880
        /*0a1c*/ 	.short	0x010a
        /*0a1e*/ 	.byte	0x3f
	.zero		1


	//   ....[80]....
        /*0a20*/ 	.word	0x000195b0
        /*0a24*/ 	.word	0x00000003
        /*0a28*/ 	.word	0x00029840
        /*0a2c*/ 	.short	0x010a
        /*0a2e*/ 	.byte	0x3f
	.zero		1


	//   ....[81]....
        /*0a30*/ 	.word	0x00019b40
        /*0a34*/ 	.word	0x00000003
        /*0a38*/ 	.word	0x00029820
        /*0a3c*/ 	.short	0x010a
        /*0a3e*/ 	.byte	0x3f
	.zero		1


	//   ....[82]....
        /*0a40*/ 	.word	0x00019b90
        /*0a44*/ 	.word	0x00000006
        /*0a48*/ 	.word	0x00029880
        /*0a4c*/ 	.short	0x010a
        /*0a4e*/ 	.byte	0x3f
	.zero		1


	//   ....[83]....
        /*0a50*/ 	.word	0x00019be0
        /*0a54*/ 	.word	0x00000006
        /*0a58*/ 	.word	0x00029840
        /*0a5c*/ 	.short	0x010a
        /*0a5e*/ 	.byte	0x3f
	.zero		1


	//   ....[84]....
        /*0a60*/ 	.word	0x00019c30
        /*0a64*/ 	.word	0x00000012
        /*0a68*/ 	.word	0x00029870
        /*0a6c*/ 	.short	0x010a
        /*0a6e*/ 	.byte	0x3f
	.zero		1


	//   ....[85]....
        /*0a70*/ 	.word	0x00019c80
        /*0a74*/ 	.word	0x00000012
        /*0a78*/ 	.word	0x00029860
        /*0a7c*/ 	.short	0x010a
        /*0a7e*/ 	.byte	0x3f
	.zero		1


	//   ....[86]....
        /*0a80*/ 	.word	0x00019cd0
        /*0a84*/ 	.word	0x00000003
        /*0a88*/ 	.word	0x00029870
        /*0a8c*/ 	.short	0x010a
        /*0a8e*/ 	.byte	0x3f
	.zero		1


	//   ....[87]....
        /*0a90*/ 	.word	0x00019d20
        /*0a94*/ 	.word	0x00000003
        /*0a98*/ 	.word	0x00029860
        /*0a9c*/ 	.short	0x010a
        /*0a9e*/ 	.byte	0x3f
	.zero		1


	//   ....[88]....
        /*0aa0*/ 	.word	0x00019d70
        /*0aa4*/ 	.word	0x00000009
        /*0aa8*/ 	.word	0x00029820
        /*0aac*/ 	.short	0x010a
        /*0aae*/ 	.byte	0x3f
	.zero		1


	//   ....[89]....
        /*0ab0*/ 	.word	0x00019dc0
        /*0ab4*/ 	.word	0x00000005
        /*0ab8*/ 	.word	0x00000000
        /*0abc*/ 	.short	0x010a
        /*0abe*/ 	.byte	0x3f
	.zero		1


	//   ....[90]....
        /*0ac0*/ 	.word	0x00019e10
        /*0ac4*/ 	.word	0x00000007
        /*0ac8*/ 	.word	0x00000000
        /*0acc*/ 	.short	0x010a
        /*0ace*/ 	.byte	0x3f
	.zero		1


	//   ....[91]....
        /*0ad0*/ 	.word	0x00019e60
        /*0ad4*/ 	.word	0x00000005
        /*0ad8*/ 	.word	0x00029860
        /*0adc*/ 	.short	0x010a
        /*0ade*/ 	.byte	0x3f
	.zero		1


	//   ....[92]....
        /*0ae0*/ 	.word	0x00019eb0
        /*0ae4*/ 	.word	0x00000003
        /*0ae8*/ 	.word	0x00029860
        /*0aec*/ 	.short	0x010a
        /*0aee*/ 	.byte	0x3f
	.zero		1


	//   ....[93]....
        /*0af0*/ 	.word	0x00019f00
        /*0af4*/ 	.word	0x00000005
        /*0af8*/ 	.word	0x00029880
        /*0afc*/ 	.short	0x010a
        /*0afe*/ 	.byte	0x3f
	.zero		1


	//----- nvinfo : EIATTR_NUM_MBARRIERS
	.align		4
.L_180:
        /*0b00*/ 	.byte	0x03, 0x38
        /*0b02*/ 	.short	0x0016


	//----- nvinfo : EIATTR_EXIT_INSTR_OFFSETS
	.align		4
        /*0b04*/ 	.byte	0x04, 0x1c
        /*0b06*/ 	.short	(.L_182 - .L_181)


	//   ....[0]....
.L_181:
        /*0b08*/ 	.word	0x000190d0


	//----- nvinfo : EIATTR_MAX_THREADS
	.align		4
.L_182:
        /*0b0c*/ 	.byte	0x04, 0x05
        /*0b0e*/ 	.short	(.L_184 - .L_183)
.L_183:
        /*0b10*/ 	.word	0x00000180
        /*0b14*/ 	.word	0x00000001
        /*0b18*/ 	.word	0x00000001


	//----- nvinfo : EIATTR_CRS_STACK_SIZE
	.align		4
.L_184:
        /*0b1c*/ 	.byte	0x04, 0x1e
        /*0b1e*/ 	.short	(.L_186 - .L_185)
.L_185:
        /*0b20*/ 	.word	0x00000000


	//----- nvinfo : EIATTR_CBANK_PARAM_SIZE
	.align		4
.L_186:
        /*0b24*/ 	.byte	0x03, 0x19
        /*0b26*/ 	.short	0x0a70


	//----- nvinfo : EIATTR_PARAM_CBANK
	.align		4
        /*0b28*/ 	.byte	0x04, 0x0a
        /*0b2a*/ 	.short	(.L_188 - .L_187)
	.align		4
.L_187:
        /*0b2c*/ 	.word	index@(.nv.constant0._ZN7cutlass13device_kernelIN5flash11enable_sm90INS1_16FlashAttnFwdSm90INS1_25CollectiveMainloopFwdSm90ILi2EN4cute5tupleIJNS5_1CILi1EEES8_S8_EEENS6_IJNS7_ILi128EEENS7_ILi160EEENS7_ILi192EEEEEELi128ENS_12float_e4m3_tEfNS_4arch4Sm90ELb0ELb1ELb0ELb0ELb0ELb0ELb0ELb1ELb1ELb1ELb1ELb0EEENS1_21CollectiveEpilogueFwdINS6_IJSA_SA_SB_EEES9_NS_10bfloat16_tESG_Li256ELb0ELb1ELb1ELb1EEENS1_19SingleTileSchedulerILb0ELb1ELb1ELi128EEEEEEEEEvNT_6ParamsE)
        /*0b30*/ 	.short	0x0210
        /*0b32*/ 	.short	0x0a70


	//----- nvinfo : EIATTR_SW_WAR
	.align		4
.L_188:
        /*0b34*/ 	.byte	0x04, 0x36
        /*0b36*/ 	.short	(.L_190 - .L_189)
.L_189:
        /*0b38*/ 	.word	0x00000008
.L_190:


//--------------------- .nv.info._ZN7cutlass13device_kernelIN5flash11enable_sm90INS1_16FlashAttnFwdSm90INS1_25CollectiveMainloopFwdSm90ILi2EN4cute5tupleIJNS5_1CILi1EEES8_S8_EEENS6_IJNS7_ILi128EEENS7_ILi160EEENS7_ILi192EEEEEELi128ENS_12float_e4m3_tEfNS_4arch4Sm90ELb0ELb1ELb0ELb1ELb0ELb0ELb0ELb1ELb1ELb1ELb1ELb0EEENS1_21CollectiveEpilogueFwdINS6_IJSA_SA_SB_EEES9_NS_10bfloat16_tESG_Li256ELb1ELb1ELb1ELb1EEENS1_36VarlenDynamicPersistentTileSchedulerILi128ELi160ELi256ELi128ELb1ELb1ELb1ELb1ELb0ELb1EEEEEEEEEvNT_6ParamsE --------------------------
	.section	.nv.info._ZN7cutlass13device_kernelIN5flash11enable_sm90INS1_16FlashAttnFwdSm90INS1_25CollectiveMainloopFwdSm90ILi2EN4cute5tupleIJNS5_1CILi1EEES8_S8_EEENS6_IJNS7_ILi128EEENS7_ILi160EEENS7_ILi192EEEEEELi128ENS_12float_e4m3_tEfNS_4arch4Sm90ELb0ELb1ELb0ELb1ELb0ELb0ELb0ELb1ELb1ELb1ELb1ELb0EEENS1_21CollectiveEpilogueFwdINS6_IJSA_SA_SB_EEES9_NS_10bfloat16_tESG_Li256ELb1ELb1ELb1ELb1EEENS1_36VarlenDynamicPersistentTileSchedulerILi128ELi160ELi256ELi128ELb1ELb1ELb1ELb1ELb0ELb1EEEEEEEEEvNT_6ParamsE,"",@"SHT_CUDA_INFO"
	.sectionflags	@""
	.align	4


	//----- nvinfo : EIATTR_CUDA_API_VERSION
	.align		4
        /*0000*/ 	.byte	0x04, 0x37
        /*0002*/ 	.short	(.L_192 - .L_191)
.L_191:
        /*0004*/ 	.word	0x00000082


	//----- nvinfo : EIATTR_KPARAM_INFO
	.align		4
.L_192:
        /*0008*/ 	.byte	0x04, 0x17
        /*000a*/ 	.short	(.L_194 - .L_193)
.L_193:
        /*000c*/ 	.word	0x00000000
        /*0010*/ 	.short	0x0000
        /*0012*/ 	.short	0x0070
        /*0014*/ 	.byte	0x00, 0xf0, 0x01, 0x2a


	//----- nvinfo : EIATTR_SPARSE_MMA_MASK
	.align		4
.L_194:
        /*0018*/ 	.byte	0x03, 0x50
        /*001a*/ 	.short	0x0000


	//----- nvinfo : EIATTR_MAXREG_COUNT
	.align		4
        /*001c*/ 	.byte	0x03, 0x1b
        /*001e*/ 	.short	0x00a8


	//----- nvinfo : EIATTR_NUM_BARRIERS
	.align		4
        /*0020*/ 	.byte	0x02, 0x4c
        /*0022*/ 	.byte	0x10
	.zero		1


	//----- nvinfo : EIATTR_EXTERNS
	.align		4
        /*0024*/ 	.byte	0x04, 0x0f
        /*0026*/ 	.short	(.L_196 - .L_195)


	//   ....[0]....
	.align		4
.L_195:
        /*0028*/ 	.word	index@(__assertfail)


	//----- nvinfo : EIATTR_ANNOTATIONS
	.align		4
.L_196:
        /*002c*/ 	.byte	0x04, 0x55
        /*002e*/ 	.short	(.L_198 - .L_197)


	//   ....[0]....
.L_197:
        /* <DEDUP_REMOVED lines=38> */


	//----- nvinfo : EIATTR_MERCURY_ISA_VERSION
	.align		4
.L_198:
        /*0278*/ 	.byte	0x03, 0x5f
        /*027a*/ 	.short	0x0101


	//----- nvinfo : EIATTR_UNUSED_LOAD_BYTE_OFFSET
	.align		4
        /*027c*/ 	.byte	0x04, 0x44
        /*027e*/ 	.short	(.L_200 - .L_199)


	//   ....[0]....
.L_199:
        /*0280*/ 	.word	0x00000a40
        /*0284*/ 	.word	0x0000fff0


	//   ....[1]....
        /*0288*/ 	.word	0x00013640
        /*028c*/ 	.word	0x0000fff0


	//----- nvinfo : EIATTR_INT_WARP_WIDE_INSTR_OFFSETS
	.align		4
.L_200:
        /*0290*/ 	.byte	0x04, 0x31
        /*0292*/ 	.short	(.L_202 - .L_201)


	//   ....[0]....
.L_201:
        /*0294*/ 	.word	0x00000130


	//   ....[1]....
        /*0298*/ 	.word	0x00000170


	//   ....[2]....
        /*029c*/ 	.word	0x000001e0


	//   ....[3]....
        /*02a0*/ 	.word	0x000191d0


	//   ....[4]....
        /*02a4*/ 	.word	0x00019260


	//   ....[5]....
        /*02a8*/ 	.word	0x0001bb30


	//   ....[6]....
        /*02ac*/ 	.word	0x0001bbc0


	//----- nvinfo : EIATTR_COOP_GROUP_MASK_REGIDS
	.align		4
.L_202:
        /*02b0*/ 	.byte	0x04, 0x29
        /*02b2*/ 	.short	(.L_204 - .L_203)


	//   ....[0]....
.L_203:
        /*02b4*/ 	.word	0xffffffff


	//   ....[1]....
        /*02b8*/ 	.word	0xffffffff


	//   ....[2]....
        /*02bc*/ 	.word	0xffffffff


	//   ....[3]....
        /*02c0*/ 	.word	0xffffffff


	//   ....[4]....
        /*02c4*/ 	.word	0xffffffff


	//   ....[5]....
        /*02c8*/ 	.word	0xffffffff


	//   ....[6]....
        /*02cc*/ 	.word	0xffffffff


	//   ....[7]....
        /*02d0*/ 	.word	0xffffffff


	//   ....[8]....
        /*02d4*/ 	.word	0xffffffff


	//   ....[9]....
        /*02d8*/ 	.word	0xffffffff


	//   ....[10]....
        /*02dc*/ 	.word	0xffffffff


	//   ....[11]....
        /*02e0*/ 	.word	0xffffffff


	//   ....[12]....
        /*02e4*/ 	.word	0xffffffff


	//   ....[13]....
        /*02e8*/ 	.word	0xffffffff


	//   ....[14]....
        /*02ec*/ 	.word	0xffffffff


	//   ....[15]....
        /*02f0*/ 	.word	0xffffffff


	//   ....[16]....
        /*02f4*/ 	.word	0xffffffff


	//   ....[17]....
        /*02f8*/ 	.word	0xffffffff


	//   ....[18]....
        /*02fc*/ 	.word	0xffffffff


	//   ....[19]....
        /*0300*/ 	.word	0xffffffff


	//   ....[20]....
        /*0304*/ 	.word	0xffffffff


	//   ....[21]....
        /*0308*/ 	.word	0xffffffff


	//   ....[22]....
        /*030c*/ 	.word	0xffffffff


	//   ....[23]....
        /*0310*/ 	.word	0xffffffff


	//   ....[24]....
        /*0314*/ 	.word	0xffffffff


	//   ....[25]....
        /*0318*/ 	.word	0xffffffff


	//   ....[26]....
        /*031c*/ 	.word	0xffffffff


	//   ....[27]....
        /*0320*/ 	.word	0xffffffff


	//   ....[28]....
        /*0324*/ 	.word	0xffffffff


	//   ....[29]....
        /*0328*/ 	.word	0xffffffff


	//   ....[30]....
        /*032c*/ 	.word	0xffffffff


	//   ....[31]....
        /*0330*/ 	.word	0xffffffff


	//   ....[32]....
        /*0334*/ 	.word	0xffffffff


	//   ....[33]....
        /*0338*/ 	.word	0xffffffff


	//   ....[34]....
        /*033c*/ 	.word	0xffffffff


	//   ....[35]....
        /*0340*/ 	.word	0xffffffff


	//   ....[36]....
        /*0344*/ 	.word	0xffffffff


	//   ....[37]....
        /*0348*/ 	.word	0xffffffff


	//   ....[38]....
        /*034c*/ 	.word	0xffffffff


	//   ....[39]....
        /*0350*/ 	.word	0xffffffff


	//   ....[40]....
        /*0354*/ 	.word	0xffffffff


	//   ....[41]....
        /*0358*/ 	.word	0xffffffff


	//   ....[42]....
        /*035c*/ 	.word	0xffffffff


	//   ....[43]....
        /*0360*/ 	.word	0xffffffff


	//   ....[44]....
        /*0364*/ 	.word	0xffffffff


	//   ....[45]....
        /*0368*/ 	.word	0xffffffff


	//   ....[46]....
        /*036c*/ 	.word	0xffffffff


	//   ....[47]....
        /*0370*/ 	.word	0xffffffff


	//   ....[48]....
        /*0374*/ 	.word	0xffffffff


	//   ....[49]....
        /*0378*/ 	.word	0xffffffff


	//   ....[50]....
        /*037c*/ 	.word	0xffffffff


	//   ....[51]....
        /*0380*/ 	.word	0xffffffff


	//   ....[52]....
        /*0384*/ 	.word	0xffffffff


	//   ....[53]....
        /*0388*/ 	.word	0xffffffff


	//   ....[54]....
        /*038c*/ 	.word	0xffffffff


	//   ....[55]....
        /*0390*/ 	.word	0xffffffff


	//   ....[56]....
        /*0394*/ 	.word	0xffffffff


	//   ....[57]....
        /*0398*/ 	.word	0xffffffff


	//   ....[58]....
        /*039c*/ 	.word	0xffffffff


	//   ....[59]....
        /*03a0*/ 	.word	0xffffffff


	//   ....[60]....
        /*03a4*/ 	.word	0xffffffff


	//   ....[61]....
        /*03a8*/ 	.word	0xffffffff


	//   ....[62]....
        /*03ac*/ 	.word	0xffffffff


	//   ....[63]....
        /*03b0*/ 	.word	0xffffffff


	//   ....[64]....
        /*03b4*/ 	.word	0xffffffff


	//   ....[65]....
        /*03b8*/ 	.word	0xffffffff


	//   ....[66]....
        /*03bc*/ 	.word	0xffffffff


	//   ....[67]....
        /*03c0*/ 	.word	0xffffffff


	//   ....[68]....
        /*03c4*/ 	.word	0xffffffff


	//   ....[69]....
        /*03c8*/ 	.word	0xffffffff


	//   ....[70]....
        /*03cc*/ 	.word	0xffffffff


	//   ....[71]....
        /*03d0*/ 	.word	0xffffffff


	//   ....[72]....
        /*03d4*/ 	.word	0xffffffff


	//   ....[73]....
        /*03d8*/ 	.word	0xffffffff


	//   ....[74]....
        /*03dc*/ 	.word	0xffffffff


	//   ....[75]....
        /*03e0*/ 	.word	0xffffffff


	//   ....[76]....
        /*03e4*/ 	.word	0xffffffff


	//   ....[77]....
        /*03e8*/ 	.word	0xffffffff


	//   ....[78]....
        /*03ec*/ 	.word	0xffffffff


	//   ....[79]....
        /*03f0*/ 	.word	0xffffffff


	//   ....[80]....
        /*03f4*/ 	.word	0xffffffff


	//   ....[81]....
        /*03f8*/ 	.word	0xffffffff


	//   ....[82]....
        /*03fc*/ 	.word	0xffffffff


	//   ....[83]....
        /*0400*/ 	.word	0xffffffff


	//   ....[84]....
        /*0404*/ 	.word	0xffffffff


	//   ....[85]....
        /*0408*/ 	.word	0xffffffff


	//   ....[86]....
        /*040c*/ 	.word	0xffffffff


	//   ....[87]....
        /*0410*/ 	.word	0xffffffff


	//   ....[88]....
        /*0414*/ 	.word	0xffffffff


	//   ....[89]....
        /*0418*/ 	.word	0xffffffff


	//   ....[90]....
        /*041c*/ 	.word	0xffffffff


	//   ....[91]....
        /*0420*/ 	.word	0xffffffff


	//   ....[92]....
        /*0424*/ 	.word	0xffffffff


	//   ....[93]....
        /*0428*/ 	.word	0xffffffff


	//   ....[94]....
        /*042c*/ 	.word	0xffffffff


	//   ....[95]....
        /*0430*/ 	.word	0xffffffff


	//   ....[96]....
        /*0434*/ 	.word	0xffffffff


	//   ....[97]....
        /*0438*/ 	.word	0xffffffff


	//   ....[98]....
        /*043c*/ 	.word	0xffffffff


	//   ....[99]....
        /*0440*/ 	.word	0xffffffff


	//   ....[100]....
        /*0444*/ 	.word	0xffffffff


	//   ....[101]....
        /*0448*/ 	.word	0xffffffff


	//   ....[102]....
        /*044c*/ 	.word	0xffffffff


	//   ....[103]....
        /*0450*/ 	.word	0xffffffff


	//   ....[104]....
        /*0454*/ 	.word	0xffffffff


	//   ....[105]....
        /*0458*/ 	.word	0xffffffff


	//   ....[106]....
        /*045c*/ 	.word	0xffffffff


	//   ....[107]....
        /*0460*/ 	.word	0xffffffff


	//   ....[108]....
        /*0464*/ 	.word	0xffffffff


	//   ....[109]....
        /*0468*/ 	.word	0xffffffff


	//   ....[110]....
        /*046c*/ 	.word	0xffffffff


	//   ....[111]....
        /*0470*/ 	.word	0xffffffff


	//   ....[112]....
        /*0474*/ 	.word	0xffffffff


	//   ....[113]....
        /*0478*/ 	.word	0xffffffff


	//   ....[114]....
        /*047c*/ 	.word	0xffffffff


	//   ....[115]....
        /*0480*/ 	.word	0xffffffff


	//   ....[116]....
        /*0484*/ 	.word	0xffffffff


	//   ....[117]....
        /*0488*/ 	.word	0xffffffff


	//   ....[118]....
        /*048c*/ 	.word	0xffffffff


	//   ....[119]....
        /*0490*/ 	.word	0xffffffff


	//   ....[120]....
        /*0494*/ 	.word	0xffffffff


	//   ....[121]....
        /*0498*/ 	.word	0xffffffff


	//   ....[122]....
        /*049c*/ 	.word	0xffffffff


	//   ....[123]....
        /*04a0*/ 	.word	0xffffffff


	//   ....[124]....
        /*04a4*/ 	.word	0xffffffff


	//   ....[125]....
        /*04a8*/ 	.word	0xffffffff


	//   ....[126]....
        /*04ac*/ 	.word	0xffffffff


	//   ....[127]....
        /*04b0*/ 	.word	0xffffffff


	//   ....[128]....
        /*04b4*/ 	.word	0xffffffff


	//   ....[129]....
        /*04b8*/ 	.word	0xffffffff


	//   ....[130]....
        /*04bc*/ 	.word	0xffffffff


	//   ....[131]....
        /*04c0*/ 	.word	0xffffffff


	//   ....[132]....
        /*04c4*/ 	.word	0xffffffff


	//   ....[133]....
        /*04c8*/ 	.word	0xffffffff


	//   ....[134]....
        /*04cc*/ 	.word	0xffffffff


	//   ....[135]....
        /*04d0*/ 	.word	0xffffffff


	//   ....[136]....
        /*04d4*/ 	.word	0xffffffff


	//   ....[137]....
        /*04d8*/ 	.word	0xffffffff


	//   ....[138]....
        /*04dc*/ 	.word	0xffffffff


	//   ....[139]....
        /*04e0*/ 	.word	0xffffffff


	//   ....[140]....
        /*04e4*/ 	.word	0xffffffff


	//   ....[141]....
        /*04e8*/ 	.word	0xffffffff


	//   ....[142]....
        /*04ec*/ 	.word	0xffffffff


	//   ....[143]....
        /*04f0*/ 	.word	0xffffffff


	//   ....[144]....
        /*04f4*/ 	.word	0xffffffff


	//   ....[145]....
        /*04f8*/ 	.word	0xffffffff


	//   ....[146]....
        /*04fc*/ 	.word	0xffffffff


	//   ....[147]....
        /*0500*/ 	.word	0xffffffff


	//   ....[148]....
        /*0504*/ 	.word	0xffffffff


	//   ....[149]....
        /*0508*/ 	.word	0xffffffff


	//   ....[150]....
        /*050c*/ 	.word	0xffffffff


	//   ....[151]....
        /*0510*/ 	.word	0xffffffff


	//   ....[152]....
        /*0514*/ 	.word	0xffffffff


	//   ....[153]....
        /*0518*/ 	.word	0xffffffff


	//   ....[154]....
        /*051c*/ 	.word	0xffffffff


	//   ....[155]....
        /*0520*/ 	.word	0xffffffff


	//   ....[156]....
        /*0524*/ 	.word	0xffffffff


	//   ....[157]....
        /*0528*/ 	.word	0xffffffff


	//   ....[158]....
        /*052c*/ 	.word	0xffffffff


	//   ....[159]....
        /*0530*/ 	.word	0xffffffff


	//   ....[160]....
        /*0534*/ 	.word	0xffffffff


	//   ....[161]....
        /*0538*/ 	.word	0xffffffff


	//   ....[162]....
        /*053c*/ 	.word	0xffffffff


	//   ....[163]....
        /*0540*/ 	.word	0xffffffff


	//   ....[164]....
        /*0544*/ 	.word	0xffffffff


	//   ....[165]....
        /*0548*/ 	.word	0xffffffff


	//   ....[166]....
        /*054c*/ 	.word	0xffffffff


	//   ....[167]....
        /*0550*/ 	.word	0x0500000f


	//   ....[168]....
        /*0554*/ 	.word	0x0500000f


	//   ....[169]....
        /*0558*/ 	.word	0x0500000f


	//   ....[170]....
        /*055c*/ 	.word	0x0500000f


	//   ....[171]....
        /*0560*/ 	.word	0x0500000f


	//   ....[172]....
        /*0564*/ 	.word	0x0500000f


	//   ....[173]....
        /*0568*/ 	.word	0x0500000f


	//   ....[174]....
        /*056c*/ 	.word	0x0500000f


	//   ....[175]....
        /*0570*/ 	.word	0x0500000f


	//   ....[176]....
        /*0574*/ 	.word	0x0500000f


	//----- nvinfo : EIATTR_COOP_GROUP_INSTR_OFFSETS
	.align		4
.L_204:
        /*0578*/ 	.byte	0x04, 0x28
        /*057a*/ 	.short	(.L_206 - .L_205)


	//   ....[0]....
.L_205:
        /*057c*/ 	.word	0x00000070


	//   ....[1]....
        /*0580*/ 	.word	0x00000140


	//   ....[2]....
        /*0584*/ 	.word	0x00000190


	//   ....[3]....
        /*0588*/ 	.word	0x000003c0


	//   ....[4]....
        /*058c*/ 	.word	0x00000520


	//   ....[5]....
        /*0590*/ 	.word	0x00000640


	//   ....[6]....
        /*0594*/ 	.word	0x000007a0


	//   ....[7]....
        /*0598*/ 	.word	0x00002050


	//   ....[8]....
        /*059c*/ 	.word	0x00003070


	//   ....[9]....
        /*05a0*/ 	.word	0x00003360


	//   ....[10]....
        /*05a4*/ 	.word	0x00004870


	//   ....[11]....
        /*05a8*/ 	.word	0x00004980


	//   ....[12]....
        /*05ac*/ 	.word	0x000054c0


	//   ....[13]....
        /*05b0*/ 	.word	0x00005520


	//   ....[14]....
        /*05b4*/ 	.word	0x000078f0


	//   ....[15]....
        /*05b8*/ 	.word	0x00008940


	//   ....[16]....
        /*05bc*/ 	.word	0x00009150


	//   ....[17]....
        /*05c0*/ 	.word	0x00009260


	//   ....[18]....
        /*05c4*/ 	.word	0x00009da0


	//   ....[19]....
        /*05c8*/ 	.word	0x00009e00


	//   ....[20]....
        /*05cc*/ 	.word	0x0000c810


	//   ....[21]....
        /*05d0*/ 	.word	0x0000c870


	//   ....[22]....
        /*05d4*/ 	.word	0x0000c8a0


	//   ....[23]....
        /*05d8*/ 	.word	0x0000c8d0


	//   ....[24]....
        /*05dc*/ 	.word	0x0000f290


	//   ....[25]....
        /*05e0*/ 	.word	0x000102e0


	//   ....[26]....
        /*05e4*/ 	.word	0x00010af0


	//   ....[27]....
        /*05e8*/ 	.word	0x00010c00


	//   ....[28]....
        /*05ec*/ 	.word	0x00011740


	//   ....[29]....
        /*05f0*/ 	.word	0x000117a0


	//   ....[30]....
        /*05f4*/ 	.word	0x00012e80


	//   ....[31]....
        /*05f8*/ 	.word	0x00012e90


	//   ....[32]....
        /*05fc*/ 	.word	0x00012f10


	//   ....[33]....
        /*0600*/ 	.word	0x00012f20


	//   ....[34]....
        /*0604*/ 	.word	0x00013ea0


	//   ....[35]....
        /*0608*/ 	.word	0x00013eb0


	//   ....[36]....
        /*060c*/ 	.word	0x00013ec0


	//   ....[37]....
        /*0610*/ 	.word	0x00013ed0


	//   ....[38]....
        /*0614*/ 	.word	0x00013ee0


	//   ....[39]....
        /*0618*/ 	.word	0x00013ef0


	//   ....[40]....
        /*061c*/ 	.word	0x00013f00


	//   ....[41]....
        /*0620*/ 	.word	0x00013f10


	//   ....[42]....
        /*0624*/ 	.word	0x00013f40


	//   ....[43]....
        /*0628*/ 	.word	0x00013f50


	//   ....[44]....
        /*062c*/ 	.word	0x00013f60


	//   ....[45]....
        /*0630*/ 	.word	0x00013f70


	//   ....[46]....
        /*0634*/ 	.word	0x00013f80


	//   ....[47]....
        /*0638*/ 	.word	0x00013f90


	//   ....[48]....
        /*063c*/ 	.word	0x00013fa0


	//   ....[49]....
        /*0640*/ 	.word	0x00013fb0


	//   ....[50]....
        /*0644*/ 	.word	0x00013fc0


	//   ....[51]....
        /*0648*/ 	.word	0x00013fd0


	//   ....[52]....
        /*064c*/ 	.word	0x00013fe0


	//   ....[53]....
        /*0650*/ 	.word	0x00013ff0


	//   ....[54]....
        /*0654*/ 	.word	0x00014000


	//   ....[55]....
        /*0658*/ 	.word	0x00014010


	//   ....[56]....
        /*065c*/ 	.word	0x00014020


	//   ....[57]....
        /*0660*/ 	.word	0x00014030


	//   ....[58]....
        /*0664*/ 	.word	0x00014040


	//   ....[59]....
        /*0668*/ 	.word	0x00014050


	//   ....[60]....
        /*066c*/ 	.word	0x00014060


	//   ....[61]....
        /*0670*/ 	.word	0x00014070


	//   ....[62]....
        /*0674*/ 	.word	0x00014080


	//   ....[63]....
        /*0678*/ 	.word	0x00014090


	//   ....[64]....
        /*067c*/ 	.word	0x000140a0


	//   ....[65]....
        /*0680*/ 	.word	0x000140b0


	//   ....[66]....
        /*0684*/ 	.word	0x000140c0


	//   ....[67]....
        /*0688*/ 	.word	0x000140d0


	//   ....[68]....
        /*068c*/ 	.word	0x000140e0


	//   ....[69]....
        /*0690*/ 	.word	0x000140f0


	//   ....[70]....
        /*0694*/ 	.word	0x00014100


	//   ....[71]....
        /*0698*/ 	.word	0x00014110


	//   ....[72]....
        /*069c*/ 	.word	0x00014120


	//   ....[73]....
        /*06a0*/ 	.word	0x00014130


	//   ....[74]....
        /*06a4*/ 	.word	0x00014160


	//   ....[75]....
        /*06a8*/ 	.word	0x00014180


	//   ....[76]....
        /*06ac*/ 	.word	0x000141a0


	//   ....[77]....
        /*06b0*/ 	.word	0x000141d0


	//   ....[78]....
        /*06b4*/ 	.word	0x00014200


	//   ....[79]....
        /*06b8*/ 	.word	0x00014210


	//   ....[80]....
        /*06bc*/ 	.word	0x00014230


	//   ....[81]....
        /*06c0*/ 	.word	0x00014260


	//   ....[82]....
        /*06c4*/ 	.word	0x00014270


	//   ....[83]....
        /*06c8*/ 	.word	0x000142a0


	//   ....[84]....
        /*06cc*/ 	.word	0x000142d0


	//   ....[85]....
        /*06d0*/ 	.word	0x00014300


	//   ....[86]....
        /*06d4*/ 	.word	0x00014320


	//   ....[87]....
        /*06d8*/ 	.word	0x00014350


	//   ....[88]....
        /*06dc*/ 	.word	0x00014370


	//   ....[89]....
        /*06e0*/ 	.word	0x000143a0


	//   ....[90]....
        /*06e4*/ 	.word	0x000143d0


	//   ....[91]....
        /*06e8*/ 	.word	0x00014400


	//   ....[92]....
        /*06ec*/ 	.word	0x00014430


	//   ....[93]....
        /*06f0*/ 	.word	0x00014460


	//   ....[94]....
        /*06f4*/ 	.word	0x00014490


	//   ....[95]....
        /*06f8*/ 	.word	0x000144c0


	//   ....[96]....
        /*06fc*/ 	.word	0x000144f0


	//   ....[97]....
        /*0700*/ 	.word	0x00014520


	//   ....[98]....
        /*0704*/ 	.word	0x00014e00


	//   ....[99]....
        /*0708*/ 	.word	0x00014e40


	//   ....[100]....
        /*070c*/ 	.word	0x00014e60


	//   ....[101]....
        /*0710*/ 	.word	0x00014e90


	//   ....[102]....
        /*0714*/ 	.word	0x00015560


	//   ....[103]....
        /*0718*/ 	.word	0x00015590


	//   ....[104]....
        /*071c*/ 	.word	0x00015650


	//   ....[105]....
        /*0720*/ 	.word	0x00015670


	//   ....[106]....
        /*0724*/ 	.word	0x00015730


	//   ....[107]....
        /*0728*/ 	.word	0x00015750


	//   ....[108]....
        /*072c*/ 	.word	0x00015820


	//   ....[109]....
        /*0730*/ 	.word	0x00015840


	//   ....[110]....
        /*0734*/ 	.word	0x00015c00


	//   ....[111]....
        /*0738*/ 	.word	0x00015c10


	//   ....[112]....
        /*073c*/ 	.word	0x00016050


	//   ....[113]....
        /*0740*/ 	.word	0x00016060


	//   ....[114]....
        /*0744*/ 	.word	0x00016dd0


	//   ....[115]....
        /*0748*/ 	.word	0x00016df0


	//   ....[116]....
        /*074c*/ 	.word	0x00016eb0


	//   ....[117]....
        /*0750*/ 	.word	0x00016ed0


	//   ....[118]....
        /*0754*/ 	.word	0x00016f90


	//   ....[119]....
        /*0758*/ 	.word	0x00016fb0


	//   ....[120]....
        /*075c*/ 	.word	0x00017080


	//   ....[121]....
        /*0760*/ 	.word	0x000170a0


	//   ....[122]....
        /*0764*/ 	.word	0x00017200


	//   ....[123]....
        /*0768*/ 	.word	0x00017420


	//   ....[124]....
        /*076c*/ 	.word	0x00017460


	//   ....[125]....
        /*0770*/ 	.word	0x000174a0


	//   ....[126]....
        /*0774*/ 	.word	0x000174d0


	//   ....[127]....
        /*0778*/ 	.word	0x00017500


	//   ....[128]....
        /*077c*/ 	.word	0x00017530


	//   ....[129]....
        /*0780*/ 	.word	0x000176c0


	//   ....[130]....
        /*0784*/ 	.word	0x000176f0


	//   ....[131]....
        /*0788*/ 	.word	0x00017730


	//   ....[132]....
        /*078c*/ 	.word	0x00017760


	//   ....[133]....
        /*0790*/ 	.word	0x00017790


	//   ....[134]....
        /*0794*/ 	.word	0x000177c0


	//   ....[135]....
        /*0798*/ 	.word	0x00017860


	//   ....[136]....
        /*079c*/ 	.word	0x000178b0


	//   ....[137]....
        /*07a0*/ 	.word	0x000178c0


	//   ....[138]....
        /*07a4*/ 	.word	0x00017900


	//   ....[139]....
        /*07a8*/ 	.word	0x00019960


	//   ....[140]....
        /*07ac*/ 	.word	0x0001a630


	//   ....[141]....
        /*07b0*/ 	.word	0x0001a650


	//   ....[142]....
        /*07b4*/ 	.word	0x0001a720


	//   ....[143]....
        /*07b8*/ 	.word	0x0001a730


	//   ....[144]....
        /*07bc*/ 	.word	0x0001a7c0


	//   ....[145]....
        /*07c0*/ 	.word	0x0001a7d0


	//   ....[146]....
        /*07c4*/ 	.word	0x0001a7e0


	//   ....[147]....
        /*07c8*/ 	.word	0x0001a7f0


	//   ....[148]....
        /*07cc*/ 	.word	0x0001c550


	//   ....[149]....
        /*07d0*/ 	.word	0x0001c580


	//   ....[150]....
        /*07d4*/ 	.word	0x0001c5b0


	//   ....[151]....
        /*07d8*/ 	.word	0x0001c5e0


	//   ....[152]....
        /*07dc*/ 	.word	0x0001c610


	//   ....[153]....
        /*07e0*/ 	.word	0x0001c640


	//   ....[154]....
        /*07e4*/ 	.word	0x0001c670


	//   ....[155]....
        /*07e8*/ 	.word	0x0001c6a0


	//   ....[156]....
        /*07ec*/ 	.word	0x0001c810


	//   ....[157]....
        /*07f0*/ 	.word	0x0001c840


	//   ....[158]....
        /*07f4*/ 	.word	0x0001c870


	//   ....[159]....
        /*07f8*/ 	.word	0x0001c8a0


	//   ....[160]....
        /*07fc*/ 	.word	0x0001c8d0


	//   ....[161]....
        /*0800*/ 	.word	0x0001c900


	//   ....[162]....
        /*0804*/ 	.word	0x0001c980


	//   ....[163]....
        /*0808*/ 	.word	0x0001c9c0


	//   ....[164]....
        /*080c*/ 	.word	0x0001c9d0


	//   ....[165]....
        /*0810*/ 	.word	0x0001ca10


	//   ....[166]....
        /*0814*/ 	.word	0x0001d4f0


	//   ....[167]....
        /*0818*/ 	.word	0x0001db90


	//   ....[168]....
        /*081c*/ 	.word	0x0001dda0


	//   ....[169]....
        /*0820*/ 	.word	0x0001ddf0


	//   ....[170]....
        /*0824*/ 	.word	0x0001de50


	//   ....[171]....
        /*0828*/ 	.word	0x0001df50


	//   ....[172]....
        /*082c*/ 	.word	0x0001dff0


	//   ....[173]....
        /*0830*/ 	.word	0x0001e0f0


	//   ....[174]....
        /*0834*/ 	.word	0x0001e150


	//   ....[175]....
        /*0838*/ 	.word	0x0001e230


	//   ....[176]....
        /*083c*/ 	.word	0x0001e580


	//----- nvinfo : EIATTR_REG_RECONFIG
	.align		4
.L_206:
        /*0840*/ 	.byte	0x01, 0x54
	.zero		2


	//----- nvinfo : EIATTR_SYSCALL_OFFSETS
	.align		4
        /*0844*/ 	.byte	0x04, 0x46
        /*0846*/ 	.short	(.L_208 - .L_207)


	//   ....[0]....
.L_207:
        /*0848*/ 	.word	0x00002230


	//   ....[1]....
        /*084c*/ 	.word	0x000193d0


	//   ....[2]....
        /*0850*/ 	.word	0x00019540


	//   ....[3]....
        /*0854*/ 	.word	0x00019690


	//   ....[4]....
        /*0858*/ 	.word	0x000197d0


	//   ....[5]....
        /*085c*/ 	.word	0x0001a1a0


	//----- nvinfo : EIATTR_MBARRIER_INSTR_OFFSETS
	.align		4
.L_208:
        /*0860*/ 	.byte	0x04, 0x39
        /*0862*/ 	.short	(.L_210 - .L_209)


	//   ....[0]....
.L_209:
        /*0864*/ 	.word	0x00000270
        /*0868*/ 	.word	0x000000ff
        /*086c*/ 	.word	0x00029800
        /*0870*/ 	.short	0x0100
        /*0872*/ 	.byte	0x08
	.zero		1


	//   ....[1]....
        /*0874*/ 	.word	0x00000280
        /*0878*/ 	.word	0x000000ff
        /*087c*/ 	.word	0x00029820
        /*0880*/ 	.short	0x0100
        /*0882*/ 	.byte	0x08
	.zero		1


	//   ....[2]....
        /*0884*/ 	.word	0x00000370
        /*0888*/ 	.word	0x000000ff
        /*088c*/ 	.word	0x00029830
        /*0890*/ 	.short	0x0100
        /*0892*/ 	.byte	0x08
	.zero		1


	//   ....[3]....
        /*0894*/ 	.word	0x00000380
        /*0898*/ 	.word	0x000000ff
        /*089c*/ 	.word	0x00029840
        /*08a0*/ 	.short	0x0100
        /*08a2*/ 	.byte	0x08
	.zero		1


	//   ....[4]....
        /*08a4*/ 	.word	0x00000390
        /*08a8*/ 	.word	0x000000ff
        /*08ac*/ 	.word	0x00029838
        /*08b0*/ 	.short	0x0100
        /*08b2*/ 	.byte	0x08
	.zero		1


	//   ....[5]....
        /*08b4*/ 	.word	0x000003a0
        /*08b8*/ 	.word	0x000000ff
        /*08bc*/ 	.word	0x00029848
        /*08c0*/ 	.short	0x0100
        /*08c2*/ 	.byte	0x08
	.zero		1


	//   ....[6]....
        /*08c4*/ 	.word	0x000004d0
        /*08c8*/ 	.word	0x000000ff
        /*08cc*/ 	.word	0x00029850
        /*08d0*/ 	.short	0x0100
        /*08d2*/ 	.byte	0x08
	.zero		1


	//   ....[7]....
        /*08d4*/ 	.word	0x000004e0
        /*08d8*/ 	.word	0x000000ff
        /*08dc*/ 	.word	0x00029860
        /*08e0*/ 	.short	0x0100
        /*08e2*/ 	.byte	0x08
	.zero		1


	//   ....[8]....
        /*08e4*/ 	.word	0x000004f0
        /*08e8*/ 	.word	0x000000ff
        /*08ec*/ 	.word	0x00029858
        /*08f0*/ 	.short	0x0100
        /*08f2*/ 	.byte	0x08
	.zero		1


	//   ....[9]....
        /*08f4*/ 	.word	0x00000500
        /*08f8*/ 	.word	0x000000ff
        /*08fc*/ 	.word	0x00029868
        /*0900*/ 	.short	0x0100
        /*0902*/ 	.byte	0x08
	.zero		1


	//   ....[10]....
        /*0904*/ 	.word	0x000005f0
        /*0908*/ 	.word	0x000000ff
        /*090c*/ 	.word	0x00029870
        /*0910*/ 	.short	0x0100
        /*0912*/ 	.byte	0x06
	.zero		1


	//   ....[11]....
        /*0914*/ 	.word	0x00000600
        /*0918*/ 	.word	0x000000ff
        /*091c*/ 	.word	0x00029880
        /*0920*/ 	.short	0x0100
        /*0922*/ 	.byte	0x06
	.zero		1


	//   ....[12]....
        /*0924*/ 	.word	0x00000610
        /*0928*/ 	.word	0x000000ff
        /*092c*/ 	.word	0x00029878
        /*0930*/ 	.short	0x0100
        /*0932*/ 	.byte	0x06
	.zero		1


	//   ....[13]....
        /*0934*/ 	.word	0x00000620
        /*0938*/ 	.word	0x000000ff
        /*093c*/ 	.word	0x00029888
        /*0940*/ 	.short	0x0100
        /*0942*/ 	.byte	0x06
	.zero		1


	//   ....[14]....
        /*0944*/ 	.word	0x00000750
        /*0948*/ 	.word	0x000000ff
        /*094c*/ 	.word	0x00029890
        /*0950*/ 	.short	0x0100
        /*0952*/ 	.byte	0x08
	.zero		1


	//   ....[15]....
        /*0954*/ 	.word	0x00000760
        /*0958*/ 	.word	0x000000ff
        /*095c*/ 	.word	0x000298a0
        /*0960*/ 	.short	0x0100
        /*0962*/ 	.byte	0x08
	.zero		1


	//   ....[16]....
        /*0964*/ 	.word	0x00000770
        /*0968*/ 	.word	0x000000ff
        /*096c*/ 	.word	0x00029898
        /*0970*/ 	.short	0x0100
        /*0972*/ 	.byte	0x08
	.zero		1


	//   ....[17]....
        /*0974*/ 	.word	0x00000780
        /*0978*/ 	.word	0x000000ff
        /*097c*/ 	.word	0x000298a8
        /*0980*/ 	.short	0x0100
        /*0982*/ 	.byte	0x08
	.zero		1


	//   ....[18]....
        /*0984*/ 	.word	0x000008b0
        /*0988*/ 	.word	0x000000ff
        /*098c*/ 	.word	0x000298b0
        /*0990*/ 	.short	0x0100
        /*0992*/ 	.byte	0x08
	.zero		1


	//   ....[19]....
        /*0994*/ 	.word	0x000008c0
        /*0998*/ 	.word	0x000000ff
        /*099c*/ 	.word	0x000298c0
        /*09a0*/ 	.short	0x0100
        /*09a2*/ 	.byte	0x08
	.zero		1


	//   ....[20]....
        /*09a4*/ 	.word	0x000008d0
        /*09a8*/ 	.word	0x000000ff
        /*09ac*/ 	.word	0x000298b8
        /*09b0*/ 	.short	0x0100
        /*09b2*/ 	.byte	0x08
	.zero		1


	//   ....[21]....
        /*09b4*/ 	.word	0x000008e0
        /*09b8*/ 	.word	0x000000ff
        /*09bc*/ 	.word	0x000298c8
        /*09c0*/ 	.short	0x0100
        /*09c2*/ 	.byte	0x08
	.zero		1


	//   ....[22]....
        /*09c4*/ 	.word	0x000022b0
        /*09c8*/ 	.word	0x000000ff
        /*09cc*/ 	.word	0x00029800
        /*09d0*/ 	.short	0x010a
        /*09d2*/ 	.byte	0x29
	.zero		1


	//   ....[23]....
        /*09d4*/ 	.word	0x00002330
        /*09d8*/ 	.word	0x00000005
        /*09dc*/ 	.word	0x00029830
        /*09e0*/ 	.short	0x010a
        /*09e2*/ 	.byte	0x3f
	.zero		1


	//   ....[24]....
        /*09e4*/ 	.word	0x000023b0
        /*09e8*/ 	.word	0x00000005
        /*09ec*/ 	.word	0x00029830
        /*09f0*/ 	.short	0x010a
        /*09f2*/ 	.byte	0x3f
	.zero		1


	//   ....[25]....
        /*09f4*/ 	.word	0x000031b0
        /*09f8*/ 	.word	0x00000000
        /*09fc*/ 	.word	0x00000000
        /*0a00*/ 	.short	0x0101
        /*0a02*/ 	.byte	0x3f
	.zero		1


	//   ....[26]....
        /*0a04*/ 	.word	0x00006950
        /*0a08*/ 	.word	0x000000ff
        /*0a0c*/ 	.word	0x00029830
        /*0a10*/ 	.short	0x010a
        /*0a12*/ 	.byte	0x06
	.zero		1


	//   ....[27]....
        /*0a14*/ 	.word	0x00006990
        /*0a18*/ 	.word	0x000000ff
        /*0a1c*/ 	.word	0x00029830
        /*0a20*/ 	.short	0x010a
        /*0a22*/ 	.byte	0x06
	.zero		1


	//   ....[28]....
        /*0a24*/ 	.word	0x000075a0
        /*0a28*/ 	.word	0x000000ff
        /*0a2c*/ 	.word	0x00029850
        /*0a30*/ 	.short	0x010a
        /*0a32*/ 	.byte	0x06
	.zero		1


	//   ....[29]....
        /*0a34*/ 	.word	0x000075e0
        /*0a38*/ 	.word	0x000000ff
        /*0a3c*/ 	.word	0x00029850
        /*0a40*/ 	.short	0x010a
        /*0a42*/ 	.byte	0x06
	.zero		1


	//   ....[30]....
        /*0a44*/ 	.word	0x00007920
        /*0a48*/ 	.word	0x00000007
        /*0a4c*/ 	.word	0x00000000
        /*0a50*/ 	.short	0x0101
        /*0a52*/ 	.byte	0x3f
	.zero		1


	//   ....[31]....
        /*0a54*/ 	.word	0x0000ab70
        /*0a58*/ 	.word	0x000000ff
        /*0a5c*/ 	.word	0x00000000
        /*0a60*/ 	.short	0x0101
        /*0a62*/ 	.byte	0x06
	.zero		1


	//   ....[32]....
        /*0a64*/ 	.word	0x0000b570
        /*0a68*/ 	.word	0x000000ff
        /*0a6c*/ 	.word	0x00029830
        /*0a70*/ 	.short	0x010a
        /*0a72*/ 	.byte	0x06
	.zero		1


	//   ....[33]....
        /*0a74*/ 	.word	0x0000b5b0
        /*0a78*/ 	.word	0x000000ff
        /*0a7c*/ 	.word	0x00029830
        /*0a80*/ 	.short	0x010a
        /*0a82*/ 	.byte	0x06
	.zero		1


	//   ....[34]....
        /*0a84*/ 	.word	0x0000c1f0
        /*0a88*/ 	.word	0x000000ff
        /*0a8c*/ 	.word	0x00029850
        /*0a90*/ 	.short	0x010a
        /*0a92*/ 	.byte	0x06
	.zero		1


	//   ....[35]....
        /*0a94*/ 	.word	0x0000c230
        /*0a98*/ 	.word	0x000000ff
        /*0a9c*/ 	.word	0x00029850
        /*0aa0*/ 	.short	0x010a
        /*0aa2*/ 	.byte	0x06
	.zero		1


	//   ....[36]....
        /*0aa4*/ 	.word	0x0000d870
        /*0aa8*/ 	.word	0x00000005
        /*0aac*/ 	.word	0x00000000
        /*0ab0*/ 	.short	0x0101
        /*0ab2*/ 	.byte	0x3f
	.zero		1


	//   ....[37]....
        /*0ab4*/ 	.word	0x0000db40
        /*0ab8*/ 	.word	0x000000ff
        /*0abc*/ 	.word	0x00000000
        /*0ac0*/ 	.short	0x0101
        /*0ac2*/ 	.byte	0x06
	.zero		1


	//   ....[38]....
        /*0ac4*/ 	.word	0x0000e2c0
        /*0ac8*/ 	.word	0x000000ff
        /*0acc*/ 	.word	0x00029830
        /*0ad0*/ 	.short	0x010a
        /*0ad2*/ 	.byte	0x06
	.zero		1


	//   ....[39]....
        /*0ad4*/ 	.word	0x0000e300
        /*0ad8*/ 	.word	0x000000ff
        /*0adc*/ 	.word	0x00029830
        /*0ae0*/ 	.short	0x010a
        /*0ae2*/ 	.byte	0x06
	.zero		1


	//   ....[40]....
        /*0ae4*/ 	.word	0x0000ef40
        /*0ae8*/ 	.word	0x000000ff
        /*0aec*/ 	.word	0x00029850
        /*0af0*/ 	.short	0x010a
        /*0af2*/ 	.byte	0x06
	.zero		1


	//   ....[41]....
        /*0af4*/ 	.word	0x0000ef80
        /*0af8*/ 	.word	0x000000ff
        /*0afc*/ 	.word	0x00029850
        /*0b00*/ 	.short	0x010a
        /*0b02*/ 	.byte	0x06
	.zero		1


	//   ....[42]....
        /*0b04*/ 	.word	0x0000f2c0
        /*0b08*/ 	.word	0x00000000
        /*0b0c*/ 	.word	0x00000000
        /*0b10*/ 	.short	0x0101
        /*0b12*/ 	.byte	0x3f
	.zero		1


	//   ....[43]....
        /*0b14*/ 	.word	0x00012510
        /*0b18*/ 	.word	0x000000ff
        /*0b1c*/ 	.word	0x00000000
        /*0b20*/ 	.short	0x0101
        /*0b22*/ 	.byte	0x06
	.zero		1


	//   ....[44]....
        /*0b24*/ 	.word	0x00012b90
        /*0b28*/ 	.word	0x000000ff
        /*0b2c*/ 	.word	0x00029850
        /*0b30*/ 	.short	0x010a
        /*0b32*/ 	.byte	0x09
	.zero		1


	//   ....[45]....
        /*0b34*/ 	.word	0x00012bd0
        /*0b38*/ 	.word	0x000000ff
        /*0b3c*/ 	.word	0x00029850
        /*0b40*/ 	.short	0x010a
        /*0b42*/ 	.byte	0x09
	.zero		1


	//   ....[46]....
        /*0b44*/ 	.word	0x00013200
        /*0b48*/ 	.word	0x000000ff
        /*0b4c*/ 	.word	0x00000000
        /*0b50*/ 	.short	0x0101
        /*0b52*/ 	.byte	0x04
	.zero		1


	//   ....[47]....
        /*0b54*/ 	.word	0x00015550
        /*0b58*/ 	.word	0x00000000
        /*0b5c*/ 	.word	0x00000000
        /*0b60*/ 	.short	0x0101
        /*0b62*/ 	.byte	0x3f
	.zero		1


	//   ....[48]....
        /*0b64*/ 	.word	0x00015bf0
        /*0b68*/ 	.word	0x00000006
        /*0b6c*/ 	.word	0x00000000
        /*0b70*/ 	.short	0x0101
        /*0b72*/ 	.byte	0x3f
	.zero		1


	//   ....[49]....
        /*0b74*/ 	.word	0x00019bc0
        /*0b78*/ 	.word	0x00000002
        /*0b7c*/ 	.word	0x00029880
        /*0b80*/ 	.short	0x010a
        /*0b82*/ 	.byte	0x3f
	.zero		1


	//   ....[50]....
        /*0b84*/ 	.word	0x00019d50
        /*0b88*/ 	.word	0x00000002
        /*0b8c*/ 	.word	0x00029840
        /*0b90*/ 	.short	0x010a
        /*0b92*/ 	.byte	0x3f
	.zero		1


	//   ....[51]....
        /*0b94*/ 	.word	0x0001a930
        /*0b98*/ 	.word	0x00000012
        /*0b9c*/ 	.word	0x00029800
        /*0ba0*/ 	.short	0x0107
        /*0ba2*/ 	.byte	0x3f
	.zero		1


	//   ....[52]....
        /*0ba4*/ 	.word	0x0001aa30
        /*0ba8*/ 	.word	0x00000012
        /*0bac*/ 	.word	0x00029800
        /*0bb0*/ 	.short	0x0101
        /*0bb2*/ 	.byte	0x3f
	.zero		1


	//   ....[53]....
        /*0bb4*/ 	.word	0x0001aa50
        /*0bb8*/ 	.word	0x00000012
        /*0bbc*/ 	.word	0x00029820
        /*0bc0*/ 	.short	0x010a
        /*0bc2*/ 	.byte	0x3f
	.zero		1


	//   ....[54]....
        /*0bc4*/ 	.word	0x0001ad70
        /*0bc8*/ 	.word	0x00000005
        /*0bcc*/ 	.word	0x00029880
        /*0bd0*/ 	.short	0x010a
        /*0bd2*/ 	.byte	0x3f
	.zero		1


	//   ....[55]....
        /*0bd4*/ 	.word	0x0001afa0
        /*0bd8*/ 	.word	0x00000005
        /*0bdc*/ 	.word	0x00029840
        /*0be0*/ 	.short	0x010a
        /*0be2*/ 	.byte	0x3f
	.zero		1


	//   ....[56]....
        /*0be4*/ 	.word	0x0001b460
        /*0be8*/ 	.word	0x00000014
        /*0bec*/ 	.word	0x00029870
        /*0bf0*/ 	.short	0x010a
        /*0bf2*/ 	.byte	0x3f
	.zero		1


	//   ....[57]....
        /*0bf4*/ 	.word	0x0001b4d0
        /*0bf8*/ 	.word	0x00000014
        /*0bfc*/ 	.word	0x00029860
        /*0c00*/ 	.short	0x010a
        /*0c02*/ 	.byte	0x3f
	.zero		1


	//   ....[58]....
        /*0c04*/ 	.word	0x0001ba00
        /*0c08*/ 	.word	0x00000014
        /*0c0c*/ 	.word	0x00029850
        /*0c10*/ 	.short	0x0101
        /*0c12*/ 	.byte	0x3f
	.zero		1


	//   ....[59]....
        /*0c14*/ 	.word	0x0001ba80
        /*0c18*/ 	.word	0x00000014
        /*0c1c*/ 	.word	0x00000000
        /*0c20*/ 	.short	0x0101
        /*0c22*/ 	.byte	0x3f
	.zero		1


	//   ....[60]....
        /*0c24*/ 	.word	0x0001bcb0
        /*0c28*/ 	.word	0x00000011
        /*0c2c*/ 	.word	0x00029870
        /*0c30*/ 	.short	0x010a
        /*0c32*/ 	.byte	0x3f
	.zero		1


	//   ....[61]....
        /*0c34*/ 	.word	0x0001bd20
        /*0c38*/ 	.word	0x00000011
        /*0c3c*/ 	.word	0x00029860
        /*0c40*/ 	.short	0x010a
        /*0c42*/ 	.byte	0x3f
	.zero		1


	//   ....[62]....
        /*0c44*/ 	.word	0x0001c260
        /*0c48*/ 	.word	0x00000011
        /*0c4c*/ 	.word	0x00029850
        /*0c50*/ 	.short	0x0101
        /*0c52*/ 	.byte	0x3f
	.zero		1


	//   ....[63]....
        /*0c54*/ 	.word	0x0001c2b0
        /*0c58*/ 	.word	0x00000011
        /*0c5c*/ 	.word	0x00000000
        /*0c60*/ 	.short	0x0101
        /*0c62*/ 	.byte	0x3f
	.zero		1


	//   ....[64]....
        /*0c64*/ 	.word	0x0001d470
        /*0c68*/ 	.word	0x00000000
        /*0c6c*/ 	.word	0x00029820
        /*0c70*/ 	.short	0x010a
        /*0c72*/ 	.byte	0x3f
	.zero		1


	//   ....[65]....
        /*0c74*/ 	.word	0x0001d660
        /*0c78*/ 	.word	0x00000006
        /*0c7c*/ 	.word	0x00000000
        /*0c80*/ 	.short	0x010a
        /*0c82*/ 	.byte	0x3f
	.zero		1


	//   ....[66]....
        /*0c84*/ 	.word	0x0001d690
        /*0c88*/ 	.word	0x00000007
        /*0c8c*/ 	.word	0x00000000
        /*0c90*/ 	.short	0x010a
        /*0c92*/ 	.byte	0x3f
	.zero		1


	//   ....[67]....
        /*0c94*/ 	.word	0x0001d6e0
        /*0c98*/ 	.word	0x00000004
        /*0c9c*/ 	.word	0x00029860
        /*0ca0*/ 	.short	0x010a
        /*0ca2*/ 	.byte	0x3f
	.zero		1


	//   ....[68]....
        /*0ca4*/ 	.word	0x0001d730
        /*0ca8*/ 	.word	0x00000003
        /*0cac*/ 	.word	0x00029860
        /*0cb0*/ 	.short	0x010a
        /*0cb2*/ 	.byte	0x3f
	.zero		1


	//   ....[69]....
        /*0cb4*/ 	.word	0x0001d770
        /*0cb8*/ 	.word	0x00000004
        /*0cbc*/ 	.word	0x00029880
        /*0cc0*/ 	.short	0x010a
        /*0cc2*/ 	.byte	0x3f
	.zero		1


	//   ....[70]....
        /*0cc4*/ 	.word	0x0001d790
        /*0cc8*/ 	.word	0x00000003
        /*0ccc*/ 	.word	0x00029880
        /*0cd0*/ 	.short	0x010a
        /*0cd2*/ 	.byte	0x3f
	.zero		1


	//   ....[71]....
        /*0cd4*/ 	.word	0x0001d800
        /*0cd8*/ 	.word	0x00000003
        /*0cdc*/ 	.word	0x00029800
        /*0ce0*/ 	.short	0x010a
        /*0ce2*/ 	.byte	0x3f
	.zero		1


	//   ....[72]....
        /*0ce4*/ 	.word	0x0001d850
        /*0ce8*/ 	.word	0x00000005
        /*0cec*/ 	.word	0x00029830
        /*0cf0*/ 	.short	0x010a
        /*0cf2*/ 	.byte	0x3f
	.zero		1


	//   ....[73]....
        /*0cf4*/ 	.word	0x0001d8b0
        /*0cf8*/ 	.word	0x00000008
        /*0cfc*/ 	.word	0x00029830
        /*0d00*/ 	.short	0x010a
        /*0d02*/ 	.byte	0x3f
	.zero		1


	//   ....[74]....
        /*0d04*/ 	.word	0x0001d910
        /*0d08*/ 	.word	0x00000008
        /*0d0c*/ 	.word	0x00029850
        /*0d10*/ 	.short	0x010a
        /*0d12*/ 	.byte	0x3f
	.zero		1


	//   ....[75]....
        /*0d14*/ 	.word	0x0001d970
        /*0d18*/ 	.word	0x00000003
        /*0d1c*/ 	.word	0x00029830
        /*0d20*/ 	.short	0x010a
        /*0d22*/ 	.byte	0x3f
	.zero		1


	//   ....[76]....
        /*0d24*/ 	.word	0x0001d9d0
        /*0d28*/ 	.word	0x00000003
        /*0d2c*/ 	.word	0x00029850
        /*0d30*/ 	.short	0x010a
        /*0d32*/ 	.byte	0x3f
	.zero		1


	//   ....[77]....
        /*0d34*/ 	.word	0x0001da30
        /*0d38*/ 	.word	0x00000003
        /*0d3c*/ 	.word	0x00029830
        /*0d40*/ 	.short	0x010a
        /*0d42*/ 	.byte	0x3f
	.zero		1


	//   ....[78]....
        /*0d44*/ 	.word	0x0001da90
        /*0d48*/ 	.word	0x00000003
        /*0d4c*/ 	.word	0x00029850
        /*0d50*/ 	.short	0x010a
        /*0d52*/ 	.byte	0x3f
	.zero		1


	//   ....[79]....
        /*0d54*/ 	.word	0x0001daf0
        /*0d58*/ 	.word	0x00000007
        /*0d5c*/ 	.word	0x00029850
        /*0d60*/ 	.short	0x010a
        /*0d62*/ 	.byte	0x3f
	.zero		1


	//   ....[80]....
        /*0d64*/ 	.word	0x0001dc40
        /*0d68*/ 	.word	0x00000002
        /*0d6c*/ 	.word	0x00029880
        /*0d70*/ 	.short	0x010a
        /*0d72*/ 	.byte	0x3f
	.zero		1


	//   ....[81]....
        /*0d74*/ 	.word	0x0001dc90
        /*0d78*/ 	.word	0x00000002
        /*0d7c*/ 	.word	0x00029840
        /*0d80*/ 	.short	0x010a
        /*0d82*/ 	.byte	0x3f
	.zero		1


	//   ....[82]....
        /*0d84*/ 	.word	0x0001e270
        /*0d88*/ 	.word	0x00000012
        /*0d8c*/ 	.word	0x00029820
        /*0d90*/ 	.short	0x010a
        /*0d92*/ 	.byte	0x3f
	.zero		1


	//   ....[83]....
        /*0d94*/ 	.word	0x0001e2c0
        /*0d98*/ 	.word	0x00000005
        /*0d9c*/ 	.word	0x00029880
        /*0da0*/ 	.short	0x010a
        /*0da2*/ 	.byte	0x3f
	.zero		1


	//   ....[84]....
        /*0da4*/ 	.word	0x0001e310
        /*0da8*/ 	.word	0x00000005
        /*0dac*/ 	.word	0x00029840
        /*0db0*/ 	.short	0x010a
        /*0db2*/ 	.byte	0x3f
	.zero		1


	//   ....[85]....
        /*0db4*/ 	.word	0x0001e360
        /*0db8*/ 	.word	0x00000014
        /*0dbc*/ 	.word	0x00029870
        /*0dc0*/ 	.short	0x010a
        /*0dc2*/ 	.byte	0x3f
	.zero		1


	//   ....[86]....
        /*0dc4*/ 	.word	0x0001e3b0
        /*0dc8*/ 	.word	0x00000014
        /*0dcc*/ 	.word	0x00029860
        /*0dd0*/ 	.short	0x010a
        /*0dd2*/ 	.byte	0x3f
	.zero		1


	//   ....[87]....
        /*0dd4*/ 	.word	0x0001e400
        /*0dd8*/ 	.word	0x00000011
        /*0ddc*/ 	.word	0x00029870
        /*0de0*/ 	.short	0x010a
        /*0de2*/ 	.byte	0x3f
	.zero		1


	//   ....[88]....
        /*0de4*/ 	.word	0x0001e450
        /*0de8*/ 	.word	0x00000011
        /*0dec*/ 	.word	0x00029860
        /*0df0*/ 	.short	0x010a
        /*0df2*/ 	.byte	0x3f
	.zero		1


	//   ....[89]....
        /*0df4*/ 	.word	0x0001e4a0
        /*0df8*/ 	.word	0x00000000
        /*0dfc*/ 	.word	0x00029820
        /*0e00*/ 	.short	0x010a
        /*0e02*/ 	.byte	0x3f
	.zero		1


	//   ....[90]....
        /*0e04*/ 	.word	0x0001e640
        /*0e08*/ 	.word	0x00000006
        /*0e0c*/ 	.word	0x00000000
        /*0e10*/ 	.short	0x010a
        /*0e12*/ 	.byte	0x3f
	.zero		1


	//   ....[91]....
        /*0e14*/ 	.word	0x0001e690
        /*0e18*/ 	.word	0x00000007
        /*0e1c*/ 	.word	0x00000000
        /*0e20*/ 	.short	0x010a
        /*0e22*/ 	.byte	0x3f
	.zero		1


	//   ....[92]....
        /*0e24*/ 	.word	0x0001e6e0
        /*0e28*/ 	.word	0x00000004
        /*0e2c*/ 	.word	0x00029860
        /*0e30*/ 	.short	0x010a
        /*0e32*/ 	.byte	0x3f
	.zero		1


	//   ....[93]....
        /*0e34*/ 	.word	0x0001e730
        /*0e38*/ 	.word	0x00000003
        /*0e3c*/ 	.word	0x00029860
        /*0e40*/ 	.short	0x010a
        /*0e42*/ 	.byte	0x3f
	.zero		1


	//   ....[94]....
        /*0e44*/ 	.word	0x0001e780
        /*0e48*/ 	.word	0x00000004
        /*0e4c*/ 	.word	0x00029880
        /*0e50*/ 	.short	0x010a
        /*0e52*/ 	.byte	0x3f
	.zero		1


	//----- nvinfo : EIATTR_NUM_MBARRIERS
	.align		4
.L_210:
        /*0e54*/ 	.byte	0x03, 0x38
        /*0e56*/ 	.short	0x0016


	//----- nvinfo : EIATTR_EXIT_INSTR_OFFSETS
	.align		4
        /*0e58*/ 	.byte	0x04, 0x1c
        /*0e5a*/ 	.short	(.L_212 - .L_211)


	//   ....[0]....
.L_211:
        /*0e5c*/ 	.word	0x00000a80


	//   ....[1]....
        /*0e60*/ 	.word	0x000171a0


	//   ....[2]....
        /*0e64*/ 	.word	0x0001d7e0


	//----- nvinfo : EIATTR_MAX_THREADS
	.align		4
.L_212:
        /*0e68*/ 	.byte	0x04, 0x05
        /*0e6a*/ 	.short	(.L_214 - .L_213)
.L_213:
        /*0e6c*/ 	.word	0x00000180
        /*0e70*/ 	.word	0x00000001
        /*0e74*/ 	.word	0x00000001


	//----- nvinfo : EIATTR_CRS_STACK_SIZE
	.align		4
.L_214:
        /*0e78*/ 	.byte	0x04, 0x1e
        /*0e7a*/ 	.short	(.L_216 - .L_215)
.L_215:
        /*0e7c*/ 	.word	0x00000000


	//----- nvinfo : EIATTR_CBANK_PARAM_SIZE
	.align		4
.L_216:
        /*0e80*/ 	.byte	0x03, 0x19
        /*0e82*/ 	.short	0x0af0


	//----- nvinfo : EIATTR_PARAM_CBANK
	.align		4
        /*0e84*/ 	.byte	0x04, 0x0a
        /*0e86*/ 	.short	(.L_218 - .L_217)
	.align		4
.L_217:
        /*0e88*/ 	.word	index@(.nv.constant0._ZN7cutlass13device_kernelIN5flash11enable_sm90INS1_16FlashAttnFwdSm90INS1_25CollectiveMainloopFwdSm90ILi2EN4cute5tupleIJNS5_1CILi1EEES8_S8_EEENS6_IJNS7_ILi128EEENS7_ILi160EEENS7_ILi192EEEEEELi128ENS_12float_e4m3_tEfNS_4arch4Sm90ELb0ELb1ELb0ELb1ELb0ELb0ELb0ELb1ELb1ELb1ELb1ELb0EEENS1_21CollectiveEpilogueFwdINS6_IJSA_SA_SB_EEES9_NS_10bfloat16_tESG_Li256ELb1ELb1ELb1ELb1EEENS1_36VarlenDynamicPersistentTileSchedulerILi128ELi160ELi256ELi128ELb1ELb1ELb1ELb1ELb0ELb1EEEEEEEEEvNT_6ParamsE)
        /*0e8c*/ 	.short	0x0210
        /*0e8e*/ 	.short	0x0af0


	//----- nvinfo : EIATTR_SW_WAR
	.align		4
.L_218:
        /*0e90*/ 	.byte	0x04, 0x36
        /*0e92*/ 	.short	(.L_220 - .L_219)
.L_219:
        /*0e94*/ 	.word	0x00000008
.L_220:


//--------------------- .nv.info._ZN7cutlass13device_kernelIN5flash11enable_sm90INS1_16FlashAttnFwdSm90INS1_25CollectiveMainloopFwdSm90ILi2EN4cute5tupleIJNS5_1CILi1EEES8_S8_EEENS6_IJNS7_ILi128EEENS7_ILi160EEENS7_ILi192EEEEEELi128ENS_12float_e4m3_tEfNS_4arch4Sm90ELb0ELb1ELb0ELb1ELb0ELb1ELb0ELb1ELb1ELb1ELb1ELb0EEENS1_21CollectiveEpilogueFwdINS6_IJSA_SA_SB_EEES9_NS_10bfloat16_tESG_Li256ELb1ELb1ELb1ELb1EEENS1_36VarlenDynamicPersistentTileSchedulerILi128ELi160ELi256ELi128ELb1ELb1ELb1ELb1ELb0ELb1EEEEEEEEEvNT_6ParamsE --------------------------
	.section	.nv.info._ZN7cutlass13device_kernelIN5flash11enable_sm90INS1_16FlashAttnFwdSm90INS1_25CollectiveMainloopFwdSm90ILi2EN4cute5tupleIJNS5_1CILi1EEES8_S8_EEENS6_IJNS7_ILi128EEENS7_ILi160EEENS7_ILi192EEEEEELi128ENS_12float_e4m3_tEfNS_4arch4Sm90ELb0ELb1ELb0ELb1ELb0ELb1ELb0ELb1ELb1ELb1ELb1ELb0EEENS1_21CollectiveEpilogueFwdINS6_IJSA_SA_SB_EEES9_NS_10bfloat16_tESG_Li256ELb1ELb1ELb1ELb1EEENS1_36VarlenDynamicPersistentTileSchedulerILi128ELi160ELi256ELi128ELb1ELb1ELb1ELb1ELb0ELb1EEEEEEEEEvNT_6ParamsE,"",@"SHT_CUDA_INFO"
	.sectionflags	@""
	.align	4


	//----- nvinfo : EIATTR_CUDA_API_VERSION
	.align		4
        /*0000*/ 	.byte	0x04, 0x37
        /*0002*/ 	.short	(.L_222 - .L_221)
.L_221:
        /*0004*/ 	.word	0x00000082


	//----- nvinfo : EIATTR_KPARAM_INFO
	.align		4
.L_222:
        /*0008*/ 	.byte	0x04, 0x17
        /*000a*/ 	.short	(.L_224 - .L_223)
.L_223:
        /*000c*/ 	.word	0x00000000
        /*0010*/ 	.short	0x0000
        /*0012*/ 	.short	0x0070
        /*0014*/ 	.byte	0x00, 0xf0, 0x01, 0x2a


	//----- nvinfo : EIATTR_SPARSE_MMA_MASK
	.align		4
.L_224:
        /*0018*/ 	.byte	0x03, 0x50
        /*001a*/ 	.short	0x0000


	//----- nvinfo : EIATTR_MAXREG_COUNT
	.align		4
        /*001c*/ 	.byte	0x03, 0x1b
        /*001e*/ 	.short	0x00a8


	//----- nvinfo : EIATTR_NUM_BARRIERS
	.align		4
        /*0020*/ 	.byte	0x02, 0x4c
        /*0022*/ 	.byte	0x10
	.zero		1


	//----- nvinfo : EIATTR_EXTERNS
	.align		4
        /*0024*/ 	.byte	0x04, 0x0f
        /*0026*/ 	.short	(.L_226 - .L_225)


	//   ....[0]....
	.align		4
.L_225:
        /*0028*/ 	.word	index@(__assertfail)


	//----- nvinfo : EIATTR_ANNOTATIONS
	.align		4
.L_226:
        /*002c*/ 	.byte	0x04, 0x55
        /*002e*/ 	.short	(.L_228 - .L_227)


	//   ....[0]....
.L_227:
        /* <DEDUP_REMOVED lines=74> */


	//----- nvinfo : EIATTR_MERCURY_ISA_VERSION
	.align		4
.L_228:
        /*04c0*/ 	.byte	0x03, 0x5f
        /*04c2*/ 	.short	0x0101


	//----- nvinfo : EIATTR_UNUSED_LOAD_BYTE_OFFSET
	.align		4
        /*04c4*/ 	.byte	0x04, 0x44
        /*04c6*/ 	.short	(.L_230 - .L_229)


	//   ....[0]....
.L_229:
        /*04c8*/ 	.word	0x00000af0
        /*04cc*/ 	.word	0x0000fff0


	//   ....[1]....
        /*04d0*/ 	.word	0x0002a650
        /*04d4*/ 	.word	0x0000fff0


	//----- nvinfo : EIATTR_INT_WARP_WIDE_INSTR_OFFSETS
	.align		4
.L_230:
        /*04d8*/ 	.byte	0x04, 0x31
        /*04da*/ 	.short	(.L_232 - .L_231)


	//   ....[0]....
.L_231:
        /*04dc*/ 	.word	0x00000190


	//   ....[1]....
        /*04e0*/ 	.word	0x000001d0


	//   ....[2]....
        /*04e4*/ 	.word	0x00000240


	//   ....[3]....
        /*04e8*/ 	.word	0x00031d70


	//   ....[4]....
        /*04ec*/ 	.word	0x00031dd0


	//   ....[5]....
        /*04f0*/ 	.word	0x00034710


	//   ....[6]....
        /*04f4*/ 	.word	0x00034770


	//----- nvinfo : EIATTR_COOP_GROUP_MASK_REGIDS
	.align		4
.L_232:
        /*04f8*/ 	.byte	0x04, 0x29
        /*04fa*/ 	.short	(.L_234 - .L_233)


	//   ....[0]....
.L_233:
        /*04fc*/ 	.word	0xffffffff


	//   ....[1]....
        /*0500*/ 	.word	0xffffffff


	//   ....[2]....
        /*0504*/ 	.word	0xffffffff


	//   ....[3]....
        /*0508*/ 	.word	0xffffffff


	//   ....[4]....
        /*050c*/ 	.word	0xffffffff


	//   ....[5]....
        /*0510*/ 	.word	0xffffffff


	//   ....[6]....
        /*0514*/ 	.word	0xffffffff


	//   ....[7]....
        /*0518*/ 	.word	0xffffffff


	//   ....[8]....
        /*051c*/ 	.word	0xffffffff


	//   ....[9]....
        /*0520*/ 	.word	0xffffffff


	//   ....[10]....
        /*0524*/ 	.word	0xffffffff


	//   ....[11]....
        /*0528*/ 	.word	0xffffffff


	//   ....[12]....
        /*052c*/ 	.word	0xffffffff


	//   ....[13]....
        /*0530*/ 	.word	0xffffffff


	//   ....[14]....
        /*0534*/ 	.word	0xffffffff


	//   ....[15]....
        /*0538*/ 	.word	0xffffffff


	//   ....[16]....
        /*053c*/ 	.word	0xffffffff


	//   ....[17]....
        /*0540*/ 	.word	0xffffffff


	//   ....[18]....
        /*0544*/ 	.word	0xffffffff


	//   ....[19]....
        /*0548*/ 	.word	0xffffffff


	//   ....[20]....
        /*054c*/ 	.word	0xffffffff


	//   ....[21]....
        /*0550*/ 	.word	0xffffffff


	//   ....[22]....
        /*0554*/ 	.word	0xffffffff


	//   ....[23]....
        /*0558*/ 	.word	0xffffffff


	//   ....[24]....
        /*055c*/ 	.word	0xffffffff


	//   ....[25]....
        /*0560*/ 	.word	0xffffffff


	//   ....[26]....
        /*0564*/ 	.word	0xffffffff


	//   ....[27]....
        /*0568*/ 	.word	0xffffffff


	//   ....[28]....
        /*056c*/ 	.word	0xffffffff


	//   ....[29]....
        /*0570*/ 	.word	0xffffffff


	//   ....[30]....
        /*0574*/ 	.word	0xffffffff


	//   ....[31]....
        /*0578*/ 	.word	0xffffffff


	//   ....[32]....
        /*057c*/ 	.word	0xffffffff


	//   ....[33]....
        /*0580*/ 	.word	0xffffffff


	//   ....[34]....
        /*0584*/ 	.word	0xffffffff


	//   ....[35]....
        /*0588*/ 	.word	0xffffffff


	//   ....[36]....
        /*058c*/ 	.word	0xffffffff


	//   ....[37]....
        /*0590*/ 	.word	0xffffffff


	//   ....[38]....
        /*0594*/ 	.word	0xffffffff


	//   ....[39]....
        /*0598*/ 	.word	0xffffffff


	//   ....[40]....
        /*059c*/ 	.word	0xffffffff


	//   ....[41]....
        /*05a0*/ 	.word	0xffffffff


	//   ....[42]....
        /*05a4*/ 	.word	0xffffffff


	//   ....[43]....
        /*05a8*/ 	.word	0xffffffff


	//   ....[44]....
        /*05ac*/ 	.word	0xffffffff


	//   ....[45]....
        /*05b0*/ 	.word	0xffffffff


	//   ....[46]....
        /*05b4*/ 	.word	0xffffffff


	//   ....[47]....
        /*05b8*/ 	.word	0xffffffff


	//   ....[48]....
        /*05bc*/ 	.word	0xffffffff


	//   ....[49]....
        /*05c0*/ 	.word	0xffffffff


	//   ....[50]....
        /*05c4*/ 	.word	0xffffffff


	//   ....[51]....
        /*05c8*/ 	.word	0xffffffff


	//   ....[52]....
        /*05cc*/ 	.word	0xffffffff


	//   ....[53]....
        /*05d0*/ 	.word	0xffffffff


	//   ....[54]....
        /*05d4*/ 	.word	0xffffffff


	//   ....[55]....
        /*05d8*/ 	.word	0xffffffff


	//   ....[56]....
        /*05dc*/ 	.word	0xffffffff


	//   ....[57]....
        /*05e0*/ 	.word	0xffffffff


	//   ....[58]....
        /*05e4*/ 	.word	0xffffffff


	//   ....[59]....
        /*05e8*/ 	.word	0xffffffff


	//   ....[60]....
        /*05ec*/ 	.word	0xffffffff


	//   ....[61]....
        /*05f0*/ 	.word	0xffffffff


	//   ....[62]....
        /*05f4*/ 	.word	0xffffffff


	//   ....[63]....
        /*05f8*/ 	.word	0xffffffff


	//   ....[64]....
        /*05fc*/ 	.word	0xffffffff


	//   ....[65]....
        /*0600*/ 	.word	0xffffffff


	//   ....[66]....
        /*0604*/ 	.word	0xffffffff


	//   ....[67]....
        /*0608*/ 	.word	0xffffffff


	//   ....[68]....
        /*060c*/ 	.word	0xffffffff


	//   ....[69]....
        /*0610*/ 	.word	0xffffffff


	//   ....[70]....
        /*0614*/ 	.word	0xffffffff


	//   ....[71]....
        /*0618*/ 	.word	0xffffffff


	//   ....[72]....
        /*061c*/ 	.word	0xffffffff


	//   ....[73]....
        /*0620*/ 	.word	0xffffffff


	//   ....[74]....
        /*0624*/ 	.word	0xffffffff


	//   ....[75]....
        /*0628*/ 	.word	0xffffffff


	//   ....[76]....
        /*062c*/ 	.word	0xffffffff


	//   ....[77]....
        /*0630*/ 	.word	0xffffffff


	//   ....[78]....
        /*0634*/ 	.word	0xffffffff


	//   ....[79]....
        /*0638*/ 	.word	0xffffffff


	//   ....[80]....
        /*063c*/ 	.word	0xffffffff


	//   ....[81]....
        /*0640*/ 	.word	0xffffffff


	//   ....[82]....
        /*0644*/ 	.word	0xffffffff


	//   ....[83]....
        /*0648*/ 	.word	0xffffffff


	//   ....[84]....
        /*064c*/ 	.word	0xffffffff


	//   ....[85]....
        /*0650*/ 	.word	0xffffffff


	//   ....[86]....
        /*0654*/ 	.word	0xffffffff


	//   ....[87]....
        /*0658*/ 	.word	0xffffffff


	//   ....[88]....
        /*065c*/ 	.word	0xffffffff


	//   ....[89]....
        /*0660*/ 	.word	0xffffffff


	//   ....[90]....
        /*0664*/ 	.word	0xffffffff


	//   ....[91]....
        /*0668*/ 	.word	0xffffffff


	//   ....[92]....
        /*066c*/ 	.word	0xffffffff


	//   ....[93]....
        /*0670*/ 	.word	0xffffffff


	//   ....[94]....
        /*0674*/ 	.word	0xffffffff


	//   ....[95]....
        /*0678*/ 	.word	0xffffffff


	//   ....[96]....
        /*067c*/ 	.word	0xffffffff


	//   ....[97]....
        /*0680*/ 	.word	0xffffffff


	//   ....[98]....
        /*0684*/ 	.word	0xffffffff


	//   ....[99]....
        /*0688*/ 	.word	0xffffffff


	//   ....[100]....
        /*068c*/ 	.word	0xffffffff


	//   ....[101]....
        /*0690*/ 	.word	0xffffffff


	//   ....[102]....
        /*0694*/ 	.word	0xffffffff


	//   ....[103]....
        /*0698*/ 	.word	0xffffffff


	//   ....[104]....
        /*069c*/ 	.word	0xffffffff


	//   ....[105]....
        /*06a0*/ 	.word	0xffffffff


	//   ....[106]....
        /*06a4*/ 	.word	0xffffffff


	//   ....[107]....
        /*06a8*/ 	.word	0xffffffff


	//   ....[108]....
        /*06ac*/ 	.word	0xffffffff


	//   ....[109]....
        /*06b0*/ 	.word	0xffffffff


	//   ....[110]....
        /*06b4*/ 	.word	0xffffffff


	//   ....[111]....
        /*06b8*/ 	.word	0xffffffff


	//   ....[112]....
        /*06bc*/ 	.word	0xffffffff


	//   ....[113]....
        /*06c0*/ 	.word	0xffffffff


	//   ....[114]....
        /*06c4*/ 	.word	0xffffffff


	//   ....[115]....
        /*06c8*/ 	.word	0xffffffff


	//   ....[116]....
        /*06cc*/ 	.word	0xffffffff


	//   ....[117]....
        /*06d0*/ 	.word	0xffffffff


	//   ....[118]....
        /*06d4*/ 	.word	0xffffffff


	//   ....[119]....
        /*06d8*/ 	.word	0xffffffff


	//   ....[120]....
        /*06dc*/ 	.word	0xffffffff


	//   ....[121]....
        /*06e0*/ 	.word	0xffffffff


	//   ....[122]....
        /*06e4*/ 	.word	0xffffffff


	//   ....[123]....
        /*06e8*/ 	.word	0xffffffff


	//   ....[124]....
        /*06ec*/ 	.word	0xffffffff


	//   ....[125]....
        /*06f0*/ 	.word	0xffffffff


	//   ....[126]....
        /*06f4*/ 	.word	0xffffffff


	//   ....[127]....
        /*06f8*/ 	.word	0xffffffff


	//   ....[128]....
        /*06fc*/ 	.word	0xffffffff


	//   ....[129]....
        /*0700*/ 	.word	0xffffffff


	//   ....[130]....
        /*0704*/ 	.word	0xffffffff


	//   ....[131]....
        /*0708*/ 	.word	0xffffffff


	//   ....[132]....
        /*070c*/ 	.word	0xffffffff


	//   ....[133]....
        /*0710*/ 	.word	0xffffffff


	//   ....[134]....
        /*0714*/ 	.word	0xffffffff


	//   ....[135]....
        /*0718*/ 	.word	0xffffffff


	//   ....[136]....
        /*071c*/ 	.word	0xffffffff


	//   ....[137]....
        /*0720*/ 	.word	0xffffffff


	//   ....[138]....
        /*0724*/ 	.word	0xffffffff


	//   ....[139]....
        /*0728*/ 	.word	0xffffffff


	//   ....[140]....
        /*072c*/ 	.word	0xffffffff


	//   ....[141]....
        /*0730*/ 	.word	0xffffffff


	//   ....[142]....
        /*0734*/ 	.word	0xffffffff


	//   ....[143]....
        /*0738*/ 	.word	0xffffffff


	//   ....[144]....
        /*073c*/ 	.word	0xffffffff


	//   ....[145]....
        /*0740*/ 	.word	0xffffffff


	//   ....[146]....
        /*0744*/ 	.word	0xffffffff


	//   ....[147]....
        /*0748*/ 	.word	0xffffffff


	//   ....[148]....
        /*074c*/ 	.word	0xffffffff


	//   ....[149]....
        /*0750*/ 	.word	0xffffffff


	//   ....[150]....
        /*0754*/ 	.word	0xffffffff


	//   ....[151]....
        /*0758*/ 	.word	0xffffffff


	//   ....[152]....
        /*075c*/ 	.word	0xffffffff


	//   ....[153]....
        /*0760*/ 	.word	0xffffffff


	//   ....[154]....
        /*0764*/ 	.word	0xffffffff


	//   ....[155]....
        /*0768*/ 	.word	0xffffffff


	//   ....[156]....
        /*076c*/ 	.word	0xffffffff


	//   ....[157]....
        /*0770*/ 	.word	0xffffffff


	//   ....[158]....
        /*0774*/ 	.word	0xffffffff


	//   ....[159]....
        /*0778*/ 	.word	0xffffffff


	//   ....[160]....
        /*077c*/ 	.word	0xffffffff


	//   ....[161]....
        /*0780*/ 	.word	0xffffffff


	//   ....[162]....
        /*0784*/ 	.word	0xffffffff


	//   ....[163]....
        /*0788*/ 	.word	0xffffffff


	//   ....[164]....
        /*078c*/ 	.word	0xffffffff


	//   ....[165]....
        /*0790*/ 	.word	0xffffffff


	//   ....[166]....
        /*0794*/ 	.word	0xffffffff


	//   ....[167]....
        /*0798*/ 	.word	0xffffffff


	//   ....[168]....
        /*079c*/ 	.word	0xffffffff


	//   ....[169]....
        /*07a0*/ 	.word	0xffffffff


	//   ....[170]....
        /*07a4*/ 	.word	0xffffffff


	//   ....[171]....
        /*07a8*/ 	.word	0xffffffff


	//   ....[172]....
        /*07ac*/ 	.word	0xffffffff


	//   ....[173]....
        /*07b0*/ 	.word	0xffffffff


	//   ....[174]....
        /*07b4*/ 	.word	0xffffffff


	//   ....[175]....
        /*07b8*/ 	.word	0xffffffff


	//   ....[176]....
        /*07bc*/ 	.word	0x0500000f


	//   ....[177]....
        /*07c0*/ 	.word	0x0500000f


	//   ....[178]....
        /*07c4*/ 	.word	0x0500000f


	//   ....[179]....
        /*07c8*/ 	.word	0x0500000f


	//   ....[180]....
        /*07cc*/ 	.word	0x0500000f


	//   ....[181]....
        /*07d0*/ 	.word	0x0500000f


	//   ....[182]....
        /*07d4*/ 	.word	0x0500000f


	//   ....[183]....
        /*07d8*/ 	.word	0x0500000f


	//   ....[184]....
        /*07dc*/ 	.word	0x0500000f


	//   ....[185]....
        /*07e0*/ 	.word	0x0500000f


	//   ....[186]....
        /*07e4*/ 	.word	0x0500000f


	//   ....[187]....
        /*07e8*/ 	.word	0x0500000f


	//   ....[188]....
        /*07ec*/ 	.word	0x0500000f


	//   ....[189]....
        /*07f0*/ 	.word	0x0500000f


	//   ....[190]....
        /*07f4*/ 	.word	0x0500000f


	//   ....[191]....
        /*07f8*/ 	.word	0x0500000f


	//   ....[192]....
        /*07fc*/ 	.word	0x0500000f


	//   ....[193]....
        /*0800*/ 	.word	0x0500000f


	//   ....[194]....
        /*0804*/ 	.word	0x0500000f


	//   ....[195]....
        /*0808*/ 	.word	0x0500000f


	//   ....[196]....
        /*080c*/ 	.word	0x0500000f


	//   ....[197]....
        /*0810*/ 	.word	0x0500000f


	//   ....[198]....
        /*0814*/ 	.word	0x0500000f


	//   ....[199]....
        /*0818*/ 	.word	0x0500000f


	//   ....[200]....
        /*081c*/ 	.word	0x0500000f


	//   ....[201]....
        /*0820*/ 	.word	0x0500000f


	//   ....[202]....
        /*0824*/ 	.word	0x0500000f


	//   ....[203]....
        /*0828*/ 	.word	0x0500000f


	//   ....[204]....
        /*082c*/ 	.word	0x0500000f


	//   ....[205]....
        /*0830*/ 	.word	0x0500000f


	//   ....[206]....
        /*0834*/ 	.word	0x0500000f


	//   ....[207]....
        /*0838*/ 	.word	0x0500000f


	//   ....[208]....
        /*083c*/ 	.word	0x0500000f


	//   ....[209]....
        /*0840*/ 	.word	0x0500000f


	//   ....[210]....
        /*0844*/ 	.word	0x0500000f


	//   ....[211]....
        /*0848*/ 	.word	0x0500000f


	//   ....[212]....
        /*084c*/ 	.word	0x0500000f


	//   ....[213]....
        /*0850*/ 	.word	0x0500000f


	//   ....[214]....
        /*0854*/ 	.word	0x0500000f


	//   ....[215]....
        /*0858*/ 	.word	0x0500000f


	//   ....[216]....
        /*085c*/ 	.word	0x0500000f


	//   ....[217]....
        /*0860*/ 	.word	0x0500000f


	//   ....[218]....
        /*0864*/ 	.word	0x0500000f


	//   ....[219]....
        /*0868*/ 	.word	0x0500000f


	//   ....[220]....
        /*086c*/ 	.word	0x0500000f


	//   ....[221]....
        /*0870*/ 	.word	0x0500000f


	//   ....[222]....
        /*0874*/ 	.word	0x0500000f


	//   ....[223]....
        /*0878*/ 	.word	0x0500000f


	//   ....[224]....
        /*087c*/ 	.word	0x0500000f


	//   ....[225]....
        /*0880*/ 	.word	0x0500000f


	//   ....[226]....
        /*0884*/ 	.word	0x0500000f


	//   ....[227]....
        /*0888*/ 	.word	0x0500000f


	//   ....[228]....
        /*088c*/ 	.word	0x0500000f


	//   ....[229]....
        /*0890*/ 	.word	0x0500000f


	//   ....[230]....
        /*0894*/ 	.word	0x0500000f


	//   ....[231]....
        /*0898*/ 	.word	0x0500000f


	//   ....[232]....
        /*089c*/ 	.word	0x0500000f


	//   ....[233]....
        /*08a0*/ 	.word	0x0500000f


	//   ....[234]....
        /*08a4*/ 	.word	0x0500000f


	//   ....[235]....
        /*08a8*/ 	.word	0x0500000f


	//   ....[236]....
        /*08ac*/ 	.word	0x0500000f


	//   ....[237]....
        /*08b0*/ 	.word	0x0500000f


	//   ....[238]....
        /*08b4*/ 	.word	0x0500000f


	//   ....[239]....
        /*08b8*/ 	.word	0x0500000f


	//   ....[240]....
        /*08bc*/ 	.word	0x0500000f


	//   ....[241]....
        /*08c0*/ 	.word	0x0500000f


	//   ....[242]....
        /*08c4*/ 	.word	0x0500000f


	//   ....[243]....
        /*08c8*/ 	.word	0x0500000f


	//   ....[244]....
        /*08cc*/ 	.word	0x0500000f


	//   ....[245]....
        /*08d0*/ 	.word	0x0500000f


	//   ....[246]....
        /*08d4*/ 	.word	0x0500000f


	//   ....[247]....
        /*08d8*/ 	.word	0x0500000f


	//   ....[248]....
        /*08dc*/ 	.word	0x0500000f


	//   ....[249]....
        /*08e0*/ 	.word	0x0500000f


	//   ....[250]....
        /*08e4*/ 	.word	0x0500000f


	//   ....[251]....
        /*08e8*/ 	.word	0x0500000f


	//   ....[252]....
        /*08ec*/ 	.word	0x0500000f


	//   ....[253]....
        /*08f0*/ 	.word	0x0500000f


	//   ....[254]....
        /*08f4*/ 	.word	0x0500000f


	//   ....[255]....
        /*08f8*/ 	.word	0x0500000f


	//   ....[0]....
        /*08fc*/ 	.word	0x0500000f


	//   ....[1]....
        /*0900*/ 	.word	0x0500000f


	//   ....[2]....
        /*0904*/ 	.word	0x0500000f


	//   ....[3]....
        /*0908*/ 	.word	0x0500000f


	//   ....[4]....
        /*090c*/ 	.word	0x0500000f


	//   ....[5]....
        /*0910*/ 	.word	0x0500000f


	//   ....[6]....
        /*0914*/ 	.word	0x0500000f


	//   ....[7]....
        /*0918*/ 	.word	0x0500000f


	//   ....[8]....
        /*091c*/ 	.word	0x0500000f


	//   ....[9]....
        /*0920*/ 	.word	0x0500000f


	//   ....[10]....
        /*0924*/ 	.word	0x0500000f


	//   ....[11]....
        /*0928*/ 	.word	0x0500000f


	//   ....[12]....
        /*092c*/ 	.word	0x0500000f


	//   ....[13]....
        /*0930*/ 	.word	0x0500000f


	//   ....[14]....
        /*0934*/ 	.word	0x0500000f


	//   ....[15]....
        /*0938*/ 	.word	0x0500000f


	//   ....[16]....
        /*093c*/ 	.word	0x0500000f


	//   ....[17]....
        /*0940*/ 	.word	0x0500000f


	//   ....[18]....
        /*0944*/ 	.word	0x0500000f


	//   ....[19]....
        /*0948*/ 	.word	0x0500000f


	//   ....[20]....
        /*094c*/ 	.word	0x0500000f


	//   ....[21]....
        /*0950*/ 	.word	0x0500000f


	//   ....[22]....
        /*0954*/ 	.word	0x0500000f


	//   ....[23]....
        /*0958*/ 	.word	0x0500000f


	//   ....[24]....
        /*095c*/ 	.word	0x0500000f


	//   ....[25]....
        /*0960*/ 	.word	0x0500000f


	//   ....[26]....
        /*0964*/ 	.word	0x0500000f


	//   ....[27]....
        /*0968*/ 	.word	0x0500000f


	//   ....[28]....
        /*096c*/ 	.word	0x0500000f


	//   ....[29]....
        /*0970*/ 	.word	0x0500000f


	//   ....[30]....
        /*0974*/ 	.word	0x0500000f


	//   ....[31]....
        /*0978*/ 	.word	0x0500000f


	//   ....[32]....
        /*097c*/ 	.word	0x0500000f


	//   ....[33]....
        /*0980*/ 	.word	0x0500000f


	//   ....[34]....
        /*0984*/ 	.word	0x0500000f


	//   ....[35]....
        /*0988*/ 	.word	0x0500000f


	//   ....[36]....
        /*098c*/ 	.word	0x0500000f


	//   ....[37]....
        /*0990*/ 	.word	0x0500000f


	//   ....[38]....
        /*0994*/ 	.word	0x0500000f


	//   ....[39]....
        /*0998*/ 	.word	0x0500000f


	//   ....[40]....
        /*099c*/ 	.word	0x0500000f


	//   ....[41]....
        /*09a0*/ 	.word	0x0500000f


	//----- nvinfo : EIATTR_COOP_GROUP_INSTR_OFFSETS
	.align		4
.L_234:
        /*09a4*/ 	.byte	0x04, 0x28
        /*09a6*/ 	.short	(.L_236 - .L_235)


	//   ....[0]....
.L_235:
        /*09a8*/ 	.word	0x00000070


	//   ....[1]....
        /*09ac*/ 	.word	0x000001a0


	//   ....[2]....
        /*09b0*/ 	.word	0x000001f0


	//   ....[3]....
        /*09b4*/ 	.word	0x00000420


	//   ....[4]....
        /*09b8*/ 	.word	0x00000580


	//   ....[5]....
        /*09bc*/ 	.word	0x000006a0


	//   ....[6]....
        /*09c0*/ 	.word	0x00000800


	//   ....[7]....
        /*09c4*/ 	.word	0x00010ca0


	//   ....[8]....
        /*09c8*/ 	.word	0x00011360


	//   ....[9]....
        /*09cc*/ 	.word	0x00011370


	//   ....[10]....
        /*09d0*/ 	.word	0x00011380


	//   ....[11]....
        /*09d4*/ 	.word	0x00011390


	//   ....[12]....
        /*09d8*/ 	.word	0x00014990


	//   ....[13]....
        /*09dc*/ 	.word	0x000149a0


	//   ....[14]....
        /*09e0*/ 	.word	0x000149b0


	//   ....[15]....
        /*09e4*/ 	.word	0x000149c0


	//   ....[16]....
        /*09e8*/ 	.word	0x00019000


	//   ....[17]....
        /*09ec*/ 	.word	0x00019330


	//   ....[18]....
        /*09f0*/ 	.word	0x0001a800


	//   ....[19]....
        /*09f4*/ 	.word	0x0001a910


	//   ....[20]....
        /*09f8*/ 	.word	0x0001b390


	//   ....[21]....
        /*09fc*/ 	.word	0x0001b420


	//   ....[22]....
        /*0a00*/ 	.word	0x0001de00


	//   ....[23]....
        /*0a04*/ 	.word	0x0001ee50


	//   ....[24]....
        /*0a08*/ 	.word	0x0001fc50


	//   ....[25]....
        /*0a0c*/ 	.word	0x0001fc70


	//   ....[26]....
        /*0a10*/ 	.word	0x000202f0


	//   ....[27]....
        /*0a14*/ 	.word	0x00020340


	//   ....[28]....
        /*0a18*/ 	.word	0x00023300


	//   ....[29]....
        /*0a1c*/ 	.word	0x00023330


	//   ....[30]....
        /*0a20*/ 	.word	0x00023390


	//   ....[31]....
        /*0a24*/ 	.word	0x000233a0


	//   ....[32]....
        /*0a28*/ 	.word	0x00026260


	//   ....[33]....
        /*0a2c*/ 	.word	0x00027260


	//   ....[34]....
        /*0a30*/ 	.word	0x00027a60


	//   ....[35]....
        /*0a34*/ 	.word	0x00027b70


	//   ....[36]....
        /*0a38*/ 	.word	0x000286c0


	//   ....[37]....
        /*0a3c*/ 	.word	0x00028720


	//   ....[38]....
        /*0a40*/ 	.word	0x00029e70


	//   ....[39]....
        /*0a44*/ 	.word	0x00029e80


	//   ....[40]....
        /*0a48*/ 	.word	0x00029f00


	//   ....[41]....
        /*0a4c*/ 	.word	0x00029f10


	//   ....[42]....
        /*0a50*/ 	.word	0x0002aab0


	//   ....[43]....
        /*0a54*/ 	.word	0x0002aae0


	//   ....[44]....
        /*0a58*/ 	.word	0x0002ab30


	//   ....[45]....
        /*0a5c*/ 	.word	0x0002ab60


	//   ....[46]....
        /*0a60*/ 	.word	0x0002abe0


	//   ....[47]....
        /*0a64*/ 	.word	0x0002ac10


	//   ....[48]....
        /*0a68*/ 	.word	0x0002ac40


	//   ....[49]....
        /*0a6c*/ 	.word	0x0002ac70


	//   ....[50]....
        /*0a70*/ 	.word	0x0002aca0


	//   ....[51]....
        /*0a74*/ 	.word	0x0002acd0


	//   ....[52]....
        /*0a78*/ 	.word	0x0002ad00


	//   ....[53]....
        /*0a7c*/ 	.word	0x0002ad30


	//   ....[54]....
        /*0a80*/ 	.word	0x0002ad60


	//   ....[55]....
        /*0a84*/ 	.word	0x0002ad90


	//   ....[56]....
        /*0a88*/ 	.word	0x0002adc0


	//   ....[57]....
        /*0a8c*/ 	.word	0x0002adf0


	//   ....[58]....
        /*0a90*/ 	.word	0x0002ae20


	//   ....[59]....
        /*0a94*/ 	.word	0x0002ae50


	//   ....[60]....
        /*0a98*/ 	.word	0x0002ae80


	//   ....[61]....
        /*0a9c*/ 	.word	0x0002aeb0


	//   ....[62]....
        /*0aa0*/ 	.word	0x0002aee0


	//   ....[63]....
        /*0aa4*/ 	.word	0x0002af10


	//   ....[64]....
        /*0aa8*/ 	.word	0x0002af40


	//   ....[65]....
        /*0aac*/ 	.word	0x0002af70


	//   ....[66]....
        /*0ab0*/ 	.word	0x0002afa0


	//   ....[67]....
        /*0ab4*/ 	.word	0x0002afd0


	//   ....[68]....
        /*0ab8*/ 	.word	0x0002b000


	//   ....[69]....
        /*0abc*/ 	.word	0x0002b030


	//   ....[70]....
        /*0ac0*/ 	.word	0x0002b060


	//   ....[71]....
        /*0ac4*/ 	.word	0x0002b090


	//   ....[72]....
        /*0ac8*/ 	.word	0x0002b0c0


	//   ....[73]....
        /*0acc*/ 	.word	0x0002b0f0


	//   ....[74]....
        /*0ad0*/ 	.word	0x0002b110


	//   ....[75]....
        /*0ad4*/ 	.word	0x0002b140


	//   ....[76]....
        /*0ad8*/ 	.word	0x0002b150


	//   ....[77]....
        /*0adc*/ 	.word	0x0002b170


	//   ....[78]....
        /*0ae0*/ 	.word	0x0002b180


	//   ....[79]....
        /*0ae4*/ 	.word	0x0002b190


	//   ....[80]....
        /*0ae8*/ 	.word	0x0002b1b0


	//   ....[81]....
        /*0aec*/ 	.word	0x0002b1c0


	//   ....[82]....
        /*0af0*/ 	.word	0x0002b1d0


	//   ....[83]....
        /*0af4*/ 	.word	0x0002b1e0


	//   ....[84]....
        /*0af8*/ 	.word	0x0002b1f0


	//   ....[85]....
        /*0afc*/ 	.word	0x0002b200


	//   ....[86]....
        /*0b00*/ 	.word	0x0002b230


	//   ....[87]....
        /*0b04*/ 	.word	0x0002b250


	//   ....[88]....
        /*0b08*/ 	.word	0x0002b280


	//   ....[89]....
        /*0b0c*/ 	.word	0x0002b2b0


	//   ....[90]....
        /*0b10*/ 	.word	0x0002b2e0


	//   ....[91]....
        /*0b14*/ 	.word	0x0002b310


	//   ....[92]....
        /*0b18*/ 	.word	0x0002b340


	//   ....[93]....
        /*0b1c*/ 	.word	0x0002b370


	//   ....[94]....
        /*0b20*/ 	.word	0x0002b3a0


	//   ....[95]....
        /*0b24*/ 	.word	0x0002b3d0


	//   ....[96]....
        /*0b28*/ 	.word	0x0002b400


	//   ....[97]....
        /*0b2c*/ 	.word	0x0002b420


	//   ....[98]....
        /*0b30*/ 	.word	0x0002b430


	//   ....[99]....
        /*0b34*/ 	.word	0x0002b440


	//   ....[100]....
        /*0b38*/ 	.word	0x0002b450


	//   ....[101]....
        /*0b3c*/ 	.word	0x0002b480


	//   ....[102]....
        /*0b40*/ 	.word	0x0002b4b0


	//   ....[103]....
        /*0b44*/ 	.word	0x0002b4e0


	//   ....[104]....
        /*0b48*/ 	.word	0x0002b510


	//   ....[105]....
        /*0b4c*/ 	.word	0x0002b550


	//   ....[106]....
        /*0b50*/ 	.word	0x0002bd90


	//   ....[107]....
        /*0b54*/ 	.word	0x0002bdb0


	//   ....[108]....
        /*0b58*/ 	.word	0x0002bdc0


	//   ....[109]....
        /*0b5c*/ 	.word	0x0002bdd0


	//   ....[110]....
        /*0b60*/ 	.word	0x0002c460


	//   ....[111]....
        /*0b64*/ 	.word	0x0002c470


	//   ....[112]....
        /*0b68*/ 	.word	0x0002c5a0


	//   ....[113]....
        /*0b6c*/ 	.word	0x0002c5b0


	//   ....[114]....
        /*0b70*/ 	.word	0x0002c6e0


	//   ....[115]....
        /*0b74*/ 	.word	0x0002c6f0


	//   ....[116]....
        /*0b78*/ 	.word	0x0002c820


	//   ....[117]....
        /*0b7c*/ 	.word	0x0002c830


	//   ....[118]....
        /*0b80*/ 	.word	0x0002cda0


	//   ....[119]....
        /*0b84*/ 	.word	0x0002cdb0


	//   ....[120]....
        /*0b88*/ 	.word	0x0002d2c0


	//   ....[121]....
        /*0b8c*/ 	.word	0x0002d2d0


	//   ....[122]....
        /*0b90*/ 	.word	0x0002df20


	//   ....[123]....
        /*0b94*/ 	.word	0x0002df30


	//   ....[124]....
        /*0b98*/ 	.word	0x0002e070


	//   ....[125]....
        /*0b9c*/ 	.word	0x0002e080


	//   ....[126]....
        /*0ba0*/ 	.word	0x0002e1b0


	//   ....[127]....
        /*0ba4*/ 	.word	0x0002e1c0


	//   ....[128]....
        /*0ba8*/ 	.word	0x0002e2f0


	//   ....[129]....
        /*0bac*/ 	.word	0x0002e300


	//   ....[130]....
        /*0bb0*/ 	.word	0x0002e490


	//   ....[131]....
        /*0bb4*/ 	.word	0x0002e6b0


	//   ....[132]....
        /*0bb8*/ 	.word	0x0002e6e0


	//   ....[133]....
        /*0bbc*/ 	.word	0x0002e710


	//   ....[134]....
        /*0bc0*/ 	.word	0x0002e740


	//   ....[135]....
        /*0bc4*/ 	.word	0x0002e770


	//   ....[136]....
        /*0bc8*/ 	.word	0x0002e7a0


	//   ....[137]....
        /*0bcc*/ 	.word	0x0002e940


	//   ....[138]....
        /*0bd0*/ 	.word	0x0002e970


	//   ....[139]....
        /*0bd4*/ 	.word	0x0002e9a0


	//   ....[140]....
        /*0bd8*/ 	.word	0x0002e9d0


	//   ....[141]....
        /*0bdc*/ 	.word	0x0002ea00


	//   ....[142]....
        /*0be0*/ 	.word	0x0002ea30


	//   ....[143]....
        /*0be4*/ 	.word	0x0002ead0


	//   ....[144]....
        /*0be8*/ 	.word	0x0002eb00


	//   ....[145]....
        /*0bec*/ 	.word	0x0002eb10


	//   ....[146]....
        /*0bf0*/ 	.word	0x0002eb40


	//   ....[147]....
        /*0bf4*/ 	.word	0x00030580


	//   ....[148]....
        /*0bf8*/ 	.word	0x000324e0


	//   ....[149]....
        /*0bfc*/ 	.word	0x000331d0


	//   ....[150]....
        /*0c00*/ 	.word	0x000331f0


	//   ....[151]....
        /*0c04*/ 	.word	0x00033250


	//   ....[152]....
        /*0c08*/ 	.word	0x000332d0


	//   ....[153]....
        /*0c0c*/ 	.word	0x00033360


	//   ....[154]....
        /*0c10*/ 	.word	0x00033370


	//   ....[155]....
        /*0c14*/ 	.word	0x000333c0


	//   ....[156]....
        /*0c18*/ 	.word	0x00033400


	//   ....[157]....
        /*0c1c*/ 	.word	0x00035140


	//   ....[158]....
        /*0c20*/ 	.word	0x00035170


	//   ....[159]....
        /*0c24*/ 	.word	0x000351d0


	//   ....[160]....
        /*0c28*/ 	.word	0x00035200


	//   ....[161]....
        /*0c2c*/ 	.word	0x00035230


	//   ....[162]....
        /*0c30*/ 	.word	0x00035260


	//   ....[163]....
        /*0c34*/ 	.word	0x00035290


	//   ....[164]....
        /*0c38*/ 	.word	0x000352c0


	//   ....[165]....
        /*0c3c*/ 	.word	0x00035490


	//   ....[166]....
        /*0c40*/ 	.word	0x000354c0


	//   ....[167]....
        /*0c44*/ 	.word	0x000354f0


	//   ....[168]....
        /*0c48*/ 	.word	0x00035520


	//   ....[169]....
        /*0c4c*/ 	.word	0x00035550


	//   ....[170]....
        /*0c50*/ 	.word	0x00035580


	//   ....[171]....
        /*0c54*/ 	.word	0x00035650


	//   ....[172]....
        /*0c58*/ 	.word	0x00035670


	//   ....[173]....
        /*0c5c*/ 	.word	0x00035680


	//   ....[174]....
        /*0c60*/ 	.word	0x00035700


	//   ....[175]....
        /*0c64*/ 	.word	0x00036250


	//   ....[176]....
        /*0c68*/ 	.word	0x00036760


	//   ....[177]....
        /*0c6c*/ 	.word	0x00036800


	//   ....[178]....
        /*0c70*/ 	.word	0x00036890


	//   ....[179]....
        /*0c74*/ 	.word	0x000368e0


	//   ....[180]....
        /*0c78*/ 	.word	0x00036930


	//   ....[181]....
        /*0c7c*/ 	.word	0x00036a00


	//   ....[182]....
        /*0c80*/ 	.word	0x00036a90


	//   ....[183]....
        /*0c84*/ 	.word	0x00036ae0


	//   ....[184]....
        /*0c88*/ 	.word	0x00036b30


	//   ....[185]....
        /*0c8c*/ 	.word	0x00036f20


	//   ....[186]....
        /*0c90*/ 	.word	0x00037040


	//   ....[187]....
        /*0c94*/ 	.word	0x00037170


	//   ....[188]....
        /*0c98*/ 	.word	0x00037290


	//   ....[189]....
        /*0c9c*/ 	.word	0x000373c0


	//   ....[190]....
        /*0ca0*/ 	.word	0x00037420


	//   ....[191]....
        /*0ca4*/ 	.word	0x00037480


	//   ....[192]....
        /*0ca8*/ 	.word	0x000374d0


	//   ....[193]....
        /*0cac*/ 	.word	0x00037550


	//   ....[194]....
        /*0cb0*/ 	.word	0x000375c0


	//   ....[195]....
        /*0cb4*/ 	.word	0x00037620


	//   ....[196]....
        /*0cb8*/ 	.word	0x00037670


	//   ....[197]....
        /*0cbc*/ 	.word	0x00037710


	//   ....[198]....
        /*0cc0*/ 	.word	0x00037770


	//   ....[199]....
        /*0cc4*/ 	.word	0x000377d0


	//   ....[200]....
        /*0cc8*/ 	.word	0x00037830


	//   ....[201]....
        /*0ccc*/ 	.word	0x000378b0


	//   ....[202]....
        /*0cd0*/ 	.word	0x00037900


	//   ....[203]....
        /*0cd4*/ 	.word	0x00037960


	//   ....[204]....
        /*0cd8*/ 	.word	0x000379c0


	//   ....[205]....
        /*0cdc*/ 	.word	0x00037a40


	//   ....[206]....
        /*0ce0*/ 	.word	0x00037a90


	//   ....[207]....
        /*0ce4*/ 	.word	0x00037af0


	//   ....[208]....
        /*0ce8*/ 	.word	0x00037b50


	//   ....[209]....
        /*0cec*/ 	.word	0x00037bd0


	//   ....[210]....
        /*0cf0*/ 	.word	0x00037c40


	//   ....[211]....
        /*0cf4*/ 	.word	0x00037ca0


	//   ....[212]....
        /*0cf8*/ 	.word	0x00037d00


	//   ....[213]....
        /*0cfc*/ 	.word	0x00037d80


	//   ....[214]....
        /*0d00*/ 	.word	0x00037dd0


	//   ....[215]....
        /*0d04*/ 	.word	0x00037e30


	//   ....[216]....
        /*0d08*/ 	.word	0x00037ea0


	//   ....[217]....
        /*0d0c*/ 	.word	0x00037f20


	//   ....[218]....
        /*0d10*/ 	.word	0x00037f90


	//   ....[219]....
        /*0d14*/ 	.word	0x00037ff0


	//   ....[220]....
        /*0d18*/ 	.word	0x00038050


	//   ....[221]....
        /*0d1c*/ 	.word	0x000380d0


	//   ....[222]....
        /*0d20*/ 	.word	0x00038120


	//   ....[223]....
        /*0d24*/ 	.word	0x00038180


	//   ....[224]....
        /*0d28*/ 	.word	0x000381d0


	//   ....[225]....
        /*0d2c*/ 	.word	0x00038250


	//   ....[226]....
        /*0d30*/ 	.word	0x000382a0


	//   ....[227]....
        /*0d34*/ 	.word	0x00038310


	//   ....[228]....
        /*0d38*/ 	.word	0x00038370


	//   ....[229]....
        /*0d3c*/ 	.word	0x000383f0


	//   ....[230]....
        /*0d40*/ 	.word	0x00038440


	//   ....[231]....
        /*0d44*/ 	.word	0x000384a0


	//   ....[232]....
        /*0d48*/ 	.word	0x00038500


	//   ....[233]....
        /*0d4c*/ 	.word	0x00038580


	//   ....[234]....
        /*0d50*/ 	.word	0x000385e0


	//   ....[235]....
        /*0d54*/ 	.word	0x00038650


	//   ....[236]....
        /*0d58*/ 	.word	0x000386b0


	//   ....[237]....
        /*0d5c*/ 	.word	0x00038730


	//   ....[238]....
        /*0d60*/ 	.word	0x000387d0


	//   ....[239]....
        /*0d64*/ 	.word	0x00038830


	//   ....[240]....
        /*0d68*/ 	.word	0x00038880


	//   ....[241]....
        /*0d6c*/ 	.word	0x00038900


	//   ....[242]....
        /*0d70*/ 	.word	0x00038970


	//   ....[243]....
        /*0d74*/ 	.word	0x000389d0


	//   ....[244]....
        /*0d78*/ 	.word	0x00038a20


	//   ....[245]....
        /*0d7c*/ 	.word	0x00038aa0


	//   ....[246]....
        /*0d80*/ 	.word	0x00038b10


	//   ....[247]....
        /*0d84*/ 	.word	0x00038b70


	//   ....[248]....
        /*0d88*/ 	.word	0x00038bc0


	//   ....[249]....
        /*0d8c*/ 	.word	0x00038c40


	//   ....[250]....
        /*0d90*/ 	.word	0x00038c90


	//   ....[251]....
        /*0d94*/ 	.word	0x00038d20


	//   ....[252]....
        /*0d98*/ 	.word	0x00038db0


	//   ....[253]....
        /*0d9c*/ 	.word	0x00038e40


	//   ....[254]....
        /*0da0*/ 	.word	0x00038ed0


	//   ....[255]....
        /*0da4*/ 	.word	0x00038f60


	//   ....[0]....
        /*0da8*/ 	.word	0x00038ff0


	//   ....[1]....
        /*0dac*/ 	.word	0x00039070


	//   ....[2]....
        /*0db0*/ 	.word	0x000390c0


	//   ....[3]....
        /*0db4*/ 	.word	0x00039150


	//   ....[4]....
        /*0db8*/ 	.word	0x000391e0


	//   ....[5]....
        /*0dbc*/ 	.word	0x00039260


	//   ....[6]....
        /*0dc0*/ 	.word	0x000392b0


	//   ....[7]....
        /*0dc4*/ 	.word	0x00039340


	//   ....[8]....
        /*0dc8*/ 	.word	0x000393d0


	//   ....[9]....
        /*0dcc*/ 	.word	0x00039460


	//   ....[10]....
        /*0dd0*/ 	.word	0x000394f0


	//   ....[11]....
        /*0dd4*/ 	.word	0x00039580


	//   ....[12]....
        /*0dd8*/ 	.word	0x00039610


	//   ....[13]....
        /*0ddc*/ 	.word	0x000396d0


	//   ....[14]....
        /*0de0*/ 	.word	0x000399b0


	//   ....[15]....
        /*0de4*/ 	.word	0x00039bc0


	//   ....[16]....
        /*0de8*/ 	.word	0x00039c10


	//   ....[17]....
        /*0dec*/ 	.word	0x00039c70


	//   ....[18]....
        /*0df0*/ 	.word	0x00039d80


	//   ....[19]....
        /*0df4*/ 	.word	0x00039de0


	//   ....[20]....
        /*0df8*/ 	.word	0x00039ef0


	//   ....[21]....
        /*0dfc*/ 	.word	0x00039f50


	//   ....[22]....
        /*0e00*/ 	.word	0x0003a030


	//   ....[23]....
        /*0e04*/ 	.word	0x0003a350


	//   ....[24]....
        /*0e08*/ 	.word	0x0003a3f0


	//   ....[25]....
        /*0e0c*/ 	.word	0x0003a590


	//   ....[26]....
        /*0e10*/ 	.word	0x0003a610


	//   ....[27]....
        /*0e14*/ 	.word	0x0003a690


	//   ....[28]....
        /*0e18*/ 	.word	0x0003a710


	//   ....[29]....
        /*0e1c*/ 	.word	0x0003a790


	//   ....[30]....
        /*0e20*/ 	.word	0x0003a820


	//   ....[31]....
        /*0e24*/ 	.word	0x0003a8c0


	//   ....[32]....
        /*0e28*/ 	.word	0x0003a970


	//   ....[33]....
        /*0e2c*/ 	.word	0x0003a9f0


	//   ....[34]....
        /*0e30*/ 	.word	0x0003aa70


	//   ....[35]....
        /*0e34*/ 	.word	0x0003aaf0


	//   ....[36]....
        /*0e38*/ 	.word	0x0003ab80


	//   ....[37]....
        /*0e3c*/ 	.word	0x0003ac00


	//   ....[38]....
        /*0e40*/ 	.word	0x0003acb0


	//   ....[39]....
        /*0e44*/ 	.word	0x0003ad00


	//   ....[40]....
        /*0e48*/ 	.word	0x0003adc0


	//   ....[41]....
        /*0e4c*/ 	.word	0x0003aef0


	//----- nvinfo : EIATTR_REG_RECONFIG
	.align		4
.L_236:
        /*0e50*/ 	.byte	0x01, 0x54
	.zero		2


	//----- nvinfo : EIATTR_SYSCALL_OFFSETS
	.align		4
        /*0e54*/ 	.byte	0x04, 0x46
        /*0e56*/ 	.short	(.L_238 - .L_237)


	//   ....[0]....
.L_237:
        /*0e58*/ 	.word	0x00002260


	//   ....[1]....
        /*0e5c*/ 	.word	0x000023b0


	//   ....[2]....
        /*0e60*/ 	.word	0x00010e30


	//   ....[3]....
        /*0e64*/ 	.word	0x00011140


	//   ....[4]....
        /*0e68*/ 	.word	0x00031f70


	//   ....[5]....
        /*0e6c*/ 	.word	0x000320e0


	//   ....[6]....
        /*0e70*/ 	.word	0x00032230


	//   ....[7]....
        /*0e74*/ 	.word	0x00032370


	//   ....[8]....
        /*0e78*/ 	.word	0x00032d60


	//----- nvinfo : EIATTR_MBARRIER_INSTR_OFFSETS
	.align		4
.L_238:
        /*0e7c*/ 	.byte	0x04, 0x39
        /*0e7e*/ 	.short	(.L_240 - .L_239)


	//   ....[0]....
.L_239:
        /*0e80*/ 	.word	0x000002d0
        /*0e84*/ 	.word	0x000000ff
        /*0e88*/ 	.word	0x00029800
        /*0e8c*/ 	.short	0x0100
        /*0e8e*/ 	.byte	0x08
	.zero		1


	//   ....[1]....
        /*0e90*/ 	.word	0x000002e0
        /*0e94*/ 	.word	0x000000ff
        /*0e98*/ 	.word	0x00029820
        /*0e9c*/ 	.short	0x0100
        /*0e9e*/ 	.byte	0x08
	.zero		1


	//   ....[2]....
        /*0ea0*/ 	.word	0x000003d0
        /*0ea4*/ 	.word	0x000000ff
        /*0ea8*/ 	.word	0x00029830
        /*0eac*/ 	.short	0x0100
        /*0eae*/ 	.byte	0x08
	.zero		1


	//   ....[3]....
        /*0eb0*/ 	.word	0x000003e0
        /*0eb4*/ 	.word	0x000000ff
        /*0eb8*/ 	.word	0x00029840
        /*0ebc*/ 	.short	0x0100
        /*0ebe*/ 	.byte	0x08
	.zero		1


	//   ....[4]....
        /*0ec0*/ 	.word	0x000003f0
        /*0ec4*/ 	.word	0x000000ff
        /*0ec8*/ 	.word	0x00029838
        /*0ecc*/ 	.short	0x0100
        /*0ece*/ 	.byte	0x08
	.zero		1


	//   ....[5]....
        /*0ed0*/ 	.word	0x00000400
        /*0ed4*/ 	.word	0x000000ff
        /*0ed8*/ 	.word	0x00029848
        /*0edc*/ 	.short	0x0100
        /*0ede*/ 	.byte	0x08
	.zero		1


	//   ....[6]....
        /*0ee0*/ 	.word	0x00000530
        /*0ee4*/ 	.word	0x000000ff
        /*0ee8*/ 	.word	0x00029850
        /*0eec*/ 	.short	0x0100
        /*0eee*/ 	.byte	0x08
	.zero		1


	//   ....[7]....
        /*0ef0*/ 	.word	0x00000540
        /*0ef4*/ 	.word	0x000000ff
        /*0ef8*/ 	.word	0x00029860
        /*0efc*/ 	.short	0x0100
        /*0efe*/ 	.byte	0x08
	.zero		1


	//   ....[8]....
        /*0f00*/ 	.word	0x00000550
        /*0f04*/ 	.word	0x000000ff
        /*0f08*/ 	.word	0x00029858
        /*0f0c*/ 	.short	0x0100
        /*0f0e*/ 	.byte	0x08
	.zero		1


	//   ....[9]....
        /*0f10*/ 	.word	0x00000560
        /*0f14*/ 	.word	0x000000ff
        /*0f18*/ 	.word	0x00029868
        /*0f1c*/ 	.short	0x0100
        /*0f1e*/ 	.byte	0x08
	.zero		1


	//   ....[10]....
        /*0f20*/ 	.word	0x00000650
        /*0f24*/ 	.word	0x000000ff
        /*0f28*/ 	.word	0x00029870
        /*0f2c*/ 	.short	0x0100
        /*0f2e*/ 	.byte	0x06
	.zero		1


	//   ....[11]....
        /*0f30*/ 	.word	0x00000660
        /*0f34*/ 	.word	0x000000ff
        /*0f38*/ 	.word	0x00029880
        /*0f3c*/ 	.short	0x0100
        /*0f3e*/ 	.byte	0x06
	.zero		1


	//   ....[12]....
        /*0f40*/ 	.word	0x00000670
        /*0f44*/ 	.word	0x000000ff
        /*0f48*/ 	.word	0x00029878
        /*0f4c*/ 	.short	0x0100
        /*0f4e*/ 	.byte	0x06
	.zero		1


	//   ....[13]....
        /*0f50*/ 	.word	0x00000680
        /*0f54*/ 	.word	0x000000ff
        /*0f58*/ 	.word	0x00029888
        /*0f5c*/ 	.short	0x0100
        /*0f5e*/ 	.byte	0x06
	.zero		1


	//   ....[14]....
        /*0f60*/ 	.word	0x000007b0
        /*0f64*/ 	.word	0x000000ff
        /*0f68*/ 	.word	0x00029890
        /*0f6c*/ 	.short	0x0100
        /*0f6e*/ 	.byte	0x08
	.zero		1


	//   ....[15]....
        /*0f70*/ 	.word	0x000007c0
        /*0f74*/ 	.word	0x000000ff
        /*0f78*/ 	.word	0x000298a0
        /*0f7c*/ 	.short	0x0100
        /*0f7e*/ 	.byte	0x08
	.zero		1


	//   ....[16]....
        /*0f80*/ 	.word	0x000007d0
        /*0f84*/ 	.word	0x000000ff
        /*0f88*/ 	.word	0x00029898
        /*0f8c*/ 	.short	0x0100
        /*0f8e*/ 	.byte	0x08
	.zero		1


	//   ....[17]....
        /*0f90*/ 	.word	0x000007e0
        /*0f94*/ 	.word	0x000000ff
        /*0f98*/ 	.word	0x000298a8
        /*0f9c*/ 	.short	0x0100
        /*0f9e*/ 	.byte	0x08
	.zero		1


	//   ....[18]....
        /*0fa0*/ 	.word	0x00000910
        /*0fa4*/ 	.word	0x000000ff
        /*0fa8*/ 	.word	0x000298b0
        /*0fac*/ 	.short	0x0100
        /*0fae*/ 	.byte	0x08
	.zero		1


	//   ....[19]....
        /*0fb0*/ 	.word	0x00000920
        /*0fb4*/ 	.word	0x000000ff
        /*0fb8*/ 	.word	0x000298c0
        /*0fbc*/ 	.short	0x0100
        /*0fbe*/ 	.byte	0x08
	.zero		1


	//   ....[20]....
        /*0fc0*/ 	.word	0x00000930
        /*0fc4*/ 	.word	0x000000ff
        /*0fc8*/ 	.word	0x000298b8
        /*0fcc*/ 	.short	0x0100
        /*0fce*/ 	.byte	0x08
	.zero		1


	//   ....[21]....
        /*0fd0*/ 	.word	0x00000940
        /*0fd4*/ 	.word	0x000000ff
        /*0fd8*/ 	.word	0x000298c8
        /*0fdc*/ 	.short	0x0100
        /*0fde*/ 	.byte	0x08
	.zero		1


	//   ....[22]....
        /*0fe0*/ 	.word	0x00003ad0
        /*0fe4*/ 	.word	0x00000061
        /*0fe8*/ 	.word	0x00029890
        /*0fec*/ 	.short	0x010a
        /*0fee*/ 	.byte	0x3f
	.zero		1


	//   ....[23]....
        /*0ff0*/ 	.word	0x00009810
        /*0ff4*/ 	.word	0x00000061
        /*0ff8*/ 	.word	0x00029890
        /*0ffc*/ 	.short	0x010a
        /*0ffe*/ 	.byte	0x3f
	.zero		1


	//   ....[24]....
        /*1000*/ 	.word	0x0000f710
        /*1004*/ 	.word	0x00000061
        /*1008*/ 	.word	0x00029890
        /*100c*/ 	.short	0x010a
        /*100e*/ 	.byte	0x3f
	.zero		1


	//   ....[25]....
        /*1010*/ 	.word	0x0000fae0
        /*1014*/ 	.word	0x00000028
        /*1018*/ 	.word	0x00000000
        /*101c*/ 	.short	0x0101
        /*101e*/ 	.byte	0x3f
	.zero		1


	//   ....[26]....
        /*1020*/ 	.word	0x0000fb20
        /*1024*/ 	.word	0x00000061
        /*1028*/ 	.word	0x000298b0
        /*102c*/ 	.short	0x010a
        /*102e*/ 	.byte	0x3f
	.zero		1


	//   ....[27]....
        /*1030*/ 	.word	0x0000ffe0
        /*1034*/ 	.word	0x00000061
        /*1038*/ 	.word	0x00000000
        /*103c*/ 	.short	0x0101
        /*103e*/ 	.byte	0x3f
	.zero		1


	//   ....[28]....
        /*1040*/ 	.word	0x00010ec0
        /*1044*/ 	.word	0x00000010
        /*1048*/ 	.word	0x00029800
        /*104c*/ 	.short	0x010a
        /*104e*/ 	.byte	0x3f
	.zero		1


	//   ....[29]....
        /*1050*/ 	.word	0x00010f10
        /*1054*/ 	.word	0x00000010
        /*1058*/ 	.word	0x00029800
        /*105c*/ 	.short	0x010a
        /*105e*/ 	.byte	0x3f
	.zero		1


	//   ....[30]....
        /*1060*/ 	.word	0x00011900
        /*1064*/ 	.word	0x00000010
        /*1068*/ 	.word	0x00029800
        /*106c*/ 	.short	0x010a
        /*106e*/ 	.byte	0x3f
	.zero		1


	//   ....[31]....
        /*1070*/ 	.word	0x00014df0
        /*1074*/ 	.word	0x00000010
        /*1078*/ 	.word	0x00029800
        /*107c*/ 	.short	0x010a
        /*107e*/ 	.byte	0x3f
	.zero		1


	//   ....[32]....
        /*1080*/ 	.word	0x00017ed0
        /*1084*/ 	.word	0x00000007
        /*1088*/ 	.word	0x00029830
        /*108c*/ 	.short	0x010a
        /*108e*/ 	.byte	0x3f
	.zero		1


	//   ....[33]....
        /*1090*/ 	.word	0x00017f40
        /*1094*/ 	.word	0x00000007
        /*1098*/ 	.word	0x00029830
        /*109c*/ 	.short	0x010a
        /*109e*/ 	.byte	0x3f
	.zero		1


	//   ....[34]....
        /*10a0*/ 	.word	0x000191a0
        /*10a4*/ 	.word	0x00000000
        /*10a8*/ 	.word	0x00000000
        /*10ac*/ 	.short	0x0101
        /*10ae*/ 	.byte	0x3f
	.zero		1


	//   ....[35]....
        /*10b0*/ 	.word	0x0001c900
        /*10b4*/ 	.word	0x0000000c
        /*10b8*/ 	.word	0x00029830
        /*10bc*/ 	.short	0x010a
        /*10be*/ 	.byte	0x3f
	.zero		1


	//   ....[36]....
        /*10c0*/ 	.word	0x0001c950
        /*10c4*/ 	.word	0x0000000c
        /*10c8*/ 	.word	0x00029830
        /*10cc*/ 	.short	0x010a
        /*10ce*/ 	.byte	0x3f
	.zero		1


	//   ....[37]....
        /*10d0*/ 	.word	0x0001da30
        /*10d4*/ 	.word	0x0000000c
        /*10d8*/ 	.word	0x00029850
        /*10dc*/ 	.short	0x010a
        /*10de*/ 	.byte	0x3f
	.zero		1


	//   ....[38]....
        /*10e0*/ 	.word	0x0001da70
        /*10e4*/ 	.word	0x0000000c
        /*10e8*/ 	.word	0x00029850
        /*10ec*/ 	.short	0x010a
        /*10ee*/ 	.byte	0x3f
	.zero		1


	//   ....[39]....
        /*10f0*/ 	.word	0x0001de30
        /*10f4*/ 	.word	0x00000007
        /*10f8*/ 	.word	0x00000000
        /*10fc*/ 	.short	0x0101
        /*10fe*/ 	.byte	0x3f
	.zero		1


	//   ....[40]....
        /*1100*/ 	.word	0x000210a0
        /*1104*/ 	.word	0x00000000
        /*1108*/ 	.word	0x00000000
        /*110c*/ 	.short	0x0101
        /*110e*/ 	.byte	0x3f
	.zero		1


	//   ....[41]....
        /*1110*/ 	.word	0x00021a80
        /*1114*/ 	.word	0x00000003
        /*1118*/ 	.word	0x00029830
        /*111c*/ 	.short	0x010a
        /*111e*/ 	.byte	0x3f
	.zero		1


	//   ....[42]....
        /*1120*/ 	.word	0x00021ad0
        /*1124*/ 	.word	0x00000003
        /*1128*/ 	.word	0x00029830
        /*112c*/ 	.short	0x010a
        /*112e*/ 	.byte	0x3f
	.zero		1


	//   ....[43]....
        /*1130*/ 	.word	0x00022be0
        /*1134*/ 	.word	0x00000003
        /*1138*/ 	.word	0x00029850
        /*113c*/ 	.short	0x010a
        /*113e*/ 	.byte	0x3f
	.zero		1


	//   ....[44]....
        /*1140*/ 	.word	0x00022c20
        /*1144*/ 	.word	0x00000003
        /*1148*/ 	.word	0x00029850
        /*114c*/ 	.short	0x010a
        /*114e*/ 	.byte	0x3f
	.zero		1


	//   ....[45]....
        /*1150*/ 	.word	0x000242c0
        /*1154*/ 	.word	0x00000005
        /*1158*/ 	.word	0x00000000
        /*115c*/ 	.short	0x0101
        /*115e*/ 	.byte	0x3f
	.zero		1


	//   ....[46]....
        /*1160*/ 	.word	0x000245a0
        /*1164*/ 	.word	0x0000000b
        /*1168*/ 	.word	0x00000000
        /*116c*/ 	.short	0x0101
        /*116e*/ 	.byte	0x3f
	.zero		1


	//   ....[47]....
        /*1170*/ 	.word	0x00024cf0
        /*1174*/ 	.word	0x00000003
        /*1178*/ 	.word	0x00029830
        /*117c*/ 	.short	0x010a
        /*117e*/ 	.byte	0x3f
	.zero		1


	//   ....[48]....
        /*1180*/ 	.word	0x00024d40
        /*1184*/ 	.word	0x00000003
        /*1188*/ 	.word	0x00029830
        /*118c*/ 	.short	0x010a
        /*118e*/ 	.byte	0x3f
	.zero		1


	//   ....[49]....
        /*1190*/ 	.word	0x00025e50
        /*1194*/ 	.word	0x00000003
        /*1198*/ 	.word	0x00029850
        /*119c*/ 	.short	0x010a
        /*119e*/ 	.byte	0x3f
	.zero		1


	//   ....[50]....
        /*11a0*/ 	.word	0x00025e90
        /*11a4*/ 	.word	0x00000003
        /*11a8*/ 	.word	0x00029850
        /*11ac*/ 	.short	0x010a
        /*11ae*/ 	.byte	0x3f
	.zero		1


	//   ....[51]....
        /*11b0*/ 	.word	0x00026280
        /*11b4*/ 	.word	0x00000000
        /*11b8*/ 	.word	0x00000000
        /*11bc*/ 	.short	0x0101
        /*11be*/ 	.byte	0x3f
	.zero		1


	//   ....[52]....
        /*11c0*/ 	.word	0x000294b0
        /*11c4*/ 	.word	0x0000000a
        /*11c8*/ 	.word	0x00000000
        /*11cc*/ 	.short	0x0101
        /*11ce*/ 	.byte	0x3f
	.zero		1


	//   ....[53]....
        /*11d0*/ 	.word	0x00029b20
        /*11d4*/ 	.word	0x0000000f
        /*11d8*/ 	.word	0x00029850
        /*11dc*/ 	.short	0x010a
        /*11de*/ 	.byte	0x3f
	.zero		1


	//   ....[54]....
        /*11e0*/ 	.word	0x00029ba0
        /*11e4*/ 	.word	0x0000000f
        /*11e8*/ 	.word	0x00029850
        /*11ec*/ 	.short	0x010a
        /*11ee*/ 	.byte	0x3f
	.zero		1


	//   ....[55]....
        /*11f0*/ 	.word	0x0002a1c0
        /*11f4*/ 	.word	0x00000002
        /*11f8*/ 	.word	0x00000000
        /*11fc*/ 	.short	0x0101
        /*11fe*/ 	.byte	0x3f
	.zero		1


	//   ....[56]....
        /*1200*/ 	.word	0x0002c380
        /*1204*/ 	.word	0x00000000
        /*1208*/ 	.word	0x00000000
        /*120c*/ 	.short	0x0101
        /*120e*/ 	.byte	0x3f
	.zero		1


	//   ....[57]....
        /*1210*/ 	.word	0x0002cc30
        /*1214*/ 	.word	0x00000008
        /*1218*/ 	.word	0x00000000
        /*121c*/ 	.short	0x0101
        /*121e*/ 	.byte	0x3f
	.zero		1


	//   ....[58]....
        /*1220*/ 	.word	0x00030660
        /*1224*/ 	.word	0x00000013
        /*1228*/ 	.word	0x00029820
        /*122c*/ 	.short	0x010a
        /*122e*/ 	.byte	0x3f
	.zero		1


	//   ....[59]....
        /*1230*/ 	.word	0x00030730
        /*1234*/ 	.word	0x00000008
        /*1238*/ 	.word	0x000298a0
        /*123c*/ 	.short	0x010a
        /*123e*/ 	.byte	0x3f
	.zero		1


	//   ....[60]....
        /*1240*/ 	.word	0x00030b50
        /*1244*/ 	.word	0x00000008
        /*1248*/ 	.word	0x000298c0
        /*124c*/ 	.short	0x010a
        /*124e*/ 	.byte	0x3f
	.zero		1


	//   ....[61]....
        /*1250*/ 	.word	0x00030f20
        /*1254*/ 	.word	0x00000009
        /*1258*/ 	.word	0x000298a0
        /*125c*/ 	.short	0x010a
        /*125e*/ 	.byte	0x3f
	.zero		1


	//   ....[62]....
        /*1260*/ 	.word	0x00031330
        /*1264*/ 	.word	0x00000009
        /*1268*/ 	.word	0x000298c0
        /*126c*/ 	.short	0x010a
        /*126e*/ 	.byte	0x3f
	.zero		1


	//   ....[63]....
        /*1270*/ 	.word	0x00032750
        /*1274*/ 	.word	0x00000002
        /*1278*/ 	.word	0x00029880
        /*127c*/ 	.short	0x010a
        /*127e*/ 	.byte	0x3f
	.zero		1


	//   ....[64]....
        /*1280*/ 	.word	0x00032900
        /*1284*/ 	.word	0x00000002
        /*1288*/ 	.word	0x00029840
        /*128c*/ 	.short	0x010a
        /*128e*/ 	.byte	0x3f
	.zero		1


	//   ....[65]....
        /*1290*/ 	.word	0x000334e0
        /*1294*/ 	.word	0x00000013
        /*1298*/ 	.word	0x00029800
        /*129c*/ 	.short	0x0107
        /*129e*/ 	.byte	0x3f
	.zero		1


	//   ....[66]....
        /*12a0*/ 	.word	0x000335e0
        /*12a4*/ 	.word	0x00000013
        /*12a8*/ 	.word	0x00029800
        /*12ac*/ 	.short	0x0101
        /*12ae*/ 	.byte	0x3f
	.zero		1


	//   ....[67]....
        /*12b0*/ 	.word	0x00033600
        /*12b4*/ 	.word	0x00000013
        /*12b8*/ 	.word	0x00029820
        /*12bc*/ 	.short	0x010a
        /*12be*/ 	.byte	0x3f
	.zero		1


	//   ....[68]....
        /*12c0*/ 	.word	0x00033930
        /*12c4*/ 	.word	0x00000005
        /*12c8*/ 	.word	0x00029880
        /*12cc*/ 	.short	0x010a
        /*12ce*/ 	.byte	0x3f
	.zero		1


	//   ....[69]....
        /*12d0*/ 	.word	0x00033b70
        /*12d4*/ 	.word	0x00000005
        /*12d8*/ 	.word	0x00029840
        /*12dc*/ 	.short	0x010a
        /*12de*/ 	.byte	0x3f
	.zero		1


	//   ....[70]....
        /*12e0*/ 	.word	0x00034040
        /*12e4*/ 	.word	0x00000014
        /*12e8*/ 	.word	0x00029870
        /*12ec*/ 	.short	0x010a
        /*12ee*/ 	.byte	0x3f
	.zero		1


	//   ....[71]....
        /*12f0*/ 	.word	0x000340b0
        /*12f4*/ 	.word	0x00000014
        /*12f8*/ 	.word	0x00029860
        /*12fc*/ 	.short	0x010a
        /*12fe*/ 	.byte	0x3f
	.zero		1


	//   ....[72]....
        /*1300*/ 	.word	0x000345e0
        /*1304*/ 	.word	0x00000014
        /*1308*/ 	.word	0x00029850
        /*130c*/ 	.short	0x0101
        /*130e*/ 	.byte	0x3f
	.zero		1


	//   ....[73]....
        /*1310*/ 	.word	0x00034660
        /*1314*/ 	.word	0x00000014
        /*1318*/ 	.word	0x00000000
        /*131c*/ 	.short	0x0101
        /*131e*/ 	.byte	0x3f
	.zero		1


	//   ....[74]....
        /*1320*/ 	.word	0x000348a0
        /*1324*/ 	.word	0x00000010
        /*1328*/ 	.word	0x00029870
        /*132c*/ 	.short	0x010a
        /*132e*/ 	.byte	0x3f
	.zero		1


	//   ....[75]....
        /*1330*/ 	.word	0x00034910
        /*1334*/ 	.word	0x00000010
        /*1338*/ 	.word	0x00029860
        /*133c*/ 	.short	0x010a
        /*133e*/ 	.byte	0x3f
	.zero		1


	//   ....[76]....
        /*1340*/ 	.word	0x00034e60
        /*1344*/ 	.word	0x00000010
        /*1348*/ 	.word	0x00029850
        /*134c*/ 	.short	0x0101
        /*134e*/ 	.byte	0x3f
	.zero		1


	//   ....[77]....
        /*1350*/ 	.word	0x00034eb0
        /*1354*/ 	.word	0x00000010
        /*1358*/ 	.word	0x00000000
        /*135c*/ 	.short	0x0101
        /*135e*/ 	.byte	0x3f
	.zero		1


	//   ....[78]....
        /*1360*/ 	.word	0x000361d0
        /*1364*/ 	.word	0x00000000
        /*1368*/ 	.word	0x00029820
        /*136c*/ 	.short	0x010a
        /*136e*/ 	.byte	0x3f
	.zero		1


	//   ....[79]....
        /*1370*/ 	.word	0x00036380
        /*1374*/ 	.word	0x00000006
        /*1378*/ 	.word	0x00000000
        /*137c*/ 	.short	0x010a
        /*137e*/ 	.byte	0x3f
	.zero		1


	//   ....[80]....
        /*1380*/ 	.word	0x000363f0
        /*1384*/ 	.word	0x00000007
        /*1388*/ 	.word	0x00000000
        /*138c*/ 	.short	0x010a
        /*138e*/ 	.byte	0x3f
	.zero		1


	//   ....[81]....
        /*1390*/ 	.word	0x00036450
        /*1394*/ 	.word	0x00000004
        /*1398*/ 	.word	0x00029860
        /*139c*/ 	.short	0x010a
        /*139e*/ 	.byte	0x3f
	.zero		1


	//   ....[82]....
        /*13a0*/ 	.word	0x000364a0
        /*13a4*/ 	.word	0x00000003
        /*13a8*/ 	.word	0x00029860
        /*13ac*/ 	.short	0x010a
        /*13ae*/ 	.byte	0x3f
	.zero		1


	//   ....[83]....
        /*13b0*/ 	.word	0x000364e0
        /*13b4*/ 	.word	0x00000004
        /*13b8*/ 	.word	0x00029880
        /*13bc*/ 	.short	0x010a
        /*13be*/ 	.byte	0x3f
	.zero		1


	//   ....[84]....
        /*13c0*/ 	.word	0x00036500
        /*13c4*/ 	.word	0x00000003
        /*13c8*/ 	.word	0x00029880
        /*13cc*/ 	.short	0x010a
        /*13ce*/ 	.byte	0x3f
	.zero		1


	//   ....[85]....
        /*13d0*/ 	.word	0x00036560
        /*13d4*/ 	.word	0x00000061
        /*13d8*/ 	.word	0x00029890
        /*13dc*/ 	.short	0x010a
        /*13de*/ 	.byte	0x3f
	.zero		1


	//   ....[86]....
        /*13e0*/ 	.word	0x000365b0
        /*13e4*/ 	.word	0x00000061
        /*13e8*/ 	.word	0x00029890
        /*13ec*/ 	.short	0x010a
        /*13ee*/ 	.byte	0x3f
	.zero		1


	//   ....[87]....
        /*13f0*/ 	.word	0x00036600
        /*13f4*/ 	.word	0x00000061
        /*13f8*/ 	.word	0x00029890
        /*13fc*/ 	.short	0x010a
        /*13fe*/ 	.byte	0x3f
	.zero		1


	//   ....[88]....
        /*1400*/ 	.word	0x00036650
        /*1404*/ 	.word	0x00000061
        /*1408*/ 	.word	0x000298b0
        /*140c*/ 	.short	0x010a
        /*140e*/ 	.byte	0x3f
	.zero		1


	//   ....[89]....
        /*1410*/ 	.word	0x00036960
        /*1414*/ 	.word	0x00000010
        /*1418*/ 	.word	0x00029800
        /*141c*/ 	.short	0x010a
        /*141e*/ 	.byte	0x3f
	.zero		1


	//   ....[90]....
        /*1420*/ 	.word	0x00036b70
        /*1424*/ 	.word	0x00000010
        /*1428*/ 	.word	0x00029800
        /*142c*/ 	.short	0x010a
        /*142e*/ 	.byte	0x3f
	.zero		1


	//   ....[91]....
        /*1430*/ 	.word	0x00036bc0
        /*1434*/ 	.word	0x00000007
        /*1438*/ 	.word	0x00029830
        /*143c*/ 	.short	0x010a
        /*143e*/ 	.byte	0x3f
	.zero		1


	//   ....[92]....
        /*1440*/ 	.word	0x00036c10
        /*1444*/ 	.word	0x0000000c
        /*1448*/ 	.word	0x00029830
        /*144c*/ 	.short	0x010a
        /*144e*/ 	.byte	0x3f
	.zero		1


	//   ....[93]....
        /*1450*/ 	.word	0x00036c60
        /*1454*/ 	.word	0x0000000c
        /*1458*/ 	.word	0x00029850
        /*145c*/ 	.short	0x010a
        /*145e*/ 	.byte	0x3f
	.zero		1


	//   ....[94]....
        /*1460*/ 	.word	0x00036cb0
        /*1464*/ 	.word	0x00000003
        /*1468*/ 	.word	0x00029830
        /*146c*/ 	.short	0x010a
        /*146e*/ 	.byte	0x3f
	.zero		1


	//   ....[95]....
        /*1470*/ 	.word	0x00036d00
        /*1474*/ 	.word	0x00000003
        /*1478*/ 	.word	0x00029850
        /*147c*/ 	.short	0x010a
        /*147e*/ 	.byte	0x3f
	.zero		1


	//   ....[96]....
        /*1480*/ 	.word	0x00036d50
        /*1484*/ 	.word	0x00000003
        /*1488*/ 	.word	0x00029830
        /*148c*/ 	.short	0x010a
        /*148e*/ 	.byte	0x3f
	.zero		1


	//   ....[97]....
        /*1490*/ 	.word	0x00036da0
        /*1494*/ 	.word	0x00000003
        /*1498*/ 	.word	0x00029850
        /*149c*/ 	.short	0x010a
        /*149e*/ 	.byte	0x3f
	.zero		1


	//   ....[98]....
        /*14a0*/ 	.word	0x00036df0
        /*14a4*/ 	.word	0x0000000f
        /*14a8*/ 	.word	0x00029850
        /*14ac*/ 	.short	0x010a
        /*14ae*/ 	.byte	0x3f
	.zero		1


	//   ....[99]....
        /*14b0*/ 	.word	0x00039790
        /*14b4*/ 	.word	0x00000013
        /*14b8*/ 	.word	0x00029820
        /*14bc*/ 	.short	0x010a
        /*14be*/ 	.byte	0x3f
	.zero		1


	//   ....[100]....
        /*14c0*/ 	.word	0x000397e0
        /*14c4*/ 	.word	0x00000008
        /*14c8*/ 	.word	0x000298a0
        /*14cc*/ 	.short	0x010a
        /*14ce*/ 	.byte	0x3f
	.zero		1


	//   ....[101]....
        /*14d0*/ 	.word	0x00039830
        /*14d4*/ 	.word	0x00000008
        /*14d8*/ 	.word	0x000298c0
        /*14dc*/ 	.short	0x010a
        /*14de*/ 	.byte	0x3f
	.zero		1


	//   ....[102]....
        /*14e0*/ 	.word	0x00039880
        /*14e4*/ 	.word	0x00000009
        /*14e8*/ 	.word	0x000298a0
        /*14ec*/ 	.short	0x010a
        /*14ee*/ 	.byte	0x3f
	.zero		1


	//   ....[103]....
        /*14f0*/ 	.word	0x000398d0
        /*14f4*/ 	.word	0x00000009
        /*14f8*/ 	.word	0x000298c0
        /*14fc*/ 	.short	0x010a
        /*14fe*/ 	.byte	0x3f
	.zero		1


	//   ....[104]....
        /*1500*/ 	.word	0x00039a70
        /*1504*/ 	.word	0x00000002
        /*1508*/ 	.word	0x00029880
        /*150c*/ 	.short	0x010a
        /*150e*/ 	.byte	0x3f
	.zero		1


	//   ....[105]....
        /*1510*/ 	.word	0x00039ac0
        /*1514*/ 	.word	0x00000002
        /*1518*/ 	.word	0x00029840
        /*151c*/ 	.short	0x010a
        /*151e*/ 	.byte	0x3f
	.zero		1


	//   ....[106]....
        /*1520*/ 	.word	0x0003a0b0
        /*1524*/ 	.word	0x00000013
        /*1528*/ 	.word	0x00029820
        /*152c*/ 	.short	0x010a
        /*152e*/ 	.byte	0x3f
	.zero		1


	//   ....[107]....
        /*1530*/ 	.word	0x0003a100
        /*1534*/ 	.word	0x00000005
        /*1538*/ 	.word	0x00029880
        /*153c*/ 	.short	0x010a
        /*153e*/ 	.byte	0x3f
	.zero		1


	//   ....[108]....
        /*1540*/ 	.word	0x0003a150
        /*1544*/ 	.word	0x00000005
        /*1548*/ 	.word	0x00029840
        /*154c*/ 	.short	0x010a
        /*154e*/ 	.byte	0x3f
	.zero		1


	//   ....[109]....
        /*1550*/ 	.word	0x0003a1a0
        /*1554*/ 	.word	0x00000014
        /*1558*/ 	.word	0x00029870
        /*155c*/ 	.short	0x010a
        /*155e*/ 	.byte	0x3f
	.zero		1


	//   ....[110]....
        /*1560*/ 	.word	0x0003a1f0
        /*1564*/ 	.word	0x00000014
        /*1568*/ 	.word	0x00029860
        /*156c*/ 	.short	0x010a
        /*156e*/ 	.byte	0x3f
	.zero		1


	//   ....[111]....
        /*1570*/ 	.word	0x0003a240
        /*1574*/ 	.word	0x00000010
        /*1578*/ 	.word	0x00029870
        /*157c*/ 	.short	0x010a
        /*157e*/ 	.byte	0x3f
	.zero		1


	//   ....[112]....
        /*1580*/ 	.word	0x0003a290
        /*1584*/ 	.word	0x00000010
        /*1588*/ 	.word	0x00029860
        /*158c*/ 	.short	0x010a
        /*158e*/ 	.byte	0x3f
	.zero		1


	//   ....[113]....
        /*1590*/ 	.word	0x0003ae10
        /*1594*/ 	.word	0x00000000
        /*1598*/ 	.word	0x00029820
        /*159c*/ 	.short	0x010a
        /*159e*/ 	.byte	0x3f
	.zero		1


	//   ....[114]....
        /*15a0*/ 	.word	0x0003afb0
        /*15a4*/ 	.word	0x00000006
        /*15a8*/ 	.word	0x00000000
        /*15ac*/ 	.short	0x010a
        /*15ae*/ 	.byte	0x3f
	.zero		1


	//   ....[115]....
        /*15b0*/ 	.word	0x0003b000
        /*15b4*/ 	.word	0x00000007
        /*15b8*/ 	.word	0x00000000
        /*15bc*/ 	.short	0x010a
        /*15be*/ 	.byte	0x3f
	.zero		1


	//   ....[116]....
        /*15c0*/ 	.word	0x0003b050
        /*15c4*/ 	.word	0x00000004
        /*15c8*/ 	.word	0x00029860
        /*15cc*/ 	.short	0x010a
        /*15ce*/ 	.byte	0x3f
	.zero		1


	//   ....[117]....
        /*15d0*/ 	.word	0x0003b0a0
        /*15d4*/ 	.word	0x00000003
        /*15d8*/ 	.word	0x00029860
        /*15dc*/ 	.short	0x010a
        /*15de*/ 	.byte	0x3f
	.zero		1


	//   ....[118]....
        /*15e0*/ 	.word	0x0003b0f0
        /*15e4*/ 	.word	0x00000004
        /*15e8*/ 	.word	0x00029880
        /*15ec*/ 	.short	0x010a
        /*15ee*/ 	.byte	0x3f
	.zero		1


	//----- nvinfo : EIATTR_NUM_MBARRIERS
	.align		4
.L_240:
        /*15f0*/ 	.byte	0x03, 0x38
        /*15f2*/ 	.short	0x0016


	//----- nvinfo : EIATTR_EXIT_INSTR_OFFSETS
	.align		4
        /*15f4*/ 	.byte	0x04, 0x1c
        /*15f6*/ 	.short	(.L_242 - .L_241)


	//   ....[0]....
.L_241:
        /*15f8*/ 	.word	0x00036550


	//----- nvinfo : EIATTR_MAX_THREADS
	.align		4
.L_242:
        /*15fc*/ 	.byte	0x04, 0x05
        /*15fe*/ 	.short	(.L_244 - .L_243)
.L_243:
        /*1600*/ 	.word	0x00000180
        /*1604*/ 	.word	0x00000001
        /*1608*/ 	.word	0x00000001


	//----- nvinfo : EIATTR_CRS_STACK_SIZE
	.align		4
.L_244:
        /*160c*/ 	.byte	0x04, 0x1e
        /*160e*/ 	.short	(.L_246 - .L_245)
.L_245:
        /*1610*/ 	.word	0x00000000


	//----- nvinfo : EIATTR_CBANK_PARAM_SIZE
	.align		4
.L_246:
        /*1614*/ 	.byte	0x03, 0x19
        /*1616*/ 	.short	0x0af0


	//----- nvinfo : EIATTR_PARAM_CBANK
	.align		4
        /*1618*/ 	.byte	0x04, 0x0a
        /*161a*/ 	.short	(.L_248 - .L_247)
	.align		4
.L_247:
        /*161c*/ 	.word	index@(.nv.constant0._ZN7cutlass13device_kernelIN5flash11enable_sm90INS1_16FlashAttnFwdSm90INS1_25CollectiveMainloopFwdSm90ILi2EN4cute5tupleIJNS5_1CILi1EEES8_S8_EEENS6_IJNS7_ILi128EEENS7_ILi160EEENS7_ILi192EEEEEELi128ENS_12float_e4m3_tEfNS_4arch4Sm90ELb0ELb1ELb0ELb1ELb0ELb1ELb0ELb1ELb1ELb1ELb1ELb0EEENS1_21CollectiveEpilogueFwdINS6_IJSA_SA_SB_EEES9_NS_10bfloat16_tESG_Li256ELb1ELb1ELb1ELb1EEENS1_36VarlenDynamicPersistentTileSchedulerILi128ELi160ELi256ELi128ELb1ELb1ELb1ELb1ELb0ELb1EEEEEEEEEvNT_6ParamsE)
        /*1620*/ 	.short	0x0210
        /*1622*/ 	.short	0x0af0


	//----- nvinfo : EIATTR_SW_WAR
	.align		4
.L_248:
        /*1624*/ 	.byte	0x04, 0x36
        /*1626*/ 	.short	(.L_250 - .L_249)
.L_249:
        /*1628*/ 	.word	0x00000008
.L_250:


//--------------------- .nv.info._ZN7cutlass13device_kernelIN5flash11enable_sm90INS1_16FlashAttnFwdSm90INS1_25CollectiveMainloopFwdSm90ILi2EN4cute5tupleIJNS5_1CILi1EEES8_S8_EEENS6_IJNS7_ILi128EEENS7_ILi160EEENS7_ILi192EEEEEELi128ENS_12float_e4m3_tEfNS_4arch4Sm90ELb1ELb0ELb0ELb0ELb0ELb0ELb0ELb1ELb1ELb1ELb1ELb0EEENS1_21CollectiveEpilogueFwdINS6_IJSA_SA_SB_EEES9_NS_10bfloat16_tESG_Li256ELb0ELb1ELb1ELb1EEENS1_19SingleTileSchedulerILb0ELb1ELb1ELi128EEEEEEEEEvNT_6ParamsE --------------------------
	.section	.nv.info._ZN7cutlass13device_kernelIN5flash11enable_sm90INS1_16FlashAttnFwdSm90INS1_25CollectiveMainloopFwdSm90ILi2EN4cute5tupleIJNS5_1CILi1EEES8_S8_EEENS6_IJNS7_ILi128EEENS7_ILi160EEENS7_ILi192EEEEEELi128ENS_12float_e4m3_tEfNS_4arch4Sm90ELb1ELb0ELb0ELb0ELb0ELb0ELb0ELb1ELb1ELb1ELb1ELb0EEENS1_21CollectiveEpilogueFwdINS6_IJSA_SA_SB_EEES9_NS_10bfloat16_tESG_Li256ELb0ELb1ELb1ELb1EEENS1_19SingleTileSchedulerILb0ELb1ELb1ELi128EEEEEEEEEvNT_6ParamsE,"",@"SHT_CUDA_INFO"
	.sectionflags	@""
	.align	4


	//----- nvinfo : EIATTR_CUDA_API_VERSION
	.align		4
        /*0000*/ 	.byte	0x04, 0x37
        /*0002*/ 	.short	(.L_252 - .L_251)
.L_251:
        /*0004*/ 	.word	0x00000082


	//----- nvinfo : EIATTR_KPARAM_INFO
	.align		4
.L_252:
        /*0008*/ 	.byte	0x04, 0x17
        /*000a*/ 	.short	(.L_254 - .L_253)
.L_253:
        /*000c*/ 	.word	0x00000000
        /*0010*/ 	.short	0x0000
        /*0012*/ 	.short	0x0070
        /*0014*/ 	.byte	0x00, 0xf0, 0x01, 0x28


	//----- nvinfo : EIATTR_SPARSE_MMA_MASK
	.align		4
.L_254:
        /*0018*/ 	.byte	0x03, 0x50
        /*001a*/ 	.short	0x0000


	//----- nvinfo : EIATTR_MAXREG_COUNT
	.align		4
        /*001c*/ 	.byte	0x03, 0x1b
        /*001e*/ 	.short	0x00a8


	//----- nvinfo : EIATTR_NUM_BARRIERS
	.align		4
        /*0020*/ 	.byte	0x02, 0x4c
        /*0022*/ 	.byte	0x10
	.zero		1


	//----- nvinfo : EIATTR_EXTERNS
	.align		4
        /*0024*/ 	.byte	0x04, 0x0f
        /*0026*/ 	.short	(.L_256 - .L_255)


	//   ....[0]....
	.align		4
.L_255:
        /*0028*/ 	.word	index@(__assertfail)


	//----- nvinfo : EIATTR_ANNOTATIONS
	.align		4
.L_256:
        /*002c*/ 	.byte	0x04, 0x55
        /*002e*/ 	.short	(.L_258 - .L_257)


	//   ....[0]....
.L_257:
        /* <DEDUP_REMOVED lines=14> */


	//----- nvinfo : EIATTR_MERCURY_ISA_VERSION
	.align		4
.L_258:
        /*00f8*/ 	.byte	0x03, 0x5f
        /*00fa*/ 	.short	0x0101


	//----- nvinfo : EIATTR_INT_WARP_WIDE_INSTR_OFFSETS
	.align		4
        /*00fc*/ 	.byte	0x04, 0x31
        /*00fe*/ 	.short	(.L_260 - .L_259)


	//   ....[0]....
.L_259:
        /*0100*/ 	.word	0x00000120


	//   ....[1]....
        /*0104*/ 	.word	0x000001c0


	//   ....[2]....
        /*0108*/ 	.word	0x00000230


	//----- nvinfo : EIATTR_COOP_GROUP_MASK_REGIDS
	.align		4
.L_260:
        /*010c*/ 	.byte	0x04, 0x29
        /*010e*/ 	.short	(.L_262 - .L_261)


	//   ....[0]....
.L_261:
        /*0110*/ 	.word	0xffffffff


	//   ....[1]....
        /*0114*/ 	.word	0xffffffff


	//   ....[2]....
        /*0118*/ 	.word	0xffffffff


	//   ....[3]....
        /*011c*/ 	.word	0xffffffff


	//   ....[4]....
        /*0120*/ 	.word	0xffffffff


	//   ....[5]....
        /*0124*/ 	.word	0xffffffff


	//   ....[6]....
        /*0128*/ 	.word	0xffffffff


	//   ....[7]....
        /*012c*/ 	.word	0xffffffff


	//   ....[8]....
        /*0130*/ 	.word	0xffffffff


	//   ....[9]....
        /*0134*/ 	.word	0xffffffff


	//   ....[10]....
        /*0138*/ 	.word	0xffffffff


	//   ....[11]....
        /*013c*/ 	.word	0xffffffff


	//   ....[12]....
        /*0140*/ 	.word	0xffffffff


	//   ....[13]....
        /*0144*/ 	.word	0xffffffff


	//   ....[14]....
        /*0148*/ 	.word	0xffffffff


	//   ....[15]....
        /*014c*/ 	.word	0xffffffff


	//   ....[16]....
        /*0150*/ 	.word	0xffffffff


	//   ....[17]....
        /*0154*/ 	.word	0xffffffff


	//   ....[18]....
        /*0158*/ 	.word	0xffffffff


	//   ....[19]....
        /*015c*/ 	.word	0xffffffff


	//   ....[20]....
        /*0160*/ 	.word	0xffffffff


	//   ....[21]....
        /*0164*/ 	.word	0xffffffff


	//   ....[22]....
        /*0168*/ 	.word	0xffffffff


	//   ....[23]....
        /*016c*/ 	.word	0xffffffff


	//   ....[24]....
        /*0170*/ 	.word	0xffffffff


	//   ....[25]....
        /*0174*/ 	.word	0xffffffff


	//   ....[26]....
        /*0178*/ 	.word	0xffffffff


	//   ....[27]....
        /*017c*/ 	.word	0xffffffff


	//   ....[28]....
        /*0180*/ 	.word	0xffffffff


	//   ....[29]....
        /*0184*/ 	.word	0xffffffff


	//   ....[30]....
        /*0188*/ 	.word	0xffffffff


	//   ....[31]....
        /*018c*/ 	.word	0xffffffff


	//   ....[32]....
        /*0190*/ 	.word	0xffffffff


	//   ....[33]....
        /*0194*/ 	.word	0xffffffff


	//   ....[34]....
        /*0198*/ 	.word	0xffffffff


	//   ....[35]....
        /*019c*/ 	.word	0xffffffff


	//   ....[36]....
        /*01a0*/ 	.word	0xffffffff


	//   ....[37]....
        /*01a4*/ 	.word	0xffffffff


	//   ....[38]....
        /*01a8*/ 	.word	0xffffffff


	//   ....[39]....
        /*01ac*/ 	.word	0xffffffff


	//   ....[40]....
        /*01b0*/ 	.word	0xffffffff


	//   ....[41]....
        /*01b4*/ 	.word	0xffffffff


	//   ....[42]....
        /*01b8*/ 	.word	0xffffffff


	//   ....[43]....
        /*01bc*/ 	.word	0xffffffff


	//   ....[44]....
        /*01c0*/ 	.word	0xffffffff


	//   ....[45]....
        /*01c4*/ 	.word	0xffffffff


	//   ....[46]....
        /*01c8*/ 	.word	0xffffffff


	//   ....[47]....
        /*01cc*/ 	.word	0xffffffff


	//   ....[48]....
        /*01d0*/ 	.word	0xffffffff


	//   ....[49]....
        /*01d4*/ 	.word	0xffffffff


	//   ....[50]....
        /*01d8*/ 	.word	0xffffffff


	//   ....[51]....
        /*01dc*/ 	.word	0xffffffff


	//   ....[52]....
        /*01e0*/ 	.word	0xffffffff


	//   ....[53]....
        /*01e4*/ 	.word	0xffffffff


	//   ....[54]....
        /*01e8*/ 	.word	0xffffffff


	//   ....[55]....
        /*01ec*/ 	.word	0xffffffff


	//   ....[56]....
        /*01f0*/ 	.word	0xffffffff


	//   ....[57]....
        /*01f4*/ 	.word	0xffffffff


	//   ....[58]....
        /*01f8*/ 	.word	0xffffffff


	//   ....[59]....
        /*01fc*/ 	.word	0xffffffff


	//   ....[60]....
        /*0200*/ 	.word	0xffffffff


	//   ....[61]....
        /*0204*/ 	.word	0xffffffff


	//   ....[62]....
        /*0208*/ 	.word	0xffffffff


	//   ....[63]....
        /*020c*/ 	.word	0xffffffff


	//   ....[64]....
        /*0210*/ 	.word	0xffffffff


	//   ....[65]....
        /*0214*/ 	.word	0xffffffff


	//   ....[66]....
        /*0218*/ 	.word	0xffffffff


	//   ....[67]....
        /*021c*/ 	.word	0xffffffff


	//   ....[68]....
        /*0220*/ 	.word	0xffffffff


	//   ....[69]....
        /*0224*/ 	.word	0xffffffff


	//   ....[70]....
        /*0228*/ 	.word	0xffffffff


	//   ....[71]....
        /*022c*/ 	.word	0xffffffff


	//   ....[72]....
        /*0230*/ 	.word	0xffffffff


	//   ....[73]....
        /*0234*/ 	.word	0xffffffff


	//   ....[74]....
        /*0238*/ 	.word	0xffffffff


	//   ....[75]....
        /*023c*/ 	.word	0xffffffff


	//   ....[76]....
        /*0240*/ 	.word	0xffffffff


	//   ....[77]....
        /*0244*/ 	.word	0xffffffff


	//   ....[78]....
        /*0248*/ 	.word	0xffffffff


	//   ....[79]....
        /*024c*/ 	.word	0xffffffff


	//   ....[80]....
        /*0250*/ 	.word	0xffffffff


	//   ....[81]....
        /*0254*/ 	.word	0xffffffff


	//   ....[82]....
        /*0258*/ 	.word	0xffffffff


	//   ....[83]....
        /*025c*/ 	.word	0xffffffff


	//   ....[84]....
        /*0260*/ 	.word	0xffffffff


	//   ....[85]....
        /*0264*/ 	.word	0xffffffff


	//   ....[86]....
        /*0268*/ 	.word	0xffffffff


	//   ....[87]....
        /*026c*/ 	.word	0xffffffff


	//   ....[88]....
        /*0270*/ 	.word	0xffffffff


	//   ....[89]....
        /*0274*/ 	.word	0xffffffff


	//   ....[90]....
        /*0278*/ 	.word	0xffffffff


	//   ....[91]....
        /*027c*/ 	.word	0xffffffff


	//   ....[92]....
        /*0280*/ 	.word	0xffffffff


	//   ....[93]....
        /*0284*/ 	.word	0xffffffff


	//   ....[94]....
        /*0288*/ 	.word	0xffffffff


	//   ....[95]....
        /*028c*/ 	.word	0xffffffff


	//   ....[96]....
        /*0290*/ 	.word	0xffffffff


	//   ....[97]....
        /*0294*/ 	.word	0xffffffff


	//   ....[98]....
        /*0298*/ 	.word	0xffffffff


	//   ....[99]....
        /*029c*/ 	.word	0xffffffff


	//   ....[100]....
        /*02a0*/ 	.word	0xffffffff


	//   ....[101]....
        /*02a4*/ 	.word	0xffffffff


	//   ....[102]....
        /*02a8*/ 	.word	0xffffffff


	//   ....[103]....
        /*02ac*/ 	.word	0xffffffff


	//   ....[104]....
        /*02b0*/ 	.word	0xffffffff


	//   ....[105]....
        /*02b4*/ 	.word	0xffffffff


	//   ....[106]....
        /*02b8*/ 	.word	0xffffffff


	//   ....[107]....
        /*02bc*/ 	.word	0xffffffff


	//   ....[108]....
        /*02c0*/ 	.word	0xffffffff


	//   ....[109]....
        /*02c4*/ 	.word	0xffffffff


	//   ....[110]....
        /*02c8*/ 	.word	0xffffffff


	//   ....[111]....
        /*02cc*/ 	.word	0x0500000f


	//   ....[112]....
        /*02d0*/ 	.word	0x0500000f


	//   ....[113]....
        /*02d4*/ 	.word	0x0500000f


	//   ....[114]....
        /*02d8*/ 	.word	0x0500000f


	//   ....[115]....
        /*02dc*/ 	.word	0x0500000f


	//   ....[116]....
        /*02e0*/ 	.word	0x0500000f


	//   ....[117]....
        /*02e4*/ 	.word	0x0500000f


	//   ....[118]....
        /*02e8*/ 	.word	0x0500000f


	//   ....[119]....
        /*02ec*/ 	.word	0x0500000f


	//----- nvinfo : EIATTR_COOP_GROUP_INSTR_OFFSETS
	.align		4
.L_262:
        /*02f0*/ 	.byte	0x04, 0x28
        /*02f2*/ 	.short	(.L_264 - .L_263)


	//   ....[0]....
.L_263:
        /*02f4*/ 	.word	0x00000060


	//   ....[1]....
        /*02f8*/ 	.word	0x00000130


	//   ....[2]....
        /*02fc*/ 	.word	0x000001e0


	//   ....[3]....
        /*0300*/ 	.word	0x000003a0


	//   ....[4]....
        /*0304*/ 	.word	0x00000500


	//   ....[5]....
        /*0308*/ 	.word	0x00000620


	//   ....[6]....
        /*030c*/ 	.word	0x00000780


	//   ....[7]....
        /*0310*/ 	.word	0x00001410


	//   ....[8]....
        /*0314*/ 	.word	0x00001c50


	//   ....[9]....
        /*0318*/ 	.word	0x00001c80


	//   ....[10]....
        /*031c*/ 	.word	0x00002e80


	//   ....[11]....
        /*0320*/ 	.word	0x00002f30


	//   ....[12]....
        /*0324*/ 	.word	0x00003a40


	//   ....[13]....
        /*0328*/ 	.word	0x00003b40


	//   ....[14]....
        /*032c*/ 	.word	0x00005c30


	//   ....[15]....
        /*0330*/ 	.word	0x00005c50


	//   ....[16]....
        /*0334*/ 	.word	0x00006490


	//   ....[17]....
        /*0338*/ 	.word	0x00006600


	//   ....[18]....
        /*033c*/ 	.word	0x00007070


	//   ....[19]....
        /*0340*/ 	.word	0x000070e0


	//   ....[20]....
        /*0344*/ 	.word	0x00009890


	//   ....[21]....
        /*0348*/ 	.word	0x000098d0


	//   ....[22]....
        /*034c*/ 	.word	0x00009900


	//   ....[23]....
        /*0350*/ 	.word	0x00009920


	//   ....[24]....
        /*0354*/ 	.word	0x0000b4a0


	//   ....[25]....
        /*0358*/ 	.word	0x0000b4c0


	//   ....[26]....
        /*035c*/ 	.word	0x0000b520


	//   ....[27]....
        /*0360*/ 	.word	0x0000b530


	//   ....[28]....
        /*0364*/ 	.word	0x0000c350


	//   ....[29]....
        /*0368*/ 	.word	0x0000c360


	//   ....[30]....
        /*036c*/ 	.word	0x0000c370


	//   ....[31]....
        /*0370*/ 	.word	0x0000c390


	//   ....[32]....
        /*0374*/ 	.word	0x0000c3a0


	//   ....[33]....
        /*0378*/ 	.word	0x0000c3b0


	//   ....[34]....
        /*037c*/ 	.word	0x0000c3c0


	//   ....[35]....
        /*0380*/ 	.word	0x0000c3d0


	//   ....[36]....
        /*0384*/ 	.word	0x0000c3e0


	//   ....[37]....
        /*0388*/ 	.word	0x0000c3f0


	//   ....[38]....
        /*038c*/ 	.word	0x0000c400


	//   ....[39]....
        /*0390*/ 	.word	0x0000c420


	//   ....[40]....
        /*0394*/ 	.word	0x0000c430


	//   ....[41]....
        /*0398*/ 	.word	0x0000c440


	//   ....[42]....
        /*039c*/ 	.word	0x0000c450


	//   ....[43]....
        /*03a0*/ 	.word	0x0000c460


	//   ....[44]....
        /*03a4*/ 	.word	0x0000c470


	//   ....[45]....
        /*03a8*/ 	.word	0x0000c480


	//   ....[46]....
        /*03ac*/ 	.word	0x0000c490


	//   ....[47]....
        /*03b0*/ 	.word	0x0000c4a0


	//   ....[48]....
        /*03b4*/ 	.word	0x0000c4b0


	//   ....[49]....
        /*03b8*/ 	.word	0x0000c4c0


	//   ....[50]....
        /*03bc*/ 	.word	0x0000c4d0


	//   ....[51]....
        /*03c0*/ 	.word	0x0000c4e0


	//   ....[52]....
        /*03c4*/ 	.word	0x0000c4f0


	//   ....[53]....
        /*03c8*/ 	.word	0x0000c500


	//   ....[54]....
        /*03cc*/ 	.word	0x0000c510


	//   ....[55]....
        /*03d0*/ 	.word	0x0000c520


	//   ....[56]....
        /*03d4*/ 	.word	0x0000c530


	//   ....[57]....
        /*03d8*/ 	.word	0x0000c550


	//   ....[58]....
        /*03dc*/ 	.word	0x0000c560


	//   ....[59]....
        /*03e0*/ 	.word	0x0000c570


	//   ....[60]....
        /*03e4*/ 	.word	0x0000c580


	//   ....[61]....
        /*03e8*/ 	.word	0x0000c590


	//   ....[62]....
        /*03ec*/ 	.word	0x0000c5a0


	//   ....[63]....
        /*03f0*/ 	.word	0x0000c5b0


	//   ....[64]....
        /*03f4*/ 	.word	0x0000c5c0


	//   ....[65]....
        /*03f8*/ 	.word	0x0000c5e0


	//   ....[66]....
        /*03fc*/ 	.word	0x0000c5f0


	//   ....[67]....
        /*0400*/ 	.word	0x0000c610


	//   ....[68]....
        /*0404*/ 	.word	0x0000c620


	//   ....[69]....
        /*0408*/ 	.word	0x0000c640


	//   ....[70]....
        /*040c*/ 	.word	0x0000c650


	//   ....[71]....
        /*0410*/ 	.word	0x0000c660


	//   ....[72]....
        /*0414*/ 	.word	0x0000c670


	//   ....[73]....
        /*0418*/ 	.word	0x0000c690


	//   ....[74]....
        /*041c*/ 	.word	0x0000c6a0


	//   ....[75]....
        /*0420*/ 	.word	0x0000c6c0


	//   ....[76]....
        /*0424*/ 	.word	0x0000c6d0


	//   ....[77]....
        /*0428*/ 	.word	0x0000c6f0


	//   ....[78]....
        /*042c*/ 	.word	0x0000c720


	//   ....[79]....
        /*0430*/ 	.word	0x0000c750


	//   ....[80]....
        /*0434*/ 	.word	0x0000c780


	//   ....[81]....
        /*0438*/ 	.word	0x0000c7b0


	//   ....[82]....
        /*043c*/ 	.word	0x0000c7f0


	//   ....[83]....
        /*0440*/ 	.word	0x0000c820


	//   ....[84]....
        /*0444*/ 	.word	0x0000c850


	//   ....[85]....
        /*0448*/ 	.word	0x0000c880


	//   ....[86]....
        /*044c*/ 	.word	0x0000c8c0


	//   ....[87]....
        /*0450*/ 	.word	0x0000c8f0


	//   ....[88]....
        /*0454*/ 	.word	0x0000c910


	//   ....[89]....
        /*0458*/ 	.word	0x0000c920


	//   ....[90]....
        /*045c*/ 	.word	0x0000c930


	//   ....[91]....
        /*0460*/ 	.word	0x0000c940


	//   ....[92]....
        /*0464*/ 	.word	0x0000cd40


	//   ....[93]....
        /*0468*/ 	.word	0x0000cd80


	//   ....[94]....
        /*046c*/ 	.word	0x0000cdc0


	//   ....[95]....
        /*0470*/ 	.word	0x0000cdf0


	//   ....[96]....
        /*0474*/ 	.word	0x0000ce40


	//   ....[97]....
        /*0478*/ 	.word	0x0000ce70


	//   ....[98]....
        /*047c*/ 	.word	0x0000d530


	//   ....[99]....
        /*0480*/ 	.word	0x0000d560


	//   ....[100]....
        /*0484*/ 	.word	0x0000e080


	//   ....[101]....
        /*0488*/ 	.word	0x0000ee70


	//   ....[102]....
        /*048c*/ 	.word	0x0000f960


	//   ....[103]....
        /*0490*/ 	.word	0x0000f9a0


	//   ....[104]....
        /*0494*/ 	.word	0x0000f9d0


	//   ....[105]....
        /*0498*/ 	.word	0x0000fa90


	//   ....[106]....
        /*049c*/ 	.word	0x0000fab0


	//   ....[107]....
        /*04a0*/ 	.word	0x0000fb50


	//   ....[108]....
        /*04a4*/ 	.word	0x0000fb70


	//   ....[109]....
        /*04a8*/ 	.word	0x0000fb80


	//   ....[110]....
        /*04ac*/ 	.word	0x00011520


	//   ....[111]....
        /*04b0*/ 	.word	0x00011ad0


	//   ....[112]....
        /*04b4*/ 	.word	0x00011cb0


	//   ....[113]....
        /*04b8*/ 	.word	0x00011d00


	//   ....[114]....
        /*04bc*/ 	.word	0x00011da0


	//   ....[115]....
        /*04c0*/ 	.word	0x00011ec0


	//   ....[116]....
        /*04c4*/ 	.word	0x00011f30


	//   ....[117]....
        /*04c8*/ 	.word	0x00012040


	//   ....[118]....
        /*04cc*/ 	.word	0x000120b0


	//   ....[119]....
        /*04d0*/ 	.word	0x000121b0


	//----- nvinfo : EIATTR_REG_RECONFIG
	.align		4
.L_264:
        /*04d4*/ 	.byte	0x01, 0x54
	.zero		2


	//----- nvinfo : EIATTR_SYSCALL_OFFSETS
	.align		4
        /*04d8*/ 	.byte	0x04, 0x46
        /*04da*/ 	.short	(.L_266 - .L_265)


	//   ....[0]....
.L_265:
        /*04dc*/ 	.word	0x000015d0


	//   ....[1]....
        /*04e0*/ 	.word	0x0000e800


	//   ....[2]....
        /*04e4*/ 	.word	0x0000e940


	//   ....[3]....
        /*04e8*/ 	.word	0x0000ea80


	//   ....[4]....
        /*04ec*/ 	.word	0x0000eba0


	//   ....[5]....
        /*04f0*/ 	.word	0x0000f590


	//----- nvinfo : EIATTR_MBARRIER_INSTR_OFFSETS
	.align		4
.L_266:
        /*04f4*/ 	.byte	0x04, 0x39
        /*04f6*/ 	.short	(.L_268 - .L_267)


	//   ....[0]....
.L_267:
        /*04f8*/ 	.word	0x00000250
        /*04fc*/ 	.word	0x000000ff
        /*0500*/ 	.word	0x00029800
        /*0504*/ 	.short	0x0100
        /*0506*/ 	.byte	0x08
	.zero		1


	//   ....[1]....
        /*0508*/ 	.word	0x00000260
        /*050c*/ 	.word	0x000000ff
        /*0510*/ 	.word	0x00029820
        /*0514*/ 	.short	0x0100
        /*0516*/ 	.byte	0x08
	.zero		1


	//   ....[2]....
        /*0518*/ 	.word	0x00000350
        /*051c*/ 	.word	0x000000ff
        /*0520*/ 	.word	0x00029830
        /*0524*/ 	.short	0x0100
        /*0526*/ 	.byte	0x08
	.zero		1


	//   ....[3]....
        /*0528*/ 	.word	0x00000360
        /*052c*/ 	.word	0x000000ff
        /*0530*/ 	.word	0x00029840
        /*0534*/ 	.short	0x0100
        /*0536*/ 	.byte	0x08
	.zero		1


	//   ....[4]....
        /*0538*/ 	.word	0x00000370
        /*053c*/ 	.word	0x000000ff
        /*0540*/ 	.word	0x00029838
        /*0544*/ 	.short	0x0100
        /*0546*/ 	.byte	0x08
	.zero		1


	//   ....[5]....
        /*0548*/ 	.word	0x00000380
        /*054c*/ 	.word	0x000000ff
        /*0550*/ 	.word	0x00029848
        /*0554*/ 	.short	0x0100
        /*0556*/ 	.byte	0x08
	.zero		1


	//   ....[6]....
        /*0558*/ 	.word	0x000004b0
        /*055c*/ 	.word	0x000000ff
        /*0560*/ 	.word	0x00029850
        /*0564*/ 	.short	0x0100
        /*0566*/ 	.byte	0x08
	.zero		1


	//   ....[7]....
        /*0568*/ 	.word	0x000004c0
        /*056c*/ 	.word	0x000000ff
        /*0570*/ 	.word	0x00029860
        /*0574*/ 	.short	0x0100
        /*0576*/ 	.byte	0x08
	.zero		1


	//   ....[8]....
        /*0578*/ 	.word	0x000004d0
        /*057c*/ 	.word	0x000000ff
        /*0580*/ 	.word	0x00029858
        /*0584*/ 	.short	0x0100
        /*0586*/ 	.byte	0x08
	.zero		1


	//   ....[9]....
        /*0588*/ 	.word	0x000004e0
        /*058c*/ 	.word	0x000000ff
        /*0590*/ 	.word	0x00029868
        /*0594*/ 	.short	0x0100
        /*0596*/ 	.byte	0x08
	.zero		1


	//   ....[10]....
        /*0598*/ 	.word	0x000005d0
        /*059c*/ 	.word	0x000000ff
        /*05a0*/ 	.word	0x00029870
        /*05a4*/ 	.short	0x0100
        /*05a6*/ 	.byte	0x06
	.zero		1


	//   ....[11]....
        /*05a8*/ 	.word	0x000005e0
        /*05ac*/ 	.word	0x000000ff
        /*05b0*/ 	.word	0x00029880
        /*05b4*/ 	.short	0x0100
        /*05b6*/ 	.byte	0x06
	.zero		1


	//   ....[12]....
        /*05b8*/ 	.word	0x000005f0
        /*05bc*/ 	.word	0x000000ff
        /*05c0*/ 	.word	0x00029878
        /*05c4*/ 	.short	0x0100
        /*05c6*/ 	.byte	0x06
	.zero		1


	//   ....[13]....
        /*05c8*/ 	.word	0x00000600
        /*05cc*/ 	.word	0x000000ff
        /*05d0*/ 	.word	0x00029888
        /*05d4*/ 	.short	0x0100
        /*05d6*/ 	.byte	0x06
	.zero		1


	//   ....[14]....
        /*05d8*/ 	.word	0x00000730
        /*05dc*/ 	.word	0x000000ff
        /*05e0*/ 	.word	0x00029890
        /*05e4*/ 	.short	0x0100
        /*05e6*/ 	.byte	0x08
	.zero		1


	//   ....[15]....
        /*05e8*/ 	.word	0x00000740
        /*05ec*/ 	.word	0x000000ff
        /*05f0*/ 	.word	0x000298a0
        /*05f4*/ 	.short	0x0100
        /*05f6*/ 	.byte	0x08
	.zero		1


	//   ....[16]....
        /*05f8*/ 	.word	0x00000750
        /*05fc*/ 	.word	0x000000ff
        /*0600*/ 	.word	0x00029898
        /*0604*/ 	.short	0x0100
        /*0606*/ 	.byte	0x08
	.zero		1


	//   ....[17]....
        /*0608*/ 	.word	0x00000760
        /*060c*/ 	.word	0x000000ff
        /*0610*/ 	.word	0x000298a8
        /*0614*/ 	.short	0x0100
        /*0616*/ 	.byte	0x08
	.zero		1


	//   ....[18]....
        /*0618*/ 	.word	0x00000890
        /*061c*/ 	.word	0x000000ff
        /*0620*/ 	.word	0x000298b0
        /*0624*/ 	.short	0x0100
        /*0626*/ 	.byte	0x08
	.zero		1


	//   ....[19]....
        /*0628*/ 	.word	0x000008a0
        /*062c*/ 	.word	0x000000ff
        /*0630*/ 	.word	0x000298c0
        /*0634*/ 	.short	0x0100
        /*0636*/ 	.byte	0x08
	.zero		1


	//   ....[20]....
        /*0638*/ 	.word	0x000008b0
        /*063c*/ 	.word	0x000000ff
        /*0640*/ 	.word	0x000298b8
        /*0644*/ 	.short	0x0100
        /*0646*/ 	.byte	0x08
	.zero		1


	//   ....[21]....
        /*0648*/ 	.word	0x000008c0
        /*064c*/ 	.word	0x000000ff
        /*0650*/ 	.word	0x000298c8
        /*0654*/ 	.short	0x0100
        /*0656*/ 	.byte	0x08
	.zero		1


	//   ....[22]....
        /*0658*/ 	.word	0x00001600
        /*065c*/ 	.word	0x000000ff
        /*0660*/ 	.word	0x00029800
        /*0664*/ 	.short	0x010a
        /*0666*/ 	.byte	0x27
	.zero		1


	//   ....[23]....
        /*0668*/ 	.word	0x00001660
        /*066c*/ 	.word	0x000000ff
        /*0670*/ 	.word	0x00029830
        /*0674*/ 	.short	0x010a
        /*0676*/ 	.byte	0x27
	.zero		1


	//   ....[24]....
        /*0678*/ 	.word	0x000016f0
        /*067c*/ 	.word	0x000000ff
        /*0680*/ 	.word	0x00029830
        /*0684*/ 	.short	0x010a
        /*0686*/ 	.byte	0x27
	.zero		1


	//   ....[25]....
        /*0688*/ 	.word	0x00003a20
        /*068c*/ 	.word	0x00000038
        /*0690*/ 	.word	0x00000000
        /*0694*/ 	.short	0x0101
        /*0696*/ 	.byte	0x3f
	.zero		1


	//   ....[26]....
        /*0698*/ 	.word	0x00004e20
        /*069c*/ 	.word	0x000000ff
        /*06a0*/ 	.word	0x00029830
        /*06a4*/ 	.short	0x010a
        /*06a6*/ 	.byte	0x06
	.zero		1


	//   ....[27]....
        /*06a8*/ 	.word	0x00004e60
        /*06ac*/ 	.word	0x000000ff
        /*06b0*/ 	.word	0x00029830
        /*06b4*/ 	.short	0x010a
        /*06b6*/ 	.byte	0x06
	.zero		1


	//   ....[28]....
        /*06b8*/ 	.word	0x00005ac0
        /*06bc*/ 	.word	0x000000ff
        /*06c0*/ 	.word	0x00029850
        /*06c4*/ 	.short	0x010a
        /*06c6*/ 	.byte	0x06
	.zero		1


	//   ....[29]....
        /*06c8*/ 	.word	0x00005b00
        /*06cc*/ 	.word	0x000000ff
        /*06d0*/ 	.word	0x00029850
        /*06d4*/ 	.short	0x010a
        /*06d6*/ 	.byte	0x06
	.zero		1


	//   ....[30]....
        /*06d8*/ 	.word	0x00007bf0
        /*06dc*/ 	.word	0x00000003
        /*06e0*/ 	.word	0x00000000
        /*06e4*/ 	.short	0x0101
        /*06e6*/ 	.byte	0x3f
	.zero		1


	//   ....[31]....
        /*06e8*/ 	.word	0x00007ed0
        /*06ec*/ 	.word	0x000000ff
        /*06f0*/ 	.word	0x00000000
        /*06f4*/ 	.short	0x0101
        /*06f6*/ 	.byte	0x06
	.zero		1


	//   ....[32]....
        /*06f8*/ 	.word	0x00008610
        /*06fc*/ 	.word	0x000000ff
        /*0700*/ 	.word	0x00029830
        /*0704*/ 	.short	0x010a
        /*0706*/ 	.byte	0x06
	.zero		1


	//   ....[33]....
        /*0708*/ 	.word	0x00008650
        /*070c*/ 	.word	0x000000ff
        /*0710*/ 	.word	0x00029830
        /*0714*/ 	.short	0x010a
        /*0716*/ 	.byte	0x06
	.zero		1


	//   ....[34]....
        /*0718*/ 	.word	0x00009270
        /*071c*/ 	.word	0x000000ff
        /*0720*/ 	.word	0x00029850
        /*0724*/ 	.short	0x010a
        /*0726*/ 	.byte	0x06
	.zero		1


	//   ....[35]....
        /*0728*/ 	.word	0x000092b0
        /*072c*/ 	.word	0x000000ff
        /*0730*/ 	.word	0x00029850
        /*0734*/ 	.short	0x010a
        /*0736*/ 	.byte	0x06
	.zero		1


	//   ....[36]....
        /*0738*/ 	.word	0x0000a870
        /*073c*/ 	.word	0x00000003
        /*0740*/ 	.word	0x00000000
        /*0744*/ 	.short	0x0101
        /*0746*/ 	.byte	0x3f
	.zero		1


	//   ....[37]....
        /*0748*/ 	.word	0x0000ab40
        /*074c*/ 	.word	0x000000ff
        /*0750*/ 	.word	0x00000000
        /*0754*/ 	.short	0x0101
        /*0756*/ 	.byte	0x06
	.zero		1


	//   ....[38]....
        /*0758*/ 	.word	0x0000b1a0
        /*075c*/ 	.word	0x000000ff
        /*0760*/ 	.word	0x00029850
        /*0764*/ 	.short	0x010a
        /*0766*/ 	.byte	0x05
	.zero		1


	//   ....[39]....
        /*0768*/ 	.word	0x0000b1e0
        /*076c*/ 	.word	0x000000ff
        /*0770*/ 	.word	0x00029850
        /*0774*/ 	.short	0x010a
        /*0776*/ 	.byte	0x05
	.zero		1


	//   ....[40]....
        /*0778*/ 	.word	0x0000b7f0
        /*077c*/ 	.word	0x000000ff
        /*0780*/ 	.word	0x00000000
        /*0784*/ 	.short	0x0101
        /*0786*/ 	.byte	0x04
	.zero		1


	//   ....[41]....
        /*0788*/ 	.word	0x0000ce30
        /*078c*/ 	.word	0x000000ff
        /*0790*/ 	.word	0x00000000
        /*0794*/ 	.short	0x0101
        /*0796*/ 	.byte	0x04
	.zero		1


	//   ....[42]....
        /*0798*/ 	.word	0x0000f080
        /*079c*/ 	.word	0x000000ff
        /*07a0*/ 	.word	0x00029880
        /*07a4*/ 	.short	0x010a
        /*07a6*/ 	.byte	0x26
	.zero		1


	//   ....[43]....
        /*07a8*/ 	.word	0x0000f1e0
        /*07ac*/ 	.word	0x000000ff
        /*07b0*/ 	.word	0x00029840
        /*07b4*/ 	.short	0x010a
        /*07b6*/ 	.byte	0x26
	.zero		1


	//   ....[44]....
        /*07b8*/ 	.word	0x0000fcf0
        /*07bc*/ 	.word	0x000000ff
        /*07c0*/ 	.word	0x00029800
        /*07c4*/ 	.short	0x0107
        /*07c6*/ 	.byte	0x26
	.zero		1


	//   ....[45]....
        /*07c8*/ 	.word	0x0000fd60
        /*07cc*/ 	.word	0x000000ff
        /*07d0*/ 	.word	0x00029800
        /*07d4*/ 	.short	0x0101
        /*07d6*/ 	.byte	0x26
	.zero		1


	//   ....[46]....
        /*07d8*/ 	.word	0x0000fd80
        /*07dc*/ 	.word	0x000000ff
        /*07e0*/ 	.word	0x00029820
        /*07e4*/ 	.short	0x010a
        /*07e6*/ 	.byte	0x26
	.zero		1


	//   ....[47]....
        /*07e8*/ 	.word	0x00010090
        /*07ec*/ 	.word	0x00000006
        /*07f0*/ 	.word	0x00029880
        /*07f4*/ 	.short	0x010a
        /*07f6*/ 	.byte	0x3f
	.zero		1


	//   ....[48]....
        /*07f8*/ 	.word	0x000102a0
        /*07fc*/ 	.word	0x00000006
        /*0800*/ 	.word	0x00029840
        /*0804*/ 	.short	0x010a
        /*0806*/ 	.byte	0x3f
	.zero		1


	//   ....[49]....
        /*0808*/ 	.word	0x000106f0
        /*080c*/ 	.word	0x00000012
        /*0810*/ 	.word	0x00029870
        /*0814*/ 	.short	0x010a
        /*0816*/ 	.byte	0x3f
	.zero		1


	//   ....[50]....
        /*0818*/ 	.word	0x00010750
        /*081c*/ 	.word	0x00000012
        /*0820*/ 	.word	0x00029860
        /*0824*/ 	.short	0x010a
        /*0826*/ 	.byte	0x3f
	.zero		1


	//   ....[51]....
        /*0828*/ 	.word	0x00010c80
        /*082c*/ 	.word	0x00000012
        /*0830*/ 	.word	0x00029850
        /*0834*/ 	.short	0x0101
        /*0836*/ 	.byte	0x3f
	.zero		1


	//   ....[52]....
        /*0838*/ 	.word	0x00010cf0
        /*083c*/ 	.word	0x00000000
        /*0840*/ 	.word	0x00000000
        /*0844*/ 	.short	0x0101
        /*0846*/ 	.byte	0x3f
	.zero		1


	//   ....[53]....
        /*0848*/ 	.word	0x00010e10
        /*084c*/ 	.word	0x00000003
        /*0850*/ 	.word	0x00029870
        /*0854*/ 	.short	0x010a
        /*0856*/ 	.byte	0x3f
	.zero		1


	//   ....[54]....
        /*0858*/ 	.word	0x00010ea0
        /*085c*/ 	.word	0x00000003
        /*0860*/ 	.word	0x00029860
        /*0864*/ 	.short	0x010a
        /*0866*/ 	.byte	0x3f
	.zero		1


	//   ....[55]....
        /*0868*/ 	.word	0x000113c0
        /*086c*/ 	.word	0x00000003
        /*0870*/ 	.word	0x00029850
        /*0874*/ 	.short	0x0101
        /*0876*/ 	.byte	0x3f
	.zero		1


	//   ....[56]....
        /*0878*/ 	.word	0x00011430
        /*087c*/ 	.word	0x00000000
        /*0880*/ 	.word	0x00000000
        /*0884*/ 	.short	0x0101
        /*0886*/ 	.byte	0x3f
	.zero		1


	//   ....[57]....
        /*0888*/ 	.word	0x000114d0
        /*088c*/ 	.word	0x00000009
        /*0890*/ 	.word	0x00029820
        /*0894*/ 	.short	0x010a
        /*0896*/ 	.byte	0x3f
	.zero		1


	//   ....[58]....
        /*0898*/ 	.word	0x00011610
        /*089c*/ 	.word	0x00000005
        /*08a0*/ 	.word	0x00000000
        /*08a4*/ 	.short	0x010a
        /*08a6*/ 	.byte	0x3f
	.zero		1


	//   ....[59]....
        /*08a8*/ 	.word	0x00011680
        /*08ac*/ 	.word	0x00000007
        /*08b0*/ 	.word	0x00000000
        /*08b4*/ 	.short	0x010a
        /*08b6*/ 	.byte	0x3f
	.zero		1


	//   ....[60]....
        /*08b8*/ 	.word	0x000116d0
        /*08bc*/ 	.word	0x00000005
        /*08c0*/ 	.word	0x00029860
        /*08c4*/ 	.short	0x010a
        /*08c6*/ 	.byte	0x3f
	.zero		1


	//   ....[61]....
        /*08c8*/ 	.word	0x00011720
        /*08cc*/ 	.word	0x00000003
        /*08d0*/ 	.word	0x00029860
        /*08d4*/ 	.short	0x010a
        /*08d6*/ 	.byte	0x3f
	.zero		1


	//   ....[62]....
        /*08d8*/ 	.word	0x00011760
        /*08dc*/ 	.word	0x00000005
        /*08e0*/ 	.word	0x00029880
        /*08e4*/ 	.short	0x010a
        /*08e6*/ 	.byte	0x3f
	.zero		1


	//   ....[63]....
        /*08e8*/ 	.word	0x00011780
        /*08ec*/ 	.word	0x00000003
        /*08f0*/ 	.word	0x00029880
        /*08f4*/ 	.short	0x010a
        /*08f6*/ 	.byte	0x3f
	.zero		1


	//   ....[64]....
        /*08f8*/ 	.word	0x000117f0
        /*08fc*/ 	.word	0x00000000
        /*0900*/ 	.word	0x00029800
        /*0904*/ 	.short	0x010a
        /*0906*/ 	.byte	0x3f
	.zero		1


	//   ....[65]....
        /*0908*/ 	.word	0x00011850
        /*090c*/ 	.word	0x00000000
        /*0910*/ 	.word	0x00029830
        /*0914*/ 	.short	0x010a
        /*0916*/ 	.byte	0x3f
	.zero		1


	//   ....[66]....
        /*0918*/ 	.word	0x000118b0
        /*091c*/ 	.word	0x00000014
        /*0920*/ 	.word	0x00029830
        /*0924*/ 	.short	0x010a
        /*0926*/ 	.byte	0x3f
	.zero		1


	//   ....[67]....
        /*0928*/ 	.word	0x00011910
        /*092c*/ 	.word	0x0000000e
        /*0930*/ 	.word	0x00029850
        /*0934*/ 	.short	0x010a
        /*0936*/ 	.byte	0x3f
	.zero		1


	//   ....[68]....
        /*0938*/ 	.word	0x00011970
        /*093c*/ 	.word	0x0000000e
        /*0940*/ 	.word	0x00029830
        /*0944*/ 	.short	0x010a
        /*0946*/ 	.byte	0x3f
	.zero		1


	//   ....[69]....
        /*0948*/ 	.word	0x000119d0
        /*094c*/ 	.word	0x0000000e
        /*0950*/ 	.word	0x00029850
        /*0954*/ 	.short	0x010a
        /*0956*/ 	.byte	0x3f
	.zero		1


	//   ....[70]....
        /*0958*/ 	.word	0x00011a30
        /*095c*/ 	.word	0x00000005
        /*0960*/ 	.word	0x00029850
        /*0964*/ 	.short	0x010a
        /*0966*/ 	.byte	0x3f
	.zero		1


	//   ....[71]....
        /*0968*/ 	.word	0x00011b90
        /*096c*/ 	.word	0x00000003
        /*0970*/ 	.word	0x00029880
        /*0974*/ 	.short	0x010a
        /*0976*/ 	.byte	0x3f
	.zero		1


	//   ....[72]....
        /*0978*/ 	.word	0x00011bf0
        /*097c*/ 	.word	0x00000003
        /*0980*/ 	.word	0x00029840
        /*0984*/ 	.short	0x010a
        /*0986*/ 	.byte	0x3f
	.zero		1


	//   ....[73]....
        /*0988*/ 	.word	0x000121f0
        /*098c*/ 	.word	0x00000003
        /*0990*/ 	.word	0x00029820
        /*0994*/ 	.short	0x010a
        /*0996*/ 	.byte	0x3f
	.zero		1


	//   ....[74]....
        /*0998*/ 	.word	0x00012240
        /*099c*/ 	.word	0x00000006
        /*09a0*/ 	.word	0x00029880
        /*09a4*/ 	.short	0x010a
        /*09a6*/ 	.byte	0x3f
	.zero		1


	//   ....[75]....
        /*09a8*/ 	.word	0x00012290
        /*09ac*/ 	.word	0x00000006
        /*09b0*/ 	.word	0x00029840
        /*09b4*/ 	.short	0x010a
        /*09b6*/ 	.byte	0x3f
	.zero		1


	//   ....[76]....
        /*09b8*/ 	.word	0x000122e0
        /*09bc*/ 	.word	0x00000012
        /*09c0*/ 	.word	0x00029870
        /*09c4*/ 	.short	0x010a
        /*09c6*/ 	.byte	0x3f
	.zero		1


	//   ....[77]....
        /*09c8*/ 	.word	0x00012330
        /*09cc*/ 	.word	0x00000012
        /*09d0*/ 	.word	0x00029860
        /*09d4*/ 	.short	0x010a
        /*09d6*/ 	.byte	0x3f
	.zero		1


	//   ....[78]....
        /*09d8*/ 	.word	0x00012380
        /*09dc*/ 	.word	0x00000003
        /*09e0*/ 	.word	0x00029870
        /*09e4*/ 	.short	0x010a
        /*09e6*/ 	.byte	0x3f
	.zero		1


	//   ....[79]....
        /*09e8*/ 	.word	0x000123d0
        /*09ec*/ 	.word	0x00000003
        /*09f0*/ 	.word	0x00029860
        /*09f4*/ 	.short	0x010a
        /*09f6*/ 	.byte	0x3f
	.zero		1


	//   ....[80]....
        /*09f8*/ 	.word	0x00012420
        /*09fc*/ 	.word	0x00000009
        /*0a00*/ 	.word	0x00029820
        /*0a04*/ 	.short	0x010a
        /*0a06*/ 	.byte	0x3f
	.zero		1


	//   ....[81]....
        /*0a08*/ 	.word	0x00012470
        /*0a0c*/ 	.word	0x00000005
        /*0a10*/ 	.word	0x00000000
        /*0a14*/ 	.short	0x010a
        /*0a16*/ 	.byte	0x3f
	.zero		1


	//   ....[82]....
        /*0a18*/ 	.word	0x000124c0
        /*0a1c*/ 	.word	0x00000007
        /*0a20*/ 	.word	0x00000000
        /*0a24*/ 	.short	0x010a
        /*0a26*/ 	.byte	0x3f
	.zero		1


	//   ....[83]....
        /*0a28*/ 	.word	0x00012510
        /*0a2c*/ 	.word	0x00000005
        /*0a30*/ 	.word	0x00029860
        /*0a34*/ 	.short	0x010a
        /*0a36*/ 	.byte	0x3f
	.zero		1


	//   ....[84]....
        /*0a38*/ 	.word	0x00012560
        /*0a3c*/ 	.word	0x00000003
        /*0a40*/ 	.word	0x00029860
        /*0a44*/ 	.short	0x010a
        /*0a46*/ 	.byte	0x3f
	.zero		1


	//   ....[85]....
        /*0a48*/ 	.word	0x000125b0
        /*0a4c*/ 	.word	0x00000005
        /*0a50*/ 	.word	0x00029880
        /*0a54*/ 	.short	0x010a
        /*0a56*/ 	.byte	0x3f
	.zero		1


	//----- nvinfo : EIATTR_NUM_MBARRIERS
	.align		4
.L_268:
        /*0a58*/ 	.byte	0x03, 0x38
        /*0a5a*/ 	.short	0x0016


	//----- nvinfo : EIATTR_EXIT_INSTR_OFFSETS
	.align		4
        /*0a5c*/ 	.byte	0x04, 0x1c
        /*0a5e*/ 	.short	(.L_270 - .L_269)


	//   ....[0]....
.L_269:
        /*0a60*/ 	.word	0x000117d0


	//----- nvinfo : EIATTR_MAX_THREADS
	.align		4
.L_270:
        /*0a64*/ 	.byte	0x04, 0x05
        /*0a66*/ 	.short	(.L_272 - .L_271)
.L_271:
        /*0a68*/ 	.word	0x00000180
        /*0a6c*/ 	.word	0x00000001
        /*0a70*/ 	.word	0x00000001


	//----- nvinfo : EIATTR_CRS_STACK_SIZE
	.align		4
.L_272:
        /*0a74*/ 	.byte	0x04, 0x1e
        /*0a76*/ 	.short	(.L_274 - .L_273)
.L_273:
        /*0a78*/ 	.word	0x00000000


	//----- nvinfo : EIATTR_CBANK_PARAM_SIZE
	.align		4
.L_274:
        /*0a7c*/ 	.byte	0x03, 0x19
        /*0a7e*/ 	.short	0x0a70


	//----- nvinfo : EIATTR_PARAM_CBANK
	.align		4
        /*0a80*/ 	.byte	0x04, 0x0a
        /*0a82*/ 	.short	(.L_276 - .L_275)
	.align		4
.L_275:
        /*0a84*/ 	.word	index@(.nv.constant0._ZN7cutlass13device_kernelIN5flash11enable_sm90INS1_16FlashAttnFwdSm90INS1_25CollectiveMainloopFwdSm90ILi2EN4cute5tupleIJNS5_1CILi1EEES8_S8_EEENS6_IJNS7_ILi128EEENS7_ILi160EEENS7_ILi192EEEEEELi128ENS_12float_e4m3_tEfNS_4arch4Sm90ELb1ELb0ELb0ELb0ELb0ELb0ELb0ELb1ELb1ELb1ELb1ELb0EEENS1_21CollectiveEpilogueFwdINS6_IJSA_SA_SB_EEES9_NS_10bfloat16_tESG_Li256ELb0ELb1ELb1ELb1EEENS1_19SingleTileSchedulerILb0ELb1ELb1ELi128EEEEEEEEEvNT_6ParamsE)
        /*0a88*/ 	.short	0x0210
        /*0a8a*/ 	.short	0x0a70


	//----- nvinfo : EIATTR_SW_WAR
	.align		4
.L_276:
        /*0a8c*/ 	.byte	0x04, 0x36
        /*0a8e*/ 	.short	(.L_278 - .L_277)
.L_277:
        /*0a90*/ 	.word	0x00000008
.L_278:


//--------------------- .nv.info._ZN7cutlass13device_kernelIN5flash11enable_sm90INS1_16FlashAttnFwdSm90INS1_25CollectiveMainloopFwdSm90ILi2EN4cute5tupleIJNS5_1CILi1EEES8_S8_EEENS6_IJNS7_ILi128EEENS7_ILi160EEENS7_ILi192EEEEEELi128ENS_12float_e4m3_tEfNS_4arch4Sm90ELb1ELb0ELb0ELb1ELb0ELb0ELb0ELb1ELb1ELb1ELb1ELb0EEENS1_21CollectiveEpilogueFwdINS6_IJSA_SA_SB_EEES9_NS_10bfloat16_tESG_Li256ELb1ELb1ELb1ELb1EEENS1_36VarlenDynamicPersistentTileSchedulerILi128ELi160ELi256ELi128ELb1ELb1ELb1ELb1ELb1ELb1EEEEEEEEEvNT_6ParamsE --------------------------
	.section	.nv.info._ZN7cutlass13device_kernelIN5flash11enable_sm90INS1_16FlashAttnFwdSm90INS1_25CollectiveMainloopFwdSm90ILi2EN4cute5tupleIJNS5_1CILi1EEES8_S8_EEENS6_IJNS7_ILi128EEENS7_ILi160EEENS7_ILi192EEEEEELi128ENS_12float_e4m3_tEfNS_4arch4Sm90ELb1ELb0ELb0ELb1ELb0ELb0ELb0ELb1ELb1ELb1ELb1ELb0EEENS1_21CollectiveEpilogueFwdINS6_IJSA_SA_SB_EEES9_NS_10bfloat16_tESG_Li256ELb1ELb1ELb1ELb1EEENS1_36VarlenDynamicPersistentTileSchedulerILi128ELi160ELi256ELi128ELb1ELb1ELb1ELb1ELb1ELb1EEEEEEEEEvNT_6ParamsE,"",@"SHT_CUDA_INFO"
	.sectionflags	@""
	.align	4


	//----- nvinfo : EIATTR_CUDA_API_VERSION
	.align		4
        /*0000*/ 	.byte	0x04, 0x37
        /*0002*/ 	.short	(.L_280 - .L_279)
.L_279:
        /*0004*/ 	.word	0x00000082


	//----- nvinfo : EIATTR_KPARAM_INFO
	.align		4
.L_280:
        /*0008*/ 	.byte	0x04, 0x17
        /*000a*/ 	.short	(.L_282 - .L_281)
.L_281:
        /*000c*/ 	.word	0x00000000
        /*0010*/ 	.short	0x0000
        /*0012*/ 	.short	0x0070
        /*0014*/ 	.byte	0x00, 0xf0, 0x01, 0x2a


	//----- nvinfo : EIATTR_SPARSE_MMA_MASK
	.align		4
.L_282:
        /*0018*/ 	.byte	0x03, 0x50
        /*001a*/ 	.short	0x0000


	//----- nvinfo : EIATTR_MAXREG_COUNT
	.align		4
        /*001c*/ 	.byte	0x03, 0x1b
        /*001e*/ 	.short	0x00a8


	//----- nvinfo : EIATTR_NUM_BARRIERS
	.align		4
        /*0020*/ 	.byte	0x02, 0x4c
        /*0022*/ 	.byte	0x10
	.zero		1


	//----- nvinfo : EIATTR_EXTERNS
	.align		4
        /*0024*/ 	.byte	0x04, 0x0f
        /*0026*/ 	.short	(.L_284 - .L_283)


	//   ....[0]....
	.align		4
.L_283:
        /*0028*/ 	.word	index@(__assertfail)


	//----- nvinfo : EIATTR_ANNOTATIONS
	.align		4
.L_284:
        /*002c*/ 	.byte	0x04, 0x55
        /*002e*/ 	.short	(.L_286 - .L_285)


	//   ....[0]....
.L_285:
        /* <DEDUP_REMOVED lines=38> */


	//----- nvinfo : EIATTR_MERCURY_ISA_VERSION
	.align		4
.L_286:
        /*0280*/ 	.byte	0x03, 0x5f
        /*0282*/ 	.short	0x0101


	//----- nvinfo : EIATTR_UNUSED_LOAD_BYTE_OFFSET
	.align		4
        /*0284*/ 	.byte	0x04, 0x44
        /*0286*/ 	.short	(.L_288 - .L_287)


	//   ....[0]....
.L_287:
        /*0288*/ 	.word	0x00000a40
        /*028c*/ 	.word	0x0000fff0


	//   ....[1]....
        /*0290*/ 	.word	0x0000c3a0
        /*0294*/ 	.word	0x0000fff0


	//----- nvinfo : EIATTR_INT_WARP_WIDE_INSTR_OFFSETS
	.align		4
.L_288:
        /*0298*/ 	.byte	0x04, 0x31
        /*029a*/ 	.short	(.L_290 - .L_289)


	//   ....[0]....
.L_289:
        /*029c*/ 	.word	0x00000130


	//   ....[1]....
        /*02a0*/ 	.word	0x00000170


	//   ....[2]....
        /*02a4*/ 	.word	0x000001e0


	//   ....[3]....
        /*02a8*/ 	.word	0x00011b60


	//   ....[4]....
        /*02ac*/ 	.word	0x00011bf0


	//   ....[5]....
        /*02b0*/ 	.word	0x00014450


	//   ....[6]....
        /*02b4*/ 	.word	0x000144e0


	//----- nvinfo : EIATTR_COOP_GROUP_MASK_REGIDS
	.align		4
.L_290:
        /*02b8*/ 	.byte	0x04, 0x29
        /*02ba*/ 	.short	(.L_292 - .L_291)


	//   ....[0]....
.L_291:
        /*02bc*/ 	.word	0xffffffff


	//   ....[1]....
        /*02c0*/ 	.word	0xffffffff


	//   ....[2]....
        /*02c4*/ 	.word	0xffffffff


	//   ....[3]....
        /*02c8*/ 	.word	0xffffffff


	//   ....[4]....
        /*02cc*/ 	.word	0xffffffff


	//   ....[5]....
        /*02d0*/ 	.word	0xffffffff


	//   ....[6]....
        /*02d4*/ 	.word	0xffffffff


	//   ....[7]....
        /*02d8*/ 	.word	0xffffffff


	//   ....[8]....
        /*02dc*/ 	.word	0xffffffff


	//   ....[9]....
        /*02e0*/ 	.word	0xffffffff


	//   ....[10]....
        /*02e4*/ 	.word	0xffffffff


	//   ....[11]....
        /*02e8*/ 	.word	0xffffffff


	//   ....[12]....
        /*02ec*/ 	.word	0xffffffff


	//   ....[13]....
        /*02f0*/ 	.word	0xffffffff


	//   ....[14]....
        /*02f4*/ 	.word	0xffffffff


	//   ....[15]....
        /*02f8*/ 	.word	0xffffffff


	//   ....[16]....
        /*02fc*/ 	.word	0xffffffff


	//   ....[17]....
        /*0300*/ 	.word	0xffffffff


	//   ....[18]....
        /*0304*/ 	.word	0xffffffff


	//   ....[19]....
        /*0308*/ 	.word	0xffffffff


	//   ....[20]....
        /*030c*/ 	.word	0xffffffff


	//   ....[21]....
        /*0310*/ 	.word	0xffffffff


	//   ....[22]....
        /*0314*/ 	.word	0xffffffff


	//   ....[23]....
        /*0318*/ 	.word	0xffffffff


	//   ....[24]....
        /*031c*/ 	.word	0xffffffff


	//   ....[25]....
        /*0320*/ 	.word	0xffffffff


	//   ....[26]....
        /*0324*/ 	.word	0xffffffff


	//   ....[27]....
        /*0328*/ 	.word	0xffffffff


	//   ....[28]....
        /*032c*/ 	.word	0xffffffff


	//   ....[29]....
        /*0330*/ 	.word	0xffffffff


	//   ....[30]....
        /*0334*/ 	.word	0xffffffff


	//   ....[31]....
        /*0338*/ 	.word	0xffffffff


	//   ....[32]....
        /*033c*/ 	.word	0xffffffff


	//   ....[33]....
        /*0340*/ 	.word	0xffffffff


	//   ....[34]....
        /*0344*/ 	.word	0xffffffff


	//   ....[35]....
        /*0348*/ 	.word	0xffffffff


	//   ....[36]....
        /*034c*/ 	.word	0xffffffff


	//   ....[37]....
        /*0350*/ 	.word	0xffffffff


	//   ....[38]....
        /*0354*/ 	.word	0xffffffff


	//   ....[39]....
        /*0358*/ 	.word	0xffffffff


	//   ....[40]....
        /*035c*/ 	.word	0xffffffff


	//   ....[41]....
        /*0360*/ 	.word	0xffffffff


	//   ....[42]....
        /*0364*/ 	.word	0xffffffff


	//   ....[43]....
        /*0368*/ 	.word	0xffffffff


	//   ....[44]....
        /*036c*/ 	.word	0xffffffff


	//   ....[45]....
        /*0370*/ 	.word	0xffffffff


	//   ....[46]....
        /*0374*/ 	.word	0xffffffff


	//   ....[47]....
        /*0378*/ 	.word	0xffffffff


	//   ....[48]....
        /*037c*/ 	.word	0xffffffff


	//   ....[49]....
        /*0380*/ 	.word	0xffffffff


	//   ....[50]....
        /*0384*/ 	.word	0xffffffff


	//   ....[51]....
        /*0388*/ 	.word	0xffffffff


	//   ....[52]....
        /*038c*/ 	.word	0xffffffff


	//   ....[53]....
        /*0390*/ 	.word	0xffffffff


	//   ....[54]....
        /*0394*/ 	.word	0xffffffff


	//   ....[55]....
        /*0398*/ 	.word	0xffffffff


	//   ....[56]....
        /*039c*/ 	.word	0xffffffff


	//   ....[57]....
        /*03a0*/ 	.word	0xffffffff


	//   ....[58]....
        /*03a4*/ 	.word	0xffffffff


	//   ....[59]....
        /*03a8*/ 	.word	0xffffffff


	//   ....[60]....
        /*03ac*/ 	.word	0xffffffff


	//   ....[61]....
        /*03b0*/ 	.word	0xffffffff


	//   ....[62]....
        /*03b4*/ 	.word	0xffffffff


	//   ....[63]....
        /*03b8*/ 	.word	0xffffffff


	//   ....[64]....
        /*03bc*/ 	.word	0xffffffff


	//   ....[65]....
        /*03c0*/ 	.word	0xffffffff


	//   ....[66]....
        /*03c4*/ 	.word	0xffffffff


	//   ....[67]....
        /*03c8*/ 	.word	0xffffffff


	//   ....[68]....
        /*03cc*/ 	.word	0xffffffff


	//   ....[69]....
        /*03d0*/ 	.word	0xffffffff


	//   ....[70]....
        /*03d4*/ 	.word	0xffffffff


	//   ....[71]....
        /*03d8*/ 	.word	0xffffffff


	//   ....[72]....
        /*03dc*/ 	.word	0xffffffff


	//   ....[73]....
        /*03e0*/ 	.word	0xffffffff


	//   ....[74]....
        /*03e4*/ 	.word	0xffffffff


	//   ....[75]....
        /*03e8*/ 	.word	0xffffffff


	//   ....[76]....
        /*03ec*/ 	.word	0xffffffff


	//   ....[77]....
        /*03f0*/ 	.word	0xffffffff


	//   ....[78]....
        /*03f4*/ 	.word	0xffffffff


	//   ....[79]....
        /*03f8*/ 	.word	0xffffffff


	//   ....[80]....
        /*03fc*/ 	.word	0xffffffff


	//   ....[81]....
        /*0400*/ 	.word	0xffffffff


	//   ....[82]....
        /*0404*/ 	.word	0xffffffff


	//   ....[83]....
        /*0408*/ 	.word	0xffffffff


	//   ....[84]....
        /*040c*/ 	.word	0xffffffff


	//   ....[85]....
        /*0410*/ 	.word	0xffffffff


	//   ....[86]....
        /*0414*/ 	.word	0xffffffff


	//   ....[87]....
        /*0418*/ 	.word	0xffffffff


	//   ....[88]....
        /*041c*/ 	.word	0xffffffff


	//   ....[89]....
        /*0420*/ 	.word	0xffffffff


	//   ....[90]....
        /*0424*/ 	.word	0xffffffff


	//   ....[91]....
        /*0428*/ 	.word	0xffffffff


	//   ....[92]....
        /*042c*/ 	.word	0xffffffff


	//   ....[93]....
        /*0430*/ 	.word	0xffffffff


	//   ....[94]....
        /*0434*/ 	.word	0xffffffff


	//   ....[95]....
        /*0438*/ 	.word	0xffffffff


	//   ....[96]....
        /*043c*/ 	.word	0xffffffff


	//   ....[97]....
        /*0440*/ 	.word	0xffffffff


	//   ....[98]....
        /*0444*/ 	.word	0xffffffff


	//   ....[99]....
        /*0448*/ 	.word	0xffffffff


	//   ....[100]....
        /*044c*/ 	.word	0xffffffff


	//   ....[101]....
        /*0450*/ 	.word	0xffffffff


	//   ....[102]....
        /*0454*/ 	.word	0xffffffff


	//   ....[103]....
        /*0458*/ 	.word	0xffffffff


	//   ....[104]....
        /*045c*/ 	.word	0xffffffff


	//   ....[105]....
        /*0460*/ 	.word	0xffffffff


	//   ....[106]....
        /*0464*/ 	.word	0xffffffff


	//   ....[107]....
        /*0468*/ 	.word	0xffffffff


	//   ....[108]....
        /*046c*/ 	.word	0xffffffff


	//   ....[109]....
        /*0470*/ 	.word	0xffffffff


	//   ....[110]....
        /*0474*/ 	.word	0xffffffff


	//   ....[111]....
        /*0478*/ 	.word	0xffffffff


	//   ....[112]....
        /*047c*/ 	.word	0xffffffff


	//   ....[113]....
        /*0480*/ 	.word	0xffffffff


	//   ....[114]....
        /*0484*/ 	.word	0xffffffff


	//   ....[115]....
        /*0488*/ 	.word	0xffffffff


	//   ....[116]....
        /*048c*/ 	.word	0xffffffff


	//   ....[117]....
        /*0490*/ 	.word	0xffffffff


	//   ....[118]....
        /*0494*/ 	.word	0xffffffff


	//   ....[119]....
        /*0498*/ 	.word	0xffffffff


	//   ....[120]....
        /*049c*/ 	.word	0xffffffff


	//   ....[121]....
        /*04a0*/ 	.word	0xffffffff


	//   ....[122]....
        /*04a4*/ 	.word	0xffffffff


	//   ....[123]....
        /*04a8*/ 	.word	0xffffffff


	//   ....[124]....
        /*04ac*/ 	.word	0xffffffff


	//   ....[125]....
        /*04b0*/ 	.word	0xffffffff


	//   ....[126]....
        /*04b4*/ 	.word	0xffffffff


	//   ....[127]....
        /*04b8*/ 	.word	0xffffffff


	//   ....[128]....
        /*04bc*/ 	.word	0xffffffff


	//   ....[129]....
        /*04c0*/ 	.word	0xffffffff


	//   ....[130]....
        /*04c4*/ 	.word	0xffffffff


	//   ....[131]....
        /*04c8*/ 	.word	0xffffffff


	//   ....[132]....
        /*04cc*/ 	.word	0xffffffff


	//   ....[133]....
        /*04d0*/ 	.word	0xffffffff


	//   ....[134]....
        /*04d4*/ 	.word	0xffffffff


	//   ....[135]....
        /*04d8*/ 	.word	0xffffffff


	//   ....[136]....
        /*04dc*/ 	.word	0xffffffff


	//   ....[137]....
        /*04e0*/ 	.word	0xffffffff


	//   ....[138]....
        /*04e4*/ 	.word	0xffffffff


	//   ....[139]....
        /*04e8*/ 	.word	0xffffffff


	//   ....[140]....
        /*04ec*/ 	.word	0xffffffff


	//   ....[141]....
        /*04f0*/ 	.word	0xffffffff


	//   ....[142]....
        /*04f4*/ 	.word	0xffffffff


	//   ....[143]....
        /*04f8*/ 	.word	0xffffffff


	//   ....[144]....
        /*04fc*/ 	.word	0xffffffff


	//   ....[145]....
        /*0500*/ 	.word	0xffffffff


	//   ....[146]....
        /*0504*/ 	.word	0xffffffff


	//   ....[147]....
        /*0508*/ 	.word	0xffffffff


	//   ....[148]....
        /*050c*/ 	.word	0xffffffff


	//   ....[149]....
        /*0510*/ 	.word	0xffffffff


	//   ....[150]....
        /*0514*/ 	.word	0xffffffff


	//   ....[151]....
        /*0518*/ 	.word	0xffffffff


	//   ....[152]....
        /*051c*/ 	.word	0xffffffff


	//   ....[153]....
        /*0520*/ 	.word	0xffffffff


	//   ....[154]....
        /*0524*/ 	.word	0xffffffff


	//   ....[155]....
        /*0528*/ 	.word	0xffffffff


	//   ....[156]....
        /*052c*/ 	.word	0xffffffff


	//   ....[157]....
        /*0530*/ 	.word	0xffffffff


	//   ....[158]....
        /*0534*/ 	.word	0xffffffff


	//   ....[159]....
        /*0538*/ 	.word	0xffffffff


	//   ....[160]....
        /*053c*/ 	.word	0xffffffff


	//   ....[161]....
        /*0540*/ 	.word	0x0500000f


	//   ....[162]....
        /*0544*/ 	.word	0x0500000f


	//   ....[163]....
        /*0548*/ 	.word	0x0500000f


	//   ....[164]....
        /*054c*/ 	.word	0x0500000f


	//   ....[165]....
        /*0550*/ 	.word	0x0500000f


	//   ....[166]....
        /*0554*/ 	.word	0x0500000f


	//   ....[167]....
        /*0558*/ 	.word	0x0500000f


	//   ....[168]....
        /*055c*/ 	.word	0x0500000f


	//   ....[169]....
        /*0560*/ 	.word	0x0500000f


	//   ....[170]....
        /*0564*/ 	.word	0x0500000f


	//----- nvinfo : EIATTR_COOP_GROUP_INSTR_OFFSETS
	.align		4
.L_292:
        /*0568*/ 	.byte	0x04, 0x28
        /*056a*/ 	.short	(.L_294 - .L_293)


	//   ....[0]....
.L_293:
        /*056c*/ 	.word	0x00000070


	//   ....[1]....
        /*0570*/ 	.word	0x00000140


	//   ....[2]....
        /*0574*/ 	.word	0x00000190


	//   ....[3]....
        /*0578*/ 	.word	0x000003c0


	//   ....[4]....
        /*057c*/ 	.word	0x00000520


	//   ....[5]....
        /*0580*/ 	.word	0x00000640


	//   ....[6]....
        /*0584*/ 	.word	0x000007a0


	//   ....[7]....
        /*0588*/ 	.word	0x00001d70


	//   ....[8]....
        /*058c*/ 	.word	0x00002b40


	//   ....[9]....
        /*0590*/ 	.word	0x00002b70


	//   ....[10]....
        /*0594*/ 	.word	0x00003640


	//   ....[11]....
        /*0598*/ 	.word	0x00003700


	//   ....[12]....
        /*059c*/ 	.word	0x00004180


	//   ....[13]....
        /*05a0*/ 	.word	0x00004200


	//   ....[14]....
        /*05a4*/ 	.word	0x00006290


	//   ....[15]....
        /*05a8*/ 	.word	0x000062c0


	//   ....[16]....
        /*05ac*/ 	.word	0x00006ba0


	//   ....[17]....
        /*05b0*/ 	.word	0x00006ca0


	//   ....[18]....
        /*05b4*/ 	.word	0x000077b0


	//   ....[19]....
        /*05b8*/ 	.word	0x00007800


	//   ....[20]....
        /*05bc*/ 	.word	0x00009fb0


	//   ....[21]....
        /*05c0*/ 	.word	0x0000a010


	//   ....[22]....
        /*05c4*/ 	.word	0x0000a040


	//   ....[23]....
        /*05c8*/ 	.word	0x0000a060


	//   ....[24]....
        /*05cc*/ 	.word	0x0000bbe0


	//   ....[25]....
        /*05d0*/ 	.word	0x0000bbf0


	//   ....[26]....
        /*05d4*/ 	.word	0x0000bc70


	//   ....[27]....
        /*05d8*/ 	.word	0x0000bc80


	//   ....[28]....
        /*05dc*/ 	.word	0x0000cbf0


	//   ....[29]....
        /*05e0*/ 	.word	0x0000cc00


	//   ....[30]....
        /*05e4*/ 	.word	0x0000cc10


	//   ....[31]....
        /*05e8*/ 	.word	0x0000cc20


	//   ....[32]....
        /*05ec*/ 	.word	0x0000cc30


	//   ....[33]....
        /*05f0*/ 	.word	0x0000cc40


	//   ....[34]....
        /*05f4*/ 	.word	0x0000cc50


	//   ....[35]....
        /*05f8*/ 	.word	0x0000cc60


	//   ....[36]....
        /*05fc*/ 	.word	0x0000cc70


	//   ....[37]....
        /*0600*/ 	.word	0x0000cca0


	//   ....[38]....
        /*0604*/ 	.word	0x0000ccd0


	//   ....[39]....
        /*0608*/ 	.word	0x0000cce0


	//   ....[40]....
        /*060c*/ 	.word	0x0000ccf0


	//   ....[41]....
        /*0610*/ 	.word	0x0000cd00


	//   ....[42]....
        /*0614*/ 	.word	0x0000cd10


	//   ....[43]....
        /*0618*/ 	.word	0x0000cd20


	//   ....[44]....
        /*061c*/ 	.word	0x0000cd50


	//   ....[45]....
        /*0620*/ 	.word	0x0000cd60


	//   ....[46]....
        /*0624*/ 	.word	0x0000cd70


	//   ....[47]....
        /*0628*/ 	.word	0x0000cd80


	//   ....[48]....
        /*062c*/ 	.word	0x0000cd90


	//   ....[49]....
        /*0630*/ 	.word	0x0000cda0


	//   ....[50]....
        /*0634*/ 	.word	0x0000cdb0


	//   ....[51]....
        /*0638*/ 	.word	0x0000cdc0


	//   ....[52]....
        /*063c*/ 	.word	0x0000cdd0


	//   ....[53]....
        /*0640*/ 	.word	0x0000cdf0


	//   ....[54]....
        /*0644*/ 	.word	0x0000ce20


	//   ....[55]....
        /*0648*/ 	.word	0x0000ce30


	//   ....[56]....
        /*064c*/ 	.word	0x0000ce40


	//   ....[57]....
        /*0650*/ 	.word	0x0000ce60


	//   ....[58]....
        /*0654*/ 	.word	0x0000ce70


	//   ....[59]....
        /*0658*/ 	.word	0x0000ce80


	//   ....[60]....
        /*065c*/ 	.word	0x0000ce90


	//   ....[61]....
        /*0660*/ 	.word	0x0000ceb0


	//   ....[62]....
        /*0664*/ 	.word	0x0000cec0


	//   ....[63]....
        /*0668*/ 	.word	0x0000ced0


	//   ....[64]....
        /*066c*/ 	.word	0x0000cee0


	//   ....[65]....
        /*0670*/ 	.word	0x0000cf00


	//   ....[66]....
        /*0674*/ 	.word	0x0000cf30


	//   ....[67]....
        /*0678*/ 	.word	0x0000cf60


	//   ....[68]....
        /*067c*/ 	.word	0x0000cf80


	//   ....[69]....
        /*0680*/ 	.word	0x0000cf90


	//   ....[70]....
        /*0684*/ 	.word	0x0000cfa0


	//   ....[71]....
        /*0688*/ 	.word	0x0000cfc0


	//   ....[72]....
        /*068c*/ 	.word	0x0000cfe0


	//   ....[73]....
        /*0690*/ 	.word	0x0000d000


	//   ....[74]....
        /*0694*/ 	.word	0x0000d020


	//   ....[75]....
        /*0698*/ 	.word	0x0000d050


	//   ....[76]....
        /*069c*/ 	.word	0x0000d080


	//   ....[77]....
        /*06a0*/ 	.word	0x0000d0a0


	//   ....[78]....
        /*06a4*/ 	.word	0x0000d0d0


	//   ....[79]....
        /*06a8*/ 	.word	0x0000d100


	//   ....[80]....
        /*06ac*/ 	.word	0x0000d110


	//   ....[81]....
        /*06b0*/ 	.word	0x0000d140


	//   ....[82]....
        /*06b4*/ 	.word	0x0000d150


	//   ....[83]....
        /*06b8*/ 	.word	0x0000d170


	//   ....[84]....
        /*06bc*/ 	.word	0x0000d180


	//   ....[85]....
        /*06c0*/ 	.word	0x0000d190


	//   ....[86]....
        /*06c4*/ 	.word	0x0000d1b0


	//   ....[87]....
        /*06c8*/ 	.word	0x0000d1e0


	//   ....[88]....
        /*06cc*/ 	.word	0x0000d210


	//   ....[89]....
        /*06d0*/ 	.word	0x0000d240


	//   ....[90]....
        /*06d4*/ 	.word	0x0000d270


	//   ....[91]....
        /*06d8*/ 	.word	0x0000d2a0


	//   ....[92]....
        /*06dc*/ 	.word	0x0000db20


	//   ....[93]....
        /*06e0*/ 	.word	0x0000db60


	//   ....[94]....
        /*06e4*/ 	.word	0x0000db80


	//   ....[95]....
        /*06e8*/ 	.word	0x0000dbb0


	//   ....[96]....
        /*06ec*/ 	.word	0x0000e270


	//   ....[97]....
        /*06f0*/ 	.word	0x0000e2a0


	//   ....[98]....
        /*06f4*/ 	.word	0x0000e360


	//   ....[99]....
        /*06f8*/ 	.word	0x0000e380


	//   ....[100]....
        /*06fc*/ 	.word	0x0000e440


	//   ....[101]....
        /*0700*/ 	.word	0x0000e460


	//   ....[102]....
        /*0704*/ 	.word	0x0000e530


	//   ....[103]....
        /*0708*/ 	.word	0x0000e550


	//   ....[104]....
        /*070c*/ 	.word	0x0000e920


	//   ....[105]....
        /*0710*/ 	.word	0x0000e930


	//   ....[106]....
        /*0714*/ 	.word	0x0000ed70


	//   ....[107]....
        /*0718*/ 	.word	0x0000ed80


	//   ....[108]....
        /*071c*/ 	.word	0x0000fa70


	//   ....[109]....
        /*0720*/ 	.word	0x0000fa90


	//   ....[110]....
        /*0724*/ 	.word	0x0000fb50


	//   ....[111]....
        /*0728*/ 	.word	0x0000fb70


	//   ....[112]....
        /*072c*/ 	.word	0x0000fc30


	//   ....[113]....
        /*0730*/ 	.word	0x0000fc50


	//   ....[114]....
        /*0734*/ 	.word	0x0000fd20


	//   ....[115]....
        /*0738*/ 	.word	0x0000fd40


	//   ....[116]....
        /*073c*/ 	.word	0x0000fe80


	//   ....[117]....
        /*0740*/ 	.word	0x000100b0


	//   ....[118]....
        /*0744*/ 	.word	0x000100f0


	//   ....[119]....
        /*0748*/ 	.word	0x00010130


	//   ....[120]....
        /*074c*/ 	.word	0x00010160


	//   ....[121]....
        /*0750*/ 	.word	0x00010190


	//   ....[122]....
        /*0754*/ 	.word	0x000101c0


	//   ....[123]....
        /*0758*/ 	.word	0x00010350


	//   ....[124]....
        /*075c*/ 	.word	0x00010380


	//   ....[125]....
        /*0760*/ 	.word	0x000103c0


	//   ....[126]....
        /*0764*/ 	.word	0x000103f0


	//   ....[127]....
        /*0768*/ 	.word	0x00010420


	//   ....[128]....
        /*076c*/ 	.word	0x00010450


	//   ....[129]....
        /*0770*/ 	.word	0x000104f0


	//   ....[130]....
        /*0774*/ 	.word	0x00010540


	//   ....[131]....
        /*0778*/ 	.word	0x00010550


	//   ....[132]....
        /*077c*/ 	.word	0x00010590


	//   ....[133]....
        /*0780*/ 	.word	0x000122e0


	//   ....[134]....
        /*0784*/ 	.word	0x00012f30


	//   ....[135]....
        /*0788*/ 	.word	0x00012f60


	//   ....[136]....
        /*078c*/ 	.word	0x00013030


	//   ....[137]....
        /*0790*/ 	.word	0x00013040


	//   ....[138]....
        /*0794*/ 	.word	0x000130d0


	//   ....[139]....
        /*0798*/ 	.word	0x000130e0


	//   ....[140]....
        /*079c*/ 	.word	0x000130f0


	//   ....[141]....
        /*07a0*/ 	.word	0x00013100


	//   ....[142]....
        /*07a4*/ 	.word	0x00014e80


	//   ....[143]....
        /*07a8*/ 	.word	0x00014eb0


	//   ....[144]....
        /*07ac*/ 	.word	0x00014ee0


	//   ....[145]....
        /*07b0*/ 	.word	0x00014f10


	//   ....[146]....
        /*07b4*/ 	.word	0x00014f40


	//   ....[147]....
        /*07b8*/ 	.word	0x00014f70


	//   ....[148]....
        /*07bc*/ 	.word	0x00014fa0


	//   ....[149]....
        /*07c0*/ 	.word	0x00014fd0


	//   ....[150]....
        /*07c4*/ 	.word	0x00015140


	//   ....[151]....
        /*07c8*/ 	.word	0x00015170


	//   ....[152]....
        /*07cc*/ 	.word	0x000151a0


	//   ....[153]....
        /*07d0*/ 	.word	0x000151d0


	//   ....[154]....
        /*07d4*/ 	.word	0x00015200


	//   ....[155]....
        /*07d8*/ 	.word	0x00015230


	//   ....[156]....
        /*07dc*/ 	.word	0x000152b0


	//   ....[157]....
        /*07e0*/ 	.word	0x000152f0


	//   ....[158]....
        /*07e4*/ 	.word	0x00015300


	//   ....[159]....
        /*07e8*/ 	.word	0x00015340


	//   ....[160]....
        /*07ec*/ 	.word	0x00015e20


	//   ....[161]....
        /*07f0*/ 	.word	0x00016400


	//   ....[162]....
        /*07f4*/ 	.word	0x000165e0


	//   ....[163]....
        /*07f8*/ 	.word	0x00016640


	//   ....[164]....
        /*07fc*/ 	.word	0x000166a0


	//   ....[165]....
        /*0800*/ 	.word	0x000167a0


	//   ....[166]....
        /*0804*/ 	.word	0x00016840


	//   ....[167]....
        /*0808*/ 	.word	0x00016940


	//   ....[168]....
        /*080c*/ 	.word	0x000169a0


	//   ....[169]....
        /*0810*/ 	.word	0x00016a80


	//   ....[170]....
        /*0814*/ 	.word	0x00016dd0


	//----- nvinfo : EIATTR_REG_RECONFIG
	.align		4
.L_294:
        /*0818*/ 	.byte	0x01, 0x54
	.zero		2


	//----- nvinfo : EIATTR_SYSCALL_OFFSETS
	.align		4
        /*081c*/ 	.byte	0x04, 0x46
        /*081e*/ 	.short	(.L_296 - .L_295)


	//   ....[0]....
.L_295:
        /*0820*/ 	.word	0x00001f50


	//   ....[1]....
        /*0824*/ 	.word	0x00011d60


	//   ....[2]....
        /*0828*/ 	.word	0x00011ec0


	//   ....[3]....
        /*082c*/ 	.word	0x00012010


	//   ....[4]....
        /*0830*/ 	.word	0x00012150


	//   ....[5]....
        /*0834*/ 	.word	0x00012b70


	//----- nvinfo : EIATTR_MBARRIER_INSTR_OFFSETS
	.align		4
.L_296:
        /*0838*/ 	.byte	0x04, 0x39
        /*083a*/ 	.short	(.L_298 - .L_297)


	//   ....[0]....
.L_297:
        /*083c*/ 	.word	0x00000270
        /*0840*/ 	.word	0x000000ff
        /*0844*/ 	.word	0x00029800
        /*0848*/ 	.short	0x0100
        /*084a*/ 	.byte	0x08
	.zero		1


	//   ....[1]....
        /*084c*/ 	.word	0x00000280
        /*0850*/ 	.word	0x000000ff
        /*0854*/ 	.word	0x00029820
        /*0858*/ 	.short	0x0100
        /*085a*/ 	.byte	0x08
	.zero		1


	//   ....[2]....
        /*085c*/ 	.word	0x00000370
        /*0860*/ 	.word	0x000000ff
        /*0864*/ 	.word	0x00029830
        /*0868*/ 	.short	0x0100
        /*086a*/ 	.byte	0x08
	.zero		1


	//   ....[3]....
        /*086c*/ 	.word	0x00000380
        /*0870*/ 	.word	0x000000ff
        /*0874*/ 	.word	0x00029840
        /*0878*/ 	.short	0x0100
        /*087a*/ 	.byte	0x08
	.zero		1


	//   ....[4]....
        /*087c*/ 	.word	0x00000390
        /*0880*/ 	.word	0x000000ff
        /*0884*/ 	.word	0x00029838
        /*0888*/ 	.short	0x0100
        /*088a*/ 	.byte	0x08
	.zero		1


	//   ....[5]....
        /*088c*/ 	.word	0x000003a0
        /*0890*/ 	.word	0x000000ff
        /*0894*/ 	.word	0x00029848
        /*0898*/ 	.short	0x0100
        /*089a*/ 	.byte	0x08
	.zero		1


	//   ....[6]....
        /*089c*/ 	.word	0x000004d0
        /*08a0*/ 	.word	0x000000ff
        /*08a4*/ 	.word	0x00029850
        /*08a8*/ 	.short	0x0100
        /*08aa*/ 	.byte	0x08
	.zero		1


	//   ....[7]....
        /*08ac*/ 	.word	0x000004e0
        /*08b0*/ 	.word	0x000000ff
        /*08b4*/ 	.word	0x00029860
        /*08b8*/ 	.short	0x0100
        /*08ba*/ 	.byte	0x08
	.zero		1


	//   ....[8]....
        /*08bc*/ 	.word	0x000004f0
        /*08c0*/ 	.word	0x000000ff
        /*08c4*/ 	.word	0x00029858
        /*08c8*/ 	.short	0x0100
        /*08ca*/ 	.byte	0x08
	.zero		1


	//   ....[9]....
        /*08cc*/ 	.word	0x00000500
        /*08d0*/ 	.word	0x000000ff
        /*08d4*/ 	.word	0x00029868
        /*08d8*/ 	.short	0x0100
        /*08da*/ 	.byte	0x08
	.zero		1


	//   ....[10]....
        /*08dc*/ 	.word	0x000005f0
        /*08e0*/ 	.word	0x000000ff
        /*08e4*/ 	.word	0x00029870
        /*08e8*/ 	.short	0x0100
        /*08ea*/ 	.byte	0x06
	.zero		1


	//   ....[11]....
        /*08ec*/ 	.word	0x00000600
        /*08f0*/ 	.word	0x000000ff
        /*08f4*/ 	.word	0x00029880
        /*08f8*/ 	.short	0x0100
        /*08fa*/ 	.byte	0x06
	.zero		1


	//   ....[12]....
        /*08fc*/ 	.word	0x00000610
        /*0900*/ 	.word	0x000000ff
        /*0904*/ 	.word	0x00029878
        /*0908*/ 	.short	0x0100
        /*090a*/ 	.byte	0x06
	.zero		1


	//   ....[13]....
        /*090c*/ 	.word	0x00000620
        /*0910*/ 	.word	0x000000ff
        /*0914*/ 	.word	0x00029888
        /*0918*/ 	.short	0x0100
        /*091a*/ 	.byte	0x06
	.zero		1


	//   ....[14]....
        /*091c*/ 	.word	0x00000750
        /*0920*/ 	.word	0x000000ff
        /*0924*/ 	.word	0x00029890
        /*0928*/ 	.short	0x0100
        /*092a*/ 	.byte	0x08
	.zero		1


	//   ....[15]....
        /*092c*/ 	.word	0x00000760
        /*0930*/ 	.word	0x000000ff
        /*0934*/ 	.word	0x000298a0
        /*0938*/ 	.short	0x0100
        /*093a*/ 	.byte	0x08
	.zero		1


	//   ....[16]....
        /*093c*/ 	.word	0x00000770
        /*0940*/ 	.word	0x000000ff
        /*0944*/ 	.word	0x00029898
        /*0948*/ 	.short	0x0100
        /*094a*/ 	.byte	0x08
	.zero		1


	//   ....[17]....
        /*094c*/ 	.word	0x00000780
        /*0950*/ 	.word	0x000000ff
        /*0954*/ 	.word	0x000298a8
        /*0958*/ 	.short	0x0100
        /*095a*/ 	.byte	0x08
	.zero		1


	//   ....[18]....
        /*095c*/ 	.word	0x000008b0
        /*0960*/ 	.word	0x000000ff
        /*0964*/ 	.word	0x000298b0
        /*0968*/ 	.short	0x0100
        /*096a*/ 	.byte	0x08
	.zero		1


	//   ....[19]....
        /*096c*/ 	.word	0x000008c0
        /*0970*/ 	.word	0x000000ff
        /*0974*/ 	.word	0x000298c0
        /*0978*/ 	.short	0x0100
        /*097a*/ 	.byte	0x08
	.zero		1


	//   ....[20]....
        /*097c*/ 	.word	0x000008d0
        /*0980*/ 	.word	0x000000ff
        /*0984*/ 	.word	0x000298b8
        /*0988*/ 	.short	0x0100
        /*098a*/ 	.byte	0x08
	.zero		1


	//   ....[21]....
        /*098c*/ 	.word	0x000008e0
        /*0990*/ 	.word	0x000000ff
        /*0994*/ 	.word	0x000298c8
        /*0998*/ 	.short	0x0100
        /*099a*/ 	.byte	0x08
	.zero		1


	//   ....[22]....
        /*099c*/ 	.word	0x00001fd0
        /*09a0*/ 	.word	0x000000ff
        /*09a4*/ 	.word	0x00029800
        /*09a8*/ 	.short	0x010a
        /*09aa*/ 	.byte	0x29
	.zero		1


	//   ....[23]....
        /*09ac*/ 	.word	0x00002050
        /*09b0*/ 	.word	0x00000002
        /*09b4*/ 	.word	0x00029830
        /*09b8*/ 	.short	0x010a
        /*09ba*/ 	.byte	0x3f
	.zero		1


	//   ....[24]....
        /*09bc*/ 	.word	0x000020b0
        /*09c0*/ 	.word	0x00000002
        /*09c4*/ 	.word	0x00029830
        /*09c8*/ 	.short	0x010a
        /*09ca*/ 	.byte	0x3f
	.zero		1


	//   ....[25]....
        /*09cc*/ 	.word	0x00004420
        /*09d0*/ 	.word	0x0000002a
        /*09d4*/ 	.word	0x00000000
        /*09d8*/ 	.short	0x0101
        /*09da*/ 	.byte	0x3f
	.zero		1


	//   ....[26]....
        /*09dc*/ 	.word	0x00005500
        /*09e0*/ 	.word	0x000000ff
        /*09e4*/ 	.word	0x00029830
        /*09e8*/ 	.short	0x010a
        /*09ea*/ 	.byte	0x06
	.zero		1


	//   ....[27]....
        /*09ec*/ 	.word	0x00005540
        /*09f0*/ 	.word	0x000000ff
        /*09f4*/ 	.word	0x00029830
        /*09f8*/ 	.short	0x010a
        /*09fa*/ 	.byte	0x06
	.zero		1


	//   ....[28]....
        /*09fc*/ 	.word	0x00006180
        /*0a00*/ 	.word	0x000000ff
        /*0a04*/ 	.word	0x00029850
        /*0a08*/ 	.short	0x010a
        /*0a0a*/ 	.byte	0x06
	.zero		1


	//   ....[29]....
        /*0a0c*/ 	.word	0x000061c0
        /*0a10*/ 	.word	0x000000ff
        /*0a14*/ 	.word	0x00029850
        /*0a18*/ 	.short	0x010a
        /*0a1a*/ 	.byte	0x06
	.zero		1


	//   ....[30]....
        /*0a1c*/ 	.word	0x000082e0
        /*0a20*/ 	.word	0x00000002
        /*0a24*/ 	.word	0x00000000
        /*0a28*/ 	.short	0x0101
        /*0a2a*/ 	.byte	0x3f
	.zero		1


	//   ....[31]....
        /*0a2c*/ 	.word	0x00008610
        /*0a30*/ 	.word	0x000000ff
        /*0a34*/ 	.word	0x00000000
        /*0a38*/ 	.short	0x0101
        /*0a3a*/ 	.byte	0x06
	.zero		1


	//   ....[32]....
        /*0a3c*/ 	.word	0x00008d40
        /*0a40*/ 	.word	0x000000ff
        /*0a44*/ 	.word	0x00029830
        /*0a48*/ 	.short	0x010a
        /*0a4a*/ 	.byte	0x06
	.zero		1


	//   ....[33]....
        /*0a4c*/ 	.word	0x00008d80
        /*0a50*/ 	.word	0x000000ff
        /*0a54*/ 	.word	0x00029830
        /*0a58*/ 	.short	0x010a
        /*0a5a*/ 	.byte	0x06
	.zero		1


	//   ....[34]....
        /*0a5c*/ 	.word	0x00009990
        /*0a60*/ 	.word	0x000000ff
        /*0a64*/ 	.word	0x00029850
        /*0a68*/ 	.short	0x010a
        /*0a6a*/ 	.byte	0x06
	.zero		1


	//   ....[35]....
        /*0a6c*/ 	.word	0x000099d0
        /*0a70*/ 	.word	0x000000ff
        /*0a74*/ 	.word	0x00029850
        /*0a78*/ 	.short	0x010a
        /*0a7a*/ 	.byte	0x06
	.zero		1


	//   ....[36]....
        /*0a7c*/ 	.word	0x0000afb0
        /*0a80*/ 	.word	0x00000002
        /*0a84*/ 	.word	0x00000000
        /*0a88*/ 	.short	0x0101
        /*0a8a*/ 	.byte	0x3f
	.zero		1


	//   ....[37]....
        /*0a8c*/ 	.word	0x0000b2e0
        /*0a90*/ 	.word	0x000000ff
        /*0a94*/ 	.word	0x00000000
        /*0a98*/ 	.short	0x0101
        /*0a9a*/ 	.byte	0x06
	.zero		1


	//   ....[38]....
        /*0a9c*/ 	.word	0x0000b940
        /*0aa0*/ 	.word	0x000000ff
        /*0aa4*/ 	.word	0x00029850
        /*0aa8*/ 	.short	0x010a
        /*0aaa*/ 	.byte	0x05
	.zero		1


	//   ....[39]....
        /*0aac*/ 	.word	0x0000b980
        /*0ab0*/ 	.word	0x000000ff
        /*0ab4*/ 	.word	0x00029850
        /*0ab8*/ 	.short	0x010a
        /*0aba*/ 	.byte	0x05
	.zero		1


	//   ....[40]....
        /*0abc*/ 	.word	0x0000bf60
        /*0ac0*/ 	.word	0x000000ff
        /*0ac4*/ 	.word	0x00000000
        /*0ac8*/ 	.short	0x0101
        /*0aca*/ 	.byte	0x04
	.zero		1


	//   ....[41]....
        /*0acc*/ 	.word	0x0000e260
        /*0ad0*/ 	.word	0x00000000
        /*0ad4*/ 	.word	0x00000000
        /*0ad8*/ 	.short	0x0101
        /*0ada*/ 	.byte	0x3f
	.zero		1


	//   ....[42]....
        /*0adc*/ 	.word	0x0000e910
        /*0ae0*/ 	.word	0x00000004
        /*0ae4*/ 	.word	0x00000000
        /*0ae8*/ 	.short	0x0101
        /*0aea*/ 	.byte	0x3f
	.zero		1


	//   ....[43]....
        /*0aec*/ 	.word	0x00012540
        /*0af0*/ 	.word	0x00000002
        /*0af4*/ 	.word	0x00029880
        /*0af8*/ 	.short	0x010a
        /*0afa*/ 	.byte	0x3f
	.zero		1


	//   ....[44]....
        /*0afc*/ 	.word	0x000126d0
        /*0b00*/ 	.word	0x00000002
        /*0b04*/ 	.word	0x00029840
        /*0b08*/ 	.short	0x010a
        /*0b0a*/ 	.byte	0x3f
	.zero		1


	//   ....[45]....
        /*0b0c*/ 	.word	0x00013240
        /*0b10*/ 	.word	0x00000011
        /*0b14*/ 	.word	0x00029800
        /*0b18*/ 	.short	0x0107
        /*0b1a*/ 	.byte	0x3f
	.zero		1


	//   ....[46]....
        /*0b1c*/ 	.word	0x00013340
        /*0b20*/ 	.word	0x00000011
        /*0b24*/ 	.word	0x00029800
        /*0b28*/ 	.short	0x0101
        /*0b2a*/ 	.byte	0x3f
	.zero		1


	//   ....[47]....
        /*0b2c*/ 	.word	0x00013360
        /*0b30*/ 	.word	0x00000011
        /*0b34*/ 	.word	0x00029820
        /*0b38*/ 	.short	0x010a
        /*0b3a*/ 	.byte	0x3f
	.zero		1


	//   ....[48]....
        /*0b3c*/ 	.word	0x00013690
        /*0b40*/ 	.word	0x00000005
        /*0b44*/ 	.word	0x00029880
        /*0b48*/ 	.short	0x010a
        /*0b4a*/ 	.byte	0x3f
	.zero		1


	//   ....[49]....
        /*0b4c*/ 	.word	0x000138c0
        /*0b50*/ 	.word	0x00000005
        /*0b54*/ 	.word	0x00029840
        /*0b58*/ 	.short	0x010a
        /*0b5a*/ 	.byte	0x3f
	.zero		1


	//   ....[50]....
        /*0b5c*/ 	.word	0x00013d80
        /*0b60*/ 	.word	0x00000013
        /*0b64*/ 	.word	0x00029870
        /*0b68*/ 	.short	0x010a
        /*0b6a*/ 	.byte	0x3f
	.zero		1


	//   ....[51]....
        /*0b6c*/ 	.word	0x00013df0
        /*0b70*/ 	.word	0x00000013
        /*0b74*/ 	.word	0x00029860
        /*0b78*/ 	.short	0x010a
        /*0b7a*/ 	.byte	0x3f
	.zero		1


	//   ....[52]....
        /*0b7c*/ 	.word	0x00014320
        /*0b80*/ 	.word	0x00000013
        /*0b84*/ 	.word	0x00029850
        /*0b88*/ 	.short	0x0101
        /*0b8a*/ 	.byte	0x3f
	.zero		1


	//   ....[53]....
        /*0b8c*/ 	.word	0x00014390
        /*0b90*/ 	.word	0x00000013
        /*0b94*/ 	.word	0x00000000
        /*0b98*/ 	.short	0x0101
        /*0b9a*/ 	.byte	0x3f
	.zero		1


	//   ....[54]....
        /*0b9c*/ 	.word	0x000145d0
        /*0ba0*/ 	.word	0x00000010
        /*0ba4*/ 	.word	0x00029870
        /*0ba8*/ 	.short	0x010a
        /*0baa*/ 	.byte	0x3f
	.zero		1


	//   ....[55]....
        /*0bac*/ 	.word	0x00014640
        /*0bb0*/ 	.word	0x00000010
        /*0bb4*/ 	.word	0x00029860
        /*0bb8*/ 	.short	0x010a
        /*0bba*/ 	.byte	0x3f
	.zero		1


	//   ....[56]....
        /*0bbc*/ 	.word	0x00014b80
        /*0bc0*/ 	.word	0x00000010
        /*0bc4*/ 	.word	0x00029850
        /*0bc8*/ 	.short	0x0101
        /*0bca*/ 	.byte	0x3f
	.zero		1


	//   ....[57]....
        /*0bcc*/ 	.word	0x00014bd0
        /*0bd0*/ 	.word	0x00000010
        /*0bd4*/ 	.word	0x00000000
        /*0bd8*/ 	.short	0x0101
        /*0bda*/ 	.byte	0x3f
	.zero		1


	//   ....[58]....
        /*0bdc*/ 	.word	0x00015da0
        /*0be0*/ 	.word	0x00000003
        /*0be4*/ 	.word	0x00029820
        /*0be8*/ 	.short	0x010a
        /*0bea*/ 	.byte	0x3f
	.zero		1


	//   ....[59]....
        /*0bec*/ 	.word	0x00015f70
        /*0bf0*/ 	.word	0x00000007
        /*0bf4*/ 	.word	0x00000000
        /*0bf8*/ 	.short	0x010a
        /*0bfa*/ 	.byte	0x3f
	.zero		1


	//   ....[60]....
        /*0bfc*/ 	.word	0x00015fc0
        /*0c00*/ 	.word	0x00000005
        /*0c04*/ 	.word	0x00000000
        /*0c08*/ 	.short	0x010a
        /*0c0a*/ 	.byte	0x3f
	.zero		1


	//   ....[61]....
        /*0c0c*/ 	.word	0x00016010
        /*0c10*/ 	.word	0x00000005
        /*0c14*/ 	.word	0x00029860
        /*0c18*/ 	.short	0x010a
        /*0c1a*/ 	.byte	0x3f
	.zero		1


	//   ....[62]....
        /*0c1c*/ 	.word	0x00016060
        /*0c20*/ 	.word	0x00000003
        /*0c24*/ 	.word	0x00029860
        /*0c28*/ 	.short	0x010a
        /*0c2a*/ 	.byte	0x3f
	.zero		1


	//   ....[63]....
        /*0c2c*/ 	.word	0x000160a0
        /*0c30*/ 	.word	0x00000005
        /*0c34*/ 	.word	0x00029880
        /*0c38*/ 	.short	0x010a
        /*0c3a*/ 	.byte	0x3f
	.zero		1


	//   ....[64]....
        /*0c3c*/ 	.word	0x000160c0
        /*0c40*/ 	.word	0x00000003
        /*0c44*/ 	.word	0x00029880
        /*0c48*/ 	.short	0x010a
        /*0c4a*/ 	.byte	0x3f
	.zero		1


	//   ....[65]....
        /*0c4c*/ 	.word	0x00016130
        /*0c50*/ 	.word	0x00000003
        /*0c54*/ 	.word	0x00029800
        /*0c58*/ 	.short	0x010a
        /*0c5a*/ 	.byte	0x3f
	.zero		1


	//   ....[66]....
        /*0c5c*/ 	.word	0x00016180
        /*0c60*/ 	.word	0x00000002
        /*0c64*/ 	.word	0x00029830
        /*0c68*/ 	.short	0x010a
        /*0c6a*/ 	.byte	0x3f
	.zero		1


	//   ....[67]....
        /*0c6c*/ 	.word	0x000161e0
        /*0c70*/ 	.word	0x00000007
        /*0c74*/ 	.word	0x00029830
        /*0c78*/ 	.short	0x010a
        /*0c7a*/ 	.byte	0x3f
	.zero		1


	//   ....[68]....
        /*0c7c*/ 	.word	0x00016240
        /*0c80*/ 	.word	0x00000007
        /*0c84*/ 	.word	0x00029850
        /*0c88*/ 	.short	0x010a
        /*0c8a*/ 	.byte	0x3f
	.zero		1


	//   ....[69]....
        /*0c8c*/ 	.word	0x000162a0
        /*0c90*/ 	.word	0x00000009
        /*0c94*/ 	.word	0x00029830
        /*0c98*/ 	.short	0x010a
        /*0c9a*/ 	.byte	0x3f
	.zero		1


	//   ....[70]....
        /*0c9c*/ 	.word	0x00016300
        /*0ca0*/ 	.word	0x00000009
        /*0ca4*/ 	.word	0x00029850
        /*0ca8*/ 	.short	0x010a
        /*0caa*/ 	.byte	0x3f
	.zero		1


	//   ....[71]....
        /*0cac*/ 	.word	0x00016360
        /*0cb0*/ 	.word	0x00000006
        /*0cb4*/ 	.word	0x00029850
        /*0cb8*/ 	.short	0x010a
        /*0cba*/ 	.byte	0x3f
	.zero		1


	//   ....[72]....
        /*0cbc*/ 	.word	0x000164b0
        /*0cc0*/ 	.word	0x00000002
        /*0cc4*/ 	.word	0x00029880
        /*0cc8*/ 	.short	0x010a
        /*0cca*/ 	.byte	0x3f
	.zero		1


	//   ....[73]....
        /*0ccc*/ 	.word	0x00016500
        /*0cd0*/ 	.word	0x00000002
        /*0cd4*/ 	.word	0x00029840
        /*0cd8*/ 	.short	0x010a
        /*0cda*/ 	.byte	0x3f
	.zero		1


	//   ....[74]....
        /*0cdc*/ 	.word	0x00016ac0
        /*0ce0*/ 	.word	0x00000011
        /*0ce4*/ 	.word	0x00029820
        /*0ce8*/ 	.short	0x010a
        /*0cea*/ 	.byte	0x3f
	.zero		1


	//   ....[75]....
        /*0cec*/ 	.word	0x00016b10
        /*0cf0*/ 	.word	0x00000005
        /*0cf4*/ 	.word	0x00029880
        /*0cf8*/ 	.short	0x010a
        /*0cfa*/ 	.byte	0x3f
	.zero		1


	//   ....[76]....
        /*0cfc*/ 	.word	0x00016b60
        /*0d00*/ 	.word	0x00000005
        /*0d04*/ 	.word	0x00029840
        /*0d08*/ 	.short	0x010a
        /*0d0a*/ 	.byte	0x3f
	.zero		1


	//   ....[77]....
        /*0d0c*/ 	.word	0x00016bb0
        /*0d10*/ 	.word	0x00000013
        /*0d14*/ 	.word	0x00029870
        /*0d18*/ 	.short	0x010a
        /*0d1a*/ 	.byte	0x3f
	.zero		1


	//   ....[78]....
        /*0d1c*/ 	.word	0x00016c00
        /*0d20*/ 	.word	0x00000013
        /*0d24*/ 	.word	0x00029860
        /*0d28*/ 	.short	0x010a
        /*0d2a*/ 	.byte	0x3f
	.zero		1


	//   ....[79]....
        /*0d2c*/ 	.word	0x00016c50
        /*0d30*/ 	.word	0x00000010
        /*0d34*/ 	.word	0x00029870
        /*0d38*/ 	.short	0x010a
        /*0d3a*/ 	.byte	0x3f
	.zero		1


	//   ....[80]....
        /*0d3c*/ 	.word	0x00016ca0
        /*0d40*/ 	.word	0x00000010
        /*0d44*/ 	.word	0x00029860
        /*0d48*/ 	.short	0x010a
        /*0d4a*/ 	.byte	0x3f
	.zero		1


	//   ....[81]....
        /*0d4c*/ 	.word	0x00016cf0
        /*0d50*/ 	.word	0x00000003
        /*0d54*/ 	.word	0x00029820
        /*0d58*/ 	.short	0x010a
        /*0d5a*/ 	.byte	0x3f
	.zero		1


	//   ....[82]....
        /*0d5c*/ 	.word	0x00016e90
        /*0d60*/ 	.word	0x00000007
        /*0d64*/ 	.word	0x00000000
        /*0d68*/ 	.short	0x010a
        /*0d6a*/ 	.byte	0x3f
	.zero		1


	//   ....[83]....
        /*0d6c*/ 	.word	0x00016ee0
        /*0d70*/ 	.word	0x00000005
        /*0d74*/ 	.word	0x00000000
        /*0d78*/ 	.short	0x010a
        /*0d7a*/ 	.byte	0x3f
	.zero		1


	//   ....[84]....
        /*0d7c*/ 	.word	0x00016f30
        /*0d80*/ 	.word	0x00000005
        /*0d84*/ 	.word	0x00029860
        /*0d88*/ 	.short	0x010a
        /*0d8a*/ 	.byte	0x3f
	.zero		1


	//   ....[85]....
        /*0d8c*/ 	.word	0x00016f80
        /*0d90*/ 	.word	0x00000003
        /*0d94*/ 	.word	0x00029860
        /*0d98*/ 	.short	0x010a
        /*0d9a*/ 	.byte	0x3f
	.zero		1


	//   ....[86]....
        /*0d9c*/ 	.word	0x00016fd0
        /*0da0*/ 	.word	0x00000005
        /*0da4*/ 	.word	0x00029880
        /*0da8*/ 	.short	0x010a
        /*0daa*/ 	.byte	0x3f
	.zero		1


	//----- nvinfo : EIATTR_NUM_MBARRIERS
	.align		4
.L_298:
        /*0dac*/ 	.byte	0x03, 0x38
        /*0dae*/ 	.short	0x0016


	//----- nvinfo : EIATTR_EXIT_INSTR_OFFSETS
	.align		4
        /*0db0*/ 	.byte	0x04, 0x1c
        /*0db2*/ 	.short	(.L_300 - .L_299)


	//   ....[0]....
.L_299:
        /*0db4*/ 	.word	0x00000a80


	//   ....[1]....
        /*0db8*/ 	.word	0x0000fe30


	//   ....[2]....
        /*0dbc*/ 	.word	0x00016110


	//----- nvinfo : EIATTR_MAX_THREADS
	.align		4
.L_300:
        /*0dc0*/ 	.byte	0x04, 0x05
        /*0dc2*/ 	.short	(.L_302 - .L_301)
.L_301:
        /*0dc4*/ 	.word	0x00000180
        /*0dc8*/ 	.word	0x00000001
        /*0dcc*/ 	.word	0x00000001


	//----- nvinfo : EIATTR_CRS_STACK_SIZE
	.align		4
.L_302:
        /*0dd0*/ 	.byte	0x04, 0x1e
        /*0dd2*/ 	.short	(.L_304 - .L_303)
.L_303:
        /*0dd4*/ 	.word	0x00000000


	//----- nvinfo : EIATTR_CBANK_PARAM_SIZE
	.align		4
.L_304:
        /*0dd8*/ 	.byte	0x03, 0x19
        /*0dda*/ 	.short	0x0af0


	//----- nvinfo : EIATTR_PARAM_CBANK
	.align		4
        /*0ddc*/ 	.byte	0x04, 0x0a
        /*0dde*/ 	.short	(.L_306 - .L_305)
	.align		4
.L_305:
        /*0de0*/ 	.word	index@(.nv.constant0._ZN7cutlass13device_kernelIN5flash11enable_sm90INS1_16FlashAttnFwdSm90INS1_25CollectiveMainloopFwdSm90ILi2EN4cute5tupleIJNS5_1CILi1EEES8_S8_EEENS6_IJNS7_ILi128EEENS7_ILi160EEENS7_ILi192EEEEEELi128ENS_12float_e4m3_tEfNS_4arch4Sm90ELb1ELb0ELb0ELb1ELb0ELb0ELb0ELb1ELb1ELb1ELb1ELb0EEENS1_21CollectiveEpilogueFwdINS6_IJSA_SA_SB_EEES9_NS_10bfloat16_tESG_Li256ELb1ELb1ELb1ELb1EEENS1_36VarlenDynamicPersistentTileSchedulerILi128ELi160ELi256ELi128ELb1ELb1ELb1ELb1ELb1ELb1EEEEEEEEEvNT_6ParamsE)
        /*0de4*/ 	.short	0x0210
        /*0de6*/ 	.short	0x0af0


	//----- nvinfo : EIATTR_SW_WAR
	.align		4
.L_306:
        /*0de8*/ 	.byte	0x04, 0x36
        /*0dea*/ 	.short	(.L_308 - .L_307)
.L_307:
        /*0dec*/ 	.word	0x00000008
.L_308:


//--------------------- .nv.info._ZN7cutlass13device_kernelIN5flash11enable_sm90INS1_16FlashAttnFwdSm90INS1_25CollectiveMainloopFwdSm90ILi2EN4cute5tupleIJNS5_1CILi1EEES8_S8_EEENS6_IJNS7_ILi128EEENS7_ILi160EEENS7_ILi192EEEEEELi128ENS_12float_e4m3_tEfNS_4arch4Sm90ELb1ELb0ELb0ELb1ELb0ELb1ELb0ELb1ELb1ELb1ELb1ELb0EEENS1_21CollectiveEpilogueFwdINS6_IJSA_SA_SB_EEES9_NS_10bfloat16_tESG_Li256ELb1ELb1ELb1ELb1EEENS1_36VarlenDynamicPersistentTileSchedulerILi128ELi160ELi256ELi128ELb1ELb1ELb1ELb1ELb1ELb1EEEEEEEEEvNT_6ParamsE --------------------------
	.section	.nv.info._ZN7cutlass13device_kernelIN5flash11enable_sm90INS1_16FlashAttnFwdSm90INS1_25CollectiveMainloopFwdSm90ILi2EN4cute5tupleIJNS5_1CILi1EEES8_S8_EEENS6_IJNS7_ILi128EEENS7_ILi160EEENS7_ILi192EEEEEELi128ENS_12float_e4m3_tEfNS_4arch4Sm90ELb1ELb0ELb0ELb1ELb0ELb1ELb0ELb1ELb1ELb1ELb1ELb0EEENS1_21CollectiveEpilogueFwdINS6_IJSA_SA_SB_EEES9_NS_10bfloat16_tESG_Li256ELb1ELb1ELb1ELb1EEENS1_36VarlenDynamicPersistentTileSchedulerILi128ELi160ELi256ELi128ELb1ELb1ELb1ELb1ELb1ELb1EEEEEEEEEvNT_6ParamsE,"",@"SHT_CUDA_INFO"
	.sectionflags	@""
	.align	4


	//----- nvinfo : EIATTR_CUDA_API_VERSION
	.align		4
        /*0000*/ 	.byte	0x04, 0x37
        /*0002*/ 	.short	(.L_310 - .L_309)
.L_309:
        /*0004*/ 	.word	0x00000082


	//----- nvinfo : EIATTR_KPARAM_INFO
	.align		4
.L_310:
        /*0008*/ 	.byte	0x04, 0x17
        /*000a*/ 	.short	(.L_312 - .L_311)
.L_311:
        /*000c*/ 	.word	0x00000000
        /*0010*/ 	.short	0x0000
        /*0012*/ 	.short	0x0070
        /*0014*/ 	.byte	0x00, 0xf0, 0x01, 0x2a


	//----- nvinfo : EIATTR_SPARSE_MMA_MASK
	.align		4
.L_312:
        /*0018*/ 	.byte	0x03, 0x50
        /*001a*/ 	.short	0x0000


	//----- nvinfo : EIATTR_MAXREG_COUNT
	.align		4
        /*001c*/ 	.byte	0x03, 0x1b
        /*001e*/ 	.short	0x00a8


	//----- nvinfo : EIATTR_NUM_BARRIERS
	.align		4
        /*0020*/ 	.byte	0x02, 0x4c
        /*0022*/ 	.byte	0x10
	.zero		1


	//----- nvinfo : EIATTR_EXTERNS
	.align		4
        /*0024*/ 	.byte	0x04, 0x0f
        /*0026*/ 	.short	(.L_314 - .L_313)


	//   ....[0]....
	.align		4
.L_313:
        /*0028*/ 	.word	index@(__assertfail)


	//----- nvinfo : EIATTR_ANNOTATIONS
	.align		4
.L_314:
        /*002c*/ 	.byte	0x04, 0x55
        /*002e*/ 	.short	(.L_316 - .L_315)


	//   ....[0]....
.L_315:
        /* <DEDUP_REMOVED lines=91> */


	//----- nvinfo : EIATTR_MERCURY_ISA_VERSION
	.align		4
.L_316:
        /*05d0*/ 	.byte	0x03, 0x5f
        /*05d2*/ 	.short	0x0101


	//----- nvinfo : EIATTR_UNUSED_LOAD_BYTE_OFFSET
	.align		4
        /*05d4*/ 	.byte	0x04, 0x44
        /*05d6*/ 	.short	(.L_318 - .L_317)


	//   ....[0]....
.L_317:
        /*05d8*/ 	.word	0x00000ae0
        /*05dc*/ 	.word	0x0000fff0


	//   ....[1]....
        /*05e0*/ 	.word	0x00022e40
        /*05e4*/ 	.word	0x0000fff0


	//----- nvinfo : EIATTR_INT_WARP_WIDE_INSTR_OFFSETS
	.align		4
.L_318:
        /*05e8*/ 	.byte	0x04, 0x31
        /*05ea*/ 	.short	(.L_320 - .L_319)


	//   ....[0]....
.L_319:
        /*05ec*/ 	.word	0x00000190


	//   ....[1]....
        /*05f0*/ 	.word	0x000001d0


	//   ....[2]....
        /*05f4*/ 	.word	0x00000240


	//   ....[3]....
        /*05f8*/ 	.word	0x0002a2a0


	//   ....[4]....
        /*05fc*/ 	.word	0x0002a300


	//   ....[5]....
        /*0600*/ 	.word	0x0002cca0


	//   ....[6]....
        /*0604*/ 	.word	0x0002cd00


	//----- nvinfo : EIATTR_COOP_GROUP_MASK_REGIDS
	.align		4
.L_320:
        /*0608*/ 	.byte	0x04, 0x29
        /*060a*/ 	.short	(.L_322 - .L_321)


	//   ....[0]....
.L_321:
        /*060c*/ 	.word	0xffffffff


	//   ....[1]....
        /*0610*/ 	.word	0xffffffff


	//   ....[2]....
        /*0614*/ 	.word	0xffffffff


	//   ....[3]....
        /*0618*/ 	.word	0xffffffff


	//   ....[4]....
        /*061c*/ 	.word	0xffffffff


	//   ....[5]....
        /*0620*/ 	.word	0xffffffff


	//   ....[6]....
        /*0624*/ 	.word	0xffffffff


	//   ....[7]....
        /*0628*/ 	.word	0xffffffff


	//   ....[8]....
        /*062c*/ 	.word	0xffffffff


	//   ....[9]....
        /*0630*/ 	.word	0xffffffff


	//   ....[10]....
        /*0634*/ 	.word	0xffffffff


	//   ....[11]....
        /*0638*/ 	.word	0xffffffff


	//   ....[12]....
        /*063c*/ 	.word	0xffffffff


	//   ....[13]....
        /*0640*/ 	.word	0xffffffff


	//   ....[14]....
        /*0644*/ 	.word	0xffffffff


	//   ....[15]....
        /*0648*/ 	.word	0xffffffff


	//   ....[16]....
        /*064c*/ 	.word	0xffffffff


	//   ....[17]....
        /*0650*/ 	.word	0xffffffff


	//   ....[18]....
        /*0654*/ 	.word	0xffffffff


	//   ....[19]....
        /*0658*/ 	.word	0xffffffff


	//   ....[20]....
        /*065c*/ 	.word	0xffffffff


	//   ....[21]....
        /*0660*/ 	.word	0xffffffff


	//   ....[22]....
        /*0664*/ 	.word	0xffffffff


	//   ....[23]....
        /*0668*/ 	.word	0xffffffff


	//   ....[24]....
        /*066c*/ 	.word	0xffffffff


	//   ....[25]....
        /*0670*/ 	.word	0xffffffff


	//   ....[26]....
        /*0674*/ 	.word	0xffffffff


	//   ....[27]....
        /*0678*/ 	.word	0xffffffff


	//   ....[28]....
        /*067c*/ 	.word	0xffffffff


	//   ....[29]....
        /*0680*/ 	.word	0xffffffff


	//   ....[30]....
        /*0684*/ 	.word	0xffffffff


	//   ....[31]....
        /*0688*/ 	.word	0xffffffff


	//   ....[32]....
        /*068c*/ 	.word	0xffffffff


	//   ....[33]....
        /*0690*/ 	.word	0xffffffff


	//   ....[34]....
        /*0694*/ 	.word	0xffffffff


	//   ....[35]....
        /*0698*/ 	.word	0xffffffff


	//   ....[36]....
        /*069c*/ 	.word	0xffffffff


	//   ....[37]....
        /*06a0*/ 	.word	0xffffffff


	//   ....[38]....
        /*06a4*/ 	.word	0xffffffff


	//   ....[39]....
        /*06a8*/ 	.word	0xffffffff


	//   ....[40]....
        /*06ac*/ 	.word	0xffffffff


	//   ....[41]....
        /*06b0*/ 	.word	0xffffffff


	//   ....[42]....
        /*06b4*/ 	.word	0xffffffff


	//   ....[43]....
        /*06b8*/ 	.word	0xffffffff


	//   ....[44]....
        /*06bc*/ 	.word	0xffffffff


	//   ....[45]....
        /*06c0*/ 	.word	0xffffffff


	//   ....[46]....
        /*06c4*/ 	.word	0xffffffff


	//   ....[47]....
        /*06c8*/ 	.word	0xffffffff


	//   ....[48]....
        /*06cc*/ 	.word	0xffffffff


	//   ....[49]....
        /*06d0*/ 	.word	0xffffffff


	//   ....[50]....
        /*06d4*/ 	.word	0xffffffff


	//   ....[51]....
        /*06d8*/ 	.word	0xffffffff


	//   ....[52]....
        /*06dc*/ 	.word	0xffffffff


	//   ....[53]....
        /*06e0*/ 	.word	0xffffffff


	//   ....[54]....
        /*06e4*/ 	.word	0xffffffff


	//   ....[55]....
        /*06e8*/ 	.word	0xffffffff


	//   ....[56]....
        /*06ec*/ 	.word	0xffffffff


	//   ....[57]....
        /*06f0*/ 	.word	0xffffffff


	//   ....[58]....
        /*06f4*/ 	.word	0xffffffff


	//   ....[59]....
        /*06f8*/ 	.word	0xffffffff


	//   ....[60]....
        /*06fc*/ 	.word	0xffffffff


	//   ....[61]....
        /*0700*/ 	.word	0xffffffff


	//   ....[62]....
        /*0704*/ 	.word	0xffffffff


	//   ....[63]....
        /*0708*/ 	.word	0xffffffff


	//   ....[64]....
        /*070c*/ 	.word	0xffffffff


	//   ....[65]....
        /*0710*/ 	.word	0xffffffff


	//   ....[66]....
        /*0714*/ 	.word	0xffffffff


	//   ....[67]....
        /*0718*/ 	.word	0xffffffff


	//   ....[68]....
        /*071c*/ 	.word	0xffffffff


	//   ....[69]....
        /*0720*/ 	.word	0xffffffff


	//   ....[70]....
        /*0724*/ 	.word	0xffffffff


	//   ....[71]....
        /*0728*/ 	.word	0xffffffff


	//   ....[72]....
        /*072c*/ 	.word	0xffffffff


	//   ....[73]....
        /*0730*/ 	.word	0xffffffff


	//   ....[74]....
        /*0734*/ 	.word	0xffffffff


	//   ....[75]....
        /*0738*/ 	.word	0xffffffff


	//   ....[76]....
        /*073c*/ 	.word	0xffffffff


	//   ....[77]....
        /*0740*/ 	.word	0xffffffff


	//   ....[78]....
        /*0744*/ 	.word	0xffffffff


	//   ....[79]....
        /*0748*/ 	.word	0xffffffff


	//   ....[80]....
        /*074c*/ 	.word	0xffffffff


	//   ....[81]....
        /*0750*/ 	.word	0xffffffff


	//   ....[82]....
        /*0754*/ 	.word	0xffffffff


	//   ....[83]....
        /*0758*/ 	.word	0xffffffff


	//   ....[84]....
        /*075c*/ 	.word	0xffffffff


	//   ....[85]....
        /*0760*/ 	.word	0xffffffff


	//   ....[86]....
        /*0764*/ 	.word	0xffffffff


	//   ....[87]....
        /*0768*/ 	.word	0xffffffff


	//   ....[88]....
        /*076c*/ 	.word	0xffffffff


	//   ....[89]....
        /*0770*/ 	.word	0xffffffff


	//   ....[90]....
        /*0774*/ 	.word	0xffffffff


	//   ....[91]....
        /*0778*/ 	.word	0xffffffff


	//   ....[92]....
        /*077c*/ 	.word	0xffffffff


	//   ....[93]....
        /*0780*/ 	.word	0xffffffff


	//   ....[94]....
        /*0784*/ 	.word	0xffffffff


	//   ....[95]....
        /*0788*/ 	.word	0xffffffff


	//   ....[96]....
        /*078c*/ 	.word	0xffffffff


	//   ....[97]....
        /*0790*/ 	.word	0xffffffff


	//   ....[98]....
        /*0794*/ 	.word	0xffffffff


	//   ....[99]....
        /*0798*/ 	.word	0xffffffff


	//   ....[100]....
        /*079c*/ 	.word	0xffffffff


	//   ....[101]....
        /*07a0*/ 	.word	0xffffffff


	//   ....[102]....
        /*07a4*/ 	.word	0xffffffff


	//   ....[103]....
        /*07a8*/ 	.word	0xffffffff


	//   ....[104]....
        /*07ac*/ 	.word	0xffffffff


	//   ....[105]....
        /*07b0*/ 	.word	0xffffffff


	//   ....[106]....
        /*07b4*/ 	.word	0xffffffff


	//   ....[107]....
        /*07b8*/ 	.word	0xffffffff


	//   ....[108]....
        /*07bc*/ 	.word	0xffffffff


	//   ....[109]....
        /*07c0*/ 	.word	0xffffffff


	//   ....[110]....
        /*07c4*/ 	.word	0xffffffff


	//   ....[111]....
        /*07c8*/ 	.word	0xffffffff


	//   ....[112]....
        /*07cc*/ 	.word	0xffffffff


	//   ....[113]....
        /*07d0*/ 	.word	0xffffffff


	//   ....[114]....
        /*07d4*/ 	.word	0xffffffff


	//   ....[115]....
        /*07d8*/ 	.word	0xffffffff


	//   ....[116]....
        /*07dc*/ 	.word	0xffffffff


	//   ....[117]....
        /*07e0*/ 	.word	0xffffffff


	//   ....[118]....
        /*07e4*/ 	.word	0xffffffff


	//   ....[119]....
        /*07e8*/ 	.word	0xffffffff


	//   ....[120]....
        /*07ec*/ 	.word	0xffffffff


	//   ....[121]....
        /*07f0*/ 	.word	0xffffffff


	//   ....[122]....
        /*07f4*/ 	.word	0xffffffff


	//   ....[123]....
        /*07f8*/ 	.word	0xffffffff


	//   ....[124]....
        /*07fc*/ 	.word	0xffffffff


	//   ....[125]....
        /*0800*/ 	.word	0xffffffff


	//   ....[126]....
        /*0804*/ 	.word	0xffffffff


	//   ....[127]....
        /*0808*/ 	.word	0xffffffff


	//   ....[128]....
        /*080c*/ 	.word	0xffffffff


	//   ....[129]....
        /*0810*/ 	.word	0xffffffff


	//   ....[130]....
        /*0814*/ 	.word	0xffffffff


	//   ....[131]....
        /*0818*/ 	.word	0xffffffff


	//   ....[132]....
        /*081c*/ 	.word	0xffffffff


	//   ....[133]....
        /*0820*/ 	.word	0xffffffff


	//   ....[134]....
        /*0824*/ 	.word	0xffffffff


	//   ....[135]....
        /*0828*/ 	.word	0xffffffff


	//   ....[136]....
        /*082c*/ 	.word	0xffffffff


	//   ....[137]....
        /*0830*/ 	.word	0xffffffff


	//   ....[138]....
        /*0834*/ 	.word	0xffffffff


	//   ....[139]....
        /*0838*/ 	.word	0xffffffff


	//   ....[140]....
        /*083c*/ 	.word	0xffffffff


	//   ....[141]....
        /*0840*/ 	.word	0xffffffff


	//   ....[142]....
        /*0844*/ 	.word	0xffffffff


	//   ....[143]....
        /*0848*/ 	.word	0xffffffff


	//   ....[144]....
        /*084c*/ 	.word	0xffffffff


	//   ....[145]....
        /*0850*/ 	.word	0xffffffff


	//   ....[146]....
        /*0854*/ 	.word	0xffffffff


	//   ....[147]....
        /*0858*/ 	.word	0xffffffff


	//   ....[148]....
        /*085c*/ 	.word	0xffffffff


	//   ....[149]....
        /*0860*/ 	.word	0xffffffff


	//   ....[150]....
        /*0864*/ 	.word	0xffffffff


	//   ....[151]....
        /*0868*/ 	.word	0xffffffff


	//   ....[152]....
        /*086c*/ 	.word	0xffffffff


	//   ....[153]....
        /*0870*/ 	.word	0xffffffff


	//   ....[154]....
        /*0874*/ 	.word	0xffffffff


	//   ....[155]....
        /*0878*/ 	.word	0xffffffff


	//   ....[156]....
        /*087c*/ 	.word	0xffffffff


	//   ....[157]....
        /*0880*/ 	.word	0xffffffff


	//   ....[158]....
        /*0884*/ 	.word	0xffffffff


	//   ....[159]....
        /*0888*/ 	.word	0xffffffff


	//   ....[160]....
        /*088c*/ 	.word	0xffffffff


	//   ....[161]....
        /*0890*/ 	.word	0xffffffff


	//   ....[162]....
        /*0894*/ 	.word	0xffffffff


	//   ....[163]....
        /*0898*/ 	.word	0xffffffff


	//   ....[164]....
        /*089c*/ 	.word	0xffffffff


	//   ....[165]....
        /*08a0*/ 	.word	0xffffffff


	//   ....[166]....
        /*08a4*/ 	.word	0xffffffff


	//   ....[167]....
        /*08a8*/ 	.word	0xffffffff


	//   ....[168]....
        /*08ac*/ 	.word	0xffffffff


	//   ....[169]....
        /*08b0*/ 	.word	0xffffffff


	//   ....[170]....
        /*08b4*/ 	.word	0x0500000f


	//   ....[171]....
        /*08b8*/ 	.word	0x0500000f


	//   ....[172]....
        /*08bc*/ 	.word	0x0500000f


	//   ....[173]....
        /*08c0*/ 	.word	0x0500000f


	//   ....[174]....
        /*08c4*/ 	.word	0x0500000f


	//   ....[175]....
        /*08c8*/ 	.word	0x0500000f


	//   ....[176]....
        /*08cc*/ 	.word	0x0500000f


	//   ....[177]....
        /*08d0*/ 	.word	0x0500000f


	//   ....[178]....
        /*08d4*/ 	.word	0x0500000f


	//   ....[179]....
        /*08d8*/ 	.word	0x0500000f


	//   ....[180]....
        /*08dc*/ 	.word	0x0500000f


	//   ....[181]....
        /*08e0*/ 	.word	0x0500000f


	//   ....[182]....
        /*08e4*/ 	.word	0x0500000f


	//   ....[183]....
        /*08e8*/ 	.word	0x0500000f


	//   ....[184]....
        /*08ec*/ 	.word	0x0500000f


	//   ....[185]....
        /*08f0*/ 	.word	0x0500000f


	//   ....[186]....
        /*08f4*/ 	.word	0x0500000f


	//   ....[187]....
        /*08f8*/ 	.word	0x0500000f


	//   ....[188]....
        /*08fc*/ 	.word	0x0500000f


	//   ....[189]....
        /*0900*/ 	.word	0x0500000f


	//   ....[190]....
        /*0904*/ 	.word	0x0500000f


	//   ....[191]....
        /*0908*/ 	.word	0x0500000f


	//   ....[192]....
        /*090c*/ 	.word	0x0500000f


	//   ....[193]....
        /*0910*/ 	.word	0x0500000f


	//   ....[194]....
        /*0914*/ 	.word	0x0500000f


	//   ....[195]....
        /*0918*/ 	.word	0x0500000f


	//   ....[196]....
        /*091c*/ 	.word	0x0500000f


	//   ....[197]....
        /*0920*/ 	.word	0x0500000f


	//   ....[198]....
        /*0924*/ 	.word	0x0500000f


	//   ....[199]....
        /*0928*/ 	.word	0x0500000f


	//   ....[200]....
        /*092c*/ 	.word	0x0500000f


	//   ....[201]....
        /*0930*/ 	.word	0x0500000f


	//   ....[202]....
        /*0934*/ 	.word	0x0500000f


	//   ....[203]....
        /*0938*/ 	.word	0x0500000f


	//   ....[204]....
        /*093c*/ 	.word	0x0500000f


	//   ....[205]....
        /*0940*/ 	.word	0x0500000f


	//   ....[206]....
        /*0944*/ 	.word	0x0500000f


	//   ....[207]....
        /*0948*/ 	.word	0x0500000f


	//   ....[208]....
        /*094c*/ 	.word	0x0500000f


	//   ....[209]....
        /*0950*/ 	.word	0x0500000f


	//   ....[210]....
        /*0954*/ 	.word	0x0500000f


	//   ....[211]....
        /*0958*/ 	.word	0x0500000f


	//   ....[212]....
        /*095c*/ 	.word	0x0500000f


	//   ....[213]....
        /*0960*/ 	.word	0x0500000f


	//   ....[214]....
        /*0964*/ 	.word	0x0500000f


	//   ....[215]....
        /*0968*/ 	.word	0x0500000f


	//   ....[216]....
        /*096c*/ 	.word	0x0500000f


	//   ....[217]....
        /*0970*/ 	.word	0x0500000f


	//   ....[218]....
        /*0974*/ 	.word	0x0500000f


	//   ....[219]....
        /*0978*/ 	.word	0x0500000f


	//   ....[220]....
        /*097c*/ 	.word	0x0500000f


	//   ....[221]....
        /*0980*/ 	.word	0x0500000f


	//   ....[222]....
        /*0984*/ 	.word	0x0500000f


	//   ....[223]....
        /*0988*/ 	.word	0x0500000f


	//   ....[224]....
        /*098c*/ 	.word	0x0500000f


	//   ....[225]....
        /*0990*/ 	.word	0x0500000f


	//   ....[226]....
        /*0994*/ 	.word	0x0500000f


	//   ....[227]....
        /*0998*/ 	.word	0x0500000f


	//   ....[228]....
        /*099c*/ 	.word	0x0500000f


	//   ....[229]....
        /*09a0*/ 	.word	0x0500000f


	//   ....[230]....
        /*09a4*/ 	.word	0x0500000f


	//   ....[231]....
        /*09a8*/ 	.word	0x0500000f


	//   ....[232]....
        /*09ac*/ 	.word	0x0500000f


	//   ....[233]....
        /*09b0*/ 	.word	0x0500000f


	//   ....[234]....
        /*09b4*/ 	.word	0x0500000f


	//   ....[235]....
        /*09b8*/ 	.word	0x0500000f


	//   ....[236]....
        /*09bc*/ 	.word	0x0500000f


	//   ....[237]....
        /*09c0*/ 	.word	0x0500000f


	//   ....[238]....
        /*09c4*/ 	.word	0x0500000f


	//   ....[239]....
        /*09c8*/ 	.word	0x0500000f


	//   ....[240]....
        /*09cc*/ 	.word	0x0500000f


	//   ....[241]....
        /*09d0*/ 	.word	0x0500000f


	//   ....[242]....
        /*09d4*/ 	.word	0x0500000f


	//   ....[243]....
        /*09d8*/ 	.word	0x0500000f


	//   ....[244]....
        /*09dc*/ 	.word	0x0500000f


	//   ....[245]....
        /*09e0*/ 	.word	0x0500000f


	//   ....[246]....
        /*09e4*/ 	.word	0x0500000f


	//   ....[247]....
        /*09e8*/ 	.word	0x0500000f


	//   ....[248]....
        /*09ec*/ 	.word	0x0500000f


	//   ....[249]....
        /*09f0*/ 	.word	0x0500000f


	//   ....[250]....
        /*09f4*/ 	.word	0x0500000f


	//   ....[251]....
        /*09f8*/ 	.word	0x0500000f


	//   ....[252]....
        /*09fc*/ 	.word	0x0500000f


	//   ....[253]....
        /*0a00*/ 	.word	0x0500000f


	//   ....[254]....
        /*0a04*/ 	.word	0x0500000f


	//   ....[255]....
        /*0a08*/ 	.word	0x0500000f


	//   ....[0]....
        /*0a0c*/ 	.word	0x0500000f


	//   ....[1]....
        /*0a10*/ 	.word	0x0500000f


	//   ....[2]....
        /*0a14*/ 	.word	0x0500000f


	//   ....[3]....
        /*0a18*/ 	.word	0x0500000f


	//   ....[4]....
        /*0a1c*/ 	.word	0x0500000f


	//   ....[5]....
        /*0a20*/ 	.word	0x0500000f


	//   ....[6]....
        /*0a24*/ 	.word	0x0500000f


	//   ....[7]....
        /*0a28*/ 	.word	0x0500000f


	//   ....[8]....
        /*0a2c*/ 	.word	0x0500000f


	//   ....[9]....
        /*0a30*/ 	.word	0x0500000f


	//   ....[10]....
        /*0a34*/ 	.word	0x0500000f


	//   ....[11]....
        /*0a38*/ 	.word	0x0500000f


	//   ....[12]....
        /*0a3c*/ 	.word	0x0500000f


	//   ....[13]....
        /*0a40*/ 	.word	0x0500000f


	//   ....[14]....
        /*0a44*/ 	.word	0x0500000f


	//   ....[15]....
        /*0a48*/ 	.word	0x0500000f


	//   ....[16]....
        /*0a4c*/ 	.word	0x0500000f


	//   ....[17]....
        /*0a50*/ 	.word	0x0500000f


	//   ....[18]....
        /*0a54*/ 	.word	0x0500000f


	//   ....[19]....
        /*0a58*/ 	.word	0x0500000f


	//   ....[20]....
        /*0a5c*/ 	.word	0x0500000f


	//   ....[21]....
        /*0a60*/ 	.word	0x0500000f


	//   ....[22]....
        /*0a64*/ 	.word	0x0500000f


	//   ....[23]....
        /*0a68*/ 	.word	0x0500000f


	//   ....[24]....
        /*0a6c*/ 	.word	0x0500000f


	//   ....[25]....
        /*0a70*/ 	.word	0x0500000f


	//   ....[26]....
        /*0a74*/ 	.word	0x0500000f


	//   ....[27]....
        /*0a78*/ 	.word	0x0500000f


	//   ....[28]....
        /*0a7c*/ 	.word	0x0500000f


	//   ....[29]....
        /*0a80*/ 	.word	0x0500000f


	//   ....[30]....
        /*0a84*/ 	.word	0x0500000f


	//   ....[31]....
        /*0a88*/ 	.word	0x0500000f


	//   ....[32]....
        /*0a8c*/ 	.word	0x0500000f


	//   ....[33]....
        /*0a90*/ 	.word	0x0500000f


	//   ....[34]....
        /*0a94*/ 	.word	0x0500000f


	//   ....[35]....
        /*0a98*/ 	.word	0x0500000f


	//----- nvinfo : EIATTR_COOP_GROUP_INSTR_OFFSETS
	.align		4
.L_322:
        /*0a9c*/ 	.byte	0x04, 0x28
        /*0a9e*/ 	.short	(.L_324 - .L_323)


	//   ....[0]....
.L_323:
        /*0aa0*/ 	.word	0x00000070


	//   ....[1]....
        /*0aa4*/ 	.word	0x000001a0


	//   ....[2]....
        /*0aa8*/ 	.word	0x000001f0


	//   ....[3]....
        /*0aac*/ 	.word	0x00000420


	//   ....[4]....
        /*0ab0*/ 	.word	0x00000580


	//   ....[5]....
        /*0ab4*/ 	.word	0x000006a0


	//   ....[6]....
        /*0ab8*/ 	.word	0x00000800


	//   ....[7]....
        /*0abc*/ 	.word	0x00010910


	//   ....[8]....
        /*0ac0*/ 	.word	0x00010fd0


	//   ....[9]....
        /*0ac4*/ 	.word	0x00010fe0


	//   ....[10]....
        /*0ac8*/ 	.word	0x00010ff0


	//   ....[11]....
        /*0acc*/ 	.word	0x00011000


	//   ....[12]....
        /*0ad0*/ 	.word	0x00014630


	//   ....[13]....
        /*0ad4*/ 	.word	0x00014640


	//   ....[14]....
        /*0ad8*/ 	.word	0x00014650


	//   ....[15]....
        /*0adc*/ 	.word	0x00014660


	//   ....[16]....
        /*0ae0*/ 	.word	0x00018a60


	//   ....[17]....
        /*0ae4*/ 	.word	0x000191f0


	//   ....[18]....
        /*0ae8*/ 	.word	0x000194d0


	//   ....[19]....
        /*0aec*/ 	.word	0x000194f0


	//   ....[20]....
        /*0af0*/ 	.word	0x0001a0d0


	//   ....[21]....
        /*0af4*/ 	.word	0x0001a1e0


	//   ....[22]....
        /*0af8*/ 	.word	0x0001c840


	//   ....[23]....
        /*0afc*/ 	.word	0x0001d040


	//   ....[24]....
        /*0b00*/ 	.word	0x0001d050


	//   ....[25]....
        /*0b04*/ 	.word	0x0001d0d0


	//   ....[26]....
        /*0b08*/ 	.word	0x0001dc80


	//   ....[27]....
        /*0b0c*/ 	.word	0x0001dcd0


	//   ....[28]....
        /*0b10*/ 	.word	0x000209c0


	//   ....[29]....
        /*0b14*/ 	.word	0x00020a90


	//   ....[30]....
        /*0b18*/ 	.word	0x00020ac0


	//   ....[31]....
        /*0b1c*/ 	.word	0x00020e10


	//   ....[32]....
        /*0b20*/ 	.word	0x00022670


	//   ....[33]....
        /*0b24*/ 	.word	0x00022680


	//   ....[34]....
        /*0b28*/ 	.word	0x00022700


	//   ....[35]....
        /*0b2c*/ 	.word	0x00022710


	//   ....[36]....
        /*0b30*/ 	.word	0x000232a0


	//   ....[37]....
        /*0b34*/ 	.word	0x000232f0


	//   ....[38]....
        /*0b38*/ 	.word	0x00023330


	//   ....[39]....
        /*0b3c*/ 	.word	0x00023360


	//   ....[40]....
        /*0b40*/ 	.word	0x00023390


	//   ....[41]....
        /*0b44*/ 	.word	0x000233c0


	//   ....[42]....
        /*0b48*/ 	.word	0x000233f0


	//   ....[43]....
        /*0b4c*/ 	.word	0x00023420


	//   ....[44]....
        /*0b50*/ 	.word	0x00023450


	//   ....[45]....
        /*0b54*/ 	.word	0x00023480


	//   ....[46]....
        /*0b58*/ 	.word	0x000234b0


	//   ....[47]....
        /*0b5c*/ 	.word	0x000234e0


	//   ....[48]....
        /*0b60*/ 	.word	0x00023510


	//   ....[49]....
        /*0b64*/ 	.word	0x00023540


	//   ....[50]....
        /*0b68*/ 	.word	0x00023570


	//   ....[51]....
        /*0b6c*/ 	.word	0x000235a0


	//   ....[52]....
        /*0b70*/ 	.word	0x000235d0


	//   ....[53]....
        /*0b74*/ 	.word	0x00023600


	//   ....[54]....
        /*0b78*/ 	.word	0x00023630


	//   ....[55]....
        /*0b7c*/ 	.word	0x00023660


	//   ....[56]....
        /*0b80*/ 	.word	0x00023690


	//   ....[57]....
        /*0b84*/ 	.word	0x000236c0


	//   ....[58]....
        /*0b88*/ 	.word	0x000236f0


	//   ....[59]....
        /*0b8c*/ 	.word	0x00023720


	//   ....[60]....
        /*0b90*/ 	.word	0x00023750


	//   ....[61]....
        /*0b94*/ 	.word	0x00023780


	//   ....[62]....
        /*0b98*/ 	.word	0x000237b0


	//   ....[63]....
        /*0b9c*/ 	.word	0x000237e0


	//   ....[64]....
        /*0ba0*/ 	.word	0x00023810


	//   ....[65]....
        /*0ba4*/ 	.word	0x00023840


	//   ....[66]....
        /*0ba8*/ 	.word	0x00023870


	//   ....[67]....
        /*0bac*/ 	.word	0x000238a0


	//   ....[68]....
        /*0bb0*/ 	.word	0x000238d0


	//   ....[69]....
        /*0bb4*/ 	.word	0x00023900


	//   ....[70]....
        /*0bb8*/ 	.word	0x00023930


	//   ....[71]....
        /*0bbc*/ 	.word	0x00023960


	//   ....[72]....
        /*0bc0*/ 	.word	0x00023990


	//   ....[73]....
        /*0bc4*/ 	.word	0x000239c0


	//   ....[74]....
        /*0bc8*/ 	.word	0x000239f0


	//   ....[75]....
        /*0bcc*/ 	.word	0x00023a10


	//   ....[76]....
        /*0bd0*/ 	.word	0x00023a20


	//   ....[77]....
        /*0bd4*/ 	.word	0x00023a30


	//   ....[78]....
        /*0bd8*/ 	.word	0x00023a40


	//   ....[79]....
        /*0bdc*/ 	.word	0x00023a50


	//   ....[80]....
        /*0be0*/ 	.word	0x00023a60


	//   ....[81]....
        /*0be4*/ 	.word	0x00023a70


	//   ....[82]....
        /*0be8*/ 	.word	0x00023a80


	//   ....[83]....
        /*0bec*/ 	.word	0x00023a90


	//   ....[84]....
        /*0bf0*/ 	.word	0x00023ac0


	//   ....[85]....
        /*0bf4*/ 	.word	0x00023af0


	//   ....[86]....
        /*0bf8*/ 	.word	0x00023b00


	//   ....[87]....
        /*0bfc*/ 	.word	0x00023b30


	//   ....[88]....
        /*0c00*/ 	.word	0x00023b60


	//   ....[89]....
        /*0c04*/ 	.word	0x00023b90


	//   ....[90]....
        /*0c08*/ 	.word	0x00023bc0


	//   ....[91]....
        /*0c0c*/ 	.word	0x00023bf0


	//   ....[92]....
        /*0c10*/ 	.word	0x00023c20


	//   ....[93]....
        /*0c14*/ 	.word	0x00023c50


	//   ....[94]....
        /*0c18*/ 	.word	0x00023c80


	//   ....[95]....
        /*0c1c*/ 	.word	0x00023cb0


	//   ....[96]....
        /*0c20*/ 	.word	0x00023ce0


	//   ....[97]....
        /*0c24*/ 	.word	0x00023d10


	//   ....[98]....
        /*0c28*/ 	.word	0x00023d40


	//   ....[99]....
        /*0c2c*/ 	.word	0x00023d70


	//   ....[100]....
        /*0c30*/ 	.word	0x00024570


	//   ....[101]....
        /*0c34*/ 	.word	0x00024590


	//   ....[102]....
        /*0c38*/ 	.word	0x000245a0


	//   ....[103]....
        /*0c3c*/ 	.word	0x000245b0


	//   ....[104]....
        /*0c40*/ 	.word	0x00024cb0


	//   ....[105]....
        /*0c44*/ 	.word	0x00024cc0


	//   ....[106]....
        /*0c48*/ 	.word	0x00024df0


	//   ....[107]....
        /*0c4c*/ 	.word	0x00024e00


	//   ....[108]....
        /*0c50*/ 	.word	0x00024f30


	//   ....[109]....
        /*0c54*/ 	.word	0x00024f40


	//   ....[110]....
        /*0c58*/ 	.word	0x00025070


	//   ....[111]....
        /*0c5c*/ 	.word	0x00025080


	//   ....[112]....
        /*0c60*/ 	.word	0x00025470


	//   ....[113]....
        /*0c64*/ 	.word	0x00025480


	//   ....[114]....
        /*0c68*/ 	.word	0x00025be0


	//   ....[115]....
        /*0c6c*/ 	.word	0x00025bf0


	//   ....[116]....
        /*0c70*/ 	.word	0x00026a50


	//   ....[117]....
        /*0c74*/ 	.word	0x00026a60


	//   ....[118]....
        /*0c78*/ 	.word	0x00026ba0


	//   ....[119]....
        /*0c7c*/ 	.word	0x00026bb0


	//   ....[120]....
        /*0c80*/ 	.word	0x00026ce0


	//   ....[121]....
        /*0c84*/ 	.word	0x00026cf0


	//   ....[122]....
        /*0c88*/ 	.word	0x00026e20


	//   ....[123]....
        /*0c8c*/ 	.word	0x00026e30


	//   ....[124]....
        /*0c90*/ 	.word	0x00026fc0


	//   ....[125]....
        /*0c94*/ 	.word	0x00027200


	//   ....[126]....
        /*0c98*/ 	.word	0x00027230


	//   ....[127]....
        /*0c9c*/ 	.word	0x00027260


	//   ....[128]....
        /*0ca0*/ 	.word	0x00027290


	//   ....[129]....
        /*0ca4*/ 	.word	0x000272c0


	//   ....[130]....
        /*0ca8*/ 	.word	0x000272f0


	//   ....[131]....
        /*0cac*/ 	.word	0x00027490


	//   ....[132]....
        /*0cb0*/ 	.word	0x000274c0


	//   ....[133]....
        /*0cb4*/ 	.word	0x000274f0


	//   ....[134]....
        /*0cb8*/ 	.word	0x00027520


	//   ....[135]....
        /*0cbc*/ 	.word	0x00027550


	//   ....[136]....
        /*0cc0*/ 	.word	0x00027580


	//   ....[137]....
        /*0cc4*/ 	.word	0x00027620


	//   ....[138]....
        /*0cc8*/ 	.word	0x00027650


	//   ....[139]....
        /*0ccc*/ 	.word	0x00027660


	//   ....[140]....
        /*0cd0*/ 	.word	0x00027690


	//   ....[141]....
        /*0cd4*/ 	.word	0x00028e10


	//   ....[142]....
        /*0cd8*/ 	.word	0x0002aa40


	//   ....[143]....
        /*0cdc*/ 	.word	0x0002b7a0


	//   ....[144]....
        /*0ce0*/ 	.word	0x0002b7c0


	//   ....[145]....
        /*0ce4*/ 	.word	0x0002b800


	//   ....[146]....
        /*0ce8*/ 	.word	0x0002b880


	//   ....[147]....
        /*0cec*/ 	.word	0x0002b910


	//   ....[148]....
        /*0cf0*/ 	.word	0x0002b920


	//   ....[149]....
        /*0cf4*/ 	.word	0x0002b970


	//   ....[150]....
        /*0cf8*/ 	.word	0x0002b9b0


	//   ....[151]....
        /*0cfc*/ 	.word	0x0002d6b0


	//   ....[152]....
        /*0d00*/ 	.word	0x0002d6e0


	//   ....[153]....
        /*0d04*/ 	.word	0x0002d740


	//   ....[154]....
        /*0d08*/ 	.word	0x0002d770


	//   ....[155]....
        /*0d0c*/ 	.word	0x0002d7a0


	//   ....[156]....
        /*0d10*/ 	.word	0x0002d7d0


	//   ....[157]....
        /*0d14*/ 	.word	0x0002d800


	//   ....[158]....
        /*0d18*/ 	.word	0x0002d830


	//   ....[159]....
        /*0d1c*/ 	.word	0x0002da00


	//   ....[160]....
        /*0d20*/ 	.word	0x0002da30


	//   ....[161]....
        /*0d24*/ 	.word	0x0002da60


	//   ....[162]....
        /*0d28*/ 	.word	0x0002da90


	//   ....[163]....
        /*0d2c*/ 	.word	0x0002dac0


	//   ....[164]....
        /*0d30*/ 	.word	0x0002daf0


	//   ....[165]....
        /*0d34*/ 	.word	0x0002dbc0


	//   ....[166]....
        /*0d38*/ 	.word	0x0002dbe0


	//   ....[167]....
        /*0d3c*/ 	.word	0x0002dbf0


	//   ....[168]....
        /*0d40*/ 	.word	0x0002dc70


	//   ....[169]....
        /*0d44*/ 	.word	0x0002e7c0


	//   ....[170]....
        /*0d48*/ 	.word	0x0002ecb0


	//   ....[171]....
        /*0d4c*/ 	.word	0x0002ed50


	//   ....[172]....
        /*0d50*/ 	.word	0x0002ede0


	//   ....[173]....
        /*0d54*/ 	.word	0x0002ee30


	//   ....[174]....
        /*0d58*/ 	.word	0x0002ee80


	//   ....[175]....
        /*0d5c*/ 	.word	0x0002ef50


	//   ....[176]....
        /*0d60*/ 	.word	0x0002efe0


	//   ....[177]....
        /*0d64*/ 	.word	0x0002f030


	//   ....[178]....
        /*0d68*/ 	.word	0x0002f080


	//   ....[179]....
        /*0d6c*/ 	.word	0x0002f430


	//   ....[180]....
        /*0d70*/ 	.word	0x0002f550


	//   ....[181]....
        /*0d74*/ 	.word	0x0002f670


	//   ....[182]....
        /*0d78*/ 	.word	0x0002f790


	//   ....[183]....
        /*0d7c*/ 	.word	0x0002f880


	//   ....[184]....
        /*0d80*/ 	.word	0x0002f8f0


	//   ....[185]....
        /*0d84*/ 	.word	0x0002f950


	//   ....[186]....
        /*0d88*/ 	.word	0x0002f9a0


	//   ....[187]....
        /*0d8c*/ 	.word	0x0002fa20


	//   ....[188]....
        /*0d90*/ 	.word	0x0002fa90


	//   ....[189]....
        /*0d94*/ 	.word	0x0002faf0


	//   ....[190]....
        /*0d98*/ 	.word	0x0002fb40


	//   ....[191]....
        /*0d9c*/ 	.word	0x0002fbc0


	//   ....[192]....
        /*0da0*/ 	.word	0x0002fc30


	//   ....[193]....
        /*0da4*/ 	.word	0x0002fc90


	//   ....[194]....
        /*0da8*/ 	.word	0x0002fce0


	//   ....[195]....
        /*0dac*/ 	.word	0x0002fd60


	//   ....[196]....
        /*0db0*/ 	.word	0x0002fdd0


	//   ....[197]....
        /*0db4*/ 	.word	0x0002fe30


	//   ....[198]....
        /*0db8*/ 	.word	0x0002fe80


	//   ....[199]....
        /*0dbc*/ 	.word	0x0002ff00


	//   ....[200]....
        /*0dc0*/ 	.word	0x0002ff50


	//   ....[201]....
        /*0dc4*/ 	.word	0x0002ffb0


	//   ....[202]....
        /*0dc8*/ 	.word	0x00030000


	//   ....[203]....
        /*0dcc*/ 	.word	0x00030060


	//   ....[204]....
        /*0dd0*/ 	.word	0x000300d0


	//   ....[205]....
        /*0dd4*/ 	.word	0x00030130


	//   ....[206]....
        /*0dd8*/ 	.word	0x00030180


	//   ....[207]....
        /*0ddc*/ 	.word	0x00030200


	//   ....[208]....
        /*0de0*/ 	.word	0x00030280


	//   ....[209]....
        /*0de4*/ 	.word	0x000302e0


	//   ....[210]....
        /*0de8*/ 	.word	0x00030330


	//   ....[211]....
        /*0dec*/ 	.word	0x00030390


	//   ....[212]....
        /*0df0*/ 	.word	0x00030400


	//   ....[213]....
        /*0df4*/ 	.word	0x00030480


	//   ....[214]....
        /*0df8*/ 	.word	0x000304f0


	//   ....[215]....
        /*0dfc*/ 	.word	0x00030570


	//   ....[216]....
        /*0e00*/ 	.word	0x000305c0


	//   ....[217]....
        /*0e04*/ 	.word	0x00030640


	//   ....[218]....
        /*0e08*/ 	.word	0x00030690


	//   ....[219]....
        /*0e0c*/ 	.word	0x00030700


	//   ....[220]....
        /*0e10*/ 	.word	0x00030770


	//   ....[221]....
        /*0e14*/ 	.word	0x000307d0


	//   ....[222]....
        /*0e18*/ 	.word	0x00030840


	//   ....[223]....
        /*0e1c*/ 	.word	0x000308b0


	//   ....[224]....
        /*0e20*/ 	.word	0x00030900


	//   ....[225]....
        /*0e24*/ 	.word	0x00030960


	//   ....[226]....
        /*0e28*/ 	.word	0x000309b0


	//   ....[227]....
        /*0e2c*/ 	.word	0x00030a10


	//   ....[228]....
        /*0e30*/ 	.word	0x00030a80


	//   ....[229]....
        /*0e34*/ 	.word	0x00030ae0


	//   ....[230]....
        /*0e38*/ 	.word	0x00030b30


	//   ....[231]....
        /*0e3c*/ 	.word	0x00030bb0


	//   ....[232]....
        /*0e40*/ 	.word	0x00030c20


	//   ....[233]....
        /*0e44*/ 	.word	0x00030cd0


	//   ....[234]....
        /*0e48*/ 	.word	0x00030d20


	//   ....[235]....
        /*0e4c*/ 	.word	0x00030da0


	//   ....[236]....
        /*0e50*/ 	.word	0x00030e10


	//   ....[237]....
        /*0e54*/ 	.word	0x00030e80


	//   ....[238]....
        /*0e58*/ 	.word	0x00030ed0


	//   ....[239]....
        /*0e5c*/ 	.word	0x00030f50


	//   ....[240]....
        /*0e60*/ 	.word	0x00030fc0


	//   ....[241]....
        /*0e64*/ 	.word	0x00031020


	//   ....[242]....
        /*0e68*/ 	.word	0x00031070


	//   ....[243]....
        /*0e6c*/ 	.word	0x000310f0


	//   ....[244]....
        /*0e70*/ 	.word	0x00031140


	//   ....[245]....
        /*0e74*/ 	.word	0x000311d0


	//   ....[246]....
        /*0e78*/ 	.word	0x00031260


	//   ....[247]....
        /*0e7c*/ 	.word	0x000312f0


	//   ....[248]....
        /*0e80*/ 	.word	0x00031380


	//   ....[249]....
        /*0e84*/ 	.word	0x00031410


	//   ....[250]....
        /*0e88*/ 	.word	0x000314a0


	//   ....[251]....
        /*0e8c*/ 	.word	0x00031520


	//   ....[252]....
        /*0e90*/ 	.word	0x00031570


	//   ....[253]....
        /*0e94*/ 	.word	0x00031600


	//   ....[254]....
        /*0e98*/ 	.word	0x00031690


	//   ....[255]....
        /*0e9c*/ 	.word	0x00031710


	//   ....[0]....
        /*0ea0*/ 	.word	0x00031760


	//   ....[1]....
        /*0ea4*/ 	.word	0x000317f0


	//   ....[2]....
        /*0ea8*/ 	.word	0x00031880


	//   ....[3]....
        /*0eac*/ 	.word	0x00031910


	//   ....[4]....
        /*0eb0*/ 	.word	0x000319a0


	//   ....[5]....
        /*0eb4*/ 	.word	0x00031a30


	//   ....[6]....
        /*0eb8*/ 	.word	0x00031ac0


	//   ....[7]....
        /*0ebc*/ 	.word	0x00031b80


	//   ....[8]....
        /*0ec0*/ 	.word	0x00031e60


	//   ....[9]....
        /*0ec4*/ 	.word	0x00032080


	//   ....[10]....
        /*0ec8*/ 	.word	0x000320d0


	//   ....[11]....
        /*0ecc*/ 	.word	0x00032130


	//   ....[12]....
        /*0ed0*/ 	.word	0x00032240


	//   ....[13]....
        /*0ed4*/ 	.word	0x000322a0


	//   ....[14]....
        /*0ed8*/ 	.word	0x000323b0


	//   ....[15]....
        /*0edc*/ 	.word	0x00032410


	//   ....[16]....
        /*0ee0*/ 	.word	0x000324f0


	//   ....[17]....
        /*0ee4*/ 	.word	0x00032810


	//   ....[18]....
        /*0ee8*/ 	.word	0x000328b0


	//   ....[19]....
        /*0eec*/ 	.word	0x00032a50


	//   ....[20]....
        /*0ef0*/ 	.word	0x00032ad0


	//   ....[21]....
        /*0ef4*/ 	.word	0x00032b50


	//   ....[22]....
        /*0ef8*/ 	.word	0x00032bd0


	//   ....[23]....
        /*0efc*/ 	.word	0x00032c50


	//   ....[24]....
        /*0f00*/ 	.word	0x00032ce0


	//   ....[25]....
        /*0f04*/ 	.word	0x00032d80


	//   ....[26]....
        /*0f08*/ 	.word	0x00032e30


	//   ....[27]....
        /*0f0c*/ 	.word	0x00032eb0


	//   ....[28]....
        /*0f10*/ 	.word	0x00032f30


	//   ....[29]....
        /*0f14*/ 	.word	0x00032fb0


	//   ....[30]....
        /*0f18*/ 	.word	0x00033040


	//   ....[31]....
        /*0f1c*/ 	.word	0x000330c0


	//   ....[32]....
        /*0f20*/ 	.word	0x00033170


	//   ....[33]....
        /*0f24*/ 	.word	0x000331c0


	//   ....[34]....
        /*0f28*/ 	.word	0x00033280


	//   ....[35]....
        /*0f2c*/ 	.word	0x000333b0


	//----- nvinfo : EIATTR_REG_RECONFIG
	.align		4
.L_324:
        /*0f30*/ 	.byte	0x01, 0x54
	.zero		2


	//----- nvinfo : EIATTR_SYSCALL_OFFSETS
	.align		4
        /*0f34*/ 	.byte	0x04, 0x46
        /*0f36*/ 	.short	(.L_326 - .L_325)


	//   ....[0]....
.L_325:
        /*0f38*/ 	.word	0x00002180


	//   ....[1]....
        /*0f3c*/ 	.word	0x000022d0


	//   ....[2]....
        /*0f40*/ 	.word	0x00010aa0


	//   ....[3]....
        /*0f44*/ 	.word	0x00010db0


	//   ....[4]....
        /*0f48*/ 	.word	0x0002a4a0


	//   ....[5]....
        /*0f4c*/ 	.word	0x0002a630


	//   ....[6]....
        /*0f50*/ 	.word	0x0002a780


	//   ....[7]....
        /*0f54*/ 	.word	0x0002a8c0


	//   ....[8]....
        /*0f58*/ 	.word	0x0002b360


	//----- nvinfo : EIATTR_MBARRIER_INSTR_OFFSETS
	.align		4
.L_326:
        /*0f5c*/ 	.byte	0x04, 0x39
        /*0f5e*/ 	.short	(.L_328 - .L_327)


	//   ....[0]....
.L_327:
        /*0f60*/ 	.word	0x000002d0
        /*0f64*/ 	.word	0x000000ff
        /*0f68*/ 	.word	0x00029800
        /*0f6c*/ 	.short	0x0100
        /*0f6e*/ 	.byte	0x08
	.zero		1


	//   ....[1]....
        /*0f70*/ 	.word	0x000002e0
        /*0f74*/ 	.word	0x000000ff
        /*0f78*/ 	.word	0x00029820
        /*0f7c*/ 	.short	0x0100
        /*0f7e*/ 	.byte	0x08
	.zero		1


	//   ....[2]....
        /*0f80*/ 	.word	0x000003d0
        /*0f84*/ 	.word	0x000000ff
        /*0f88*/ 	.word	0x00029830
        /*0f8c*/ 	.short	0x0100
        /*0f8e*/ 	.byte	0x08
	.zero		1


	//   ....[3]....
        /*0f90*/ 	.word	0x000003e0
        /*0f94*/ 	.word	0x000000ff
        /*0f98*/ 	.word	0x00029840
        /*0f9c*/ 	.short	0x0100
        /*0f9e*/ 	.byte	0x08
	.zero		1


	//   ....[4]....
        /*0fa0*/ 	.word	0x000003f0
        /*0fa4*/ 	.word	0x000000ff
        /*0fa8*/ 	.word	0x00029838
        /*0fac*/ 	.short	0x0100
        /*0fae*/ 	.byte	0x08
	.zero		1


	//   ....[5]....
        /*0fb0*/ 	.word	0x00000400
        /*0fb4*/ 	.word	0x000000ff
        /*0fb8*/ 	.word	0x00029848
        /*0fbc*/ 	.short	0x0100
        /*0fbe*/ 	.byte	0x08
	.zero		1


	//   ....[6]....
        /*0fc0*/ 	.word	0x00000530
        /*0fc4*/ 	.word	0x000000ff
        /*0fc8*/ 	.word	0x00029850
        /*0fcc*/ 	.short	0x0100
        /*0fce*/ 	.byte	0x08
	.zero		1


	//   ....[7]....
        /*0fd0*/ 	.word	0x00000540
        /*0fd4*/ 	.word	0x000000ff
        /*0fd8*/ 	.word	0x00029860
        /*0fdc*/ 	.short	0x0100
        /*0fde*/ 	.byte	0x08
	.zero		1


	//   ....[8]....
        /*0fe0*/ 	.word	0x00000550
        /*0fe4*/ 	.word	0x000000ff
        /*0fe8*/ 	.word	0x00029858
        /*0fec*/ 	.short	0x0100
        /*0fee*/ 	.byte	0x08
	.zero		1


	//   ....[9]....
        /*0ff0*/ 	.word	0x00000560
        /*0ff4*/ 	.word	0x000000ff
        /*0ff8*/ 	.word	0x00029868
        /*0ffc*/ 	.short	0x0100
        /*0ffe*/ 	.byte	0x08
	.zero		1


	//   ....[10]....
        /*1000*/ 	.word	0x00000650
        /*1004*/ 	.word	0x000000ff
        /*1008*/ 	.word	0x00029870
        /*100c*/ 	.short	0x0100
        /*100e*/ 	.byte	0x06
	.zero		1


	//   ....[11]....
        /*1010*/ 	.word	0x00000660
        /*1014*/ 	.word	0x000000ff
        /*1018*/ 	.word	0x00029880
        /*101c*/ 	.short	0x0100
        /*101e*/ 	.byte	0x06
	.zero		1


	//   ....[12]....
        /*1020*/ 	.word	0x00000670
        /*1024*/ 	.word	0x000000ff
        /*1028*/ 	.word	0x00029878
        /*102c*/ 	.short	0x0100
        /*102e*/ 	.byte	0x06
	.zero		1


	//   ....[13]....
        /*1030*/ 	.word	0x00000680
        /*1034*/ 	.word	0x000000ff
        /*1038*/ 	.word	0x00029888
        /*103c*/ 	.short	0x0100
        /*103e*/ 	.byte	0x06
	.zero		1


	//   ....[14]....
        /*1040*/ 	.word	0x000007b0
        /*1044*/ 	.word	0x000000ff
        /*1048*/ 	.word	0x00029890
        /*104c*/ 	.short	0x0100
        /*104e*/ 	.byte	0x08
	.zero		1


	//   ....[15]....
        /*1050*/ 	.word	0x000007c0
        /*1054*/ 	.word	0x000000ff
        /*1058*/ 	.word	0x000298a0
        /*105c*/ 	.short	0x0100
        /*105e*/ 	.byte	0x08
	.zero		1


	//   ....[16]....
        /*1060*/ 	.word	0x000007d0
        /*1064*/ 	.word	0x000000ff
        /*1068*/ 	.word	0x00029898
        /*106c*/ 	.short	0x0100
        /*106e*/ 	.byte	0x08
	.zero		1


	//   ....[17]....
        /*1070*/ 	.word	0x000007e0
        /*1074*/ 	.word	0x000000ff
        /*1078*/ 	.word	0x000298a8
        /*107c*/ 	.short	0x0100
        /*107e*/ 	.byte	0x08
	.zero		1


	//   ....[18]....
        /*1080*/ 	.word	0x00000910
        /*1084*/ 	.word	0x000000ff
        /*1088*/ 	.word	0x000298b0
        /*108c*/ 	.short	0x0100
        /*108e*/ 	.byte	0x08
	.zero		1


	//   ....[19]....
        /*1090*/ 	.word	0x00000920
        /*1094*/ 	.word	0x000000ff
        /*1098*/ 	.word	0x000298c0
        /*109c*/ 	.short	0x0100
        /*109e*/ 	.byte	0x08
	.zero		1


	//   ....[20]....
        /*10a0*/ 	.word	0x00000930
        /*10a4*/ 	.word	0x000000ff
        /*10a8*/ 	.word	0x000298b8
        /*10ac*/ 	.short	0x0100
        /*10ae*/ 	.byte	0x08
	.zero		1


	//   ....[21]....
        /*10b0*/ 	.word	0x00000940
        /*10b4*/ 	.word	0x000000ff
        /*10b8*/ 	.word	0x000298c8
        /*10bc*/ 	.short	0x0100
        /*10be*/ 	.byte	0x08
	.zero		1


	//   ....[22]....
        /*10c0*/ 	.word	0x00003a20
        /*10c4*/ 	.word	0x00000061
        /*10c8*/ 	.word	0x00029890
        /*10cc*/ 	.short	0x010a
        /*10ce*/ 	.byte	0x3f
	.zero		1


	//   ....[23]....
        /*10d0*/ 	.word	0x000097d0
        /*10d4*/ 	.word	0x00000061
        /*10d8*/ 	.word	0x00029890
        /*10dc*/ 	.short	0x010a
        /*10de*/ 	.byte	0x3f
	.zero		1


	//   ....[24]....
        /*10e0*/ 	.word	0x0000f720
        /*10e4*/ 	.word	0x00000061
        /*10e8*/ 	.word	0x00029890
        /*10ec*/ 	.short	0x010a
        /*10ee*/ 	.byte	0x3f
	.zero		1


	//   ....[25]....
        /*10f0*/ 	.word	0x0000faf0
        /*10f4*/ 	.word	0x00000028
        /*10f8*/ 	.word	0x00000000
        /*10fc*/ 	.short	0x0101
        /*10fe*/ 	.byte	0x3f
	.zero		1


	//   ....[26]....
        /*1100*/ 	.word	0x0000fb30
        /*1104*/ 	.word	0x00000061
        /*1108*/ 	.word	0x000298b0
        /*110c*/ 	.short	0x010a
        /*110e*/ 	.byte	0x3f
	.zero		1


	//   ....[27]....
        /*1110*/ 	.word	0x0000ffd0
        /*1114*/ 	.word	0x00000061
        /*1118*/ 	.word	0x00000000
        /*111c*/ 	.short	0x0101
        /*111e*/ 	.byte	0x3f
	.zero		1


	//   ....[28]....
        /*1120*/ 	.word	0x00010b30
        /*1124*/ 	.word	0x00000010
        /*1128*/ 	.word	0x00029800
        /*112c*/ 	.short	0x010a
        /*112e*/ 	.byte	0x3f
	.zero		1


	//   ....[29]....
        /*1130*/ 	.word	0x00010b80
        /*1134*/ 	.word	0x00000010
        /*1138*/ 	.word	0x00029800
        /*113c*/ 	.short	0x010a
        /*113e*/ 	.byte	0x3f
	.zero		1


	//   ....[30]....
        /*1140*/ 	.word	0x00011570
        /*1144*/ 	.word	0x00000010
        /*1148*/ 	.word	0x00029800
        /*114c*/ 	.short	0x010a
        /*114e*/ 	.byte	0x3f
	.zero		1


	//   ....[31]....
        /*1150*/ 	.word	0x00014ab0
        /*1154*/ 	.word	0x00000010
        /*1158*/ 	.word	0x00029800
        /*115c*/ 	.short	0x010a
        /*115e*/ 	.byte	0x3f
	.zero		1


	//   ....[32]....
        /*1160*/ 	.word	0x00017bb0
        /*1164*/ 	.word	0x00000003
        /*1168*/ 	.word	0x00029830
        /*116c*/ 	.short	0x010a
        /*116e*/ 	.byte	0x3f
	.zero		1


	//   ....[33]....
        /*1170*/ 	.word	0x00017c20
        /*1174*/ 	.word	0x00000003
        /*1178*/ 	.word	0x00029830
        /*117c*/ 	.short	0x010a
        /*117e*/ 	.byte	0x3f
	.zero		1


	//   ....[34]....
        /*1180*/ 	.word	0x00019360
        /*1184*/ 	.word	0x00000003
        /*1188*/ 	.word	0x00000000
        /*118c*/ 	.short	0x0101
        /*118e*/ 	.byte	0x3f
	.zero		1


	//   ....[35]....
        /*1190*/ 	.word	0x0001b420
        /*1194*/ 	.word	0x0000000b
        /*1198*/ 	.word	0x00029830
        /*119c*/ 	.short	0x010a
        /*119e*/ 	.byte	0x3f
	.zero		1


	//   ....[36]....
        /*11a0*/ 	.word	0x0001b470
        /*11a4*/ 	.word	0x0000000b
        /*11a8*/ 	.word	0x00029830
        /*11ac*/ 	.short	0x010a
        /*11ae*/ 	.byte	0x3f
	.zero		1


	//   ....[37]....
        /*11b0*/ 	.word	0x0001c570
        /*11b4*/ 	.word	0x0000000a
        /*11b8*/ 	.word	0x00029850
        /*11bc*/ 	.short	0x010a
        /*11be*/ 	.byte	0x3f
	.zero		1


	//   ....[38]....
        /*11c0*/ 	.word	0x0001c5b0
        /*11c4*/ 	.word	0x0000000a
        /*11c8*/ 	.word	0x00029850
        /*11cc*/ 	.short	0x010a
        /*11ce*/ 	.byte	0x3f
	.zero		1


	//   ....[39]....
        /*11d0*/ 	.word	0x0001e740
        /*11d4*/ 	.word	0x00000003
        /*11d8*/ 	.word	0x00000000
        /*11dc*/ 	.short	0x0101
        /*11de*/ 	.byte	0x3f
	.zero		1


	//   ....[40]....
        /*11e0*/ 	.word	0x0001ea40
        /*11e4*/ 	.word	0x00000067
        /*11e8*/ 	.word	0x00000000
        /*11ec*/ 	.short	0x0101
        /*11ee*/ 	.byte	0x3f
	.zero		1


	//   ....[41]....
        /*11f0*/ 	.word	0x0001f1c0
        /*11f4*/ 	.word	0x00000000
        /*11f8*/ 	.word	0x00029830
        /*11fc*/ 	.short	0x010a
        /*11fe*/ 	.byte	0x3f
	.zero		1


	//   ....[42]....
        /*1200*/ 	.word	0x0001f210
        /*1204*/ 	.word	0x00000000
        /*1208*/ 	.word	0x00029830
        /*120c*/ 	.short	0x010a
        /*120e*/ 	.byte	0x3f
	.zero		1


	//   ....[43]....
        /*1210*/ 	.word	0x000202e0
        /*1214*/ 	.word	0x00000008
        /*1218*/ 	.word	0x00029850
        /*121c*/ 	.short	0x010a
        /*121e*/ 	.byte	0x3f
	.zero		1


	//   ....[44]....
        /*1220*/ 	.word	0x00020320
        /*1224*/ 	.word	0x00000008
        /*1228*/ 	.word	0x00029850
        /*122c*/ 	.short	0x010a
        /*122e*/ 	.byte	0x3f
	.zero		1


	//   ....[45]....
        /*1230*/ 	.word	0x00021980
        /*1234*/ 	.word	0x00000003
        /*1238*/ 	.word	0x00000000
        /*123c*/ 	.short	0x0101
        /*123e*/ 	.byte	0x3f
	.zero		1


	//   ....[46]....
        /*1240*/ 	.word	0x00021c70
        /*1244*/ 	.word	0x0000000a
        /*1248*/ 	.word	0x00000000
        /*124c*/ 	.short	0x0101
        /*124e*/ 	.byte	0x3f
	.zero		1


	//   ....[47]....
        /*1250*/ 	.word	0x00022330
        /*1254*/ 	.word	0x00000014
        /*1258*/ 	.word	0x00029850
        /*125c*/ 	.short	0x010a
        /*125e*/ 	.byte	0x3f
	.zero		1


	//   ....[48]....
        /*1260*/ 	.word	0x000223b0
        /*1264*/ 	.word	0x00000014
        /*1268*/ 	.word	0x00029850
        /*126c*/ 	.short	0x010a
        /*126e*/ 	.byte	0x3f
	.zero		1


	//   ....[49]....
        /*1270*/ 	.word	0x00022990
        /*1274*/ 	.word	0x00000002
        /*1278*/ 	.word	0x00000000
        /*127c*/ 	.short	0x0101
        /*127e*/ 	.byte	0x3f
	.zero		1


	//   ....[50]....
        /*1280*/ 	.word	0x00024be0
        /*1284*/ 	.word	0x00000000
        /*1288*/ 	.word	0x00000000
        /*128c*/ 	.short	0x0101
        /*128e*/ 	.byte	0x3f
	.zero		1


	//   ....[51]....
        /*1290*/ 	.word	0x00025370
        /*1294*/ 	.word	0x0000000c
        /*1298*/ 	.word	0x00000000
        /*129c*/ 	.short	0x0101
        /*129e*/ 	.byte	0x3f
	.zero		1


	//   ....[52]....
        /*12a0*/ 	.word	0x00028ef0
        /*12a4*/ 	.word	0x00000012
        /*12a8*/ 	.word	0x00029820
        /*12ac*/ 	.short	0x010a
        /*12ae*/ 	.byte	0x3f
	.zero		1


	//   ....[53]....
        /*12b0*/ 	.word	0x00028fc0
        /*12b4*/ 	.word	0x00000007
        /*12b8*/ 	.word	0x000298a0
        /*12bc*/ 	.short	0x010a
        /*12be*/ 	.byte	0x3f
	.zero		1


	//   ....[54]....
        /*12c0*/ 	.word	0x000293e0
        /*12c4*/ 	.word	0x00000007
        /*12c8*/ 	.word	0x000298c0
        /*12cc*/ 	.short	0x010a
        /*12ce*/ 	.byte	0x3f
	.zero		1


	//   ....[55]....
        /*12d0*/ 	.word	0x000297b0
        /*12d4*/ 	.word	0x00000008
        /*12d8*/ 	.word	0x000298a0
        /*12dc*/ 	.short	0x010a
        /*12de*/ 	.byte	0x3f
	.zero		1


	//   ....[56]....
        /*12e0*/ 	.word	0x00029bc0
        /*12e4*/ 	.word	0x00000008
        /*12e8*/ 	.word	0x000298c0
        /*12ec*/ 	.short	0x010a
        /*12ee*/ 	.byte	0x3f
	.zero		1


	//   ....[57]....
        /*12f0*/ 	.word	0x0002acc0
        /*12f4*/ 	.word	0x00000002
        /*12f8*/ 	.word	0x00029880
        /*12fc*/ 	.short	0x010a
        /*12fe*/ 	.byte	0x3f
	.zero		1


	//   ....[58]....
        /*1300*/ 	.word	0x0002ae60
        /*1304*/ 	.word	0x00000002
        /*1308*/ 	.word	0x00029840
        /*130c*/ 	.short	0x010a
        /*130e*/ 	.byte	0x3f
	.zero		1


	//   ....[59]....
        /*1310*/ 	.word	0x0002ba90
        /*1314*/ 	.word	0x00000012
        /*1318*/ 	.word	0x00029800
        /*131c*/ 	.short	0x0107
        /*131e*/ 	.byte	0x3f
	.zero		1


	//   ....[60]....
        /*1320*/ 	.word	0x0002bb90
        /*1324*/ 	.word	0x00000012
        /*1328*/ 	.word	0x00029800
        /*132c*/ 	.short	0x0101
        /*132e*/ 	.byte	0x3f
	.zero		1


	//   ....[61]....
        /*1330*/ 	.word	0x0002bbb0
        /*1334*/ 	.word	0x00000012
        /*1338*/ 	.word	0x00029820
        /*133c*/ 	.short	0x010a
        /*133e*/ 	.byte	0x3f
	.zero		1


	//   ....[62]....
        /*1340*/ 	.word	0x0002bee0
        /*1344*/ 	.word	0x00000005
        /*1348*/ 	.word	0x00029880
        /*134c*/ 	.short	0x010a
        /*134e*/ 	.byte	0x3f
	.zero		1


	//   ....[63]....
        /*1350*/ 	.word	0x0002c110
        /*1354*/ 	.word	0x00000005
        /*1358*/ 	.word	0x00029840
        /*135c*/ 	.short	0x010a
        /*135e*/ 	.byte	0x3f
	.zero		1


	//   ....[64]....
        /*1360*/ 	.word	0x0002c5d0
        /*1364*/ 	.word	0x00000014
        /*1368*/ 	.word	0x00029870
        /*136c*/ 	.short	0x010a
        /*136e*/ 	.byte	0x3f
	.zero		1


	//   ....[65]....
        /*1370*/ 	.word	0x0002c640
        /*1374*/ 	.word	0x00000014
        /*1378*/ 	.word	0x00029860
        /*137c*/ 	.short	0x010a
        /*137e*/ 	.byte	0x3f
	.zero		1


	//   ....[66]....
        /*1380*/ 	.word	0x0002cb70
        /*1384*/ 	.word	0x00000014
        /*1388*/ 	.word	0x00029850
        /*138c*/ 	.short	0x0101
        /*138e*/ 	.byte	0x3f
	.zero		1


	//   ....[67]....
        /*1390*/ 	.word	0x0002cbf0
        /*1394*/ 	.word	0x00000014
        /*1398*/ 	.word	0x00000000
        /*139c*/ 	.short	0x0101
        /*139e*/ 	.byte	0x3f
	.zero		1


	//   ....[68]....
        /*13a0*/ 	.word	0x0002ce20
        /*13a4*/ 	.word	0x00000010
        /*13a8*/ 	.word	0x00029870
        /*13ac*/ 	.short	0x010a
        /*13ae*/ 	.byte	0x3f
	.zero		1


	//   ....[69]....
        /*13b0*/ 	.word	0x0002ce90
        /*13b4*/ 	.word	0x00000010
        /*13b8*/ 	.word	0x00029860
        /*13bc*/ 	.short	0x010a
        /*13be*/ 	.byte	0x3f
	.zero		1


	//   ....[70]....
        /*13c0*/ 	.word	0x0002d3d0
        /*13c4*/ 	.word	0x00000010
        /*13c8*/ 	.word	0x00029850
        /*13cc*/ 	.short	0x0101
        /*13ce*/ 	.byte	0x3f
	.zero		1


	//   ....[71]....
        /*13d0*/ 	.word	0x0002d420
        /*13d4*/ 	.word	0x00000010
        /*13d8*/ 	.word	0x00000000
        /*13dc*/ 	.short	0x0101
        /*13de*/ 	.byte	0x3f
	.zero		1


	//   ....[72]....
        /*13e0*/ 	.word	0x0002e740
        /*13e4*/ 	.word	0x00000000
        /*13e8*/ 	.word	0x00029820
        /*13ec*/ 	.short	0x010a
        /*13ee*/ 	.byte	0x3f
	.zero		1


	//   ....[73]....
        /*13f0*/ 	.word	0x0002e910
        /*13f4*/ 	.word	0x00000006
        /*13f8*/ 	.word	0x00000000
        /*13fc*/ 	.short	0x010a
        /*13fe*/ 	.byte	0x3f
	.zero		1


	//   ....[74]....
        /*1400*/ 	.word	0x0002e950
        /*1404*/ 	.word	0x00000007
        /*1408*/ 	.word	0x00000000
        /*140c*/ 	.short	0x010a
        /*140e*/ 	.byte	0x3f
	.zero		1


	//   ....[75]....
        /*1410*/ 	.word	0x0002e9a0
        /*1414*/ 	.word	0x00000004
        /*1418*/ 	.word	0x00029860
        /*141c*/ 	.short	0x010a
        /*141e*/ 	.byte	0x3f
	.zero		1


	//   ....[76]....
        /*1420*/ 	.word	0x0002e9f0
        /*1424*/ 	.word	0x00000003
        /*1428*/ 	.word	0x00029860
        /*142c*/ 	.short	0x010a
        /*142e*/ 	.byte	0x3f
	.zero		1


	//   ....[77]....
        /*1430*/ 	.word	0x0002ea30
        /*1434*/ 	.word	0x00000004
        /*1438*/ 	.word	0x00029880
        /*143c*/ 	.short	0x010a
        /*143e*/ 	.byte	0x3f
	.zero		1


	//   ....[78]....
        /*1440*/ 	.word	0x0002ea50
        /*1444*/ 	.word	0x00000003
        /*1448*/ 	.word	0x00029880
        /*144c*/ 	.short	0x010a
        /*144e*/ 	.byte	0x3f
	.zero		1


	//   ....[79]....
        /*1450*/ 	.word	0x0002eab0
        /*1454*/ 	.word	0x00000061
        /*1458*/ 	.word	0x00029890
        /*145c*/ 	.short	0x010a
        /*145e*/ 	.byte	0x3f
	.zero		1


	//   ....[80]....
        /*1460*/ 	.word	0x0002eb00
        /*1464*/ 	.word	0x00000061
        /*1468*/ 	.word	0x00029890
        /*146c*/ 	.short	0x010a
        /*146e*/ 	.byte	0x3f
	.zero		1


	//   ....[81]....
        /*1470*/ 	.word	0x0002eb50
        /*1474*/ 	.word	0x00000061
        /*1478*/ 	.word	0x00029890
        /*147c*/ 	.short	0x010a
        /*147e*/ 	.byte	0x3f
	.zero		1


	//   ....[82]....
        /*1480*/ 	.word	0x0002eba0
        /*1484*/ 	.word	0x00000061
        /*1488*/ 	.word	0x000298b0
        /*148c*/ 	.short	0x010a
        /*148e*/ 	.byte	0x3f
	.zero		1


	//   ....[83]....
        /*1490*/ 	.word	0x0002eeb0
        /*1494*/ 	.word	0x00000010
        /*1498*/ 	.word	0x00029800
        /*149c*/ 	.short	0x010a
        /*149e*/ 	.byte	0x3f
	.zero		1


	//   ....[84]....
        /*14a0*/ 	.word	0x0002f0c0
        /*14a4*/ 	.word	0x00000010
        /*14a8*/ 	.word	0x00029800
        /*14ac*/ 	.short	0x010a
        /*14ae*/ 	.byte	0x3f
	.zero		1


	//   ....[85]....
        /*14b0*/ 	.word	0x0002f110
        /*14b4*/ 	.word	0x00000003
        /*14b8*/ 	.word	0x00029830
        /*14bc*/ 	.short	0x010a
        /*14be*/ 	.byte	0x3f
	.zero		1


	//   ....[86]....
        /*14c0*/ 	.word	0x0002f160
        /*14c4*/ 	.word	0x0000000b
        /*14c8*/ 	.word	0x00029830
        /*14cc*/ 	.short	0x010a
        /*14ce*/ 	.byte	0x3f
	.zero		1


	//   ....[87]....
        /*14d0*/ 	.word	0x0002f1b0
        /*14d4*/ 	.word	0x0000000a
        /*14d8*/ 	.word	0x00029850
        /*14dc*/ 	.short	0x010a
        /*14de*/ 	.byte	0x3f
	.zero		1


	//   ....[88]....
        /*14e0*/ 	.word	0x0002f200
        /*14e4*/ 	.word	0x00000000
        /*14e8*/ 	.word	0x00029830
        /*14ec*/ 	.short	0x010a
        /*14ee*/ 	.byte	0x3f
	.zero		1


	//   ....[89]....
        /*14f0*/ 	.word	0x0002f250
        /*14f4*/ 	.word	0x00000008
        /*14f8*/ 	.word	0x00029850
        /*14fc*/ 	.short	0x010a
        /*14fe*/ 	.byte	0x3f
	.zero		1


	//   ....[90]....
        /*1500*/ 	.word	0x0002f2a0
        /*1504*/ 	.word	0x00000014
        /*1508*/ 	.word	0x00029850
        /*150c*/ 	.short	0x010a
        /*150e*/ 	.byte	0x3f
	.zero		1


	//   ....[91]....
        /*1510*/ 	.word	0x00031c40
        /*1514*/ 	.word	0x00000012
        /*1518*/ 	.word	0x00029820
        /*151c*/ 	.short	0x010a
        /*151e*/ 	.byte	0x3f
	.zero		1


	//   ....[92]....
        /*1520*/ 	.word	0x00031c90
        /*1524*/ 	.word	0x00000007
        /*1528*/ 	.word	0x000298a0
        /*152c*/ 	.short	0x010a
        /*152e*/ 	.byte	0x3f
	.zero		1


	//   ....[93]....
        /*1530*/ 	.word	0x00031ce0
        /*1534*/ 	.word	0x00000007
        /*1538*/ 	.word	0x000298c0
        /*153c*/ 	.short	0x010a
        /*153e*/ 	.byte	0x3f
	.zero		1


	//   ....[94]....
        /*1540*/ 	.word	0x00031d30
        /*1544*/ 	.word	0x00000008
        /*1548*/ 	.word	0x000298a0
        /*154c*/ 	.short	0x010a
        /*154e*/ 	.byte	0x3f
	.zero		1


	//   ....[95]....
        /*1550*/ 	.word	0x00031d80
        /*1554*/ 	.word	0x00000008
        /*1558*/ 	.word	0x000298c0
        /*155c*/ 	.short	0x010a
        /*155e*/ 	.byte	0x3f
	.zero		1


	//   ....[96]....
        /*1560*/ 	.word	0x00031f20
        /*1564*/ 	.word	0x00000002
        /*1568*/ 	.word	0x00029880
        /*156c*/ 	.short	0x010a
        /*156e*/ 	.byte	0x3f
	.zero		1


	//   ....[97]....
        /*1570*/ 	.word	0x00031f70
        /*1574*/ 	.word	0x00000002
        /*1578*/ 	.word	0x00029840
        /*157c*/ 	.short	0x010a
        /*157e*/ 	.byte	0x3f
	.zero		1


	//   ....[98]....
        /*1580*/ 	.word	0x00032570
        /*1584*/ 	.word	0x00000012
        /*1588*/ 	.word	0x00029820
        /*158c*/ 	.short	0x010a
        /*158e*/ 	.byte	0x3f
	.zero		1


	//   ....[99]....
        /*1590*/ 	.word	0x000325c0
        /*1594*/ 	.word	0x00000005
        /*1598*/ 	.word	0x00029880
        /*159c*/ 	.short	0x010a
        /*159e*/ 	.byte	0x3f
	.zero		1


	//   ....[100]....
        /*15a0*/ 	.word	0x00032610
        /*15a4*/ 	.word	0x00000005
        /*15a8*/ 	.word	0x00029840
        /*15ac*/ 	.short	0x010a
        /*15ae*/ 	.byte	0x3f
	.zero		1


	//   ....[101]....
        /*15b0*/ 	.word	0x00032660
        /*15b4*/ 	.word	0x00000014
        /*15b8*/ 	.word	0x00029870
        /*15bc*/ 	.short	0x010a
        /*15be*/ 	.byte	0x3f
	.zero		1


	//   ....[102]....
        /*15c0*/ 	.word	0x000326b0
        /*15c4*/ 	.word	0x00000014
        /*15c8*/ 	.word	0x00029860
        /*15cc*/ 	.short	0x010a
        /*15ce*/ 	.byte	0x3f
	.zero		1


	//   ....[103]....
        /*15d0*/ 	.word	0x00032700
        /*15d4*/ 	.word	0x00000010
        /*15d8*/ 	.word	0x00029870
        /*15dc*/ 	.short	0x010a
        /*15de*/ 	.byte	0x3f
	.zero		1


	//   ....[104]....
        /*15e0*/ 	.word	0x00032750
        /*15e4*/ 	.word	0x00000010
        /*15e8*/ 	.word	0x00029860
        /*15ec*/ 	.short	0x010a
        /*15ee*/ 	.byte	0x3f
	.zero		1


	//   ....[105]....
        /*15f0*/ 	.word	0x000332d0
        /*15f4*/ 	.word	0x00000000
        /*15f8*/ 	.word	0x00029820
        /*15fc*/ 	.short	0x010a
        /*15fe*/ 	.byte	0x3f
	.zero		1


	//   ....[106]....
        /*1600*/ 	.word	0x00033470
        /*1604*/ 	.word	0x00000006
        /*1608*/ 	.word	0x00000000
        /*160c*/ 	.short	0x010a
        /*160e*/ 	.byte	0x3f
	.zero		1


	//   ....[107]....
        /*1610*/ 	.word	0x000334c0
        /*1614*/ 	.word	0x00000007
        /*1618*/ 	.word	0x00000000
        /*161c*/ 	.short	0x010a
        /*161e*/ 	.byte	0x3f
	.zero		1


	//   ....[108]....
        /*1620*/ 	.word	0x00033510
        /*1624*/ 	.word	0x00000004
        /*1628*/ 	.word	0x00029860
        /*162c*/ 	.short	0x010a
        /*162e*/ 	.byte	0x3f
	.zero		1


	//   ....[109]....
        /*1630*/ 	.word	0x00033560
        /*1634*/ 	.word	0x00000003
        /*1638*/ 	.word	0x00029860
        /*163c*/ 	.short	0x010a
        /*163e*/ 	.byte	0x3f
	.zero		1


	//   ....[110]....
        /*1640*/ 	.word	0x000335b0
        /*1644*/ 	.word	0x00000004
        /*1648*/ 	.word	0x00029880
        /*164c*/ 	.short	0x010a
        /*164e*/ 	.byte	0x3f
	.zero		1


	//----- nvinfo : EIATTR_NUM_MBARRIERS
	.align		4
.L_328:
        /*1650*/ 	.byte	0x03, 0x38
        /*1652*/ 	.short	0x0016


	//----- nvinfo : EIATTR_EXIT_INSTR_OFFSETS
	.align		4
        /*1654*/ 	.byte	0x04, 0x1c
        /*1656*/ 	.short	(.L_330 - .L_329)


	//   ....[0]....
.L_329:
        /*1658*/ 	.word	0x0002eaa0


	//----- nvinfo : EIATTR_MAX_THREADS
	.align		4
.L_330:
        /*165c*/ 	.byte	0x04, 0x05
        /*165e*/ 	.short	(.L_332 - .L_331)
.L_331:
        /*1660*/ 	.word	0x00000180
        /*1664*/ 	.word	0x00000001
        /*1668*/ 	.word	0x00000001


	//----- nvinfo : EIATTR_CRS_STACK_SIZE
	.align		4
.L_332:
        /*166c*/ 	.byte	0x04, 0x1e
        /*166e*/ 	.short	(.L_334 - .L_333)
.L_333:
        /*1670*/ 	.word	0x00000000


	//----- nvinfo : EIATTR_CBANK_PARAM_SIZE
	.align		4
.L_334:
        /*1674*/ 	.byte	0x03, 0x19
        /*1676*/ 	.short	0x0af0


	//----- nvinfo : EIATTR_PARAM_CBANK
	.align		4
        /*1678*/ 	.byte	0x04, 0x0a
        /*167a*/ 	.short	(.L_336 - .L_335)
	.align		4
.L_335:
        /*167c*/ 	.word	index@(.nv.constant0._ZN7cutlass13device_kernelIN5flash11enable_sm90INS1_16FlashAttnFwdSm90INS1_25CollectiveMainloopFwdSm90ILi2EN4cute5tupleIJNS5_1CILi1EEES8_S8_EEENS6_IJNS7_ILi128EEENS7_ILi160EEENS7_ILi192EEEEEELi128ENS_12float_e4m3_tEfNS_4arch4Sm90ELb1ELb0ELb0ELb1ELb0ELb1ELb0ELb1ELb1ELb1ELb1ELb0EEENS1_21CollectiveEpilogueFwdINS6_IJSA_SA_SB_EEES9_NS_10bfloat16_tESG_Li256ELb1ELb1ELb1ELb1EEENS1_36VarlenDynamicPersistentTileSchedulerILi128ELi160ELi256ELi128ELb1ELb1ELb1ELb1ELb1ELb1EEEEEEEEEvNT_6ParamsE)
        /*1680*/ 	.short	0x0210
        /*1682*/ 	.short	0x0af0


	//----- nvinfo : EIATTR_SW_WAR
	.align		4
.L_336:
        /*1684*/ 	.byte	0x04, 0x36
        /*1686*/ 	.short	(.L_338 - .L_337)
.L_337:
        /*1688*/ 	.word	0x00000008
.L_338:


//--------------------- .nv.callgraph             --------------------------
	.section	.nv.callgraph,"",@"SHT_CUDA_CALLGRAPH"
	.align	4
	.sectionentsize	8
	.align		4
        /*0000*/ 	.word	0x00000000
	.align		4
        /*0004*/ 	.word	0xffffffff
	.align		4
        /*0008*/ 	.word	index@(_ZN7cutlass13device_kernelIN5flash11enable_sm90INS1_16FlashAttnFwdSm90INS1_25CollectiveMainloopFwdSm90ILi2EN4cute5tupleIJNS5_1CILi1EEES8_S8_EEENS6_IJNS7_ILi128EEENS7_ILi160EEENS7_ILi192EEEEEELi128ENS_12float_e4m3_tEfNS_4arch4Sm90ELb0ELb0ELb0ELb0ELb0ELb0ELb0ELb1ELb1ELb1ELb1ELb0EEENS1_21CollectiveEpilogueFwdINS6_IJSA_SA_SB_EEES9_NS_10bfloat16_tESG_Li256ELb0ELb1ELb1ELb1EEENS1_19SingleTileSchedulerILb0ELb1ELb1ELi128EEEEEEEEEvNT_6ParamsE)
	.align		4
        /*000c*/ 	.word	index@(__assertfail)
	.align		4
        /*0010*/ 	.word	index@(_ZN7cutlass13device_kernelIN5flash11enable_sm90INS1_16FlashAttnFwdSm90INS1_25CollectiveMainloopFwdSm90ILi2EN4cute5tupleIJNS5_1CILi1EEES8_S8_EEENS6_IJNS7_ILi128EEENS7_ILi160EEENS7_ILi192EEEEEELi128ENS_12float_e4m3_tEfNS_4arch4Sm90ELb0ELb0ELb0ELb1ELb0ELb0ELb0ELb1ELb1ELb1ELb1ELb0EEENS1_21CollectiveEpilogueFwdINS6_IJSA_SA_SB_EEES9_NS_10bfloat16_tESG_Li256ELb1ELb1ELb1ELb1EEENS1_36VarlenDynamicPersistentTileSchedulerILi128ELi160ELi256ELi128ELb1ELb1ELb1ELb0ELb1ELb1EEEEEEEEEvNT_6ParamsE)
	.align		4
        /*0014*/ 	.word	index@(__assertfail)
	.align		4
        /*0018*/ 	.word	index@(_ZN7cutlass13device_kernelIN5flash11enable_sm90INS1_16FlashAttnFwdSm90INS1_25CollectiveMainloopFwdSm90ILi2EN4cute5tupleIJNS5_1CILi1EEES8_S8_EEENS6_IJNS7_ILi128EEENS7_ILi160EEENS7_ILi192EEEEEELi128ENS_12float_e4m3_tEfNS_4arch4Sm90ELb0ELb0ELb0ELb1ELb0ELb1ELb0ELb1ELb1ELb1ELb1ELb0EEENS1_21CollectiveEpilogueFwdINS6_IJSA_SA_SB_EEES9_NS_10bfloat16_tESG_Li256ELb1ELb1ELb1ELb1EEENS1_36VarlenDynamicPersistentTileSchedulerILi128ELi160ELi256ELi128ELb1ELb1ELb1ELb0ELb1ELb1EEEEEEEEEvNT_6ParamsE)
	.align		4
        /*001c*/ 	.word	index@(__assertfail)
	.align		4
        /*0020*/ 	.word	index@(_ZN7cutlass13device_kernelIN5flash11enable_sm90INS1_16FlashAttnFwdSm90INS1_25CollectiveMainloopFwdSm90ILi2EN4cute5tupleIJNS5_1CILi1EEES8_S8_EEENS6_IJNS7_ILi128EEENS7_ILi160EEENS7_ILi192EEEEEELi128ENS_12float_e4m3_tEfNS_4arch4Sm90ELb0ELb1ELb0ELb0ELb0ELb0ELb0ELb1ELb1ELb1ELb1ELb0EEENS1_21CollectiveEpilogueFwdINS6_IJSA_SA_SB_EEES9_NS_10bfloat16_tESG_Li256ELb0ELb1ELb1ELb1EEENS1_19SingleTileSchedulerILb0ELb1ELb1ELi128EEEEEEEEEvNT_6ParamsE)
	.align		4
        /*0024*/ 	.word	index@(__assertfail)
	.align		4
        /*0028*/ 	.word	index@(_ZN7cutlass13device_kernelIN5flash11enable_sm90INS1_16FlashAttnFwdSm90INS1_25CollectiveMainloopFwdSm90ILi2EN4cute5tupleIJNS5_1CILi1EEES8_S8_EEENS6_IJNS7_ILi128EEENS7_ILi160EEENS7_ILi192EEEEEELi128ENS_12float_e4m3_tEfNS_4arch4Sm90ELb0ELb1ELb0ELb1ELb0ELb0ELb0ELb1ELb1ELb1ELb1ELb0EEENS1_21CollectiveEpilogueFwdINS6_IJSA_SA_SB_EEES9_NS_10bfloat16_tESG_Li256ELb1ELb1ELb1ELb1EEENS1_36VarlenDynamicPersistentTileSchedulerILi128ELi160ELi256ELi128ELb1ELb1ELb1ELb1ELb0ELb1EEEEEEEEEvNT_6ParamsE)
	.align		4
        /*002c*/ 	.word	index@(__assertfail)
	.align		4
        /*0030*/ 	.word	index@(_ZN7cutlass13device_kernelIN5flash11enable_sm90INS1_16FlashAttnFwdSm90INS1_25CollectiveMainloopFwdSm90ILi2EN4cute5tupleIJNS5_1CILi1EEES8_S8_EEENS6_IJNS7_ILi128EEENS7_ILi160EEENS7_ILi192EEEEEELi128ENS_12float_e4m3_tEfNS_4arch4Sm90ELb0ELb1ELb0ELb1ELb0ELb1ELb0ELb1ELb1ELb1ELb1ELb0EEENS1_21CollectiveEpilogueFwdINS6_IJSA_SA_SB_EEES9_NS_10bfloat16_tESG_Li256ELb1ELb1ELb1ELb1EEENS1_36VarlenDynamicPersistentTileSchedulerILi128ELi160ELi256ELi128ELb1ELb1ELb1ELb1ELb0ELb1EEEEEEEEEvNT_6ParamsE)
	.align		4
        /*0034*/ 	.word	index@(__assertfail)
	.align		4
        /*0038*/ 	.word	index@(_ZN7cutlass13device_kernelIN5flash11enable_sm90INS1_16FlashAttnFwdSm90INS1_25CollectiveMainloopFwdSm90ILi2EN4cute5tupleIJNS5_1CILi1EEES8_S8_EEENS6_IJNS7_ILi128EEENS7_ILi160EEENS7_ILi192EEEEEELi128ENS_12float_e4m3_tEfNS_4arch4Sm90ELb1ELb0ELb0ELb0ELb0ELb0ELb0ELb1ELb1ELb1ELb1ELb0EEENS1_21CollectiveEpilogueFwdINS6_IJSA_SA_SB_EEES9_NS_10bfloat16_tESG_Li256ELb0ELb1ELb1ELb1EEENS1_19SingleTileSchedulerILb0ELb1ELb1ELi128EEEEEEEEEvNT_6ParamsE)
	.align		4
        /*003c*/ 	.word	index@(__assertfail)
	.align		4
        /*0040*/ 	.word	index@(_ZN7cutlass13device_kernelIN5flash11enable_sm90INS1_16FlashAttnFwdSm90INS1_25CollectiveMainloopFwdSm90ILi2EN4cute5tupleIJNS5_1CILi1EEES8_S8_EEENS6_IJNS7_ILi128EEENS7_ILi160EEENS7_ILi192EEEEEELi128ENS_12float_e4m3_tEfNS_4arch4Sm90ELb1ELb0ELb0ELb1ELb0ELb0ELb0ELb1ELb1ELb1ELb1ELb0EEENS1_21CollectiveEpilogueFwdINS6_IJSA_SA_SB_EEES9_NS_10bfloat16_tESG_Li256ELb1ELb1ELb1ELb1EEENS1_36VarlenDynamicPersistentTileSchedulerILi128ELi160ELi256ELi128ELb1ELb1ELb1ELb1ELb1ELb1EEEEEEEEEvNT_6ParamsE)
	.align		4
        /*0044*/ 	.word	index@(__assertfail)
	.align		4
        /*0048*/ 	.word	index@(_ZN7cutlass13device_kernelIN5flash11enable_sm90INS1_16FlashAttnFwdSm90INS1_25CollectiveMainloopFwdSm90ILi2EN4cute5tupleIJNS5_1CILi1EEES8_S8_EEENS6_IJNS7_ILi128EEENS7_ILi160EEENS7_ILi192EEEEEELi128ENS_12float_e4m3_tEfNS_4arch4Sm90ELb1ELb0ELb0ELb1ELb0ELb1ELb0ELb1ELb1ELb1ELb1ELb0EEENS1_21CollectiveEpilogueFwdINS6_IJSA_SA_SB_EEES9_NS_10bfloat16_tESG_Li256ELb1ELb1ELb1ELb1EEENS1_36VarlenDynamicPersistentTileSchedulerILi128ELi160ELi256ELi128ELb1ELb1ELb1ELb1ELb1ELb1EEEEEEEEEvNT_6ParamsE)
	.align		4
        /*004c*/ 	.word	index@(__assertfail)
	.align		4
        /*0050*/ 	.word	0x00000000
	.align		4
        /*0054*/ 	.word	0xfffffffe
	.align		4
        /*0058*/ 	.word	0x00000000
	.align		4
        /*005c*/ 	.word	0xfffffffd
	.align		4
        /*0060*/ 	.word	0x00000000
	.align		4
        /*0064*/ 	.word	0xfffffffc


//--------------------- .nv.constant4             --------------------------
	.section	.nv.constant4,"a",@progbits
	.align	8
	.align		8
.nv.constant4:
        /*0000*/ 	.dword	__assertfail
	.align		8
        /*0008*/ 	.dword	__unnamed_1
	.align		8
        /*0010*/ 	.dword	__unnamed_2
	.align		8
        /*0018*/ 	.dword	__unnamed_3
	.align		8
        /*0020*/ 	.dword	__unnamed_4
	.align		8
        /*0028*/ 	.dword	__unnamed_5
	.align		8
        /*0030*/ 	.dword	__unnamed_6
	.align		8
        /*0038*/ 	.dword	__unnamed_7
	.align		8
        /*0040*/ 	.dword	_ZZN5flash28permute_output_fp8_VcolmajorIN4cute6TensorINS1_11ArrayEngineIfLm64EEENS1_6LayoutINS1_5tupleIJNS6_IJNS1_1CILi2EEES8_NS7_ILi16EEEEEENS7_ILi1EEESB_EEENS6_IJNS6_IJSB_S8_NS7_ILi4EEEEEENS7_ILi0EEESF_EEEEEEEEEvRT_E9upper_map
	.align		8
        /*0048*/ 	.dword	_ZN73_INTERNAL_b2f1931f_37_flash_fwd_hdimdiff_e4m3_split_sm90_cu_18e39b8a_36524cuda3std3__45__cpo5beginE
	.align		8
        /*0050*/ 	.dword	_ZN73_INTERNAL_b2f1931f_37_flash_fwd_hdimdiff_e4m3_split_sm90_cu_18e39b8a_36524cuda3std3__45__cpo3endE
	.align		8
        /*0058*/ 	.dword	_ZN73_INTERNAL_b2f1931f_37_flash_fwd_hdimdiff_e4m3_split_sm90_cu_18e39b8a_36524cuda3std3__45__cpo6cbeginE
	.align		8
        /*0060*/ 	.dword	_ZN73_INTERNAL_b2f1931f_37_flash_fwd_hdimdiff_e4m3_split_sm90_cu_18e39b8a_36524cuda3std3__45__cpo4cendE
	.align		8
        /*0068*/ 	.dword	_ZN73_INTERNAL_b2f1931f_37_flash_fwd_hdimdiff_e4m3_split_sm90_cu_18e39b8a_36524cuda3std3__475_GLOBAL__N__b2f1931f_37_flash_fwd_hdimdiff_e4m3_split_sm90_cu_18e39b8a_36526ignoreE
	.align		8
        /*0070*/ 	.dword	_ZN73_INTERNAL_b2f1931f_37_flash_fwd_hdimdiff_e4m3_split_sm90_cu_18e39b8a_36524cuda3std3__419piecewise_constructE
	.align		8
        /*0078*/ 	.dword	_ZN73_INTERNAL_b2f1931f_37_flash_fwd_hdimdiff_e4m3_split_sm90_cu_18e39b8a_36524cuda3std3__48in_placeE
	.align		8
        /*0080*/ 	.dword	_ZN73_INTERNAL_b2f1931f_37_flash_fwd_hdimdiff_e4m3_split_sm90_cu_18e39b8a_36524cuda3std6ranges3__45__cpo4swapE
	.align		8
        /*0088*/ 	.dword	_ZN73_INTERNAL_b2f1931f_37_flash_fwd_hdimdiff_e4m3_split_sm90_cu_18e39b8a_36524cuda3std6ranges3__45__cpo9iter_moveE
	.align		8
        /*0090*/ 	.dword	_ZN73_INTERNAL_b2f1931f_37_flash_fwd_hdimdiff_e4m3_split_sm90_cu_18e39b8a_36524cute7productE
	.align		8
        /*0098*/ 	.dword	_ZN73_INTERNAL_b2f1931f_37_flash_fwd_hdimdiff_e4m3_split_sm90_cu_18e39b8a_36524cute1_E
	.align		8
        /*00a0*/ 	.dword	$str$23
	.align		8
        /*00a8*/ 	.dword	$str$24


//--------------------- .text._ZN7cutlass13device_kernelIN5flash11enable_sm90INS1_16FlashAttnFwdSm90INS1_25CollectiveMainloopFwdSm90ILi2EN4cute5tupleIJNS5_1CILi1EEES8_S8_EEENS6_IJNS7_ILi128EEENS7_ILi160EEENS7_ILi192EEEEEELi128ENS_12float_e4m3_tEfNS_4arch4Sm90ELb0ELb0ELb0ELb0ELb0ELb0ELb0ELb1ELb1ELb1ELb1ELb0EEENS1_21CollectiveEpilogueFwdINS6_IJSA_SA_SB_EEES9_NS_10bfloat16_tESG_Li256ELb0ELb1ELb1ELb1EEENS1_19SingleTileSchedulerILb0ELb1ELb1ELi128EEEEEEEEEvNT_6ParamsE --------------------------
	.section	.text._ZN7cutlass13device_kernelIN5flash11enable_sm90INS1_16FlashAttnFwdSm90INS1_25CollectiveMainloopFwdSm90ILi2EN4cute5tupleIJNS5_1CILi1EEES8_S8_EEENS6_IJNS7_ILi128EEENS7_ILi160EEENS7_ILi192EEEEEELi128ENS_12float_e4m3_tEfNS_4arch4Sm90ELb0ELb0ELb0ELb0ELb0ELb0ELb0ELb1ELb1ELb1ELb1ELb0EEENS1_21CollectiveEpilogueFwdINS6_IJSA_SA_SB_EEES9_NS_10bfloat16_tESG_Li256ELb0ELb1ELb1ELb1EEENS1_19SingleTileSchedulerILb0ELb1ELb1ELi128EEEEEEEEEvNT_6ParamsE,"ax",@progbits
	.align	128
.text._ZN7cutlass13device_kernelIN5flash11enable_sm90INS1_16FlashAttnFwdSm90INS1_25CollectiveMainloopFwdSm90ILi2EN4cute5tupleIJNS5_1CILi1EEES8_S8_EEENS6_IJNS7_ILi128EEENS7_ILi160EEENS7_ILi192EEEEEELi128ENS_12float_e4m3_tEfNS_4arch4Sm90ELb0ELb0ELb0ELb0ELb0ELb0ELb0ELb1ELb1ELb1ELb1ELb0EEENS1_21CollectiveEpilogueFwdINS6_IJSA_SA_SB_EEES9_NS_10bfloat16_tESG_Li256ELb0ELb1ELb1ELb1EEENS1_19SingleTileSchedulerILb0ELb1ELb1ELi128EEEEEEEEEvNT_6ParamsE:
        .type           _ZN7cutlass13device_kernelIN5flash11enable_sm90INS1_16FlashAttnFwdSm90INS1_25CollectiveMainloopFwdSm90ILi2EN4cute5tupleIJNS5_1CILi1EEES8_S8_EEENS6_IJNS7_ILi128EEENS7_ILi160EEENS7_ILi192EEEEEELi128ENS_12float_e4m3_tEfNS_4arch4Sm90ELb0ELb0ELb0ELb0ELb0ELb0ELb0ELb1ELb1ELb1ELb1ELb0EEENS1_21CollectiveEpilogueFwdINS6_IJSA_SA_SB_EEES9_NS_10bfloat16_tESG_Li256ELb0ELb1ELb1ELb1EEENS1_19SingleTileSchedulerILb0ELb1ELb1ELi128EEEEEEEEEvNT_6ParamsE,@function
        .size           _ZN7cutlass13device_kernelIN5flash11enable_sm90INS1_16FlashAttnFwdSm90INS1_25CollectiveMainloopFwdSm90ILi2EN4cute5tupleIJNS5_1CILi1EEES8_S8_EEENS6_IJNS7_ILi128EEENS7_ILi160EEENS7_ILi192EEEEEELi128ENS_12float_e4m3_tEfNS_4arch4Sm90ELb0ELb0ELb0ELb0ELb0ELb0ELb0ELb1ELb1ELb1ELb1ELb0EEENS1_21CollectiveEpilogueFwdINS6_IJSA_SA_SB_EEES9_NS_10bfloat16_tESG_Li256ELb0ELb1ELb1ELb1EEENS1_19SingleTileSchedulerILb0ELb1ELb1ELi128EEEEEEEEEvNT_6ParamsE,(.L_x_2844 - _ZN7cutlass13device_kernelIN5flash11enable_sm90INS1_16FlashAttnFwdSm90INS1_25CollectiveMainloopFwdSm90ILi2EN4cute5tupleIJNS5_1CILi1EEES8_S8_EEENS6_IJNS7_ILi128EEENS7_ILi160EEENS7_ILi192EEEEEELi128ENS_12float_e4m3_tEfNS_4arch4Sm90ELb0ELb0ELb0ELb0ELb0ELb0ELb0ELb1ELb1ELb1ELb1ELb0EEENS1_21CollectiveEpilogueFwdINS6_IJSA_SA_SB_EEES9_NS_10bfloat16_tESG_Li256ELb0ELb1ELb1ELb1EEENS1_19SingleTileSchedulerILb0ELb1ELb1ELi128EEEEEEEEEvNT_6ParamsE)
        .other          _ZN7cutlass13device_kernelIN5flash11enable_sm90INS1_16FlashAttnFwdSm90INS1_25CollectiveMainloopFwdSm90ILi2EN4cute5tupleIJNS5_1CILi1EEES8_S8_EEENS6_IJNS7_ILi128EEENS7_ILi160EEENS7_ILi192EEEEEELi128ENS_12float_e4m3_tEfNS_4arch4Sm90ELb0ELb0ELb0ELb0ELb0ELb0ELb0ELb1ELb1ELb1ELb1ELb0EEENS1_21CollectiveEpilogueFwdINS6_IJSA_SA_SB_EEES9_NS_10bfloat16_tESG_Li256ELb0ELb1ELb1ELb1EEENS1_19SingleTileSchedulerILb0ELb1ELb1ELi128EEEEEEEEEvNT_6ParamsE,@"STO_CUDA_ENTRY STV_DEFAULT"
_ZN7cutlass13device_kernelIN5flash11enable_sm90INS1_16FlashAttnFwdSm90INS1_25CollectiveMainloopFwdSm90ILi2EN4cute5tupleIJNS5_1CILi1EEES8_S8_EEENS6_IJNS7_ILi128EEENS7_ILi160EEENS7_ILi192EEEEEELi128ENS_12float_e4m3_tEfNS_4arch4Sm90ELb0ELb0ELb0ELb0ELb0ELb0ELb0ELb1ELb1ELb1ELb1ELb0EEENS1_21CollectiveEpilogueFwdINS6_IJSA_SA_SB_EEES9_NS_10bfloat16_tESG_Li256ELb0ELb1ELb1ELb1EEENS1_19SingleTileSchedulerILb0ELb1ELb1ELi128EEEEEEEEEvNT_6ParamsE:
[----:B------:R-:W0:Y:S02]  /*0000*/  LDC R1, c[0x0][0x28] ;  /* 0x00000a00ff017b82 */ /* 0x000e240000000800 */
[----:B0-----:R-:W-:Y:S01]  /*0010*/  VIADD R1, R1, 0xffffffd8 ;  /* 0xffffffd801017836 */ /* 0x001fe20000000000 */
[----:B------:R-:W0:Y:S01]  /*0020*/  S2R R19, SR_TID.X ;  /* 0x0000000000137919 */ /* 0x000e220000002100 */
[----:B------:R-:W-:Y:S01]  /*0030*/  ELECT P0, URZ, PT ;  /* 0x00000000003f782f */ /* 0x000fe20003800000 */
[----:B------:R-:W-:Y:S01]  /*0040*/  BSSY B0, `(.L_x_0) ;  /* 0x000000d000007945 */ /* 0x000fe20003800000 */
[----:B0-----:R-:W-:-:S05]  /*0050*/  SHF.R.U32.HI R0, RZ, 0x5, R19 ;  /* 0x00000005ff007819 */ /* 0x001fca0000011613 */
[----:B------:R-:W0:Y:S02]  /*0060*/  SHFL.IDX PT, R2, R0, RZ, 0x1f ;  /* 0x00001fff00027589 */ /* 0x000e2400000e0000 */
[----:B0-----:R-:W-:-:S13]  /*0070*/  ISETP.EQ.AND P0, PT, R2, RZ, P0 ;  /* 0x000000ff0200720c */ /* 0x001fda0000702270 */
[----:B------:R-:W-:Y:S05]  /*0080*/  @!P0 BRA `(.L_x_1) ;  /* 0x0000000000208947 */ /* 0x000fea0003800000 */
[----:B------:R-:W-:Y:S02]  /*0090*/  ULDC.64 UR4, c[0x0][0x198] ;  /* 0x0000660000047ab9 */ /* 0x000fe40000000a00 */
[----:B------:R-:W-:Y:S02]  /*00a0*/  UIADD3 UR6, UP0, UR4, 0x370, URZ ;  /* 0x0000037004067890 */ /* 0x000fe4000ff1e03f */
[----:B------:R-:W-:Y:S02]  /*00b0*/  UIADD3 UR4, UP1, UR4, 0x470, URZ ;  /* 0x0000047004047890 */ /* 0x000fe4000ff3e03f */
[----:B------:R-:W-:Y:S02]  /*00c0*/  UIADD3.X UR7, URZ, UR5, URZ, UP0, !UPT ;  /* 0x000000053f077290 */ /* 0x000fe400087fe43f */
[----:B------:R-:W-:-:S07]  /*00d0*/  UIADD3.X UR5, URZ, UR5, URZ, UP1, !UPT ;  /* 0x000000053f057290 */ /* 0x000fce0008ffe43f */
[----:B------:R0:W-:Y:S02]  /*00e0*/  UTMACCTL.PF [UR6] ;  /* 0x00000000060079b9 */ /* 0x0001e40008040000 */
[----:B------:R0:W-:Y:S02]  /*00f0*/  UTMACCTL.PF [UR4] ;  /* 0x00000000040079b9 */ /* 0x0001e40008040000 */
[----:B0-----:R-:W-:Y:S01]  /*0100*/  NOP ;  /* 0x0000000000007918 */ /* 0x001fe20000000000 */
.L_x_1:
[----:B------:R-:W-:Y:S05]  /*0110*/  BSYNC B0 ;  /* 0x0000000000007941 */ /* 0x000fea0003800000 */
.L_x_0:
[----:B------:R-:W-:Y:S01]  /*0120*/  VOTEU.ANY UP0, P0 ;  /* 0x00000000003f7886 */ /* 0x000fe20000000100 */
[----:B------:R-:W0:Y:S01]  /*0130*/  SHFL.IDX PT, R2, R0, RZ, 0x1f ;  /* 0x00001fff00027589 */ /* 0x000e2200000e0000 */
[----:B------:R-:W-:Y:S01]  /*0140*/  UMOV UR4, 0x80 ;  /* 0x0000008000047882 */ /* 0x000fe20000000000 */
[----:B------:R-:W-:Y:S01]  /*0150*/  UMOV UR7, 0x100 ;  /* 0x0000010000077882 */ /* 0x000fe20000000000 */
[----:B------:R-:W-:Y:S01]  /*0160*/  SHF.R.U32.HI R18, RZ, 0x7, R19 ;  /* 0x00000007ff127819 */ /* 0x000fe20000011613 */
[----:B------:R-:W1:Y:S01]  /*0170*/  @UP0 S2UR UR8, SR_CgaCtaId ;  /* 0x00000000000809c3 */ /* 0x000e620000008800 */
[----:B------:R-:W-:Y:S01]  /*0180*/  @UP0 UMOV UR6, 0x400 ;  /* 0x0000040000060882 */ /* 0x000fe20000000000 */
[----:B------:R-:W-:-:S04]  /*0190*/  @UP0 UIADD3 UR4, -UR4, 0x100000, URZ ;  /* 0x0010000004040890 */ /* 0x000fc8000fffe13f */
[----:B------:R-:W-:Y:S02]  /*01a0*/  @UP0 USHF.L.U32 UR5, UR4, 0xb, URZ ;  /* 0x0000000b04050899 */ /* 0x000fe4000800063f */
[----:B------:R-:W-:Y:S01]  /*01b0*/  @UP0 USHF.L.U32 UR4, UR4, 0x1, URZ ;  /* 0x0000000104040899 */ /* 0x000fe2000800063f */
[----:B------:R-:W-:Y:S01]  /*01c0*/  VOTEU.ANY UP1, P0 ;  /* 0x00000000003f7886 */ /* 0x000fe20000020100 */
[----:B0-----:R-:W-:Y:S02]  /*01d0*/  ISETP.NE.AND P1, PT, R2, RZ, PT ;  /* 0x000000ff0200720c */ /* 0x001fe40003f25270 */
[----:B------:R0:W2:Y:S01]  /*01e0*/  SHFL.IDX PT, R2, R18, RZ, 0x1f ;  /* 0x00001fff12027589 */ /* 0x0000a200000e0000 */
[----:B-1----:R-:W-:Y:S02]  /*01f0*/  @UP0 ULEA UR8, UR8, UR6, 0x18 ;  /* 0x0000000608080291 */ /* 0x002fe4000f8ec03f */
[----:B------:R-:W-:-:S04]  /*0200*/  @UP0 UIADD3 UR6, -UR7, 0x100000, URZ ;  /* 0x0010000007060890 */ /* 0x000fc8000fffe13f */
[----:B------:R-:W-:Y:S02]  /*0210*/  @UP0 USHF.L.U32 UR7, UR6, 0xb, URZ ;  /* 0x0000000b06070899 */ /* 0x000fe4000800063f */
[----:B------:R-:W-:Y:S01]  /*0220*/  @UP0 USHF.L.U32 UR6, UR6, 0x1, URZ ;  /* 0x0000000106060899 */ /* 0x000fe2000800063f */
[----:B------:R-:W-:Y:S01]  /*0230*/  VOTEU.ANY UP0, P0 ;  /* 0x00000000003f7886 */ /* 0x000fe20000000100 */
[----:B------:R-:W1:Y:S04]  /*0240*/  FENCE.VIEW.ASYNC.S ;  /* 0x00000000000073c6 */ /* 0x000e680000000000 */
[----:B-1----:R0:W1:Y:S06]  /*0250*/  @UP0 SYNCS.EXCH.64 URZ, [UR8+0x29800], UR4 ;  /* 0x02980004083f05b2 */ /* 0x00206c0008000100 */
[----:B------:R0:W3:Y:S02]  /*0260*/  @UP1 SYNCS.EXCH.64 URZ, [UR8+0x29820], UR6 ;  /* 0x02982006083f15b2 */ /* 0x0000e40008000100 */
[----:B0-----:R-:W-:Y:S05]  /*0270*/  @P1 BRA `(.L_x_2) ;  /* 0x0000000000481947 */ /* 0x001fea0003800000 */
[----:B------:R-:W0:Y:S01]  /*0280*/  S2UR UR5, SR_CgaCtaId ;  /* 0x00000000000579c3 */ /* 0x000e220000008800 */
[----:B------:R-:W-:Y:S01]  /*0290*/  UMOV UR4, 0x400 ;  /* 0x0000040000047882 */ /* 0x000fe20000000000 */
[----:B------:R-:W-:Y:S01]  /*02a0*/  UMOV UR6, 0x1 ;  /* 0x0000000100067882 */ /* 0x000fe20000000000 */
[----:B------:R-:W-:Y:S01]  /*02b0*/  UMOV UR7, 0x2 ;  /* 0x0000000200077882 */ /* 0x000fe20000000000 */
[----:B------:R-:W-:Y:S01]  /*02c0*/  ELECT P0, URZ, PT ;  /* 0x00000000003f782f */ /* 0x000fe20003800000 */
[----:B0-----:R-:W-:Y:S02]  /*02d0*/  ULEA UR8, UR5, UR4, 0x18 ;  /* 0x0000000405087291 */ /* 0x001fe4000f8ec03f */
[----:B------:R-:W-:-:S04]  /*02e0*/  UIADD3 UR4, -UR6, 0x100000, URZ ;  /* 0x0010000006047890 */ /* 0x000fc8000fffe13f */
[----:B------:R-:W-:Y:S02]  /*02f0*/  USHF.L.U32 UR5, UR4, 0xb, URZ ;  /* 0x0000000b04057899 */ /* 0x000fe4000800063f */
[----:B------:R-:W-:Y:S02]  /*0300*/  USHF.L.U32 UR4, UR4, 0x1, URZ ;  /* 0x0000000104047899 */ /* 0x000fe4000800063f */
[----:B------:R-:W-:-:S04]  /*0310*/  UIADD3 UR6, -UR7, 0x100000, URZ ;  /* 0x0010000007067890 */ /* 0x000fc8000fffe13f */
[----:B------:R-:W-:Y:S02]  /*0320*/  USHF.L.U32 UR7, UR6, 0xb, URZ ;  /* 0x0000000b06077899 */ /* 0x000fe4000800063f */
[----:B------:R-:W-:Y:S01]  /*0330*/  USHF.L.U32 UR6, UR6, 0x1, URZ ;  /* 0x0000000106067899 */ /* 0x000fe2000800063f */
[----:B------:R-:W0:Y:S03]  /*0340*/  FENCE.VIEW.ASYNC.S ;  /* 0x00000000000073c6 */ /* 0x000e260000000000 */
[----:B0-----:R0:W4:Y:S08]  /*0350*/  SYNCS.EXCH.64 URZ, [UR8+0x29830], UR4 ;  /* 0x02983004083f75b2 */ /* 0x0011300008000100 */
[----:B------:R0:W0:Y:S01]  /*0360*/  SYNCS.EXCH.64 URZ, [UR8+0x29840], UR6 ;  /* 0x02984006083f75b2 */ /* 0x0000220008000100 */
[----:B------:R0:W0:Y:S01]  /*0370*/  SYNCS.EXCH.64 URZ, [UR8+0x29838], UR4 ;  /* 0x02983804083f75b2 */ /* 0x0000220008000100 */
[----:B------:R0:W0:Y:S01]  /*0380*/  SYNCS.EXCH.64 URZ, [UR8+0x29848], UR6 ;  /* 0x02984806083f75b2 */ /* 0x0000220008000100 */
[----:B------:R-:W-:Y:S01]  /*0390*/  NOP ;  /* 0x0000000000007918 */ /* 0x000fe20000000000 */
.L_x_2:
[----:B------:R-:W5:Y:S01]  /*03a0*/  SHFL.IDX PT, R3, R0, RZ, 0x1f ;  /* 0x00001fff00037589 */ /* 0x000f6200000e0000 */
[----:B------:R-:W-:Y:S01]  /*03b0*/  NOP ;  /* 0x0000000000007918 */ /* 0x000fe20000000000 */
[----:B-----5:R-:W-:-:S13]  /*03c0*/  ISETP.NE.AND P0, PT, R3, RZ, PT ;  /* 0x000000ff0300720c */ /* 0x020fda0003f05270 */
[----:B------:R-:W-:Y:S05]  /*03d0*/  @P0 BRA `(.L_x_3) ;  /* 0x0000000000480947 */ /* 0x000fea0003800000 */
[----:B0-----:R-:W0:Y:S01]  /*03e0*/  S2UR UR5, SR_CgaCtaId ;  /* 0x00000000000579c3 */ /* 0x001e220000008800 */
        /* <DEDUP_REMOVED lines=12> */
[----:B0-----:R0:W0:Y:S08]  /*04b0*/  SYNCS.EXCH.64 URZ, [UR8+0x29850], UR4 ;  /* 0x02985004083f75b2 */ /* 0x0010300008000100 */
[----:B------:R0:W0:Y:S01]  /*04c0*/  SYNCS.EXCH.64 URZ, [UR8+0x29860], UR6 ;  /* 0x02986006083f75b2 */ /* 0x0000220008000100 */
[----:B------:R0:W0:Y:S01]  /*04d0*/  SYNCS.EXCH.64 URZ, [UR8+0x29858], UR4 ;  /* 0x02985804083f75b2 */ /* 0x0000220008000100 */
[----:B------:R0:W0:Y:S01]  /*04e0*/  SYNCS.EXCH.64 URZ, [UR8+0x29868], UR6 ;  /* 0x02986806083f75b2 */ /* 0x0000220008000100 */
[----:B------:R-:W-:Y:S01]  /*04f0*/  NOP ;  /* 0x0000000000007918 */ /* 0x000fe20000000000 */
.L_x_3:
[----:B------:R-:W5:Y:S01]  /*0500*/  SHFL.IDX PT, R3, R0, RZ, 0x1f ;  /* 0x00001fff00037589 */ /* 0x000f6200000e0000 */
[----:B------:R-:W-:Y:S01]  /*0510*/  NOP ;  /* 0x0000000000007918 */ /* 0x000fe20000000000 */
[----:B-----5:R-:W-:-:S13]  /*0520*/  ISETP.NE.AND P0, PT, R3, RZ, PT ;  /* 0x000000ff0300720c */ /* 0x020fda0003f05270 */
[----:B------:R-:W-:Y:S05]  /*0530*/  @P0 BRA `(.L_x_4) ;  /* 0x0000000000380947 */ /* 0x000fea0003800000 */
[----:B0-----:R-:W0:Y:S01]  /*0540*/  S2UR UR5, SR_CgaCtaId ;  /* 0x00000000000579c3 */ /* 0x001e220000008800 */
[----:B------:R-:W-:Y:S01]  /*0550*/  UMOV UR4, 0x400 ;  /* 0x0000040000047882 */ /* 0x000fe20000000000 */
[----:B------:R-:W-:Y:S01]  /*0560*/  UMOV UR7, 0x1 ;  /* 0x0000000100077882 */ /* 0x000fe20000000000 */
[----:B------:R-:W-:Y:S01]  /*0570*/  ELECT P0, URZ, PT ;  /* 0x00000000003f782f */ /* 0x000fe20003800000 */
[----:B0-----:R-:W-:Y:S02]  /*0580*/  ULEA UR6, UR5, UR4, 0x18 ;  /* 0x0000000405067291 */ /* 0x001fe4000f8ec03f */
[----:B------:R-:W-:-:S04]  /*0590*/  UIADD3 UR4, -UR7, 0x100000, URZ ;  /* 0x0010000007047890 */ /* 0x000fc8000fffe13f */
[----:B------:R-:W-:Y:S02]  /*05a0*/  USHF.L.U32 UR5, UR4, 0xb, URZ ;  /* 0x0000000b04057899 */ /* 0x000fe4000800063f */
[----:B------:R-:W-:Y:S01]  /*05b0*/  USHF.L.U32 UR4, UR4, 0x1, URZ ;  /* 0x0000000104047899 */ /* 0x000fe2000800063f */
[----:B------:R-:W0:Y:S11]  /*05c0*/  FENCE.VIEW.ASYNC.S ;  /* 0x00000000000073c6 */ /* 0x000e360000000000 */
[----:B0-----:R0:W0:Y:S01]  /*05d0*/  SYNCS.EXCH.64 URZ, [UR6+0x29870], UR4 ;  /* 0x02987004063f75b2 */ /* 0x0010220008000100 */
[----:B------:R0:W0:Y:S01]  /*05e0*/  SYNCS.EXCH.64 URZ, [UR6+0x29880], UR4 ;  /* 0x02988004063f75b2 */ /* 0x0000220008000100 */
[----:B------:R0:W0:Y:S01]  /*05f0*/  SYNCS.EXCH.64 URZ, [UR6+0x29878], UR4 ;  /* 0x02987804063f75b2 */ /* 0x0000220008000100 */
[----:B------:R0:W0:Y:S01]  /*0600*/  SYNCS.EXCH.64 URZ, [UR6+0x29888], UR4 ;  /* 0x02988804063f75b2 */ /* 0x0000220008000100 */
[----:B------:R-:W-:Y:S01]  /*0610*/  NOP ;  /* 0x0000000000007918 */ /* 0x000fe20000000000 */
.L_x_4:
        /* <DEDUP_REMOVED lines=22> */
.L_x_5:
        /* <DEDUP_REMOVED lines=22> */
.L_x_6:
[----:B--2---:R-:W-:Y:S01]  /*08e0*/  ISETP.NE.AND P0, PT, R2, RZ, PT ;  /* 0x000000ff0200720c */ /* 0x004fe20003f05270 */
[----:B------:R-:W-:Y:S01]  /*08f0*/  IMAD.MOV.U32 R2, RZ, RZ, 0x1 ;  /* 0x00000001ff027424 */ /* 0x000fe200078e00ff */
[----:B------:R-:W-:Y:S01]  /*0900*/  NOP ;  /* 0x0000000000007918 */ /* 0x000fe20000000000 */
[----:B------:R-:W-:Y:S01]  /*0910*/  ULDC.64 UR38, c[0x0][0x208] ;  /* 0x0000820000267ab9 */ /* 0x000fe20000000a00 */
[----:B------:R-:W-:Y:S02]  /*0920*/  BSSY B6, `(.L_x_7) ;  /* 0x0000d23000067945 */ /* 0x000fe40003800000 */
[----:B------:R-:W-:-:S05]  /*0930*/  SEL R2, R2, 0x2, !P0 ;  /* 0x0000000202027807 */ /* 0x000fca0004000000 */
[----:B------:R2:W-:Y:S01]  /*0940*/  STL [R1+0x1c], R2 ;  /* 0x00001c0201007387 */ /* 0x0005e20000100800 */
[----:B01-34-:R-:W-:Y:S06]  /*0950*/  BAR.SYNC.DEFER_BLOCKING 0x0 ;  /* 0x0000000000007b1d */ /* 0x01bfec0000010000 */
[----:B------:R-:W-:Y:S05]  /*0960*/  @!P0 BRA `(.L_x_8) ;  /* 0x0000009800e08947 */ /* 0x000fea0003800000 */
.L_x_9:
[----:B------:R-:W-:-:S08]  /*0970*/  NOP ;  /* 0x0000000000007918 */ /* 0x000fd00000000000 */
[----:B------:R-:W0:Y:S02]  /*0980*/  USETMAXREG.TRY_ALLOC.CTAPOOL UP0, 0xf0 ;  /* 0x000000f0000079c8 */ /* 0x000e240008000600 */
[----:B0-----:R-:W-:-:S13]  /*0990*/  PLOP3.LUT P0, PT, PT, PT, UP0, 0x80, 0x0 ;  /* 0x000000000000781c */ /* 0x001fda0003f0f008 */
[----:B------:R-:W-:Y:S05]  /*09a0*/  @!P0 BRA `(.L_x_9) ;  /* 0xfffffffc00f08947 */ /* 0x000fea000383ffff */
[----:B--2---:R-:W0:Y:S01]  /*09b0*/  LDC R2, c[0x0][0xc50] ;  /* 0x00031400ff027b82 */ /* 0x004e220000000800 */
[----:B------:R-:W-:-:S07]  /*09c0*/  LOP3.LUT R4, R19, 0xffffff80, RZ, 0xc0, !PT ;  /* 0xffffff8013047812 */ /* 0x000fce00078ec0ff */
[----:B------:R-:W-:Y:S08]  /*09d0*/  BAR.ARV 0x8, 0x180 ;  /* 0x0206000000007b1d */ /* 0x000ff00000002000 */
[----:B------:R-:W1:Y:S01]  /*09e0*/  S2UR UR4, SR_CTAID.Y ;  /* 0x00000000000479c3 */ /* 0x000e620000002600 */
[----:B------:R-:W-:-:S07]  /*09f0*/  ISETP.NE.AND P0, PT, R4, 0x80, PT ;  /* 0x000000800400780c */ /* 0x000fce0003f05270 */
[----:B------:R-:W2:Y:S08]  /*0a00*/  S2UR UR36, SR_CTAID.Z ;  /* 0x00000000002479c3 */ /* 0x000eb00000002700 */
[----:B------:R-:W-:Y:S06]  /*0a10*/  @!P0 BAR.ARV 0x9, 0x100 ;  /* 0x0244000000008b1d */ /* 0x000fec0000002000 */
[----:B0-----:R-:W-:Y:S01]  /*0a20*/  ISETP.NE.AND P1, PT, R2, 0x1, PT ;  /* 0x000000010200780c */ /* 0x001fe20003f25270 */
[----:B-1----:R-:W-:Y:S01]  /*0a30*/  IMAD.U32 R16, RZ, RZ, UR4 ;  /* 0x00000004ff107e24 */ /* 0x002fe2000f8e00ff */
[----:B--2---:R-:W-:-:S11]  /*0a40*/  ISETP.LE.AND P0, PT, RZ, UR36, PT ;  /* 0x00000024ff007c0c */ /* 0x004fd6000bf03270 */
[----:B------:R-:W0:Y:S08]  /*0a50*/  @P1 LDC R0, c[0x0][0xc54] ;  /* 0x00031500ff001b82 */ /* 0x000e300000000800 */
[----:B------:R-:W1:Y:S01]  /*0a60*/  @P1 LDC R3, c[0x0][0xc58] ;  /* 0x00031600ff031b82 */ /* 0x000e620000000800 */
[----:B0-----:R-:W-:-:S05]  /*0a70*/  @P1 IMAD.HI.U32 R0, R0, UR4, RZ ;  /* 0x0000000400001c27 */ /* 0x001fca000f8e00ff */
[----:B-1----:R-:W-:-:S05]  /*0a80*/  @P1 SHF.R.U32.HI R16, RZ, R3, R0 ;  /* 0x00000003ff101219 */ /* 0x002fca0000011600 */
[----:B------:R-:W-:-:S04]  /*0a90*/  IMAD.MOV R3, RZ, RZ, -R16 ;  /* 0x000000ffff037224 */ /* 0x000fc800078e0a10 */
[----:B------:R-:W-:Y:S01]  /*0aa0*/  IMAD R24, R2, R3, UR4 ;  /* 0x0000000402187e24 */ /* 0x000fe2000f8e0203 */
[----:B------:R-:W-:Y:S06]  /*0ab0*/  @!P0 BRA `(.L_x_10) ;  /* 0x000000d000248947 */ /* 0x000fec0003800000 */
[----:B------:R-:W0:Y:S01]  /*0ac0*/  LDC.64 R12, c[0x0][0x990] ;  /* 0x00026400ff0c7b82 */ /* 0x000e220000000a00 */
[----:B------:R-:W-:-:S07]  /*0ad0*/  USHF.R.S32.HI UR37, URZ, 0x1f, UR36 ;  /* 0x0000001f3f257899 */ /* 0x000fce0008011424 */
[----:B------:R-:W1:Y:S01]  /*0ae0*/  LDC.64 R20, c[0x0][0x998] ;  /* 0x00026600ff147b82 */ /* 0x000e620000000a00 */
[----:B0-----:R-:W-:-:S04]  /*0af0*/  ISETP.NE.U32.AND P0, PT, R12, RZ, PT ;  /* 0x000000ff0c00720c */ /* 0x001fc80003f05070 */
[----:B------:R-:W-:Y:S02]  /*0b00*/  ISETP.NE.AND.EX P0, PT, R13, RZ, PT, P0 ;  /* 0x000000ff0d00720c */ /* 0x000fe40003f05300 */
[----:B-1----:R-:W-:-:S04]  /*0b10*/  ISETP.NE.U32.AND P1, PT, R20, RZ, PT ;  /* 0x000000ff1400720c */ /* 0x002fc80003f25070 */
[----:B------:R-:W-:-:S07]  /*0b20*/  ISETP.NE.AND.EX P1, PT, R21, RZ, PT, P1 ;  /* 0x000000ff1500720c */ /* 0x000fce0003f25310 */
[----:B------:R-:W0:Y:S01]  /*0b30*/  @P0 LDC.64 R8, c[0x0][0x9a8] ;  /* 0x00026a00ff080b82 */ /* 0x000e220000000a00 */
[----:B------:R-:W-:-:S07]  /*0b40*/  @P0 SHF.R.S32.HI R7, RZ, 0x1f, R16 ;  /* 0x0000001fff070819 */ /* 0x000fce0000011410 */
[----:B------:R-:W1:Y:S08]  /*0b50*/  @P1 LDC.64 R10, c[0x0][0x9b8] ;  /* 0x00026e00ff0a1b82 */ /* 0x000e700000000a00 */
[----:B------:R-:W2:Y:S08]  /*0b60*/  @P0 LDC.64 R14, c[0x0][0x9b0] ;  /* 0x00026c00ff0e0b82 */ /* 0x000eb00000000a00 */
[----:B------:R-:W3:Y:S01]  /*0b70*/  @P1 LDC.64 R22, c[0x0][0x9c0] ;  /* 0x00027000ff161b82 */ /* 0x000ee20000000a00 */
[----:B0-----:R-:W-:-:S02]  /*0b80*/  @P0 IMAD R0, R8, UR37, RZ ;  /* 0x0000002508000c24 */ /* 0x001fc4000f8e02ff */
[----:B------:R-:W-:-:S04]  /*0b90*/  @P0 IMAD.WIDE.U32 R2, R8, UR36, RZ ;  /* 0x0000002408020c25 */ /* 0x000fc8000f8e00ff */
[----:B------:R-:W-:Y:S02]  /*0ba0*/  @P0 IMAD R9, R9, UR36, R0 ;  /* 0x0000002409090c24 */ /* 0x000fe4000f8e0200 */
[C---:B-1----:R-:W-:Y:S02]  /*0bb0*/  @P1 IMAD R4, R10.reuse, UR37, RZ ;  /* 0x000000250a041c24 */ /* 0x042fe4000f8e02ff */
[----:B------:R-:W-:Y:S01]  /*0bc0*/  @P0 IMAD.IADD R3, R3, 0x1, R9 ;  /* 0x0000000103030824 */ /* 0x000fe200078e0209 */
[----:B------:R-:W-:Y:S01]  /*0bd0*/  @P1 SHF.R.S32.HI R9, RZ, 0x1f, R16 ;  /* 0x0000001fff091819 */ /* 0x000fe20000011410 */
[----:B------:R-:W-:Y:S02]  /*0be0*/  @P1 IMAD R11, R11, UR36, R4 ;  /* 0x000000240b0b1c24 */ /* 0x000fe4000f8e0204 */
[----:B------:R-:W-:-:S04]  /*0bf0*/  @P1 IMAD.WIDE.U32 R4, R10, UR36, RZ ;  /* 0x000000240a041c25 */ /* 0x000fc8000f8e00ff */
[-C--:B--2---:R-:W-:Y:S02]  /*0c00*/  @P0 IMAD R7, R7, R14.reuse, RZ ;  /* 0x0000000e07070224 */ /* 0x084fe400078e02ff */
[----:B------:R-:W-:Y:S02]  /*0c10*/  @P1 IMAD.IADD R5, R5, 0x1, R11 ;  /* 0x0000000105051824 */ /* 0x000fe400078e020b */
[----:B------:R-:W-:-:S04]  /*0c20*/  @P0 IMAD.WIDE.U32 R2, R16, R14, R2 ;  /* 0x0000000e10020225 */ /* 0x000fc800078e0002 */
[-C--:B---3--:R-:W-:Y:S02]  /*0c30*/  @P1 IMAD R0, R9, R22.reuse, RZ ;  /* 0x0000001609001224 */ /* 0x088fe400078e02ff */
[C---:B------:R-:W-:Y:S02]  /*0c40*/  @P0 IMAD R9, R16.reuse, R15, R7 ;  /* 0x0000000f10090224 */ /* 0x040fe400078e0207 */
[C---:B------:R-:W-:Y:S02]  /*0c50*/  @P1 IMAD R11, R16.reuse, R23, R0 ;  /* 0x00000017100b1224 */ /* 0x040fe400078e0200 */
[----:B------:R-:W-:Y:S01]  /*0c60*/  @P1 IMAD.WIDE.U32 R6, R16, R22, R4 ;  /* 0x0000001610061225 */ /* 0x000fe200078e0004 */
[----:B------:R-:W-:-:S03]  /*0c70*/  @P0 LEA R4, P2, R2, R12, 0x2 ;  /* 0x0000000c02040211 */ /* 0x000fc600078410ff */
[----:B------:R-:W-:Y:S01]  /*0c80*/  @P1 IMAD.IADD R0, R7, 0x1, R11 ;  /* 0x0000000107001824 */ /* 0x000fe200078e020b */
[C---:B------:R-:W-:Y:S01]  /*0c90*/  @P1 LEA R8, P3, R6.reuse, R20, 0x2 ;  /* 0x0000001406081211 */ /* 0x040fe200078610ff */
[----:B------:R-:W-:Y:S01]  /*0ca0*/  @P0 IMAD.IADD R3, R3, 0x1, R9 ;  /* 0x0000000103030824 */ /* 0x000fe200078e0209 */
[----:B------:R-:W0:Y:S01]  /*0cb0*/  LDC R11, c[0x0][0x2f0] ;  /* 0x0000bc00ff0b7b82 */ /* 0x000e220000000800 */
[----:B------:R-:W-:Y:S01]  /*0cc0*/  IMAD.MOV.U32 R7, RZ, RZ, 0x3f800000 ;  /* 0x3f800000ff077424 */ /* 0x000fe200078e00ff */
[----:B------:R-:W-:Y:S01]  /*0cd0*/  @P1 LEA.HI.X R9, R6, R21, R0, 0x2, P3 ;  /* 0x0000001506091211 */ /* 0x000fe200018f1400 */
[----:B------:R-:W-:Y:S01]  /*0ce0*/  IMAD.MOV.U32 R0, RZ, RZ, 0x3f800000 ;  /* 0x3f800000ff007424 */ /* 0x000fe200078e00ff */
[----:B------:R-:W-:-:S04]  /*0cf0*/  @P0 LEA.HI.X R5, R2, R13, R3, 0x2, P2 ;  /* 0x0000000d02050211 */ /* 0x000fc800010f1403 */
[----:B------:R-:W1:Y:S01]  /*0d00*/  LDC.64 R2, c[0x0][0x418] ;  /* 0x00010600ff027b82 */ /* 0x000e620000000a00 */
[----:B------:R2:W5:Y:S04]  /*0d10*/  @P1 LDG.E R0, desc[UR38][R8.64] ;  /* 0x0000002608001981 */ /* 0x000568000c1e1900 */
[----:B------:R2:W5:Y:S03]  /*0d20*/  @P0 LDG.E R7, desc[UR38][R4.64] ;  /* 0x0000002604070981 */ /* 0x000566000c1e1900 */
[----:B------:R-:W3:Y:S01]  /*0d30*/  LDC R6, c[0x0][0x424] ;  /* 0x00010900ff067b82 */ /* 0x000ee20000000800 */
[----:B-1----:R-:W-:-:S04]  /*0d40*/  ISETP.NE.U32.AND P0, PT, R2, RZ, PT ;  /* 0x000000ff0200720c */ /* 0x002fc80003f05070 */
[----:B------:R-:W-:-:S04]  /*0d50*/  ISETP.NE.AND.EX P0, PT, R3, RZ, PT, P0 ;  /* 0x000000ff0300720c */ /* 0x000fc80003f05300 */
[----:B---3--:R-:W-:-:S05]  /*0d60*/  SEL R2, R6, 0x1, P0 ;  /* 0x0000000106027807 */ /* 0x008fca0000000000 */
[----:B0-----:R-:W-:-:S04]  /*0d70*/  IMAD R110, R2, R11, RZ ;  /* 0x0000000b026e7224 */ /* 0x001fc800078e02ff */
[C---:B------:R-:W-:Y:S01]  /*0d80*/  VIADD R2, R110.reuse, 0x9f ;  /* 0x0000009f6e027836 */ /* 0x040fe20000000000 */
[----:B------:R-:W-:-:S03]  /*0d90*/  ISETP.GE.AND P0, PT, R110, 0x1, PT ;  /* 0x000000016e00780c */ /* 0x000fc60003f06270 */
[----:B------:R-:W-:-:S05]  /*0da0*/  IMAD.HI R2, R2, 0x66666667, RZ ;  /* 0x6666666702027827 */ /* 0x000fca00078e02ff */
[----:B------:R-:W-:Y:S02]  /*0db0*/  SHF.R.U32.HI R3, RZ, 0x1f, R2 ;  /* 0x0000001fff037819 */ /* 0x000fe40000011602 */
[----:B------:R-:W-:Y:S02]  /*0dc0*/  LOP3.LUT R17, R24, 0xffff, RZ, 0xc0, !PT ;  /* 0x0000ffff18117812 */ /* 0x000fe400078ec0ff */
[----:B------:R-:W-:Y:S01]  /*0dd0*/  LEA.HI.SX32 R22, R2, R3, 0x1a ;  /* 0x0000000302167211 */ /* 0x000fe200078fd2ff */
[----:B------:R-:W-:Y:S01]  /*0de0*/  IMAD.MOV.U32 R2, RZ, RZ, RZ ;  /* 0x000000ffff027224 */ /* 0x000fe200078e00ff */
[----:B--2---:R-:W-:Y:S06]  /*0df0*/  @!P0 BRA `(.L_x_11) ;  /* 0x0000000000788947 */ /* 0x004fec0003800000 */
[----:B------:R-:W-:-:S04]  /*0e00*/  SHF.R.U32.HI R5, RZ, 0x10, R24 ;  /* 0x00000010ff057819 */ /* 0x000fc80000011618 */
[----:B------:R-:W-:-:S13]  /*0e10*/  ISETP.NE.AND P0, PT, R5, RZ, PT ;  /* 0x000000ff0500720c */ /* 0x000fda0003f05270 */
[----:B------:R-:W0:Y:S02]  /*0e20*/  @!P0 LDC R5, c[0x0][0x9f0] ;  /* 0x00027c00ff058b82 */ /* 0x000e240000000800 */
[-C--:B0-----:R-:W-:Y:S02]  /*0e30*/  IABS R9, R5.reuse ;  /* 0x0000000500097213 */ /* 0x081fe40000000000 */
[----:B------:R-:W-:Y:S02]  /*0e40*/  IADD3 R4, R22, -0x1, R5 ;  /* 0xffffffff16047810 */ /* 0x000fe40007ffe005 */
[----:B------:R-:W0:Y:S01]  /*0e50*/  I2F.RP R6, R9 ;  /* 0x0000000900067306 */ /* 0x000e220000209400 */
[----:B------:R-:W-:-:S05]  /*0e60*/  IABS R10, R5 ;  /* 0x00000005000a7213 */ /* 0x000fca0000000000 */
[----:B------:R-:W-:Y:S02]  /*0e70*/  IMAD.MOV R10, RZ, RZ, -R10 ;  /* 0x000000ffff0a7224 */ /* 0x000fe400078e0a0a */
[----:B0-----:R-:W0:Y:S02]  /*0e80*/  MUFU.RCP R6, R6 ;  /* 0x0000000600067308 */ /* 0x001e240000001000 */
[----:B0-----:R-:W-:Y:S01]  /*0e90*/  VIADD R2, R6, 0xffffffe ;  /* 0x0ffffffe06027836 */ /* 0x001fe20000000000 */
[----:B------:R-:W-:Y:S02]  /*0ea0*/  IABS R6, R4 ;  /* 0x0000000400067213 */ /* 0x000fe40000000000 */
[----:B------:R-:W-:-:S03]  /*0eb0*/  LOP3.LUT R4, R4, R5, RZ, 0x3c, !PT ;  /* 0x0000000504047212 */ /* 0x000fc600078e3cff */
[----:B------:R0:W1:Y:S01]  /*0ec0*/  F2I.FTZ.U32.TRUNC.NTZ R3, R2 ;  /* 0x0000000200037305 */ /* 0x000062000021f000 */
[----:B------:R-:W-:Y:S01]  /*0ed0*/  ISETP.GE.AND P2, PT, R4, RZ, PT ;  /* 0x000000ff0400720c */ /* 0x000fe20003f46270 */
[----:B0-----:R-:W-:Y:S02]  /*0ee0*/  IMAD.MOV.U32 R2, RZ, RZ, RZ ;  /* 0x000000ffff027224 */ /* 0x001fe400078e00ff */
[----:B-1----:R-:W-:-:S04]  /*0ef0*/  IMAD.MOV R8, RZ, RZ, -R3 ;  /* 0x000000ffff087224 */ /* 0x002fc800078e0a03 */
[----:B------:R-:W-:-:S04]  /*0f00*/  IMAD R11, R8, R9, RZ ;  /* 0x00000009080b7224 */ /* 0x000fc800078e02ff */
[----:B------:R-:W-:-:S04]  /*0f10*/  IMAD.HI.U32 R3, R3, R11, R2 ;  /* 0x0000000b03037227 */ /* 0x000fc800078e0002 */
[----:B------:R-:W-:Y:S02]  /*0f20*/  IMAD.MOV.U32 R2, RZ, RZ, R10 ;  /* 0x000000ffff027224 */ /* 0x000fe400078e000a */
[----:B------:R-:W-:-:S04]  /*0f30*/  IMAD.HI.U32 R3, R3, R6, RZ ;  /* 0x0000000603037227 */ /* 0x000fc800078e00ff */
[----:B------:R-:W-:-:S05]  /*0f40*/  IMAD R2, R3, R2, R6 ;  /* 0x0000000203027224 */ /* 0x000fca00078e0206 */
[----:B------:R-:W-:-:S13]  /*0f50*/  ISETP.GT.U32.AND P1, PT, R9, R2, PT ;  /* 0x000000020900720c */ /* 0x000fda0003f24070 */
[----:B------:R-:W-:Y:S02]  /*0f60*/  @!P1 IMAD.IADD R2, R2, 0x1, -R9 ;  /* 0x0000000102029824 */ /* 0x000fe400078e0a09 */
[----:B------:R-:W-:Y:S01]  /*0f70*/  @!P1 VIADD R3, R3, 0x1 ;  /* 0x0000000103039836 */ /* 0x000fe20000000000 */
[----:B------:R-:W-:Y:S02]  /*0f80*/  ISETP.NE.AND P1, PT, R5, RZ, PT ;  /* 0x000000ff0500720c */ /* 0x000fe40003f25270 */
[----:B------:R-:W-:-:S13]  /*0f90*/  ISETP.GE.U32.AND P0, PT, R2, R9, PT ;  /* 0x000000090200720c */ /* 0x000fda0003f06070 */
[----:B------:R-:W-:-:S04]  /*0fa0*/  @P0 VIADD R3, R3, 0x1 ;  /* 0x0000000103030836 */ /* 0x000fc80000000000 */
[----:B------:R-:W-:-:S04]  /*0fb0*/  IMAD.MOV.U32 R2, RZ, RZ, R3 ;  /* 0x000000ffff027224 */ /* 0x000fc800078e0003 */
[----:B------:R-:W-:Y:S01]  /*0fc0*/  @!P2 IMAD.MOV R2, RZ, RZ, -R2 ;  /* 0x000000ffff02a224 */ /* 0x000fe200078e0a02 */
[----:B------:R-:W-:-:S07]  /*0fd0*/  @!P1 LOP3.LUT R2, RZ, R5, RZ, 0x33, !PT ;  /* 0x00000005ff029212 */ /* 0x000fce00078e33ff */
.L_x_11:
[-C--:B------:R-:W-:Y:S01]  /*0fe0*/  IMAD R17, R17, R2.reuse, RZ ;  /* 0x0000000211117224 */ /* 0x080fe200078e02ff */
[----:B------:R-:W-:Y:S01]  /*0ff0*/  ULDC UR4, c[0x0][0x988] ;  /* 0x0002620000047ab9 */ /* 0x000fe20000000800 */
[----:B------:R-:W-:Y:S01]  /*1000*/  VIADD R19, R19, 0xffffff80 ;  /* 0xffffff8013137836 */ /* 0x000fe20000000000 */
[----:B------:R-:W-:Y:S02]  /*1010*/  PLOP3.LUT P0, PT, PT, PT, PT, 0x80, 0x0 ;  /* 0x000000000000781c */ /* 0x000fe40003f0f070 */
[----:B------:R-:W-:Y:S02]  /*1020*/  CS2R R4, SRZ ;  /* 0x0000000000047805 */ /* 0x000fe4000001ff00 */
[----:B------:R-:W-:Y:S01]  /*1030*/  VIADDMNMX R22, R17, R2, R22, PT ;  /* 0x0000000211167246 */ /* 0x000fe20003800116 */
[----:B-----5:R-:W-:Y:S01]  /*1040*/  FMUL.FTZ R2, R7, R0 ;  /* 0x0000000007027220 */ /* 0x020fe20000410000 */
[----:B------:R-:W-:Y:S01]  /*1050*/  IMAD.MOV.U32 R0, RZ, RZ, RZ ;  /* 0x000000ffff007224 */ /* 0x000fe200078e00ff */
[----:B------:R-:W-:-:S02]  /*1060*/  CS2R R6, SRZ ;  /* 0x0000000000067805 */ /* 0x000fc4000001ff00 */
[----:B------:R-:W-:Y:S01]  /*1070*/  ISETP.GT.AND P1, PT, R22, R17, PT ;  /* 0x000000111600720c */ /* 0x000fe20003f24270 */
[----:B------:R-:W-:Y:S01]  /*1080*/  FMUL.FTZ R2, R2, UR4 ;  /* 0x0000000402027c20 */ /* 0x000fe20008410000 */
[----:B------:R-:W-:Y:S02]  /*1090*/  CS2R R30, SRZ ;  /* 0x00000000001e7805 */ /* 0x000fe4000001ff00 */
[----:B------:R-:W-:Y:S02]  /*10a0*/  CS2R R26, SRZ ;  /* 0x00000000001a7805 */ /* 0x000fe4000001ff00 */
[----:B------:R-:W-:Y:S02]  /*10b0*/  CS2R R8, SRZ ;  /* 0x0000000000087805 */ /* 0x000fe4000001ff00 */
[----:B------:R-:W-:Y:S02]  /*10c0*/  CS2R R36, SRZ ;  /* 0x0000000000247805 */ /* 0x000fe4000001ff00 */
[----:B------:R-:W-:-:S02]  /*10d0*/  CS2R R38, SRZ ;  /* 0x0000000000267805 */ /* 0x000fc4000001ff00 */
[----:B------:R-:W-:Y:S02]  /*10e0*/  CS2R R34, SRZ ;  /* 0x0000000000227805 */ /* 0x000fe4000001ff00 */
[----:B------:R-:W-:Y:S02]  /*10f0*/  CS2R R10, SRZ ;  /* 0x00000000000a7805 */ /* 0x000fe4000001ff00 */
[----:B------:R-:W-:Y:S02]  /*1100*/  CS2R R44, SRZ ;  /* 0x00000000002c7805 */ /* 0x000fe4000001ff00 */
[----:B------:R-:W-:Y:S02]  /*1110*/  CS2R R12, SRZ ;  /* 0x00000000000c7805 */ /* 0x000fe4000001ff00 */
[----:B------:R-:W-:Y:S02]  /*1120*/  CS2R R46, SRZ ;  /* 0x00000000002e7805 */ /* 0x000fe4000001ff00 */
[----:B------:R-:W-:-:S02]  /*1130*/  CS2R R42, SRZ ;  /* 0x00000000002a7805 */ /* 0x000fc4000001ff00 */
[----:B------:R-:W-:Y:S01]  /*1140*/  CS2R R40, SRZ ;  /* 0x0000000000287805 */ /* 0x000fe2000001ff00 */
[----:B------:R-:W-:Y:S01]  /*1150*/  IMAD.MOV.U32 R52, RZ, RZ, RZ ;  /* 0x000000ffff347224 */ /* 0x000fe200078e00ff */
[----:B------:R-:W-:Y:S02]  /*1160*/  CS2R R14, SRZ ;  /* 0x00000000000e7805 */ /* 0x000fe4000001ff00 */
[----:B------:R-:W-:Y:S02]  /*1170*/  CS2R R54, SRZ ;  /* 0x0000000000367805 */ /* 0x000fe4000001ff00 */
[----:B------:R-:W-:Y:S01]  /*1180*/  CS2R R50, SRZ ;  /* 0x0000000000327805 */ /* 0x000fe2000001ff00 */
[----:B------:R-:W-:Y:S01]  /*1190*/  IMAD.MOV.U32 R49, RZ, RZ, RZ ;  /* 0x000000ffff317224 */ /* 0x000fe200078e00ff */
[----:B------:R-:W-:Y:S01]  /*11a0*/  CS2R R20, SRZ ;  /* 0x0000000000147805 */ /* 0x000fe2000001ff00 */
[----:B------:R-:W-:Y:S01]  /*11b0*/  IMAD.MOV.U32 R60, RZ, RZ, RZ ;  /* 0x000000ffff3c7224 */ /* 0x000fe200078e00ff */
[----:B------:R-:W-:-:S02]  /*11c0*/  CS2R R62, SRZ ;  /* 0x00000000003e7805 */ /* 0x000fc4000001ff00 */
[----:B------:R-:W-:Y:S01]  /*11d0*/  CS2R R58, SRZ ;  /* 0x00000000003a7805 */ /* 0x000fe2000001ff00 */
[----:B------:R-:W-:Y:S01]  /*11e0*/  IMAD.MOV.U32 R57, RZ, RZ, RZ ;  /* 0x000000ffff397224 */ /* 0x000fe200078e00ff */
        /* <DEDUP_REMOVED lines=11> */
[----:B------:R-:W-:-:S02]  /*12a0*/  IMAD.MOV.U32 R32, RZ, RZ, RZ ;  /* 0x000000ffff207224 */ /* 0x000fc400078e00ff */
[----:B------:R-:W-:Y:S02]  /*12b0*/  IMAD.MOV.U32 R73, RZ, RZ, RZ ;  /* 0x000000ffff497224 */ /* 0x000fe400078e00ff */
[----:B------:R-:W-:Y:S02]  /*12c0*/  IMAD.MOV.U32 R84, RZ, RZ, RZ ;  /* 0x000000ffff547224 */ /* 0x000fe400078e00ff */
[----:B------:R-:W-:Y:S01]  /*12d0*/  IMAD.MOV.U32 R81, RZ, RZ, RZ ;  /* 0x000000ffff517224 */ /* 0x000fe200078e00ff */
[----:B------:R-:W-:Y:S06]  /*12e0*/  @!P1 BRA `(.L_x_12) ;  /* 0x0000006c004c9947 */ /* 0x000fec0003800000 */
[----:B------:R-:W-:Y:S01]  /*12f0*/  SHF.R.S32.HI R0, RZ, 0x1f, R19 ;  /* 0x0000001fff007819 */ /* 0x000fe20000011413 */
[----:B------:R-:W0:Y:S01]  /*1300*/  S2UR UR5, SR_CgaCtaId ;  /* 0x00000000000579c3 */ /* 0x000e220000008800 */
[----:B------:R-:W-:Y:S02]  /*1310*/  UMOV UR40, 0x400 ;  /* 0x0000040000287882 */ /* 0x000fe40000000000 */
[----:B------:R-:W-:-:S04]  /*1320*/  LEA.HI R23, R0, R19, RZ, 0x7 ;  /* 0x0000001300177211 */ /* 0x000fc800078f38ff */
[----:B------:R-:W-:-:S06]  /*1330*/  SHF.R.S32.HI R0, RZ, 0x7, R23 ;  /* 0x00000007ff007819 */ /* 0x000fcc0000011417 */
[----:B------:R-:W1:Y:S01]  /*1340*/  SHFL.IDX PT, R0, R0, RZ, 0x1f ;  /* 0x00001fff00007589 */ /* 0x000e6200000e0000 */
[----:B0-----:R-:W-:-:S04]  /*1350*/  ULEA UR40, UR5, UR40, 0x18 ;  /* 0x0000002805287291 */ /* 0x001fc8000f8ec03f */
[----:B------:R-:W-:-:S04]  /*1360*/  UIADD3 UR5, UR40, 0x14400, URZ ;  /* 0x0001440028057890 */ /* 0x000fc8000fffe03f */
[----:B------:R-:W-:Y:S01]  /*1370*/  ULOP3.LUT UP0, URZ, UR5, 0x9f, URZ, 0xc0, !UPT ;  /* 0x0000009f053f7892 */ /* 0x000fe2000f80c03f */
[----:B-1----:R-:W-:-:S05]  /*1380*/  R2UR UR41, R0 ;  /* 0x00000000002972ca */ /* 0x002fca00000e0000 */
[----:B------:R-:W-:-:S08]  /*1390*/  PLOP3.LUT P0, PT, PT, PT, UP0, 0x80, 0x0 ;  /* 0x000000000000781c */ /* 0x000fd00003f0f008 */
[----:B------:R-:W-:-:S04]  /*13a0*/  ULEA.HI UR4, UR41, UR41, URZ, 0x1 ;  /* 0x0000002929047291 */ /* 0x000fc8000f8f083f */
[----:B------:R-:W-:-:S04]  /*13b0*/  ULOP3.LUT UR4, UR4, 0x3e, URZ, 0xc0, !UPT ;  /* 0x0000003e04047892 */ /* 0x000fc8000f8ec03f */
[----:B------:R-:W-:-:S04]  /*13c0*/  UIADD3 UR4, UR41, -UR4, URZ ;  /* 0x8000000429047290 */ /* 0x000fc8000fffe03f */
[----:B------:R-:W-:-:S04]  /*13d0*/  ULEA UR4, UR4, UR5, 0xc ;  /* 0x0000000504047291 */ /* 0x000fc8000f8e603f */
[----:B------:R-:W-:-:S04]  /*13e0*/  USHF.R.U32.HI UR4, URZ, 0x4, UR4 ;  /* 0x000000043f047899 */ /* 0x000fc80008011604 */
[----:B------:R-:W-:Y:S01]  /*13f0*/  ULOP3.LUT UR42, UR4, 0x3fff, URZ, 0xc0, !UPT ;  /* 0x00003fff042a7892 */ /* 0x000fe2000f8ec03f */
[----:B------:R-:W-:Y:S11]  /*1400*/  @!P0 BRA `(.L_x_13) ;  /* 0x0000000000408947 */ /* 0x000ff60003800000 */
[----:B------:R-:W-:Y:S01]  /*1410*/  MOV R0, 0x0 ;  /* 0x0000000000007802 */ /* 0x000fe20000000f00 */
[----:B------:R-:W-:Y:S01]  /*1420*/  ULDC.64 UR4, c[0x4][0xa0] ;  /* 0x0100280000047ab9 */ /* 0x000fe20000000a00 */
[----:B------:R-:W-:Y:S01]  /*1430*/  ULDC.64 UR6, c[0x4][0x38] ;  /* 0x01000e0000067ab9 */ /* 0x000fe20000000a00 */
[----:B------:R-:W-:Y:S01]  /*1440*/  IMAD.U32 R4, RZ, RZ, UR4 ;  /* 0x00000004ff047e24 */ /* 0x000fe2000f8e00ff */
[----:B------:R0:W1:Y:S01]  /*1450*/  LDC.64 R14, c[0x4][R0] ;  /* 0x01000000000e7b82 */ /* 0x0000620000000a00 */
[----:B------:R-:W-:Y:S01]  /*1460*/  IMAD.U32 R5, RZ, RZ, UR5 ;  /* 0x00000005ff057e24 */ /* 0x000fe2000f8e00ff */
[----:B------:R-:W-:Y:S01]  /*1470*/  ULDC.64 UR4, c[0x4][0xa8] ;  /* 0x01002a0000047ab9 */ /* 0x000fe20000000a00 */
[----:B------:R-:W-:Y:S02]  /*1480*/  IMAD.U32 R10, RZ, RZ, UR6 ;  /* 0x00000006ff0a7e24 */ /* 0x000fe4000f8e00ff */
[----:B------:R-:W-:Y:S02]  /*1490*/  IMAD.U32 R6, RZ, RZ, UR4 ;  /* 0x00000004ff067e24 */ /* 0x000fe4000f8e00ff */
[----:B------:R-:W-:-:S02]  /*14a0*/  IMAD.U32 R7, RZ, RZ, UR5 ;  /* 0x00000005ff077e24 */ /* 0x000fc4000f8e00ff */
[----:B------:R-:W-:Y:S02]  /*14b0*/  IMAD.U32 R11, RZ, RZ, UR7 ;  /* 0x00000007ff0b7e24 */ /* 0x000fe4000f8e00ff */
[----:B------:R-:W-:Y:S02]  /*14c0*/  IMAD.MOV.U32 R8, RZ, RZ, 0x70 ;  /* 0x00000070ff087424 */ /* 0x000fe400078e00ff */
[----:B------:R-:W-:Y:S02]  /*14d0*/  IMAD.MOV.U32 R12, RZ, RZ, 0x1 ;  /* 0x00000001ff0c7424 */ /* 0x000fe400078e00ff */
[----:B0-----:R-:W-:-:S07]  /*14e0*/  IMAD.MOV.U32 R13, RZ, RZ, RZ ;  /* 0x000000ffff0d7224 */ /* 0x001fce00078e00ff */
[----:B------:R-:W-:-:S07]  /*14f0*/  LEPC R20, `(.L_x_13) ;  /* 0x000000001014794e */ /* 0x000fce0000000000 */
[----:B-1----:R-:W-:Y:S05]  /*1500*/  CALL.ABS.NOINC R14 ;  /* 0x000000000e007343 */ /* 0x002fea0003c00000 */
.L_x_13:
[----:B------:R-:W2:Y:S01]  /*1510*/  LDL.LU R20, [R1+0x1c] ;  /* 0x00001c0001147983 */ /* 0x000ea20000300800 */
[----:B------:R-:W-:-:S04]  /*1520*/  SHF.L.U32 R3, RZ, 0x1f, RZ ;  /* 0x0000001fff037819 */ /* 0x000fc800000006ff */
[----:B------:R-:W0:Y:S01]  /*1530*/  SYNCS.PHASECHK.TRANS64.TRYWAIT P1, [UR40+0x29800], R3 ;  /* 0x02980003ff0075a7 */ /* 0x000e220008020168 */
[----:B--2---:R-:W-:-:S04]  /*1540*/  LOP3.LUT R0, R20, 0x1, RZ, 0xfc, !PT ;  /* 0x0000000114007812 */ /* 0x004fc800078efcff */
[----:B------:R-:W-:Y:S01]  /*1550*/  ISETP.NE.AND P0, PT, R0, 0x3, PT ;  /* 0x000000030000780c */ /* 0x000fe20003f05270 */
[----:B0-----:R-:W-:-:S12]  /*1560*/  @!P1 BRA `(.L_x_14) ;  /* 0x000000c400809947 */ /* 0x001fd80003800000 */
.L_x_97:
[----:B------:R-:W-:Y:S05]  /*1570*/  @!P0 BRA `(.L_x_15) ;  /* 0x0000000000048947 */ /* 0x000fea0003800000 */
[----:B------:R-:W-:Y:S01]  /*1580*/  BPT.TRAP 0x1 ;  /* 0x000000040000795c */ /* 0x000fe20000300000 */
.L_x_15:
[----:B------:R1:W2:Y:S01]  /*1590*/  SYNCS.PHASECHK.TRANS64.TRYWAIT P2, [UR40+0x29830], R3 ;  /* 0x02983003ff0075a7 */ /* 0x0002a20008040168 */
[----:B------:R-:W-:Y:S05]  /*15a0*/  @!P0 BRA `(.L_x_16) ;  /* 0x0000000000048947 */ /* 0x000fea0003800000 */
[----:B------:R-:W-:Y:S01]  /*15b0*/  BPT.TRAP 0x1 ;  /* 0x000000040000795c */ /* 0x000fe20000300000 */
.L_x_16:
[----:B0-----:R-:W0:Y:S01]  /*15c0*/  S2R R0, SR_TID.X ;  /* 0x0000000000007919 */ /* 0x001e220000002100 */
[----:B------:R-:W-:Y:S01]  /*15d0*/  IMAD.U32 R4, RZ, RZ, UR42 ;  /* 0x0000002aff047e24 */ /* 0x000fe2000f8e00ff */
[----:B0-----:R-:W-:-:S04]  /*15e0*/  LOP3.LUT R0, R0, 0x7f, RZ, 0xc0, !PT ;  /* 0x0000007f00007812 */ /* 0x001fc800078ec0ff */
[----:B------:R-:W-:Y:S01]  /*15f0*/  ISETP.NE.AND P1, PT, R0, RZ, PT ;  /* 0x000000ff0000720c */ /* 0x000fe20003f25270 */
[----:B--2---:R-:W-:-:S12]  /*1600*/  @P2 BRA `(.L_x_17) ;  /* 0x0000000000082947 */ /* 0x004fd80003800000 */
[----:B------:R-:W0:Y:S02]  /*1610*/  SYNCS.PHASECHK.TRANS64.TRYWAIT P2, [UR40+0x29830], R3 ;  /* 0x02983003ff0075a7 */ /* 0x000e240008040168 */
[----:B0-----:R-:W-:Y:S05]  /*1620*/  @!P2 BRA `(.L_x_18) ;  /* 0x000000c40068a947 */ /* 0x001fea0003800000 */
.L_x_17:
[----:B------:R-:W-:Y:S05]  /*1630*/  WARPSYNC.ALL ;  /* 0x0000000000007948 */ /* 0x000fea0003800000 */
[----:B------:R-:W-:Y:S01]  /*1640*/  IMAD.MOV.U32 R108, RZ, RZ, RZ ;  /* 0x000000ffff6c7224 */ /* 0x000fe200078e00ff */
[----:B------:R-:W-:Y:S01]  /*1650*/  LOP3.LUT R4, R4, 0x10000, RZ, 0xfc, !PT ;  /* 0x0001000004047812 */ /* 0x000fe200078efcff */
[----:B------:R-:W-:Y:S02]  /*1660*/  IMAD.MOV.U32 R25, RZ, RZ, RZ ;  /* 0x000000ffff197224 */ /* 0x000fe400078e00ff */
[----:B------:R-:W-:Y:S01]  /*1670*/  IMAD.MOV.U32 R5, RZ, RZ, -0x7fffffe0 ;  /* 0x80000020ff057424 */ /* 0x000fe200078e00ff */
[----:B------:R-:W-:Y:S01]  /*1680*/  UIADD3 UR4, UR40, 0x1a400, URZ ;  /* 0x0001a40028047890 */ /* 0x000fe2000fffe03f */
[----:B------:R-:W-:Y:S01]  /*1690*/  R2UR UR8, R4 ;  /* 0x00000000040872ca */ /* 0x000fe200000e0000 */
[----:B------:R-:W-:-:S02]  /*16a0*/  WARPGROUP.ARRIVE ;  /* 0x00000000000079c5 */ /* 0x000fc40000000000 */
[C---:B------:R-:W-:Y:S01]  /*16b0*/  R2UR UR9, R5.reuse ;  /* 0x00000000050972ca */ /* 0x040fe200000e0000 */
[----:B------:R-:W-:Y:S01]  /*16c0*/  USHF.R.U32.HI UR4, URZ, 0x4, UR4 ;  /* 0x000000043f047899 */ /* 0x000fe20008011604 */
[C---:B------:R-:W-:Y:S01]  /*16d0*/  R2UR UR16, R4.reuse ;  /* 0x00000000041072ca */ /* 0x040fe200000e0000 */
[----:B------:R-:W-:Y:S01]  /*16e0*/  UMOV UR11, 0x80000020 ;  /* 0x80000020000b7882 */ /* 0x000fe20000000000 */
[C---:B------:R-:W-:Y:S01]  /*16f0*/  R2UR UR17, R5.reuse ;  /* 0x00000000051172ca */ /* 0x040fe200000e0000 */
[----:B------:R-:W-:Y:S01]  /*1700*/  ULOP3.LUT UR4, UR4, 0x3fff, URZ, 0xc0, !UPT ;  /* 0x00003fff04047892 */ /* 0x000fe2000f8ec03f */
[C---:B------:R-:W-:Y:S01]  /*1710*/  R2UR UR20, R4.reuse ;  /* 0x00000000041472ca */ /* 0x040fe200000e0000 */
[----:B------:R-:W-:Y:S01]  /*1720*/  UMOV UR19, 0x80000020 ;  /* 0x8000002000137882 */ /* 0x000fe20000000000 */
[C---:B------:R-:W-:Y:S01]  /*1730*/  R2UR UR21, R5.reuse ;  /* 0x00000000051572ca */ /* 0x040fe200000e0000 */
[----:B------:R-:W-:Y:S01]  /*1740*/  ULOP3.LUT UR42, UR4, 0x10000, URZ, 0xfc, !UPT ;  /* 0x00010000042a7892 */ /* 0x000fe2000f8efc3f */
[C---:B------:R-:W-:Y:S01]  /*1750*/  R2UR UR12, R4.reuse ;  /* 0x00000000040c72ca */ /* 0x040fe200000e0000 */
[----:B------:R-:W-:Y:S01]  /*1760*/  UMOV UR23, 0x80000020 ;  /* 0x8000002000177882 */ /* 0x000fe20000000000 */
[----:B------:R-:W-:Y:S01]  /*1770*/  R2UR UR13, R5 ;  /* 0x00000000050d72ca */ /* 0x000fe200000e0000 */
[----:B------:R-:W-:Y:S01]  /*1780*/  UIADD3 UR4, UR42, 0x80, URZ ;  /* 0x000000802a047890 */ /* 0x000fe2000fffe03f */
[----:B0-----:R-:W-:Y:S01]  /*1790*/  LOP3.LUT R0, R23, 0xffffff80, RZ, 0xc0, !PT ;  /* 0xffffff8017007812 */ /* 0x001fe200078ec0ff */
[----:B------:R-:W-:Y:S01]  /*17a0*/  UIADD3 UR6, UR42, 0x100, URZ ;  /* 0x000001002a067890 */ /* 0x000fe2000fffe03f */
[----:B------:R-:W-:Y:S01]  /*17b0*/  IMAD.MOV.U32 R6, RZ, RZ, -0x2 ;  /* 0xfffffffeff067424 */ /* 0x000fe200078e00ff */
[----:B------:R-:W-:Y:S01]  /*17c0*/  UMOV UR10, UR42 ;  /* 0x0000002a000a7c82 */ /* 0x000fe20008000000 */
[----:B------:R-:W-:Y:S01]  /*17d0*/  UMOV UR15, 0x80000020 ;  /* 0x80000020000f7882 */ /* 0x000fe20000000000 */
[----:B------:R-:W-:Y:S01]  /*17e0*/  QGMMA.64x32x32.F32.E4M3.E4M3 R92, gdesc[UR8], RZ, !UPT, gsb0 ;  /* 0x00600000085c79f3 */ /* 0x000fe2000c0008ff */
[C---:B------:R-:W-:Y:S01]  /*17f0*/  R2UR UR8, R4.reuse ;  /* 0x00000000040872ca */ /* 0x040fe200000e0000 */
[----:B------:R-:W-:Y:S01]  /*1800*/  UMOV UR10, UR4 ;  /* 0x00000004000a7c82 */ /* 0x000fe20008000000 */
[----:B------:R-:W-:Y:S01]  /*1810*/  R2UR UR9, R5 ;  /* 0x00000000050972ca */ /* 0x000fe200000e0000 */
[----:B------:R-:W-:Y:S01]  /*1820*/  UMOV UR11, 0x80000020 ;  /* 0x80000020000b7882 */ /* 0x000fe20000000000 */
[----:B------:R-:W-:Y:S01]  /*1830*/  UMOV UR18, UR6 ;  /* 0x0000000600127c82 */ /* 0x000fe20008000000 */
[----:B------:R-:W-:Y:S01]  /*1840*/  R2UR UR4, R4 ;  /* 0x00000000040472ca */ /* 0x000fe200000e0000 */
[----:B------:R-:W-:Y:S01]  /*1850*/  UIADD3 UR26, UR42, 0x2, URZ ;  /* 0x000000022a1a7890 */ /* 0x000fe2000fffe03f */
[----:B------:R-:W-:Y:S01]  /*1860*/  IMAD.IADD R0, R19, 0x1, -R0 ;  /* 0x0000000113007824 */ /* 0x000fe200078e0a00 */
[----:B------:R-:W-:Y:S01]  /*1870*/  UMOV UR25, 0x80000020 ;  /* 0x8000002000197882 */ /* 0x000fe20000000000 */
[----:B------:R-:W-:Y:S01]  /*1880*/  UMOV UR27, 0x80000020 ;  /* 0x80000020001b7882 */ /* 0x000fe20000000000 */
[----:B------:R-:W-:Y:S01]  /*1890*/  UIADD3 UR5, UR42, 0x182, URZ ;  /* 0x000001822a057890 */ /* 0x000fe2000fffe03f */
[----:B------:R-:W-:Y:S01]  /*18a0*/  P2R R24, PR, RZ, 0x2 ;  /* 0x00000002ff187803 */ /* 0x000fe20000000000 */
[----:B------:R-:W-:Y:S01]  /*18b0*/  UIADD3 UR6, UR42, 0x202, URZ ;  /* 0x000002022a067890 */ /* 0x000fe2000fffe03f */
[----:B-1----:R-:W-:Y:S01]  /*18c0*/  SHF.R.S32.HI R3, RZ, 0x1f, R0 ;  /* 0x0000001fff037819 */ /* 0x002fe20000011400 */
[----:B------:R-:W-:Y:S01]  /*18d0*/  UIADD3 UR30, UR42, 0x280, URZ ;  /* 0x000002802a1e7890 */ /* 0x000fe2000fffe03f */
[----:B------:R-:W-:Y:S01]  /*18e0*/  P2R R26, PR, RZ, 0x1 ;  /* 0x00000001ff1a7803 */ /* 0x000fe20000000000 */
[----:B------:R-:W-:Y:S01]  /*18f0*/  UMOV UR29, 0x80000020 ;  /* 0x80000020001d7882 */ /* 0x000fe20000000000 */
[----:B------:R-:W-:Y:S01]  /*1900*/  UMOV UR31, 0x80000020 ;  /* 0x80000020001f7882 */ /* 0x000fe20000000000 */
[----:B------:R-:W-:Y:S01]  /*1910*/  UIADD3 UR24, UR4, 0x2, URZ ;  /* 0x0000000204187890 */ /* 0x000fe2000fffe03f */
[----:B------:R-:W-:Y:S01]  /*1920*/  LEA.HI R3, R3, R0, RZ, 0x2 ;  /* 0x0000000003037211 */ /* 0x000fe200078f10ff */
[----:B------:R-:W-:Y:S01]  /*1930*/  UIADD3 UR28, UR4, 0x200, URZ ;  /* 0x00000200041c7890 */ /* 0x000fe2000fffe03f */
[----:B------:R-:W0:Y:S01]  /*1940*/  S2UR UR43, SR_CgaCtaId ;  /* 0x00000000002b79c3 */ /* 0x000e220000008800 */
[----:B------:R-:W-:Y:S01]  /*1950*/  UIADD3 UR32, UR4, 0x202, URZ ;  /* 0x0000020204207890 */ /* 0x000fe2000fffe03f */
[----:B------:R-:W-:Y:S01]  /*1960*/  LOP3.LUT R3, R3, 0x7ffffffc, RZ, 0xc0, !PT ;  /* 0x7ffffffc03037812 */ /* 0x000fe200078ec0ff */
[----:B------:R-:W-:Y:S01]  /*1970*/  UIADD3 UR34, UR42, 0x282, URZ ;  /* 0x000002822a227890 */ /* 0x000fe2000fffe03f */
[----:B------:R-:W-:Y:S01]  /*1980*/  UMOV UR33, 0x80000020 ;  /* 0x8000002000217882 */ /* 0x000fe20000000000 */
[----:B------:R-:W-:Y:S01]  /*1990*/  UMOV UR35, 0x80000020 ;  /* 0x8000002000237882 */ /* 0x000fe20000000000 */
[----:B------:R-:W-:Y:S01]  /*19a0*/  UIADD3 UR44, UR4, 0x400, URZ ;  /* 0x00000400042c7890 */ /* 0x000fe2000fffe03f */
[----:B------:R-:W-:Y:S01]  /*19b0*/  IMAD.IADD R3, R0, 0x1, -R3 ;  /* 0x0000000100037824 */ /* 0x000fe200078e0a03 */
[----:B------:R-:W-:Y:S01]  /*19c0*/  UIADD3 UR46, UR42, 0x500, URZ ;  /* 0x000005002a2e7890 */ /* 0x000fe2000fffe03f */
[----:B------:R-:W-:Y:S01]  /*19d0*/  UMOV UR45, 0x80000020 ;  /* 0x80000020002d7882 */ /* 0x000fe20000000000 */
[----:B------:R-:W-:Y:S01]  /*19e0*/  UMOV UR47, 0x80000020 ;  /* 0x80000020002f7882 */ /* 0x000fe20000000000 */
[----:B------:R-:W-:Y:S01]  /*19f0*/  UIADD3 UR48, UR4, 0x402, URZ ;  /* 0x0000040204307890 */ /* 0x000fe2000fffe03f */
[----:B------:R-:W-:Y:S01]  /*1a00*/  IMAD R3, R3, R6, 0xa0 ;  /* 0x000000a003037424 */ /* 0x000fe200078e0206 */
[----:B------:R-:W-:-:S02]  /*1a10*/  UIADD3 UR4, UR42, 0x680, URZ ;  /* 0x000006802a047890 */ /* 0x000fc4000fffe03f */
[----:B------:R-:W-:Y:S01]  /*1a20*/  UIADD3 UR50, UR42, 0x502, URZ ;  /* 0x000005022a327890 */ /* 0x000fe2000fffe03f */
[----:B------:R-:W-:Y:S01]  /*1a30*/  IMAD.IADD R3, R3, 0x1, R110 ;  /* 0x0000000103037824 */ /* 0x000fe200078e026e */
[----:B------:R-:W-:Y:S01]  /*1a40*/  UMOV UR49, 0x80000020 ;  /* 0x8000002000317882 */ /* 0x000fe20000000000 */
[----:B------:R-:W-:Y:S01]  /*1a50*/  UMOV UR51, 0x80000020 ;  /* 0x8000002000337882 */ /* 0x000fe20000000000 */
[----:B------:R-:W-:Y:S01]  /*1a60*/  UMOV UR7, 0x80000020 ;  /* 0x8000002000077882 */ /* 0x000fe20000000000 */
[----:B------:R-:W-:-:S05]  /*1a70*/  IMAD R0, R22, -0xa0, R3 ;  /* 0xffffff6016007824 */ /* 0x000fca00078e0203 */
[C---:B------:R-:W-:Y:S02]  /*1a80*/  ISETP.GT.AND P5, PT, R0.reuse, RZ, PT ;  /* 0x000000ff0000720c */ /* 0x040fe40003fa4270 */
[C---:B------:R-:W-:Y:S02]  /*1a90*/  ISETP.GT.AND P6, PT, R0.reuse, 0x1, PT ;  /* 0x000000010000780c */ /* 0x040fe40003fc4270 */
[C---:B------:R-:W-:Y:S02]  /*1aa0*/  ISETP.GT.AND P2, PT, R0.reuse, 0x8, PT ;  /* 0x000000080000780c */ /* 0x040fe40003f44270 */
[C---:B------:R-:W-:Y:S02]  /*1ab0*/  ISETP.GT.AND P3, PT, R0.reuse, 0x9, PT ;  /* 0x000000090000780c */ /* 0x040fe40003f64270 */
[C---:B------:R-:W-:Y:S02]  /*1ac0*/  ISETP.GT.AND P4, PT, R0.reuse, 0x10, PT ;  /* 0x000000100000780c */ /* 0x040fe40003f84270 */
[----:B------:R-:W-:Y:S01]  /*1ad0*/  ISETP.GT.AND P1, PT, R0, 0x79, PT ;  /* 0x000000790000780c */ /* 0x000fe20003f24270 */
[----:B------:R-:W-:-:S02]  /*1ae0*/  WARPGROUP.DEPBAR.LE gsb0, 0x0 ;  /* 0x00008000000079c5 */ /* 0x000fc40000010000 */
[----:B------:R-:W-:Y:S01]  /*1af0*/  WARPGROUP.ARRIVE ;  /* 0x00000000000079c5 */ /* 0x000fe20000000000 */
[----:B------:R-:W-:-:S05]  /*1b00*/  ISETP.GT.AND P0, PT, R0, 0x80, PT ;  /* 0x000000800000780c */ /* 0x000fca0003f04270 */
[----:B------:R-:W-:Y:S01]  /*1b10*/  QGMMA.64x32x32.F32.E4M3.E4M3 R76, gdesc[UR8], RZ, !UPT, gsb0 ;  /* 0x00600000084c79f3 */ /* 0x000fe2000c0008ff */
[----:B------:R-:W-:Y:S02]  /*1b20*/  UIADD3 UR8, UR42, 0x180, URZ ;  /* 0x000001802a087890 */ /* 0x000fe4000fffe03f */
[----:B------:R-:W-:Y:S01]  /*1b30*/  UIADD3 UR10, UR42, 0x200, URZ ;  /* 0x000002002a0a7890 */ /* 0x000fe2000fffe03f */
[----:B------:R-:W-:Y:S01]  /*1b40*/  UMOV UR9, UR49 ;  /* 0x0000003100097c82 */ /* 0x000fe20008000000 */
[----:B------:R-:W-:-:S03]  /*1b50*/  UMOV UR11, 0x80000020 ;  /* 0x80000020000b7882 */ /* 0x000fc60000000000 */
[----:B------:R-:W-:Y:S01]  /*1b60*/  UMOV UR22, UR8 ;  /* 0x0000000800167c82 */ /* 0x000fe20008000000 */
[----:B------:R-:W-:Y:S01]  /*1b70*/  UMOV UR8, UR48 ;  /* 0x0000003000087c82 */ /* 0x000fe20008000000 */
[----:B------:R-:W-:Y:S01]  /*1b80*/  UMOV UR14, UR10 ;  /* 0x0000000a000e7c82 */ /* 0x000fe20008000000 */
[----:B------:R-:W-:Y:S01]  /*1b90*/  UIADD3 UR10, UR42, 0x602, URZ ;  /* 0x000006022a0a7890 */ /* 0x000fe2000fffe03f */
[----:B------:R-:W-:Y:S02]  /*1ba0*/  WARPGROUP.DEPBAR.LE gsb0, 0x0 ;  /* 0x00008000000079c5 */ /* 0x000fe40000010000 */
[----:B------:R-:W-:-:S06]  /*1bb0*/  WARPGROUP.ARRIVE ;  /* 0x00000000000079c5 */ /* 0x000fcc0000000000 */
[----:B------:R-:W-:Y:S03]  /*1bc0*/  QGMMA.64x32x32.F32.E4M3.E4M3 R60, gdesc[UR16], RZ, !UPT, gsb0 ;  /* 0x00600000103c79f3 */ /* 0x000fe6000c0008ff */
        /* <DEDUP_REMOVED lines=8> */
[----:B------:R-:W-:Y:S01]  /*1c50*/  QGMMA.64x32x32.F32.E4M3.E4M3 R92, gdesc[UR24], R92, gsb0 ;  /* 0x00600000185c79f3 */ /* 0x000fe2000800085c */
[----:B------:R-:W-:Y:S01]  /*1c60*/  UIADD3 UR26, UR42, 0x82, URZ ;  /* 0x000000822a1a7890 */ /* 0x000fe2000fffe03f */
[----:B------:R-:W-:Y:S01]  /*1c70*/  UMOV UR27, 0x80000020 ;  /* 0x80000020001b7882 */ /* 0x000fe20000000000 */
        /* <DEDUP_REMOVED lines=8> */
[----:B------:R-:W-:Y:S01]  /*1d00*/  UMOV UR26, UR5 ;  /* 0x00000005001a7c82 */ /* 0x000fe20008000000 */
[----:B------:R-:W-:Y:S01]  /*1d10*/  UMOV UR27, 0x80000020 ;  /* 0x80000020001b7882 */ /* 0x000fe20000000000 */
[----:B------:R-:W-:Y:S01]  /*1d20*/  UIADD3 UR5, UR42, 0x400, URZ ;  /* 0x000004002a057890 */ /* 0x000fe2000fffe03f */
        /* <DEDUP_REMOVED lines=8> */
[----:B------:R-:W-:Y:S03]  /*1db0*/  QGMMA.64x32x32.F32.E4M3.E4M3 R28, gdesc[UR24], R28, gsb0 ;  /* 0x00600000181c79f3 */ /* 0x000fe6000800081c */
        /* <DEDUP_REMOVED lines=65> */
[----:B------:R-:W-:Y:S01]  /*21d0*/  UMOV UR4, UR48 ;  /* 0x0000003000047c82 */ /* 0x000fe20008000000 */
        /* <DEDUP_REMOVED lines=15> */
[----:B------:R-:W-:Y:S01]  /*22d0*/  WARPGROUP.ARRIVE ;  /* 0x00000000000079c5 */ /* 0x000fe20000000000 */
[----:B------:R-:W-:Y:S02]  /*22e0*/  FSEL R7, R94, -INF , P5 ;  /* 0xff8000005e077808 */ /* 0x000fe40002800000 */
[----:B------:R-:W-:Y:S02]  /*22f0*/  FSEL R95, R95, -INF , P6 ;  /* 0xff8000005f5f7808 */ /* 0x000fe40003000000 */
[----:B------:R-:W-:Y:S01]  /*2300*/  FSEL R109, R98, -INF , P2 ;  /* 0xff800000626d7808 */ /* 0x000fe20001000000 */
[----:B------:R-:W-:Y:S01]  /*2310*/  QGMMA.64x32x32.F32.E4M3.E4M3 R76, gdesc[UR48], R76, gsb0 ;  /* 0x00600000304c79f3 */ /* 0x000fe2000800084c */
[----:B------:R-:W-:Y:S01]  /*2320*/  FMNMX.FTZ R6, R7, R95, !PT ;  /* 0x0000005f07067209 */ /* 0x000fe20007810000 */
[----:B------:R-:W-:Y:S01]  /*2330*/  UIADD3 UR50, UR42, 0x702, URZ ;  /* 0x000007022a327890 */ /* 0x000fe2000fffe03f */
[----:B------:R-:W-:Y:S01]  /*2340*/  FSEL R99, R99, -INF , P3 ;  /* 0xff80000063637808 */ /* 0x000fe20001800000 */
[----:B------:R-:W-:Y:S01]  /*2350*/  UMOV UR51, 0x80000020 ;  /* 0x8000002000337882 */ /* 0x000fe20000000000 */
[----:B------:R-:W-:-:S02]  /*2360*/  FMNMX.FTZ R6, R109, R6, !PT ;  /* 0x000000066d067209 */ /* 0x000fc40007810000 */
[----:B------:R-:W-:Y:S02]  /*2370*/  FSEL R9, R92, -INF , P5 ;  /* 0xff8000005c097808 */ /* 0x000fe40002800000 */
[----:B------:R-:W-:Y:S02]  /*2380*/  ISETP.GT.AND P5, PT, R0, 0x11, PT ;  /* 0x000000110000780c */ /* 0x000fe40003fa4270 */
[----:B------:R-:W-:Y:S02]  /*2390*/  FSEL R111, R102, -INF , P4 ;  /* 0xff800000666f7808 */ /* 0x000fe40002000000 */
[----:B------:R-:W-:Y:S02]  /*23a0*/  FMNMX.FTZ R6, R99, R6, !PT ;  /* 0x0000000663067209 */ /* 0x000fe40007810000 */
[----:B------:R-:W-:Y:S02]  /*23b0*/  FSEL R11, R96, -INF , P2 ;  /* 0xff800000600b7808 */ /* 0x000fe40001000000 */
[----:B------:R-:W-:-:S02]  /*23c0*/  ISETP.GT.AND P2, PT, R0, 0x18, PT ;  /* 0x000000180000780c */ /* 0x000fc40003f44270 */
[----:B------:R-:W-:Y:S02]  /*23d0*/  FSEL R103, R103, -INF , P5 ;  /* 0xff80000067677808 */ /* 0x000fe40002800000 */
[----:B------:R-:W-:Y:S02]  /*23e0*/  FMNMX.FTZ R6, R111, R6, !PT ;  /* 0x000000066f067209 */ /* 0x000fe40007810000 */
[----:B------:R-:W-:Y:S02]  /*23f0*/  FSEL R97, R97, -INF , P3 ;  /* 0xff80000061617808 */ /* 0x000fe40001800000 */
[----:B------:R-:W-:Y:S02]  /*2400*/  ISETP.GT.AND P3, PT, R0, 0x19, PT ;  /* 0x000000190000780c */ /* 0x000fe40003f64270 */
[----:B------:R-:W-:Y:S02]  /*2410*/  FSEL R113, R106, -INF , P2 ;  /* 0xff8000006a717808 */ /* 0x000fe40001000000 */
[----:B------:R-:W-:-:S02]  /*2420*/  FMNMX.FTZ R6, R103, R6, !PT ;  /* 0x0000000667067209 */ /* 0x000fc40007810000 */
[----:B------:R-:W-:Y:S02]  /*2430*/  FSEL R13, R100, -INF , P4 ;  /* 0xff800000640d7808 */ /* 0x000fe40002000000 */
[----:B------:R-:W-:Y:S02]  /*2440*/  FSEL R107, R107, -INF , P3 ;  /* 0xff8000006b6b7808 */ /* 0x000fe40001800000 */
[C---:B------:R-:W-:Y:S02]  /*2450*/  ISETP.GT.AND P4, PT, R0.reuse, 0x20, PT ;  /* 0x000000200000780c */ /* 0x040fe40003f84270 */
[----:B------:R-:W-:Y:S02]  /*2460*/  FMNMX.FTZ R6, R113, R6, !PT ;  /* 0x0000000671067209 */ /* 0x000fe40007810000 */
[----:B------:R-:W-:Y:S02]  /*2470*/  FSEL R105, R105, -INF , P3 ;  /* 0xff80000069697808 */ /* 0x000fe40001800000 */
[----:B------:R-:W-:-:S02]  /*2480*/  ISETP.GT.AND P3, PT, R0, 0x21, PT ;  /* 0x000000210000780c */ /* 0x000fc40003f64270 */
[----:B------:R-:W-:Y:S02]  /*2490*/  FMNMX.FTZ R6, R107, R6, !PT ;  /* 0x000000066b067209 */ /* 0x000fe40007810000 */
[----:B------:R-:W-:Y:S02]  /*24a0*/  FSEL R15, R104, -INF , P2 ;  /* 0xff800000680f7808 */ /* 0x000fe40001000000 */
[C---:B------:R-:W-:Y:S02]  /*24b0*/  ISETP.GT.AND P2, PT, R0.reuse, 0x28, PT ;  /* 0x000000280000780c */ /* 0x040fe40003f44270 */
[----:B------:R-:W-:Y:S02]  /*24c0*/  FSEL R93, R93, -INF , P6 ;  /* 0xff8000005d5d7808 */ /* 0x000fe40003000000 */
[----:B------:R-:W-:Y:S02]  /*24d0*/  ISETP.GT.AND P6, PT, R0, 0x29, PT ;  /* 0x000000290000780c */ /* 0x000fe40003fc4270 */
[----:B------:R-:W-:-:S02]  /*24e0*/  FSEL R101, R101, -INF , P5 ;  /* 0xff80000065657808 */ /* 0x000fc40002800000 */
[----:B------:R-:W-:Y:S01]  /*24f0*/  ISETP.GT.AND P5, PT, R0, 0x30, PT ;  /* 0x000000300000780c */ /* 0x000fe20003fa4270 */
[----:B------:R-:W-:Y:S02]  /*2500*/  WARPGROUP.DEPBAR.LE gsb0, 0x0 ;  /* 0x00008000000079c5 */ /* 0x000fe40000010000 */
[----:B------:R-:W-:Y:S01]  /*2510*/  WARPGROUP.ARRIVE ;  /* 0x00000000000079c5 */ /* 0x000fe20000000000 */
[----:B------:R-:W-:Y:S02]  /*2520*/  FSEL R115, R78, -INF , P4 ;  /* 0xff8000004e737808 */ /* 0x000fe40002000000 */
[----:B------:R-:W-:Y:S02]  /*2530*/  FSEL R117, R79, -INF , P3 ;  /* 0xff8000004f757808 */ /* 0x000fe40001800000 */
[----:B------:R-:W-:Y:S01]  /*2540*/  FMNMX.FTZ R6, R115, R6, !PT ;  /* 0x0000000673067209 */ /* 0x000fe20007810000 */
[----:B------:R-:W-:Y:S01]  /*2550*/  QGMMA.64x32x32.F32.E4M3.E4M3 R60, gdesc[UR8], R60, gsb0 ;  /* 0x00600000083c79f3 */ /* 0x000fe2000800083c */
[----:B------:R-:W-:-:S02]  /*2560*/  FSEL R119, R82, -INF , P2 ;  /* 0xff80000052777808 */ /* 0x000fc40001000000 */
[----:B------:R-:W-:Y:S02]  /*2570*/  FMNMX.FTZ R6, R117, R6, !PT ;  /* 0x0000000675067209 */ /* 0x000fe40007810000 */
[----:B------:R-:W-:Y:S02]  /*2580*/  FSEL R121, R83, -INF , P6 ;  /* 0xff80000053797808 */ /* 0x000fe40003000000 */
[----:B------:R-:W-:Y:S02]  /*2590*/  FMNMX.FTZ R6, R119, R6, !PT ;  /* 0x0000000677067209 */ /* 0x000fe40007810000 */
[----:B------:R-:W-:Y:S02]  /*25a0*/  FSEL R19, R76, -INF , P4 ;  /* 0xff8000004c137808 */ /* 0x000fe40002000000 */
[----:B------:R-:W-:Y:S02]  /*25b0*/  ISETP.GT.AND P4, PT, R0, 0x31, PT ;  /* 0x000000310000780c */ /* 0x000fe40003f84270 */
[----:B------:R-:W-:Y:S01]  /*25c0*/  FSEL R123, R86, -INF , P5 ;  /* 0xff800000567b7808 */ /* 0x000fe20002800000 */
[----:B------:R-:W-:Y:S01]  /*25d0*/  IMAD.MOV.U32 R86, RZ, RZ, R25 ;  /* 0x000000ffff567224 */ /* 0x000fe200078e0019 */
        /* <DEDUP_REMOVED lines=14> */
[C---:B------:R-:W-:Y:S02]  /*26c0*/  ISETP.GT.AND P5, PT, R0.reuse, 0x41, PT ;  /* 0x000000410000780c */ /* 0x040fe40003fa4270 */
[----:B------:R-:W-:Y:S02]  /*26d0*/  FMNMX.FTZ R6, R129, R6, !PT ;  /* 0x0000000681067209 */ /* 0x000fe40007810000 */
[----:B------:R-:W-:Y:S02]  /*26e0*/  FSEL R85, R85, -INF , P4 ;  /* 0xff80000055557808 */ /* 0x000fe40002000000 */
[----:B------:R-:W-:Y:S02]  /*26f0*/  ISETP.GT.AND P4, PT, R0, 0x48, PT ;  /* 0x000000480000780c */ /* 0x000fe40003f84270 */
[----:B------:R-:W-:-:S02]  /*2700*/  FSEL R27, R88, -INF , P3 ;  /* 0xff800000581b7808 */ /* 0x000fc40001800000 */
[C---:B------:R-:W-:Y:S02]  /*2710*/  ISETP.GT.AND P3, PT, R0.reuse, 0x49, PT ;  /* 0x000000490000780c */ /* 0x040fe40003f64270 */
[----:B------:R-:W-:Y:S02]  /*2720*/  FSEL R89, R89, -INF , P2 ;  /* 0xff80000059597808 */ /* 0x000fe40001000000 */
[----:B------:R-:W-:Y:S01]  /*2730*/  ISETP.GT.AND P2, PT, R0, 0x50, PT ;  /* 0x000000500000780c */ /* 0x000fe20003f44270 */
[----:B------:R-:W-:Y:S02]  /*2740*/  WARPGROUP.DEPBAR.LE gsb0, 0x0 ;  /* 0x00008000000079c5 */ /* 0x000fe40000010000 */
[----:B------:R-:W-:Y:S01]  /*2750*/  WARPGROUP.ARRIVE ;  /* 0x00000000000079c5 */ /* 0x000fe20000000000 */
[----:B------:R-:W-:Y:S02]  /*2760*/  FSEL R131, R62, -INF , P6 ;  /* 0xff8000003e837808 */ /* 0x000fe40003000000 */
[----:B------:R-:W-:-:S02]  /*2770*/  FSEL R133, R63, -INF , P5 ;  /* 0xff8000003f857808 */ /* 0x000fc40002800000 */
[----:B------:R-:W-:Y:S01]  /*2780*/  FMNMX.FTZ R6, R131, R6, !PT ;  /* 0x0000000683067209 */ /* 0x000fe20007810000 */
[----:B------:R-:W-:Y:S01]  /*2790*/  QGMMA.64x32x32.F32.E4M3.E4M3 R44, gdesc[UR4], R44, gsb0 ;  /* 0x00600000042c79f3 */ /* 0x000fe2000800082c */
[----:B------:R-:W-:Y:S02]  /*27a0*/  FSEL R135, R66, -INF , P4 ;  /* 0xff80000042877808 */ /* 0x000fe40002000000 */
[----:B------:R-:W-:Y:S02]  /*27b0*/  FMNMX.FTZ R6, R133, R6, !PT ;  /* 0x0000000685067209 */ /* 0x000fe40007810000 */
[----:B------:R-:W-:Y:S02]  /*27c0*/  FSEL R137, R67, -INF , P3 ;  /* 0xff80000043897808 */ /* 0x000fe40001800000 */
[----:B------:R-:W-:Y:S02]  /*27d0*/  FMNMX.FTZ R6, R135, R6, !PT ;  /* 0x0000000687067209 */ /* 0x000fe40007810000 */
[----:B------:R-:W-:-:S02]  /*27e0*/  FSEL R63, R60, -INF , P6 ;  /* 0xff8000003c3f7808 */ /* 0x000fc40003000000 */
[----:B------:R-:W-:Y:S02]  /*27f0*/  ISETP.GT.AND P6, PT, R0, 0x51, PT ;  /* 0x000000510000780c */ /* 0x000fe40003fc4270 */
[----:B------:R-:W-:Y:S02]  /*2800*/  FSEL R139, R70, -INF , P2 ;  /* 0xff800000468b7808 */ /* 0x000fe40001000000 */
[----:B------:R-:W-:Y:S02]  /*2810*/  FMNMX.FTZ R6, R137, R6, !PT ;  /* 0x0000000689067209 */ /* 0x000fe40007810000 */
[----:B------:R-:W-:Y:S02]  /*2820*/  FSEL R61, R61, -INF , P5 ;  /* 0xff8000003d3d7808 */ /* 0x000fe40002800000 */
[----:B------:R-:W-:Y:S02]  /*2830*/  ISETP.GT.AND P5, PT, R0, 0x58, PT ;  /* 0x000000580000780c */ /* 0x000fe40003fa4270 */
[----:B------:R-:W-:-:S02]  /*2840*/  FSEL R141, R71, -INF , P6 ;  /* 0xff800000478d7808 */ /* 0x000fc40003000000 */
[----:B------:R-:W-:Y:S02]  /*2850*/  FMNMX.FTZ R6, R139, R6, !PT ;  /* 0x000000068b067209 */ /* 0x000fe40007810000 */
[----:B------:R-:W-:Y:S02]  /*2860*/  FSEL R67, R64, -INF , P4 ;  /* 0xff80000040437808 */ /* 0x000fe40002000000 */
[----:B------:R-:W-:Y:S02]  /*2870*/  ISETP.GT.AND P4, PT, R0, 0x59, PT ;  /* 0x000000590000780c */ /* 0x000fe40003f84270 */
        /* <DEDUP_REMOVED lines=8> */
[----:B------:R-:W-:-:S02]  /*2900*/  FMNMX.FTZ R6, R145, R6, !PT ;  /* 0x0000000691067209 */ /* 0x000fc40007810000 */
[----:B------:R-:W-:Y:S02]  /*2910*/  FSEL R69, R69, -INF , P6 ;  /* 0xff80000045457808 */ /* 0x000fe40003000000 */
[C---:B------:R-:W-:Y:S02]  /*2920*/  ISETP.GT.AND P6, PT, R0.reuse, 0x68, PT ;  /* 0x000000680000780c */ /* 0x040fe40003fc4270 */
[----:B------:R-:W-:Y:S02]  /*2930*/  FSEL R73, R73, -INF , P4 ;  /* 0xff80000049497808 */ /* 0x000fe40002000000 */
[----:B------:R-:W-:Y:S01]  /*2940*/  ISETP.GT.AND P4, PT, R0, 0x70, PT ;  /* 0x000000700000780c */ /* 0x000fe20003f84270 */
[----:B------:R-:W-:Y:S02]  /*2950*/  WARPGROUP.DEPBAR.LE gsb0, 0x0 ;  /* 0x00008000000079c5 */ /* 0x000fe40000010000 */
[----:B------:R-:W-:Y:S01]  /*2960*/  WARPGROUP.ARRIVE ;  /* 0x00000000000079c5 */ /* 0x000fe20000000000 */
[----:B------:R-:W-:-:S02]  /*2970*/  FSEL R147, R46, -INF , P3 ;  /* 0xff8000002e937808 */ /* 0x000fc40001800000 */
[----:B------:R-:W-:Y:S02]  /*2980*/  FSEL R149, R47, -INF , P2 ;  /* 0xff8000002f957808 */ /* 0x000fe40001000000 */
[----:B------:R-:W-:Y:S01]  /*2990*/  FMNMX.FTZ R6, R147, R6, !PT ;  /* 0x0000000693067209 */ /* 0x000fe20007810000 */
[----:B------:R-:W-:Y:S01]  /*29a0*/  QGMMA.64x32x32.F32.E4M3.E4M3 R28, gdesc[UR48], R28, gsb0 ;  /* 0x00600000301c79f3 */ /* 0x000fe2000800081c */
[----:B------:R-:W-:Y:S02]  /*29b0*/  FSEL R47, R72, -INF , P5 ;  /* 0xff800000482f7808 */ /* 0x000fe40002800000 */
[----:B------:R-:W-:Y:S02]  /*29c0*/  ISETP.GT.AND P5, PT, R0, 0x69, PT ;  /* 0x000000690000780c */ /* 0x000fe40003fa4270 */
[----:B------:R-:W-:Y:S02]  /*29d0*/  FSEL R151, R50, -INF , P6 ;  /* 0xff80000032977808 */ /* 0x000fe40003000000 */
[----:B------:R-:W-:-:S02]  /*29e0*/  FMNMX.FTZ R6, R149, R6, !PT ;  /* 0x0000000695067209 */ /* 0x000fc40007810000 */
[----:B------:R-:W-:Y:S02]  /*29f0*/  FSEL R153, R51, -INF , P5 ;  /* 0xff80000033997808 */ /* 0x000fe40002800000 */
[----:B------:R-:W-:Y:S02]  /*2a00*/  FMNMX.FTZ R6, R151, R6, !PT ;  /* 0x0000000697067209 */ /* 0x000fe40007810000 */
[----:B------:R-:W-:Y:S02]  /*2a10*/  FSEL R51, R44, -INF , P3 ;  /* 0xff8000002c337808 */ /* 0x000fe40001800000 */
[----:B------:R-:W-:Y:S02]  /*2a20*/  ISETP.GT.AND P3, PT, R0, 0x71, PT ;  /* 0x000000710000780c */ /* 0x000fe40003f64270 */
[----:B------:R-:W-:Y:S02]  /*2a30*/  FSEL R155, R54, -INF , P4 ;  /* 0xff800000369b7808 */ /* 0x000fe40002000000 */
[----:B------:R-:W-:-:S02]  /*2a40*/  FMNMX.FTZ R6, R153, R6, !PT ;  /* 0x0000000699067209 */ /* 0x000fc40007810000 */
[----:B------:R-:W-:Y:S02]  /*2a50*/  FSEL R45, R45, -INF , P2 ;  /* 0xff8000002d2d7808 */ /* 0x000fe40001000000 */
[----:B------:R-:W-:Y:S02]  /*2a60*/  ISETP.GT.AND P2, PT, R0, 0x78, PT ;  /* 0x000000780000780c */ /* 0x000fe40003f44270 */
[----:B------:R-:W-:Y:S02]  /*2a70*/  FSEL R157, R55, -INF , P3 ;  /* 0xff800000379d7808 */ /* 0x000fe40001800000 */
[----:B------:R-:W-:Y:S02]  /*2a80*/  FMNMX.FTZ R6, R155, R6, !PT ;  /* 0x000000069b067209 */ /* 0x000fe40007810000 */
[----:B------:R-:W-:Y:S02]  /*2a90*/  FSEL R159, R58, -INF , P2 ;  /* 0xff8000003a9f7808 */ /* 0x000fe40001000000 */
[----:B------:R-:W-:-:S02]  /*2aa0*/  FMNMX.FTZ R6, R157, R6, !PT ;  /* 0x000000069d067209 */ /* 0x000fc40007810000 */
[----:B------:R-:W-:Y:S02]  /*2ab0*/  FSEL R161, R59, -INF , P1 ;  /* 0xff8000003ba17808 */ /* 0x000fe40000800000 */
[----:B------:R-:W-:Y:S02]  /*2ac0*/  FMNMX.FTZ R6, R159, R6, !PT ;  /* 0x000000069f067209 */ /* 0x000fe40007810000 */
[C---:B------:R-:W-:Y:S02]  /*2ad0*/  ISETP.GT.AND P1, PT, R0.reuse, 0x81, PT ;  /* 0x000000810000780c */ /* 0x040fe40003f24270 */
[----:B------:R-:W-:Y:S02]  /*2ae0*/  FMNMX.FTZ R6, R161, R6, !PT ;  /* 0x00000006a1067209 */ /* 0x000fe40007810000 */
[----:B------:R-:W-:Y:S02]  /*2af0*/  FSEL R53, R53, -INF , P3 ;  /* 0xff80000035357808 */ /* 0x000fe40001800000 */
[----:B------:R-:W-:-:S02]  /*2b00*/  ISETP.GT.AND P3, PT, R0, 0x90, PT ;  /* 0x000000900000780c */ /* 0x000fc40003f64270 */
[----:B------:R-:W-:Y:S02]  /*2b10*/  FSEL R59, R52, -INF , P4 ;  /* 0xff800000343b7808 */ /* 0x000fe40002000000 */
[C---:B------:R-:W-:Y:S02]  /*2b20*/  ISETP.GT.AND P4, PT, R0.reuse, 0x91, PT ;  /* 0x000000910000780c */ /* 0x040fe40003f84270 */
[----:B------:R-:W-:Y:S02]  /*2b30*/  FSEL R49, R49, -INF , P5 ;  /* 0xff80000031317808 */ /* 0x000fe40002800000 */
[----:B------:R-:W-:Y:S02]  /*2b40*/  ISETP.GT.AND P5, PT, R0, 0x98, PT ;  /* 0x000000980000780c */ /* 0x000fe40003fa4270 */
[----:B------:R-:W-:Y:S02]  /*2b50*/  FSEL R55, R48, -INF , P6 ;  /* 0xff80000030377808 */ /* 0x000fe40003000000 */
[----:B------:R-:W-:-:S02]  /*2b60*/  ISETP.GT.AND P6, PT, R0, 0x99, PT ;  /* 0x000000990000780c */ /* 0x000fc40003fc4270 */
[----:B------:R-:W-:Y:S01]  /*2b70*/  P2R R20, PR, RZ, 0x2 ;  /* 0x00000002ff147803 */ /* 0x000fe20000000000 */
[----:B------:R-:W-:Y:S02]  /*2b80*/  WARPGROUP.DEPBAR.LE gsb0, 0x0 ;  /* 0x00008000000079c5 */ /* 0x000fe40000010000 */
        /* <DEDUP_REMOVED lines=9> */
[----:B------:R-:W-:Y:S02]  /*2c20*/  FMNMX.FTZ R6, R167, R6, !PT ;  /* 0x00000006a7067209 */ /* 0x000fe40007810000 */
[----:B------:R-:W-:-:S02]  /*2c30*/  FSEL R171, R38, -INF , P3 ;  /* 0xff80000026ab7808 */ /* 0x000fc40001800000 */
[----:B------:R-:W-:Y:S02]  /*2c40*/  FMNMX.FTZ R6, R169, R6, !PT ;  /* 0x00000006a9067209 */ /* 0x000fe40007810000 */
[----:B------:R-:W-:Y:S02]  /*2c50*/  FSEL R173, R39, -INF , P4 ;  /* 0xff80000027ad7808 */ /* 0x000fe40002000000 */
[----:B------:R-:W-:Y:S02]  /*2c60*/  FMNMX.FTZ R6, R171, R6, !PT ;  /* 0x00000006ab067209 */ /* 0x000fe40007810000 */
[----:B------:R-:W-:Y:S02]  /*2c70*/  FSEL R175, R42, -INF , P5 ;  /* 0xff8000002aaf7808 */ /* 0x000fe40002800000 */
[----:B------:R-:W-:Y:S02]  /*2c80*/  FMNMX.FTZ R6, R173, R6, !PT ;  /* 0x00000006ad067209 */ /* 0x000fe40007810000 */
[----:B------:R-:W-:-:S02]  /*2c90*/  FSEL R177, R43, -INF , P6 ;  /* 0xff8000002bb17808 */ /* 0x000fc40003000000 */
[----:B------:R-:W-:Y:S02]  /*2ca0*/  FMNMX.FTZ R6, R175, R6, !PT ;  /* 0x00000006af067209 */ /* 0x000fe40007810000 */
[----:B------:R-:W-:Y:S02]  /*2cb0*/  P2R R12, PR, RZ, 0x4 ;  /* 0x00000004ff0c7803 */ /* 0x000fe40000000000 */
[----:B------:R-:W-:Y:S02]  /*2cc0*/  FMNMX.FTZ R6, R177, R6, !PT ;  /* 0x00000006b1067209 */ /* 0x000fe40007810000 */
[----:B------:R-:W-:Y:S02]  /*2cd0*/  P2R R14, PR, RZ, 0x1 ;  /* 0x00000001ff0e7803 */ /* 0x000fe40000000000 */
[C---:B------:R-:W-:Y:S01]  /*2ce0*/  ISETP.GT.AND P0, PT, R0.reuse, 0x79, PT ;  /* 0x000000790000780c */ /* 0x040fe20003f04270 */
[----:B------:R-:W1:Y:S01]  /*2cf0*/  SHFL.BFLY PT, R3, R6, 0x2, 0x1f ;  /* 0x0c401f0006037f89 */ /* 0x000e6200000e0000 */
[----:B------:R-:W-:-:S02]  /*2d00*/  ISETP.GT.AND P1, PT, R0, 0x80, PT ;  /* 0x000000800000780c */ /* 0x000fc40003f24270 */
[----:B------:R-:W-:Y:S02]  /*2d10*/  FSEL R57, R57, -INF , P0 ;  /* 0xff80000039397808 */ /* 0x000fe40000000000 */
[----:B------:R-:W-:Y:S02]  /*2d20*/  ISETP.NE.AND P0, PT, R14, RZ, PT ;  /* 0x000000ff0e00720c */ /* 0x000fe40003f05270 */
[----:B------:R-:W-:Y:S02]  /*2d30*/  FSEL R35, R28, -INF , P1 ;  /* 0xff8000001c237808 */ /* 0x000fe40000800000 */
[----:B------:R-:W-:Y:S02]  /*2d40*/  ISETP.NE.AND P1, PT, R20, RZ, PT ;  /* 0x000000ff1400720c */ /* 0x000fe40003f25270 */
[----:B------:R-:W-:Y:S02]  /*2d50*/  FSEL R39, R32, -INF , P0 ;  /* 0xff80000020277808 */ /* 0x000fe40000000000 */
[----:B------:R-:W-:-:S02]  /*2d60*/  FSEL R29, R29, -INF , P1 ;  /* 0xff8000001d1d7808 */ /* 0x000fc40000800000 */
[----:B------:R-:W-:Y:S02]  /*2d70*/  ISETP.NE.AND P1, PT, R24, RZ, PT ;  /* 0x000000ff1800720c */ /* 0x000fe40003f25270 */
[----:B------:R-:W-:Y:S02]  /*2d80*/  ISETP.NE.AND P0, PT, R26, RZ, PT ;  /* 0x000000ff1a00720c */ /* 0x000fe40003f05270 */
[----:B-1----:R-:W-:-:S05]  /*2d90*/  FMNMX.FTZ R8, R6, R3, !PT ;  /* 0x0000000306087209 */ /* 0x002fca0007810000 */
[----:B------:R-:W1:Y:S02]  /*2da0*/  SHFL.BFLY PT, R3, R8, 0x1, 0x1f ;  /* 0x0c201f0008037f89 */ /* 0x000e6400000e0000 */
[----:B-1----:R-:W-:-:S04]  /*2db0*/  FMNMX.FTZ R3, R8, R3, !PT ;  /* 0x0000000308037209 */ /* 0x002fc80007810000 */
[----:B------:R-:W-:Y:S01]  /*2dc0*/  FSETP.NEU.FTZ.AND P2, PT, R3, -INF , PT ;  /* 0xff8000000300780b */ /* 0x000fe20003f5d000 */
[----:B------:R-:W-:-:S05]  /*2dd0*/  FFMA.FTZ R10, R2, R3, -8 ;  /* 0xc1000000020a7423 */ /* 0x000fca0000010003 */
[----:B------:R-:W-:Y:S02]  /*2de0*/  FSEL R52, R10, RZ, P2 ;  /* 0x000000ff0a347208 */ /* 0x000fe40001000000 */
[----:B------:R-:W-:Y:S02]  /*2df0*/  ISETP.NE.AND P2, PT, R12, RZ, PT ;  /* 0x000000ff0c00720c */ /* 0x000fe40003f45270 */
[----:B------:R-:W-:Y:S01]  /*2e00*/  FMNMX.FTZ R12, R9, R93, !PT ;  /* 0x0000005d090c7209 */ /* 0x000fe20007810000 */
[C-C-:B------:R-:W-:Y:S01]  /*2e10*/  FFMA.FTZ R123, R2.reuse, R123, -R52.reuse ;  /* 0x0000007b027b7223 */ /* 0x140fe20000010834 */
[C-C-:B------:R-:W-:Y:S01]  /*2e20*/  FFMA.FTZ R43, R2.reuse, R95, -R52.reuse ;  /* 0x0000005f022b7223 */ /* 0x140fe20000010834 */
[C-C-:B------:R-:W-:Y:S01]  /*2e30*/  FFMA.FTZ R95, R2.reuse, R125, -R52.reuse ;  /* 0x0000007d025f7223 */ /* 0x140fe20000010834 */
[----:B------:R-:W-:Y:S01]  /*2e40*/  FMNMX.FTZ R12, R11, R12, !PT ;  /* 0x0000000c0b0c7209 */ /* 0x000fe20007810000 */
[--C-:B------:R-:W-:Y:S01]  /*2e50*/  FFMA.FTZ R127, R2, R127, -R52.reuse ;  /* 0x0000007f027f7223 */ /* 0x100fe20000010834 */
[----:B------:R-:W-:Y:S01]  /*2e60*/  FSEL R125, R36, -INF , P3 ;  /* 0xff800000247d7808 */ /* 0x000fe20001800000 */
[C-C-:B------:R-:W-:Y:S01]  /*2e70*/  FFMA.FTZ R75, R2.reuse, R99, -R52.reuse ;  /* 0x00000063024b7223 */ /* 0x140fe20000010834 */
[----:B------:R-:W-:Y:S01]  /*2e80*/  FMNMX.FTZ R14, R97, R12, !PT ;  /* 0x0000000c610e7209 */ /* 0x000fe20007810000 */
[C-C-:B------:R-:W-:Y:S01]  /*2e90*/  FFMA.FTZ R99, R2.reuse, R129, -R52.reuse ;  /* 0x0000008102637223 */ /* 0x140fe20000010834 */
[--C-:B------:R-:W-:Y:S01]  /*2ea0*/  FFMA.FTZ R131, R2, R131, -R52.reuse ;  /* 0x0000008302837223 */ /* 0x100fe20000010834 */
[----:B------:R-:W-:Y:S01]  /*2eb0*/  FSEL R129, R40, -INF , P5 ;  /* 0xff80000028817808 */ /* 0x000fe20002800000 */
[C-C-:B------:R-:W-:Y:S01]  /*2ec0*/  FFMA.FTZ R0, R2.reuse, R7, -R52.reuse ;  /* 0x0000000702007223 */ /* 0x140fe20000010834 */
[----:B------:R-:W-:Y:S01]  /*2ed0*/  FMNMX.FTZ R14, R13, R14, !PT ;  /* 0x0000000e0d0e7209 */ /* 0x000fe20007810000 */
[C-C-:B------:R-:W-:Y:S01]  /*2ee0*/  FFMA.FTZ R6, R2.reuse, R109, -R52.reuse ;  /* 0x0000006d02067223 */ /* 0x140fe20000010834 */
[----:B------:R-:W-:Y:S01]  /*2ef0*/  MUFU.EX2 R43, R43 ;  /* 0x0000002b002b7308 */ /* 0x000fe20000000800 */
[C-C-:B------:R-:W-:Y:S01]  /*2f00*/  FFMA.FTZ R115, R2.reuse, R115, -R52.reuse ;  /* 0x0000007302737223 */ /* 0x140fe20000010834 */
[----:B------:R-:W-:Y:S01]  /*2f10*/  FMNMX.FTZ R14, R101, R14, !PT ;  /* 0x0000000e650e7209 */ /* 0x000fe20007810000 */
[C-C-:B------:R-:W-:Y:S01]  /*2f20*/  FFMA.FTZ R119, R2.reuse, R119, -R52.reuse ;  /* 0x0000007702777223 */ /* 0x140fe20000010834 */
[C-C-:B------:R-:W-:Y:S01]  /*2f30*/  FFMA.FTZ R8, R2.reuse, R111, -R52.reuse ;  /* 0x0000006f02087223 */ /* 0x140fe20000010834 */
[C-C-:B------:R-:W-:Y:S01]  /*2f40*/  FFMA.FTZ R79, R2.reuse, R103, -R52.reuse ;  /* 0x00000067024f7223 */ /* 0x140fe20000010834 */
[----:B------:R-:W-:Y:S01]  /*2f50*/  FMNMX.FTZ R14, R15, R14, !PT ;  /* 0x0000000e0f0e7209 */ /* 0x000fe20007810000 */
[C-C-:B------:R-:W-:Y:S01]  /*2f60*/  FFMA.FTZ R10, R2.reuse, R113, -R52.reuse ;  /* 0x00000071020a7223 */ /* 0x140fe20000010834 */
[----:B------:R-:W1:Y:S01]  /*2f70*/  MUFU.EX2 R0, R0 ;  /* 0x0000000000007308 */ /* 0x000e620000000800 */
[C-C-:B------:R-:W-:Y:S01]  /*2f80*/  FFMA.FTZ R83, R2.reuse, R107, -R52.reuse ;  /* 0x0000006b02537223 */ /* 0x140fe20000010834 */
[----:B------:R-:W-:Y:S01]  /*2f90*/  FMNMX.FTZ R20, R105, R14, !PT ;  /* 0x0000000e69147209 */ /* 0x000fe20007810000 */
[C-C-:B------:R-:W-:Y:S01]  /*2fa0*/  FFMA.FTZ R87, R2.reuse, R117, -R52.reuse ;  /* 0x0000007502577223 */ /* 0x140fe20000010834 */
[C-C-:B------:R-:W-:Y:S01]  /*2fb0*/  FFMA.FTZ R91, R2.reuse, R121, -R52.reuse ;  /* 0x00000079025b7223 */ /* 0x140fe20000010834 */
[C-C-:B------:R-:W-:Y:S01]  /*2fc0*/  FFMA.FTZ R103, R2.reuse, R133, -R52.reuse ;  /* 0x0000008502677223 */ /* 0x140fe20000010834 */
[----:B------:R-:W-:Y:S01]  /*2fd0*/  FMNMX.FTZ R20, R19, R20, !PT ;  /* 0x0000001413147209 */ /* 0x000fe20007810000 */
[C-C-:B------:R-:W-:Y:S01]  /*2fe0*/  FFMA.FTZ R135, R2.reuse, R135, -R52.reuse ;  /* 0x0000008702877223 */ /* 0x140fe20000010834 */
[----:B------:R-:W2:Y:S01]  /*2ff0*/  MUFU.EX2 R6, R6 ;  /* 0x0000000600067308 */ /* 0x000ea20000000800 */
[C-C-:B------:R-:W-:Y:S01]  /*3000*/  FFMA.FTZ R107, R2.reuse, R137, -R52.reuse ;  /* 0x00000089026b7223 */ /* 0x140fe20000010834 */
[----:B------:R-:W-:Y:S01]  /*3010*/  FMNMX.FTZ R20, R77, R20, !PT ;  /* 0x000000144d147209 */ /* 0x000fe20007810000 */
[C-C-:B------:R-:W-:Y:S01]  /*3020*/  FFMA.FTZ R139, R2.reuse, R139, -R52.reuse ;  /* 0x0000008b028b7223 */ /* 0x140fe20000010834 */
[C-C-:B------:R-:W-:Y:S01]  /*3030*/  FFMA.FTZ R109, R2.reuse, R141, -R52.reuse ;  /* 0x0000008d026d7223 */ /* 0x140fe20000010834 */
[C-C-:B------:R-:W-:Y:S01]  /*3040*/  FFMA.FTZ R143, R2.reuse, R143, -R52.reuse ;  /* 0x0000008f028f7223 */ /* 0x140fe20000010834 */
[----:B------:R-:W-:Y:S01]  /*3050*/  FMNMX.FTZ R20, R21, R20, !PT ;  /* 0x0000001415147209 */ /* 0x000fe20007810000 */
[C-C-:B------:R-:W-:Y:S01]  /*3060*/  FFMA.FTZ R145, R2.reuse, R145, -R52.reuse ;  /* 0x0000009102917223 */ /* 0x140fe20000010834 */
[----:B------:R-:W3:Y:S01]  /*3070*/  MUFU.EX2 R75, R75 ;  /* 0x0000004b004b7308 */ /* 0x000ee20000000800 */
[C-C-:B------:R-:W-:Y:S01]  /*3080*/  FFMA.FTZ R147, R2.reuse, R147, -R52.reuse ;  /* 0x0000009302937223 */ /* 0x140fe20000010834 */
[----:B------:R-:W-:Y:S01]  /*3090*/  FMNMX.FTZ R24, R81, R20, !PT ;  /* 0x0000001451187209 */ /* 0x000fe20007810000 */
[C-C-:B------:R-:W-:Y:S01]  /*30a0*/  FFMA.FTZ R151, R2.reuse, R151, -R52.reuse ;  /* 0x0000009702977223 */ /* 0x140fe20000010834 */
[C-C-:B------:R-:W-:Y:S01]  /*30b0*/  FFMA.FTZ R38, R2.reuse, R155, -R52.reuse ;  /* 0x0000009b02267223 */ /* 0x140fe20000010834 */
[C-C-:B------:R-:W-:Y:S01]  /*30c0*/  FFMA.FTZ R111, R2.reuse, R157, -R52.reuse ;  /* 0x0000009d026f7223 */ /* 0x140fe20000010834 */
[----:B------:R-:W-:Y:S01]  /*30d0*/  FMNMX.FTZ R24, R23, R24, !PT ;  /* 0x0000001817187209 */ /* 0x000fe20007810000 */
[C-C-:B------:R-:W-:Y:S01]  /*30e0*/  FFMA.FTZ R40, R2.reuse, R159, -R52.reuse ;  /* 0x0000009f02287223 */ /* 0x140fe20000010834 */
[----:B------:R4:W-:Y:S01]  /*30f0*/  MUFU.EX2 R20, R123 ;  /* 0x0000007b00147308 */ /* 0x0009e20000000800 */
[C-C-:B------:R-:W-:Y:S01]  /*3100*/  FFMA.FTZ R113, R2.reuse, R161, -R52.reuse ;  /* 0x000000a102717223 */ /* 0x140fe20000010834 */
[----:B------:R-:W-:Y:S01]  /*3110*/  FMNMX.FTZ R24, R85, R24, !PT ;  /* 0x0000001855187209 */ /* 0x000fe20007810000 */
[C-C-:B------:R-:W-:Y:S01]  /*3120*/  FFMA.FTZ R44, R2.reuse, R167, -R52.reuse ;  /* 0x000000a7022c7223 */ /* 0x140fe20000010834 */
[C-C-:B------:R-:W-:Y:S01]  /*3130*/  FFMA.FTZ R117, R2.reuse, R169, -R52.reuse ;  /* 0x000000a902757223 */ /* 0x140fe20000010834 */
[C-C-:B------:R-:W-:Y:S01]  /*3140*/  FFMA.FTZ R46, R2.reuse, R171, -R52.reuse ;  /* 0x000000ab022e7223 */ /* 0x140fe20000010834 */
[----:B------:R-:W-:Y:S01]  /*3150*/  FMNMX.FTZ R24, R27, R24, !PT ;  /* 0x000000181b187209 */ /* 0x000fe20007810000 */
[----:B------:R-:W-:Y:S01]  /*3160*/  FFMA.FTZ R121, R2, R177, -R52 ;  /* 0x000000b102797223 */ /* 0x000fe20000010834 */
[----:B------:R5:W-:Y:S01]  /*3170*/  MUFU.EX2 R12, R115 ;  /* 0x00000073000c7308 */ /* 0x000be20000000800 */
[----:B----4-:R-:W-:-:S02]  /*3180*/  FSEL R123, R33, -INF , P2 ;  /* 0xff800000217b7808 */ /* 0x010fc40001000000 */
[----:B------:R-:W-:-:S04]  /*3190*/  FMNMX.FTZ R26, R89, R24, !PT ;  /* 0x00000018591a7209 */ /* 0x000fc80007810000 */
[----:B------:R-:W-:Y:S01]  /*31a0*/  FMNMX.FTZ R26, R63, R26, !PT ;  /* 0x0000001a3f1a7209 */ /* 0x000fe20007810000 */
[----:B------:R4:W-:Y:S01]  /*31b0*/  MUFU.EX2 R24, R127 ;  /* 0x0000007f00187308 */ /* 0x0009e20000000800 */
[----:B-----5:R-:W-:Y:S02]  /*31c0*/  FFMA.FTZ R115, R2, R165, -R52 ;  /* 0x000000a502737223 */ /* 0x020fe40000010834 */
[----:B------:R-:W-:-:S04]  /*31d0*/  FMNMX.FTZ R26, R61, R26, !PT ;  /* 0x0000001a3d1a7209 */ /* 0x000fc80007810000 */
[----:B------:R-:W-:Y:S01]  /*31e0*/  FMNMX.FTZ R26, R67, R26, !PT ;  /* 0x0000001a431a7209 */ /* 0x000fe20007810000 */
[----:B------:R5:W-:Y:S01]  /*31f0*/  MUFU.EX2 R14, R119 ;  /* 0x00000077000e7308 */ /* 0x000be20000000800 */
[----:B----4-:R-:W-:Y:S01]  /*3200*/  FSEL R127, R37, -INF , P4 ;  /* 0xff800000257f7808 */ /* 0x010fe20002000000 */
[----:B------:R-:W-:Y:S01]  /*3210*/  FFMA.FTZ R37, R2, R149, -R52 ;  /* 0x0000009502257223 */ /* 0x000fe20000010834 */
[----:B------:R-:W-:-:S04]  /*3220*/  FMNMX.FTZ R28, R65, R26, !PT ;  /* 0x0000001a411c7209 */ /* 0x000fc80007810000 */
[----:B------:R-:W-:Y:S01]  /*3230*/  FMNMX.FTZ R28, R71, R28, !PT ;  /* 0x0000001c471c7209 */ /* 0x000fe20007810000 */
[----:B------:R4:W-:Y:S01]  /*3240*/  MUFU.EX2 R26, R131 ;  /* 0x00000083001a7308 */ /* 0x0009e20000000800 */
[----:B-----5:R-:W-:Y:S02]  /*3250*/  FFMA.FTZ R119, R2, R173, -R52 ;  /* 0x000000ad02777223 */ /* 0x020fe40000010834 */
[----:B------:R-:W-:-:S04]  /*3260*/  FMNMX.FTZ R28, R69, R28, !PT ;  /* 0x0000001c451c7209 */ /* 0x000fc80007810000 */
[----:B------:R-:W-:Y:S01]  /*3270*/  FMNMX.FTZ R28, R47, R28, !PT ;  /* 0x0000001c2f1c7209 */ /* 0x000fe20007810000 */
[----:B------:R-:W5:Y:S01]  /*3280*/  MUFU.EX2 R8, R8 ;  /* 0x0000000800087308 */ /* 0x000f620000000800 */
[----:B----4-:R-:W-:Y:S01]  /*3290*/  FSEL R131, R41, -INF , P6 ;  /* 0xff80000029837808 */ /* 0x010fe20003000000 */
[----:B------:R-:W-:Y:S01]  /*32a0*/  FFMA.FTZ R41, R2, R153, -R52 ;  /* 0x0000009902297223 */ /* 0x000fe20000010834 */
[----:B------:R-:W-:-:S04]  /*32b0*/  FMNMX.FTZ R30, R73, R28, !PT ;  /* 0x0000001c491e7209 */ /* 0x000fc80007810000 */
[----:B------:R-:W-:Y:S01]  /*32c0*/  FMNMX.FTZ R30, R51, R30, !PT ;  /* 0x0000001e331e7209 */ /* 0x000fe20007810000 */
[----:B------:R-:W-:Y:S03]  /*32d0*/  MUFU.EX2 R79, R79 ;  /* 0x0000004f004f7308 */ /* 0x000fe60000000800 */
        /* <DEDUP_REMOVED lines=21> */
[----:B------:R-:W-:-:S05]  /*3430*/  FMNMX.FTZ R7, R131, R36, !PT ;  /* 0x0000002483077209 */ /* 0x000fca0007810000 */
[----:B------:R-:W4:Y:S01]  /*3440*/  SHFL.BFLY PT, R42, R7, 0x2, 0x1f ;  /* 0x0c401f00072a7f89 */ /* 0x000f2200000e0000 */
[----:B------:R-:W-:Y:S08]  /*3450*/  MUFU.EX2 R28, R135 ;  /* 0x00000087001c7308 */ /* 0x000ff00000000800 */
[----:B------:R-:W-:Y:S08]  /*3460*/  MUFU.EX2 R107, R107 ;  /* 0x0000006b006b7308 */ /* 0x000ff00000000800 */
[----:B------:R-:W-:Y:S01]  /*3470*/  MUFU.EX2 R30, R139 ;  /* 0x0000008b001e7308 */ /* 0x000fe20000000800 */
[----:B----4-:R-:W-:Y:S01]  /*3480*/  FMNMX.FTZ R48, R7, R42, !PT ;  /* 0x0000002a07307209 */ /* 0x010fe20007810000 */
[----:B------:R-:W-:-:S06]  /*3490*/  FFMA.FTZ R42, R2, R163, -R52 ;  /* 0x000000a3022a7223 */ /* 0x000fcc0000010834 */
[----:B------:R-:W-:Y:S01]  /*34a0*/  MUFU.EX2 R109, R109 ;  /* 0x0000006d006d7308 */ /* 0x000fe20000000800 */
[----:B------:R-:W4:Y:S07]  /*34b0*/  SHFL.BFLY PT, R7, R48, 0x1, 0x1f ;  /* 0x0c201f0030077f89 */ /* 0x000f2e00000e0000 */
[----:B------:R-:W-:Y:S08]  /*34c0*/  MUFU.EX2 R32, R143 ;  /* 0x0000008f00207308 */ /* 0x000ff00000000800 */
[----:B------:R-:W-:Y:S08]  /*34d0*/  MUFU.EX2 R33, R145 ;  /* 0x0000009100217308 */ /* 0x000ff00000000800 */
[----:B------:R-:W-:Y:S01]  /*34e0*/  MUFU.EX2 R34, R147 ;  /* 0x0000009300227308 */ /* 0x000fe20000000800 */
[----:B----4-:R-:W-:Y:S01]  /*34f0*/  FMNMX.FTZ R7, R48, R7, !PT ;  /* 0x0000000730077209 */ /* 0x010fe20007810000 */
[----:B------:R-:W-:-:S03]  /*3500*/  FFMA.FTZ R48, R2, R175, -R52 ;  /* 0x000000af02307223 */ /* 0x000fc60000010834 */
[----:B------:R-:W-:Y:S01]  /*3510*/  FSETP.NEU.FTZ.AND P2, PT, R7, -INF , PT ;  /* 0xff8000000700780b */ /* 0x000fe20003f5d000 */
[----:B------:R-:W-:Y:S02]  /*3520*/  FFMA.FTZ R50, R2, R7, -8 ;  /* 0xc100000002327423 */ /* 0x000fe40000010007 */
[----:B------:R-:W-:Y:S03]  /*3530*/  MUFU.EX2 R37, R37 ;  /* 0x0000002500257308 */ /* 0x000fe60000000800 */
[----:B------:R-:W-:-:S05]  /*3540*/  FSEL R58, R50, RZ, P2 ;  /* 0x000000ff323a7208 */ /* 0x000fca0001000000 */
[----:B------:R-:W-:Y:S01]  /*3550*/  MUFU.EX2 R36, R151 ;  /* 0x0000009700247308 */ /* 0x000fe20000000800 */
[C-C-:B------:R-:W-:Y:S01]  /*3560*/  FFMA.FTZ R9, R2.reuse, R9, -R58.reuse ;  /* 0x0000000902097223 */ /* 0x140fe2000001083a */
[C-C-:B------:R-:W-:Y:S01]  /*3570*/  FFMA.FTZ R50, R2.reuse, R93, -R58.reuse ;  /* 0x0000005d02327223 */ /* 0x140fe2000001083a */
[C-C-:B------:R-:W-:Y:S01]  /*3580*/  FFMA.FTZ R54, R2.reuse, R11, -R58.reuse ;  /* 0x0000000b02367223 */ /* 0x140fe2000001083a */
[C-C-:B------:R-:W-:Y:S01]  /*3590*/  FFMA.FTZ R97, R2.reuse, R97, -R58.reuse ;  /* 0x0000006102617223 */ /* 0x140fe2000001083a */
[C-C-:B------:R-:W-:Y:S01]  /*35a0*/  FFMA.FTZ R11, R2.reuse, R13, -R58.reuse ;  /* 0x0000000d020b7223 */ /* 0x140fe2000001083a */
[C-C-:B------:R-:W-:Y:S01]  /*35b0*/  FFMA.FTZ R52, R2.reuse, R101, -R58.reuse ;  /* 0x0000006502347223 */ /* 0x140fe2000001083a */
[C-C-:B------:R-:W-:Y:S01]  /*35c0*/  FFMA.FTZ R15, R2.reuse, R15, -R58.reuse ;  /* 0x0000000f020f7223 */ /* 0x140fe2000001083a */
        /* <DEDUP_REMOVED lines=8> */
[----:B------:R-:W4:Y:S01]  /*3650*/  MUFU.EX2 R50, R50 ;  /* 0x0000003200327308 */ /* 0x000f220000000800 */
[C-C-:B------:R-:W-:Y:S01]  /*3660*/  FFMA.FTZ R89, R2.reuse, R89, -R58.reuse ;  /* 0x0000005902597223 */ /* 0x140fe2000001083a */
[C-C-:B------:R-:W-:Y:S01]  /*3670*/  FFMA.FTZ R19, R2.reuse, R63, -R58.reuse ;  /* 0x0000003f02137223 */ /* 0x140fe2000001083a */
[C-C-:B------:R-:W-:Y:S01]  /*3680*/  FFMA.FTZ R67, R2.reuse, R67, -R58.reuse ;  /* 0x0000004302437223 */ /* 0x140fe2000001083a */
[C-C-:B------:R-:W-:Y:S01]  /*3690*/  FFMA.FTZ R65, R2.reuse, R65, -R58.reuse ;  /* 0x0000004102417223 */ /* 0x140fe2000001083a */
[C-C-:B------:R-:W-:Y:S01]  /*36a0*/  FFMA.FTZ R71, R2.reuse, R71, -R58.reuse ;  /* 0x0000004702477223 */ /* 0x140fe2000001083a */
[C-C-:B------:R-:W-:Y:S01]  /*36b0*/  FFMA.FTZ R69, R2.reuse, R69, -R58.reuse ;  /* 0x0000004502457223 */ /* 0x140fe2000001083a */
[C-C-:B------:R-:W-:Y:S01]  /*36c0*/  FFMA.FTZ R47, R2.reuse, R47, -R58.reuse ;  /* 0x0000002f022f7223 */ /* 0x140fe2000001083a */
[----:B------:R0:W4:Y:S01]  /*36d0*/  MUFU.EX2 R60, R54 ;  /* 0x00000036003c7308 */ /* 0x0001220000000800 */
        /* <DEDUP_REMOVED lines=8> */
[C-C-:B0-----:R-:W-:Y:S01]  /*3760*/  FFMA.FTZ R54, R2.reuse, R77, -R58.reuse ;  /* 0x0000004d02367223 */ /* 0x141fe2000001083a */
[C-C-:B------:R-:W-:Y:S01]  /*3770*/  FFMA.FTZ R31, R2.reuse, R31, -R58.reuse ;  /* 0x0000001f021f7223 */ /* 0x140fe2000001083a */
[C-C-:B------:R-:W-:Y:S01]  /*3780*/  FFMA.FTZ R57, R2.reuse, R57, -R58.reuse ;  /* 0x0000003902397223 */ /* 0x140fe2000001083a */
[C-C-:B------:R-:W-:Y:S01]  /*3790*/  FFMA.FTZ R35, R2.reuse, R35, -R58.reuse ;  /* 0x0000002302237223 */ /* 0x140fe2000001083a */
[C-C-:B------:R-:W-:Y:S01]  /*37a0*/  FFMA.FTZ R29, R2.reuse, R29, -R58.reuse ;  /* 0x0000001d021d7223 */ /* 0x140fe2000001083a */
[C-C-:B------:R-:W-:Y:S01]  /*37b0*/  FFMA.FTZ R39, R2.reuse, R39, -R58.reuse ;  /* 0x0000002702277223 */ /* 0x140fe2000001083a */
[C-C-:B------:R-:W-:Y:S01]  /*37c0*/  FFMA.FTZ R123, R2.reuse, R123, -R58.reuse ;  /* 0x0000007b027b7223 */ /* 0x140fe2000001083a */
[----:B------:R-:W0:Y:S01]  /*37d0*/  MUFU.EX2 R11, R11 ;  /* 0x0000000b000b7308 */ /* 0x000e220000000800 */
[C-C-:B------:R-:W-:Y:S01]  /*37e0*/  FFMA.FTZ R125, R2.reuse, R125, -R58.reuse ;  /* 0x0000007d027d7223 */ /* 0x140fe2000001083a */
[C-C-:B------:R-:W-:Y:S01]  /*37f0*/  FFMA.FTZ R127, R2.reuse, R127, -R58.reuse ;  /* 0x0000007f027f7223 */ /* 0x140fe2000001083a */
[----:B------:R-:W-:Y:S01]  /*3800*/  FFMA.FTZ R129, R2, R129, -R58 ;  /* 0x0000008102817223 */ /* 0x000fe2000001083a */
[----:B------:R-:W-:-:S02]  /*3810*/  IMAD.MOV.U32 R63, RZ, RZ, R25 ;  /* 0x000000ffff3f7224 */ /* 0x000fc400078e0019 */
[--C-:B------:R-:W-:Y:S02]  /*3820*/  IMAD.MOV.U32 R77, RZ, RZ, R25.reuse ;  /* 0x000000ffff4d7224 */ /* 0x100fe400078e0019 */
[----:B------:R1:W-:Y:S01]  /*3830*/  MUFU.EX2 R62, R15 ;  /* 0x0000000f003e7308 */ /* 0x0003e20000000800 */
[----:B------:R-:W-:-:S07]  /*3840*/  IMAD.MOV.U32 R85, RZ, RZ, R25 ;  /* 0x000000ffff557224 */ /* 0x000fce00078e0019 */
[----:B------:R-:W0:Y:S01]  /*3850*/  MUFU.EX2 R52, R52 ;  /* 0x0000003400347308 */ /* 0x000e220000000800 */
[--C-:B-1----:R-:W-:Y:S01]  /*3860*/  FFMA.FTZ R15, R2, R23, -R58.reuse ;  /* 0x00000017020f7223 */ /* 0x102fe2000001083a */
[----:B------:R-:W-:Y:S01]  /*3870*/  FADD.FTZ R23, R0, R43 ;  /* 0x0000002b00177221 */ /* 0x000fe20000010000 */
[----:B------:R-:W-:-:S03]  /*3880*/  FFMA.FTZ R58, R2, R131, -R58 ;  /* 0x00000083023a7223 */ /* 0x000fc6000001083a */
[----:B--2---:R-:W-:Y:S02]  /*3890*/  FADD.FTZ R78, R6, R23 ;  /* 0x00000017064e7221 */ /* 0x004fe40000010000 */
[----:B------:R4:W-:Y:S02]  /*38a0*/  MUFU.EX2 R64, R21 ;  /* 0x0000001500407308 */ /* 0x0009e40000000800 */
[C---:B---3--:R-:W-:Y:S01]  /*38b0*/  FADD.FTZ R23, R75.reuse, R78 ;  /* 0x0000004e4b177221 */ /* 0x048fe20000010000 */
[----:B------:R-:W-:-:S03]  /*38c0*/  F2FP.SATFINITE.E4M3.F32.PACK_AB_MERGE_C R75, R75, R6, RZ ;  /* 0x000000064b4b723e */ /* 0x000fc600048070ff */
[----:B-----5:R-:W-:Y:S01]  /*38d0*/  FADD.FTZ R78, R8, R23 ;  /* 0x00000017084e7221 */ /* 0x020fe20000010000 */
[----:B------:R-:W-:Y:S01]  /*38e0*/  F2FP.SATFINITE.E4M3.F32.PACK_AB_MERGE_C R185, R43, R0, R75 ;  /* 0x000000002bb9723e */ /* 0x000fe2000480704b */
[----:B------:R-:W1:Y:S01]  /*38f0*/  MUFU.EX2 R105, R105 ;  /* 0x0000006900697308 */ /* 0x000e620000000800 */
[----:B----4-:R-:W-:Y:S01]  /*3900*/  FADD.FTZ R21, R9, R50 ;  /* 0x0000003209157221 */ /* 0x010fe20000010000 */
[--C-:B------:R-:W-:Y:S02]  /*3910*/  IMAD.MOV.U32 R43, RZ, RZ, R25.reuse ;  /* 0x000000ffff2b7224 */ /* 0x100fe400078e0019 */
[----:B------:R-:W-:Y:S02]  /*3920*/  IMAD.MOV.U32 R75, RZ, RZ, R25 ;  /* 0x000000ffff4b7224 */ /* 0x000fe400078e0019 */
[----:B------:R-:W-:Y:S01]  /*3930*/  FADD.FTZ R76, R60, R21 ;  /* 0x000000153c4c7221 */ /* 0x000fe20000010000 */
[C---:B------:R-:W-:Y:S01]  /*3940*/  F2FP.SATFINITE.E4M3.F32.PACK_AB_MERGE_C R60, R97.reuse, R60, RZ ;  /* 0x0000003c613c723e */ /* 0x040fe200048070ff */
[----:B------:R2:W-:Y:S02]  /*3950*/  MUFU.EX2 R68, R61 ;  /* 0x0000003d00447308 */ /* 0x0005e40000000800 */
[----:B------:R-:W-:Y:S01]  /*3960*/  FADD.FTZ R76, R97, R76 ;  /* 0x0000004c614c7221 */ /* 0x000fe20000010000 */
[----:B------:R-:W-:Y:S01]  /*3970*/  F2FP.SATFINITE.E4M3.F32.PACK_AB_MERGE_C R184, R50, R9, R60 ;  /* 0x0000000932b8723e */ /* 0x000fe2000480703c */
[----:B------:R-:W-:-:S02]  /*3980*/  IMAD.MOV.U32 R50, RZ, RZ, R25 ;  /* 0x000000ffff327224 */ /* 0x000fc400078e0019 */
[----:B0-----:R-:W-:Y:S01]  /*3990*/  FADD.FTZ R23, R11, R76 ;  /* 0x0000004c0b177221 */ /* 0x001fe20000010000 */
[----:B------:R-:W-:Y:S01]  /*39a0*/  IMAD.MOV.U32 R60, RZ, RZ, R25 ;  /* 0x000000ffff3c7224 */ /* 0x000fe200078e0019 */
[----:B------:R-:W0:Y:S01]  /*39b0*/  MUFU.EX2 R13, R13 ;  /* 0x0000000d000d7308 */ /* 0x000e220000000800 */
[----:B--2---:R-:W-:Y:S02]  /*39c0*/  IMAD.U32 R61, RZ, RZ, UR40 ;  /* 0x00000028ff3d7e24 */ /* 0x004fe4000f8e00ff */
[----:B------:R-:W-:Y:S02]  /*39d0*/  FADD.FTZ R23, R52, R23 ;  /* 0x0000001734177221 */ /* 0x000fe40000010000 */
[----:B------:R-:W-:Y:S02]  /*39e0*/  @!P1 VIADD R21, R61, 0x29840 ;  /* 0x000298403d159836 */ /* 0x000fe40000000000 */
[----:B------:R-:W-:Y:S01]  /*39f0*/  FADD.FTZ R61, R79, R78 ;  /* 0x0000004e4f3d7221 */ /* 0x000fe20000010000 */
[----:B------:R-:W-:Y:S01]  /*3a00*/  FADD.FTZ R78, R62, R23 ;  /* 0x000000173e4e7221 */ /* 0x000fe20000010000 */
[----:B------:R-:W2:Y:S01]  /*3a10*/  MUFU.EX2 R54, R54 ;  /* 0x0000003600367308 */ /* 0x000ea20000000800 */
[C---:B-1----:R-:W-:Y:S01]  /*3a20*/  F2FP.SATFINITE.E4M3.F32.PACK_AB_MERGE_C R62, R105.reuse, R62, RZ ;  /* 0x0000003e693e723e */ /* 0x042fe200048070ff */
[----:B------:R-:W-:Y:S01]  /*3a30*/  FADD.FTZ R80, R10, R61 ;  /* 0x0000003d0a507221 */ /* 0x000fe20000010000 */
[----:B------:R-:W-:Y:S01]  /*3a40*/  @!P1 PRMT R21, RZ, 0x654, R21 ;  /* 0x00000654ff159816 */ /* 0x000fe20000000015 */
[----:B------:R-:W-:Y:S01]  /*3a50*/  FADD.FTZ R78, R105, R78 ;  /* 0x0000004e694e7221 */ /* 0x000fe20000010000 */
[----:B------:R-:W-:Y:S01]  /*3a60*/  F2FP.SATFINITE.E4M3.F32.PACK_AB_MERGE_C R186, R52, R11, R62 ;  /* 0x0000000b34ba723e */ /* 0x000fe2000480703e */
[--C-:B------:R-:W-:Y:S01]  /*3a70*/  IMAD.MOV.U32 R52, RZ, RZ, R25.reuse ;  /* 0x000000ffff347224 */ /* 0x100fe200078e0019 */
[----:B------:R1:W-:Y:S01]  /*3a80*/  @!P1 SYNCS.ARRIVE.TRANS64.RED.A1T0 RZ, [R21+URZ], RZ ;  /* 0x000000ff15ff99a7 */ /* 0x0003e2000810043f */
[----:B------:R-:W3:Y:S01]  /*3a90*/  MUFU.EX2 R81, R81 ;  /* 0x0000005100517308 */ /* 0x000ee20000000800 */
[----:B------:R-:W-:-:S02]  /*3aa0*/  IMAD.MOV.U32 R61, RZ, RZ, R25 ;  /* 0x000000ffff3d7224 */ /* 0x000fc400078e0019 */
[----:B------:R-:W-:Y:S02]  /*3ab0*/  IMAD.MOV.U32 R62, RZ, RZ, R25 ;  /* 0x000000ffff3e7224 */ /* 0x000fe400078e0019 */
[----:B-1----:R-:W-:-:S03]  /*3ac0*/  FADD.FTZ R21, R83, R80 ;  /* 0x0000005053157221 */ /* 0x002fc60000010000 */
[----:B------:R-:W1:Y:S01]  /*3ad0*/  MUFU.EX2 R15, R15 ;  /* 0x0000000f000f7308 */ /* 0x000e620000000800 */
[----:B------:R-:W-:Y:S01]  /*3ae0*/  F2FP.SATFINITE.E4M3.F32.PACK_AB_MERGE_C R83, R83, R10, RZ ;  /* 0x0000000a5353723e */ /* 0x000fe200048070ff */
[----:B------:R-:W-:Y:S01]  /*3af0*/  FADD.FTZ R80, R12, R21 ;  /* 0x000000150c507221 */ /* 0x000fe20000010000 */
[----:B0-----:R-:W-:Y:S02]  /*3b00*/  FADD.FTZ R21, R13, R78 ;  /* 0x0000004e0d157221 */ /* 0x001fe40000010000 */
[----:B------:R-:W-:Y:S01]  /*3b10*/  F2FP.SATFINITE.E4M3.F32.PACK_AB_MERGE_C R187, R79, R8, R83 ;  /* 0x000000084fbb723e */ /* 0x000fe20004807053 */
[----:B------:R-:W-:Y:S02]  /*3b20*/  IMAD.MOV.U32 R79, RZ, RZ, R25 ;  /* 0x000000ffff4f7224 */ /* 0x000fe400078e0019 */
[----:B------:R-:W-:Y:S01]  /*3b30*/  FADD.FTZ R23, R87, R80 ;  /* 0x0000005057177221 */ /* 0x000fe20000010000 */
[----:B------:R-:W0:Y:S01]  /*3b40*/  MUFU.EX2 R56, R56 ;  /* 0x0000003800387308 */ /* 0x000e220000000800 */
[----:B--2---:R-:W-:Y:S01]  /*3b50*/  FADD.FTZ R21, R54, R21 ;  /* 0x0000001536157221 */ /* 0x004fe20000010000 */
[----:B------:R-:W-:-:S02]  /*3b60*/  IMAD.MOV.U32 R83, RZ, RZ, R25 ;  /* 0x000000ffff537224 */ /* 0x000fc400078e0019 */
[----:B------:R-:W-:Y:S01]  /*3b70*/  FADD.FTZ R82, R14, R23 ;  /* 0x000000170e527221 */ /* 0x000fe20000010000 */
[----:B------:R-:W-:Y:S01]  /*3b80*/  FADD.FTZ R80, R64, R21 ;  /* 0x0000001540507221 */ /* 0x000fe20000010000 */
[----:B---3--:R-:W-:Y:S02]  /*3b90*/  F2FP.SATFINITE.E4M3.F32.PACK_AB_MERGE_C R64, R81, R64, RZ ;  /* 0x000000405140723e */ /* 0x008fe400048070ff */
[----:B------:R-:W-:Y:S01]  /*3ba0*/  FADD.FTZ R21, R91, R82 ;  /* 0x000000525b157221 */ /* 0x000fe20000010000 */
[----:B------:R-:W2:Y:S01]  /*3bb0*/  MUFU.EX2 R27, R27 ;  /* 0x0000001b001b7308 */ /* 0x000ea20000000800 */
[----:B------:R-:W-:Y:S01]  /*3bc0*/  FADD.FTZ R80, R81, R80 ;  /* 0x0000005051507221 */ /* 0x000fe20000010000 */
[----:B------:R-:W-:Y:S01]  /*3bd0*/  F2FP.SATFINITE.E4M3.F32.PACK_AB_MERGE_C R91, R91, R14, RZ ;  /* 0x0000000e5b5b723e */ /* 0x000fe200048070ff */
[----:B------:R-:W-:Y:S01]  /*3be0*/  FADD.FTZ R82, R20, R21 ;  /* 0x0000001514527221 */ /* 0x000fe20000010000 */
[----:B------:R-:W-:Y:S01]  /*3bf0*/  F2FP.SATFINITE.E4M3.F32.PACK_AB_MERGE_C R180, R54, R13, R64 ;  /* 0x0000000d36b4723e */ /* 0x000fe20004807040 */
[----:B-1----:R-:W-:Y:S01]  /*3c00*/  FADD.FTZ R21, R15, R80 ;  /* 0x000000500f157221 */ /* 0x002fe20000010000 */
[----:B------:R-:W-:Y:S01]  /*3c10*/  F2FP.SATFINITE.E4M3.F32.PACK_AB_MERGE_C R181, R87, R12, R91 ;  /* 0x0000000c57b5723e */ /* 0x000fe2000480705b */
[----:B------:R-:W-:Y:S01]  /*3c20*/  FADD.FTZ R23, R95, R82 ;  /* 0x000000525f177221 */ /* 0x000fe20000010000 */
[----:B------:R-:W1:Y:S01]  /*3c30*/  MUFU.EX2 R66, R89 ;  /* 0x0000005900427308 */ /* 0x000e620000000800 */
[----:B0-----:R-:W-:Y:S01]  /*3c40*/  FADD.FTZ R82, R56, R21 ;  /* 0x0000001538527221 */ /* 0x001fe20000010000 */
[----:B------:R-:W-:-:S02]  /*3c50*/  IMAD.MOV.U32 R54, RZ, RZ, R25 ;  /* 0x000000ffff367224 */ /* 0x000fc400078e0019 */
[----:B------:R-:W-:Y:S01]  /*3c60*/  FADD.FTZ R84, R24, R23 ;  /* 0x0000001718547221 */ /* 0x000fe20000010000 */
[--C-:B------:R-:W-:Y:S02]  /*3c70*/  IMAD.MOV.U32 R64, RZ, RZ, R25.reuse ;  /* 0x000000ffff407224 */ /* 0x100fe400078e0019 */
[----:B------:R-:W-:Y:S02]  /*3c80*/  IMAD.MOV.U32 R81, RZ, RZ, R25 ;  /* 0x000000ffff517224 */ /* 0x000fe400078e0019 */
[----:B------:R-:W-:Y:S01]  /*3c90*/  FADD.FTZ R23, R99, R84 ;  /* 0x0000005463177221 */ /* 0x000fe20000010000 */
[----:B------:R-:W0:Y:S01]  /*3ca0*/  MUFU.EX2 R19, R19 ;  /* 0x0000001300137308 */ /* 0x000e220000000800 */
[----:B--2---:R-:W-:Y:S01]  /*3cb0*/  FADD.FTZ R21, R27, R82 ;  /* 0x000000521b157221 */ /* 0x004fe20000010000 */
[----:B------:R-:W-:Y:S01]  /*3cc0*/  F2FP.SATFINITE.E4M3.F32.PACK_AB_MERGE_C R99, R99, R24, RZ ;  /* 0x000000186363723e */ /* 0x000fe200048070ff */
[----:B------:R-:W-:Y:S01]  /*3cd0*/  FADD.FTZ R82, R26, R23 ;  /* 0x000000171a527221 */ /* 0x000fe20000010000 */
[----:B------:R-:W-:-:S02]  /*3ce0*/  IMAD.MOV.U32 R84, RZ, RZ, R25 ;  /* 0x000000ffff547224 */ /* 0x000fc400078e0019 */
[----:B------:R-:W-:Y:S01]  /*3cf0*/  F2FP.SATFINITE.E4M3.F32.PACK_AB_MERGE_C R183, R95, R20, R99 ;  /* 0x000000145fb7723e */ /* 0x000fe20004807063 */
[----:B------:R-:W-:Y:S01]  /*3d00*/  FADD.FTZ R23, R103, R82 ;  /* 0x0000005267177221 */ /* 0x000fe20000010000 */
[----:B------:R-:W2:Y:S01]  /*3d10*/  MUFU.EX2 R67, R67 ;  /* 0x0000004300437308 */ /* 0x000ea20000000800 */
[C---:B-1----:R-:W-:Y:S01]  /*3d20*/  FADD.FTZ R6, R66.reuse, R21 ;  /* 0x0000001542067221 */ /* 0x042fe20000010000 */
[----:B------:R-:W-:Y:S01]  /*3d30*/  F2FP.SATFINITE.E4M3.F32.PACK_AB_MERGE_C R27, R66, R27, RZ ;  /* 0x0000001b421b723e */ /* 0x000fe200048070ff */
[----:B------:R-:W-:Y:S01]  /*3d40*/  FADD.FTZ R14, R28, R23 ;  /* 0x000000171c0e7221 */ /* 0x000fe20000010000 */
[C---:B------:R-:W-:Y:S01]  /*3d50*/  F2FP.SATFINITE.E4M3.F32.PACK_AB_MERGE_C R28, R107.reuse, R28, RZ ;  /* 0x0000001c6b1c723e */ /* 0x040fe200048070ff */
[----:B------:R-:W-:Y:S01]  /*3d60*/  IMAD.MOV.U32 R66, RZ, RZ, R25 ;  /* 0x000000ffff427224 */ /* 0x000fe200078e0019 */
[----:B------:R-:W-:Y:S01]  /*3d70*/  F2FP.SATFINITE.E4M3.F32.PACK_AB_MERGE_C R182, R56, R15, R27 ;  /* 0x0000000f38b6723e */ /* 0x000fe2000480701b */
[----:B------:R-:W-:Y:S01]  /*3d80*/  FADD.FTZ R107, R107, R14 ;  /* 0x0000000e6b6b7221 */ /* 0x000fe20000010000 */
[----:B------:R-:W1:Y:S01]  /*3d90*/  MUFU.EX2 R70, R65 ;  /* 0x0000004100467308 */ /* 0x000e620000000800 */
[----:B0-----:R-:W-:Y:S01]  /*3da0*/  FADD.FTZ R21, R19, R6 ;  /* 0x0000000613157221 */ /* 0x001fe20000010000 */
[----:B------:R-:W-:Y:S01]  /*3db0*/  F2FP.SATFINITE.E4M3.F32.PACK_AB_MERGE_C R177, R103, R26, R28 ;  /* 0x0000001a67b1723e */ /* 0x000fe2000480701c */
[----:B------:R-:W-:Y:S01]  /*3dc0*/  FADD.FTZ R14, R30, R107 ;  /* 0x0000006b1e0e7221 */ /* 0x000fe20000010000 */
[----:B------:R-:W-:-:S02]  /*3dd0*/  IMAD.MOV.U32 R27, RZ, RZ, R25 ;  /* 0x000000ffff1b7224 */ /* 0x000fc400078e0019 */
[----:B------:R-:W-:Y:S01]  /*3de0*/  FADD.FTZ R10, R68, R21 ;  /* 0x00000015440a7221 */ /* 0x000fe20000010000 */
[--C-:B------:R-:W-:Y:S02]  /*3df0*/  IMAD.MOV.U32 R26, RZ, RZ, R25.reuse ;  /* 0x000000ffff1a7224 */ /* 0x100fe400078e0019 */
[----:B------:R-:W-:Y:S01]  /*3e00*/  FADD.FTZ R23, R109, R14 ;  /* 0x0000000e6d177221 */ /* 0x000fe20000010000 */
[----:B------:R-:W0:Y:S01]  /*3e10*/  MUFU.EX2 R71, R71 ;  /* 0x0000004700477308 */ /* 0x000e220000000800 */
[----:B--2---:R-:W-:Y:S01]  /*3e20*/  FADD.FTZ R21, R67, R10 ;  /* 0x0000000a43157221 */ /* 0x004fe20000010000 */
[----:B------:R-:W-:Y:S02]  /*3e30*/  IMAD.MOV.U32 R28, RZ, RZ, R25 ;  /* 0x000000ffff1c7224 */ /* 0x000fe400078e0019 */
[----:B------:R-:W-:Y:S01]  /*3e40*/  FADD.FTZ R24, R32, R23 ;  /* 0x0000001720187221 */ /* 0x000fe20000010000 */
[----:B------:R-:W-:Y:S01]  /*3e50*/  F2FP.SATFINITE.E4M3.F32.PACK_AB_MERGE_C R32, R33, R32, RZ ;  /* 0x000000202120723e */ /* 0x000fe200048070ff */
[----:B------:R-:W-:-:S02]  /*3e60*/  IMAD.MOV.U32 R56, RZ, RZ, R25 ;  /* 0x000000ffff387224 */ /* 0x000fc400078e0019 */
[----:B------:R-:W-:Y:S01]  /*3e70*/  FADD.FTZ R33, R33, R24 ;  /* 0x0000001821217221 */ /* 0x000fe20000010000 */
[----:B------:R-:W2:Y:S01]  /*3e80*/  MUFU.EX2 R72, R69 ;  /* 0x0000004500487308 */ /* 0x000ea20000000800 */
[C---:B-1----:R-:W-:Y:S01]  /*3e90*/  FADD.FTZ R10, R70.reuse, R21 ;  /* 0x00000015460a7221 */ /* 0x042fe20000010000 */
[----:B------:R-:W-:Y:S01]  /*3ea0*/  F2FP.SATFINITE.E4M3.F32.PACK_AB_MERGE_C R67, R70, R67, RZ ;  /* 0x000000434643723e */ /* 0x000fe200048070ff */
[----:B------:R-:W-:Y:S01]  /*3eb0*/  FADD.FTZ R0, R34, R33 ;  /* 0x0000002122007221 */ /* 0x000fe20000010000 */
[----:B------:R-:W-:Y:S01]  /*3ec0*/  F2FP.SATFINITE.E4M3.F32.PACK_AB_MERGE_C R179, R109, R30, R32 ;  /* 0x0000001e6db3723e */ /* 0x000fe20004807020 */
[----:B------:R-:W-:Y:S01]  /*3ed0*/  IMAD.MOV.U32 R24, RZ, RZ, R25 ;  /* 0x000000ffff187224 */ /* 0x000fe200078e0019 */
[----:B------:R-:W-:Y:S01]  /*3ee0*/  F2FP.SATFINITE.E4M3.F32.PACK_AB_MERGE_C R176, R68, R19, R67 ;  /* 0x0000001344b0723e */ /* 0x000fe20004807043 */
[----:B------:R-:W-:Y:S01]  /*3ef0*/  FADD.FTZ R23, R37, R0 ;  /* 0x0000000025177221 */ /* 0x000fe20000010000 */
[----:B------:R-:W1:Y:S01]  /*3f00*/  MUFU.EX2 R47, R47 ;  /* 0x0000002f002f7308 */ /* 0x000e620000000800 */
[----:B0-----:R-:W-:Y:S01]  /*3f10*/  FADD.FTZ R21, R71, R10 ;  /* 0x0000000a47157221 */ /* 0x001fe20000010000 */
[----:B------:R-:W-:-:S02]  /*3f20*/  IMAD.MOV.U32 R30, RZ, RZ, R25 ;  /* 0x000000ffff1e7224 */ /* 0x000fc400078e0019 */
[----:B------:R-:W-:Y:S01]  /*3f30*/  FADD.FTZ R12, R36, R23 ;  /* 0x00000017240c7221 */ /* 0x000fe20000010000 */
[--C-:B------:R-:W-:Y:S02]  /*3f40*/  IMAD.MOV.U32 R33, RZ, RZ, R25.reuse ;  /* 0x000000ffff217224 */ /* 0x100fe400078e0019 */
[----:B------:R-:W-:Y:S01]  /*3f50*/  IMAD.MOV.U32 R32, RZ, RZ, R25 ;  /* 0x000000ffff207224 */ /* 0x000fe200078e0019 */
[----:B------:R0:W3:Y:S01]  /*3f60*/  MUFU.EX2 R74, R73 ;  /* 0x00000049004a7308 */ /* 0x0000e20000000800 */
[----:B--2---:R-:W-:Y:S01]  /*3f70*/  FADD.FTZ R14, R72, R21 ;  /* 0x00000015480e7221 */ /* 0x004fe20000010000 */
[--C-:B------:R-:W-:Y:S02]  /*3f80*/  IMAD.MOV.U32 R65, RZ, RZ, R25.reuse ;  /* 0x000000ffff417224 */ /* 0x100fe400078e0019 */
[--C-:B------:R-:W-:Y:S02]  /*3f90*/  IMAD.MOV.U32 R67, RZ, RZ, R25.reuse ;  /* 0x000000ffff437224 */ /* 0x100fe400078e0019 */
[----:B------:R-:W-:-:S02]  /*3fa0*/  IMAD.MOV.U32 R69, RZ, RZ, R25 ;  /* 0x000000ffff457224 */ /* 0x000fc400078e0019 */
[----:B------:R-:W2:Y:S01]  /*3fb0*/  MUFU.EX2 R51, R51 ;  /* 0x0000003300337308 */ /* 0x000ea20000000800 */
[----:B-1----:R-:W-:Y:S01]  /*3fc0*/  FADD.FTZ R21, R47, R14 ;  /* 0x0000000e2f157221 */ /* 0x002fe20000010000 */
[--C-:B------:R-:W-:Y:S02]  /*3fd0*/  IMAD.MOV.U32 R68, RZ, RZ, R25.reuse ;  /* 0x000000ffff447224 */ /* 0x100fe400078e0019 */
[--C-:B------:R-:W-:Y:S02]  /*3fe0*/  IMAD.MOV.U32 R70, RZ, RZ, R25.reuse ;  /* 0x000000ffff467224 */ /* 0x100fe400078e0019 */
[----:B0-----:R-:W-:Y:S02]  /*3ff0*/  IMAD.MOV.U32 R73, RZ, RZ, R25 ;  /* 0x000000ffff497224 */ /* 0x001fe400078e0019 */
[----:B------:R0:W1:Y:S01]  /*4000*/  MUFU.EX2 R76, R45 ;  /* 0x0000002d004c7308 */ /* 0x0000620000000800 */
[C---:B---3--:R-:W-:Y:S01]  /*4010*/  F2FP.SATFINITE.E4M3.F32.PACK_AB_MERGE_C R47, R74.reuse, R47, RZ ;  /* 0x0000002f4a2f723e */ /* 0x048fe200048070ff */
[----:B------:R-:W-:Y:S01]  /*4020*/  FADD.FTZ R74, R74, R21 ;  /* 0x000000154a4a7221 */ /* 0x000fe20000010000 */
[----:B------:R-:W-:-:S02]  /*4030*/  IMAD.MOV.U32 R82, RZ, RZ, R25 ;  /* 0x000000ffff527224 */ /* 0x000fc400078e0019 */
[----:B------:R-:W-:Y:S01]  /*4040*/  F2FP.SATFINITE.E4M3.F32.PACK_AB_MERGE_C R178, R72, R71, R47 ;  /* 0x0000004748b2723e */ /* 0x000fe2000480702f */
[--C-:B------:R-:W-:Y:S02]  /*4050*/  IMAD.MOV.U32 R47, RZ, RZ, R25.reuse ;  /* 0x000000ffff2f7224 */ /* 0x100fe400078e0019 */
[----:B------:R-:W3:Y:S01]  /*4060*/  MUFU.EX2 R55, R55 ;  /* 0x0000003700377308 */ /* 0x000ee20000000800 */
[----:B--2---:R-:W-:Y:S01]  /*4070*/  FADD.FTZ R21, R51, R74 ;  /* 0x0000004a33157221 */ /* 0x004fe20000010000 */
[--C-:B0-----:R-:W-:Y:S02]  /*4080*/  IMAD.MOV.U32 R45, RZ, RZ, R25.reuse ;  /* 0x000000ffff2d7224 */ /* 0x101fe400078e0019 */
[--C-:B------:R-:W-:Y:S02]  /*4090*/  IMAD.MOV.U32 R71, RZ, RZ, R25.reuse ;  /* 0x000000ffff477224 */ /* 0x100fe400078e0019 */
[----:B------:R-:W-:Y:S02]  /*40a0*/  IMAD.MOV.U32 R72, RZ, RZ, R25 ;  /* 0x000000ffff487224 */ /* 0x000fe400078e0019 */
[----:B------:R0:W2:Y:S01]  /*40b0*/  MUFU.EX2 R78, R49 ;  /* 0x00000031004e7308 */ /* 0x0000a20000000800 */
[----:B-1----:R-:W-:Y:S01]  /*40c0*/  FADD.FTZ R8, R76, R21 ;  /* 0x000000154c087221 */ /* 0x002fe20000010000 */
[----:B------:R-:W-:-:S02]  /*40d0*/  IMAD.MOV.U32 R74, RZ, RZ, R25 ;  /* 0x000000ffff4a7224 */ /* 0x000fc400078e0019 */
[----:B------:R-:W-:-:S04]  /*40e0*/  IMAD.MOV.U32 R87, RZ, RZ, R25 ;  /* 0x000000ffff577224 */ /* 0x000fc800078e0019 */
[----:B------:R-:W1:Y:S01]  /*40f0*/  MUFU.EX2 R59, R59 ;  /* 0x0000003b003b7308 */ /* 0x000e620000000800 */
[----:B---3--:R-:W-:Y:S01]  /*4100*/  FADD.FTZ R21, R55, R8 ;  /* 0x0000000837157221 */ /* 0x008fe20000010000 */
[----:B0-----:R-:W-:-:S06]  /*4110*/  IMAD.MOV.U32 R49, RZ, RZ, R25 ;  /* 0x000000ffff317224 */ /* 0x001fcc00078e0019 */
[----:B------:R-:W0:Y:S01]  /*4120*/  MUFU.EX2 R41, R41 ;  /* 0x0000002900297308 */ /* 0x000e220000000800 */
[C---:B--2---:R-:W-:Y:S01]  /*4130*/  F2FP.SATFINITE.E4M3.F32.PACK_AB_MERGE_C R55, R78.reuse, R55, RZ ;  /* 0x000000374e37723e */ /* 0x044fe200048070ff */
[----:B------:R-:W-:-:S03]  /*4140*/  FADD.FTZ R78, R78, R21 ;  /* 0x000000154e4e7221 */ /* 0x000fc60000010000 */
[----:B------:R-:W-:Y:S01]  /*4150*/  F2FP.SATFINITE.E4M3.F32.PACK_AB_MERGE_C R172, R76, R51, R55 ;  /* 0x000000334cac723e */ /* 0x000fe20004807037 */
[--C-:B------:R-:W-:Y:S02]  /*4160*/  IMAD.MOV.U32 R51, RZ, RZ, R25.reuse ;  /* 0x000000ffff337224 */ /* 0x100fe400078e0019 */
[----:B------:R2:W3:Y:S01]  /*4170*/  MUFU.EX2 R80, R53 ;  /* 0x0000003500507308 */ /* 0x0004e20000000800 */
[----:B-1----:R-:W-:Y:S01]  /*4180*/  FADD.FTZ R21, R59, R78 ;  /* 0x0000004e3b157221 */ /* 0x002fe20000010000 */
[--C-:B------:R-:W-:Y:S02]  /*4190*/  IMAD.MOV.U32 R55, RZ, RZ, R25.reuse ;  /* 0x000000ffff377224 */ /* 0x100fe400078e0019 */
[--C-:B------:R-:W-:Y:S02]  /*41a0*/  IMAD.MOV.U32 R76, RZ, RZ, R25.reuse ;  /* 0x000000ffff4c7224 */ /* 0x100fe400078e0019 */
[--C-:B------:R-:W-:Y:S02]  /*41b0*/  IMAD.MOV.U32 R78, RZ, RZ, R25.reuse ;  /* 0x000000ffff4e7224 */ /* 0x100fe400078e0019 */
[----:B------:R-:W1:Y:S01]  /*41c0*/  MUFU.EX2 R38, R38 ;  /* 0x0000002600267308 */ /* 0x000e620000000800 */
[C---:B0-----:R-:W-:Y:S01]  /*41d0*/  F2FP.SATFINITE.E4M3.F32.PACK_AB_MERGE_C R36, R41.reuse, R36, RZ ;  /* 0x000000242924723e */ /* 0x041fe200048070ff */
[----:B------:R-:W-:Y:S01]  /*41e0*/  FADD.FTZ R41, R41, R12 ;  /* 0x0000000c29297221 */ /* 0x000fe20000010000 */
[----:B--2---:R-:W-:-:S02]  /*41f0*/  IMAD.MOV.U32 R53, RZ, RZ, R25 ;  /* 0x000000ffff357224 */ /* 0x004fc400078e0019 */
[----:B------:R-:W-:Y:S01]  /*4200*/  F2FP.SATFINITE.E4M3.F32.PACK_AB_MERGE_C R173, R37, R34, R36 ;  /* 0x0000002225ad723e */ /* 0x000fe20004807024 */
[----:B------:R-:W-:Y:S02]  /*4210*/  IMAD.MOV.U32 R34, RZ, RZ, R25 ;  /* 0x000000ffff227224 */ /* 0x000fe400078e0019 */
[----:B------:R-:W0:Y:S01]  /*4220*/  MUFU.EX2 R31, R31 ;  /* 0x0000001f001f7308 */ /* 0x000e220000000800 */
[----:B---3--:R-:W-:Y:S01]  /*4230*/  FADD.FTZ R12, R80, R21 ;  /* 0x00000015500c7221 */ /* 0x008fe20000010000 */
[--C-:B------:R-:W-:Y:S02]  /*4240*/  IMAD.MOV.U32 R37, RZ, RZ, R25.reuse ;  /* 0x000000ffff257224 */ /* 0x100fe400078e0019 */
[----:B------:R-:W-:-:S04]  /*4250*/  IMAD.MOV.U32 R36, RZ, RZ, R25 ;  /* 0x000000ffff247224 */ /* 0x000fc800078e0019 */
[----:B------:R-:W2:Y:S01]  /*4260*/  MUFU.EX2 R111, R111 ;  /* 0x0000006f006f7308 */ /* 0x000ea20000000800 */
[----:B-1----:R-:W-:Y:S01]  /*4270*/  FADD.FTZ R8, R38, R41 ;  /* 0x0000002926087221 */ /* 0x002fe20000010000 */
[----:B------:R-:W-:-:S06]  /*4280*/  IMAD.MOV.U32 R41, RZ, RZ, R25 ;  /* 0x000000ffff297224 */ /* 0x000fcc00078e0019 */
[----:B------:R1:W3:Y:S01]  /*4290*/  MUFU.EX2 R6, R57 ;  /* 0x0000003900067308 */ /* 0x0002e20000000800 */
[----:B0-----:R-:W-:-:S07]  /*42a0*/  FADD.FTZ R21, R31, R12 ;  /* 0x0000000c1f157221 */ /* 0x001fce0000010000 */
[----:B------:R-:W-:Y:S01]  /*42b0*/  MUFU.EX2 R40, R40 ;  /* 0x0000002800287308 */ /* 0x000fe20000000800 */
[----:B--2---:R-:W-:Y:S01]  /*42c0*/  FADD.FTZ R23, R111, R8 ;  /* 0x000000086f177221 */ /* 0x004fe20000010000 */
[----:B-1----:R-:W-:-:S06]  /*42d0*/  IMAD.MOV.U32 R57, RZ, RZ, R25 ;  /* 0x000000ffff397224 */ /* 0x002fcc00078e0019 */
[----:B------:R-:W0:Y:S01]  /*42e0*/  MUFU.EX2 R113, R113 ;  /* 0x0000007100717308 */ /* 0x000e220000000800 */
[C---:B---3--:R-:W-:Y:S01]  /*42f0*/  F2FP.SATFINITE.E4M3.F32.PACK_AB_MERGE_C R31, R6.reuse, R31, RZ ;  /* 0x0000001f061f723e */ /* 0x048fe200048070ff */
[----:B------:R-:W-:-:S03]  /*4300*/  FADD.FTZ R6, R6, R21 ;  /* 0x0000001506067221 */ /* 0x000fc60000010000 */
[----:B------:R-:W-:Y:S01]  /*4310*/  F2FP.SATFINITE.E4M3.F32.PACK_AB_MERGE_C R174, R80, R59, R31 ;  /* 0x0000003b50ae723e */ /* 0x000fe2000480701f */
[--C-:B------:R-:W-:Y:S02]  /*4320*/  IMAD.MOV.U32 R31, RZ, RZ, R25.reuse ;  /* 0x000000ffff1f7224 */ /* 0x100fe400078e0019 */
[----:B------:R-:W1:Y:S01]  /*4330*/  MUFU.EX2 R35, R35 ;  /* 0x0000002300237308 */ /* 0x000e620000000800 */
[--C-:B------:R-:W-:Y:S02]  /*4340*/  IMAD.MOV.U32 R59, RZ, RZ, R25.reuse ;  /* 0x000000ffff3b7224 */ /* 0x100fe400078e0019 */
[----:B------:R-:W-:-:S05]  /*4350*/  IMAD.MOV.U32 R80, RZ, RZ, R25 ;  /* 0x000000ffff507224 */ /* 0x000fca00078e0019 */
[----:B------:R2:W3:Y:S01]  /*4360*/  MUFU.EX2 R10, R29 ;  /* 0x0000001d000a7308 */ /* 0x0004e20000000800 */
[----:B0-----:R-:W-:Y:S01]  /*4370*/  F2FP.SATFINITE.E4M3.F32.PACK_AB_MERGE_C R14, R113, R40, RZ ;  /* 0x00000028710e723e */ /* 0x001fe200048070ff */
[----:B------:R-:W-:-:S03]  /*4380*/  FADD.FTZ R40, R40, R23 ;  /* 0x0000001728287221 */ /* 0x000fc60000010000 */
[----:B------:R-:W-:Y:S01]  /*4390*/  F2FP.SATFINITE.E4M3.F32.PACK_AB_MERGE_C R175, R111, R38, R14 ;  /* 0x000000266faf723e */ /* 0x000fe2000480700e */
[----:B------:R-:W-:Y:S01]  /*43a0*/  FADD.FTZ R113, R113, R40 ;  /* 0x0000002871717221 */ /* 0x000fe20000010000 */
[--C-:B------:R-:W-:Y:S01]  /*43b0*/  IMAD.MOV.U32 R38, RZ, RZ, R25.reuse ;  /* 0x000000ffff267224 */ /* 0x100fe200078e0019 */
[----:B------:R-:W-:Y:S01]  /*43c0*/  MUFU.EX2 R44, R44 ;  /* 0x0000002c002c7308 */ /* 0x000fe20000000800 */
[----:B-1----:R-:W-:Y:S01]  /*43d0*/  FADD.FTZ R9, R35, R6 ;  /* 0x0000000623097221 */ /* 0x002fe20000010000 */
[--C-:B--2---:R-:W-:Y:S02]  /*43e0*/  IMAD.MOV.U32 R29, RZ, RZ, R25.reuse ;  /* 0x000000ffff1d7224 */ /* 0x104fe400078e0019 */
[----:B------:R-:W-:-:S04]  /*43f0*/  IMAD.MOV.U32 R40, RZ, RZ, R25 ;  /* 0x000000ffff287224 */ /* 0x000fc800078e0019 */
[----:B------:R-:W0:Y:S01]  /*4400*/  MUFU.EX2 R117, R117 ;  /* 0x0000007500757308 */ /* 0x000e220000000800 */
[----:B---3--:R-:W-:-:S07]  /*4410*/  FADD.FTZ R6, R10, R9 ;  /* 0x000000090a067221 */ /* 0x008fce0000010000 */
[----:B------:R-:W1:Y:S08]  /*4420*/  MUFU.EX2 R42, R42 ;  /* 0x0000002a002a7308 */ /* 0x000e700000000800 */
[----:B------:R-:W2:Y:S01]  /*4430*/  MUFU.EX2 R39, R39 ;  /* 0x0000002700277308 */ /* 0x000ea20000000800 */
[----:B0-----:R-:W-:-:S07]  /*4440*/  F2FP.SATFINITE.E4M3.F32.PACK_AB_MERGE_C R14, R117, R44, RZ ;  /* 0x0000002c750e723e */ /* 0x001fce00048070ff */
[----:B------:R-:W0:Y:S01]  /*4450*/  MUFU.EX2 R115, R115 ;  /* 0x0000007300737308 */ /* 0x000e220000000800 */
[----:B-1----:R-:W-:-:S07]  /*4460*/  FADD.FTZ R12, R42, R113 ;  /* 0x000000712a0c7221 */ /* 0x002fce0000010000 */
[----:B------:R-:W1:Y:S01]  /*4470*/  MUFU.EX2 R0, R123 ;  /* 0x0000007b00007308 */ /* 0x000e620000000800 */
[----:B--2---:R-:W-:-:S07]  /*4480*/  FADD.FTZ R9, R39, R6 ;  /* 0x0000000627097221 */ /* 0x004fce0000010000 */
[----:B------:R-:W-:Y:S01]  /*4490*/  MUFU.EX2 R48, R48 ;  /* 0x0000003000307308 */ /* 0x000fe20000000800 */
[C---:B0-----:R-:W-:Y:S01]  /*44a0*/  F2FP.SATFINITE.E4M3.F32.PACK_AB_MERGE_C R169, R115.reuse, R42, R14 ;  /* 0x0000002a73a9723e */ /* 0x041fe2000480700e */
[----:B------:R-:W-:Y:S01]  /*44b0*/  FADD.FTZ R115, R115, R12 ;  /* 0x0000000c73737221 */ /* 0x000fe20000010000 */
[----:B------:R-:W-:-:S03]  /*44c0*/  IMAD.MOV.U32 R42, RZ, RZ, R25 ;  /* 0x000000ffff2a7224 */ /* 0x000fc600078e0019 */
[----:B------:R-:W-:Y:S02]  /*44d0*/  FADD.FTZ R44, R44, R115 ;  /* 0x000000732c2c7221 */ /* 0x000fe40000010000 */
[----:B------:R-:W0:Y:S01]  /*44e0*/  MUFU.EX2 R121, R121 ;  /* 0x0000007900797308 */ /* 0x000e220000000800 */
[C---:B-1----:R-:W-:Y:S01]  /*44f0*/  F2FP.SATFINITE.E4M3.F32.PACK_AB_MERGE_C R39, R0.reuse, R39, RZ ;  /* 0x000000270027723e */ /* 0x042fe200048070ff */
[----:B------:R-:W-:Y:S01]  /*4500*/  FADD.FTZ R0, R0, R9 ;  /* 0x0000000900007221 */ /* 0x000fe20000010000 */
[----:B------:R-:W-:Y:S01]  /*4510*/  FADD.FTZ R117, R117, R44 ;  /* 0x0000002c75757221 */ /* 0x000fe20000010000 */
[----:B------:R-:W-:Y:S01]  /*4520*/  IMAD.MOV.U32 R44, RZ, RZ, R25 ;  /* 0x000000ffff2c7224 */ /* 0x000fe200078e0019 */
[----:B------:R-:W-:Y:S01]  /*4530*/  F2FP.SATFINITE.E4M3.F32.PACK_AB_MERGE_C R168, R10, R35, R39 ;  /* 0x000000230aa8723e */ /* 0x000fe20004807027 */
[----:B------:R-:W-:Y:S02]  /*4540*/  VIADD R10, R22, 0xfffffffe ;  /* 0xfffffffe160a7836 */ /* 0x000fe40000000000 */
[----:B------:R-:W1:Y:S01]  /*4550*/  MUFU.EX2 R125, R125 ;  /* 0x0000007d007d7308 */ /* 0x000e620000000800 */
[----:B------:R-:W-:-:S02]  /*4560*/  IMAD.MOV.U32 R35, RZ, RZ, R25 ;  /* 0x000000ffff237224 */ /* 0x000fc400078e0019 */
[----:B------:R-:W-:Y:S01]  /*4570*/  ISETP.GE.AND P2, PT, R10, R17, PT ;  /* 0x000000110a00720c */ /* 0x000fe20003f46270 */
[----:B------:R-:W-:-:S04]  /*4580*/  IMAD.MOV.U32 R39, RZ, RZ, R25 ;  /* 0x000000ffff277224 */ /* 0x000fc800078e0019 */
        /* <DEDUP_REMOVED lines=10> */
[----:B------:R-:W-:Y:S01]  /*4630*/  FADD.FTZ R6, R48, R119 ;  /* 0x0000007730067221 */ /* 0x000fe20000010000 */
[----:B------:R-:W-:Y:S01]  /*4640*/  IMAD.MOV.U32 R48, RZ, RZ, R25 ;  /* 0x000000ffff307224 */ /* 0x000fe200078e0019 */
[----:B------:R-:W0:Y:S01]  /*4650*/  MUFU.EX2 R58, R58 ;  /* 0x0000003a003a7308 */ /* 0x000e220000000800 */
[----:B-1----:R-:W-:Y:S01]  /*4660*/  FADD.FTZ R0, R8, R9 ;  /* 0x0000000908007221 */ /* 0x002fe20000010000 */
[----:B------:R-:W-:Y:S01]  /*4670*/  FADD.FTZ R6, R121, R6 ;  /* 0x0000000679067221 */ /* 0x000fe20000010000 */
[----:B0-----:R-:W-:Y:S02]  /*4680*/  F2FP.SATFINITE.E4M3.F32.PACK_AB_MERGE_C R9, R58, R129, RZ ;  /* 0x000000813a09723e */ /* 0x001fe400048070ff */
[----:B------:R-:W-:Y:S02]  /*4690*/  FADD.FTZ R129, R129, R0 ;  /* 0x0000000081817221 */ /* 0x000fe40000010000 */
[----:B------:R-:W-:Y:S02]  /*46a0*/  F2FP.SATFINITE.E4M3.F32.PACK_AB_MERGE_C R170, R8, R125, R9 ;  /* 0x0000007d08aa723e */ /* 0x000fe40004807009 */
[----:B------:R-:W-:Y:S01]  /*46b0*/  FADD.FTZ R0, R58, R129 ;  /* 0x000000813a007221 */ /* 0x000fe20000010000 */
[----:B------:R-:W-:-:S02]  /*46c0*/  IMAD.MOV.U32 R8, RZ, RZ, RZ ;  /* 0x000000ffff087224 */ /* 0x000fc400078e00ff */
[----:B------:R-:W-:Y:S01]  /*46d0*/  IMAD.MOV.U32 R58, RZ, RZ, R25 ;  /* 0x000000ffff3a7224 */ /* 0x000fe200078e0019 */
[----:B------:R-:W-:Y:S06]  /*46e0*/  @!P2 BRA `(.L_x_19) ;  /* 0x0000002c00c4a947 */ /* 0x000fec0003800000 */
[----:B------:R-:W-:Y:S01]  /*46f0*/  IMAD.MOV.U32 R11, RZ, RZ, R3 ;  /* 0x000000ffff0b7224 */ /* 0x000fe200078e0003 */
[----:B------:R-:W-:Y:S01]  /*4700*/  CS2R R86, SRZ ;  /* 0x0000000000567805 */ /* 0x000fe2000001ff00 */
[----:B------:R-:W-:Y:S01]  /*4710*/  IMAD.MOV.U32 R9, RZ, RZ, R7 ;  /* 0x000000ffff097224 */ /* 0x000fe200078e0007 */
[----:B------:R-:W-:Y:S01]  /*4720*/  CS2R R84, SRZ ;  /* 0x0000000000547805 */ /* 0x000fe2000001ff00 */
[----:B------:R-:W-:Y:S01]  /*4730*/  IMAD.MOV.U32 R12, RZ, RZ, RZ ;  /* 0x000000ffff0c7224 */ /* 0x000fe200078e00ff */
        /* <DEDUP_REMOVED lines=29> */
[----:B------:R-:W-:Y:S01]  /*4910*/  CS2R R24, SRZ ;  /* 0x0000000000187805 */ /* 0x000fe2000001ff00 */
[----:B------:R-:W-:-:S06]  /*4920*/  UMOV UR53, URZ ;  /* 0x0000003f00357c82 */ /* 0x000fcc0008000000 */
.L_x_29:
[----:B------:R-:W-:Y:S01]  /*4930*/  ISETP.NE.AND P3, PT, RZ, UR41, PT ;  /* 0x00000029ff007c0c */ /* 0x000fe2000bf65270 */
[----:B------:R-:W-:-:S04]  /*4940*/  UISETP.NE.AND UP0, UPT, UR53, 0x1, UPT ;  /* 0x000000013500788c */ /* 0x000fc8000bf05270 */
[----:B------:R-:W-:-:S06]  /*4950*/  USEL UR4, URZ, 0x1, UP0 ;  /* 0x000000013f047887 */ /* 0x000fcc0008000000 */
[----:B------:R-:W-:Y:S02]  /*4960*/  LOP3.LUT R8, R12, UR4, RZ, 0x3c, !PT ;  /* 0x000000040c087c12 */ /* 0x000fe4000f8e3cff */
[----:B------:R-:W-:Y:S05]  /*4970*/  @P3 BRA `(.L_x_20) ;  /* 0x0000000000343947 */ /* 0x000fea0003800000 */
[----:B------:R-:W-:Y:S05]  /*4980*/  @!P0 BRA `(.L_x_21) ;  /* 0x0000000000048947 */ /* 0x000fea0003800000 */
[----:B------:R-:W-:Y:S01]  /*4990*/  BPT.TRAP 0x1 ;  /* 0x000000040000795c */ /* 0x000fe20000300000 */
.L_x_21:
[----:B------:R-:W-:Y:S01]  /*49a0*/  UIADD3 UR4, UR53, 0x1, URZ ;  /* 0x0000000135047890 */ /* 0x000fe2000fffe03f */
[----:B------:R-:W-:-:S03]  /*49b0*/  SHF.L.U32 R3, R8, 0x1f, RZ ;  /* 0x0000001f08037819 */ /* 0x000fc600000006ff */
[----:B------:R-:W-:-:S04]  /*49c0*/  UISETP.NE.AND UP0, UPT, UR4, 0x2, UPT ;  /* 0x000000020400788c */ /* 0x000fc8000bf05270 */
[----:B------:R-:W-:-:S04]  /*49d0*/  USEL UR4, UR4, URZ, UP0 ;  /* 0x0000003f04047287 */ /* 0x000fc80008000000 */
[----:B------:R-:W-:-:S09]  /*49e0*/  ULEA UR4, UR4, UR40, 0x3 ;  /* 0x0000002804047291 */ /* 0x000fd2000f8e183f */
[----:B------:R0:W1:Y:S01]  /*49f0*/  SYNCS.PHASECHK.TRANS64.TRYWAIT P2, [UR4+0x29830], R3 ;  /* 0x02983003ff0075a7 */ /* 0x0000620008040144 */
[----:B------:R-:W-:Y:S05]  /*4a00*/  @!P0 BRA `(.L_x_22) ;  /* 0x0000000000048947 */ /* 0x000fea0003800000 */
[----:B------:R-:W-:Y:S01]  /*4a10*/  BPT.TRAP 0x1 ;  /* 0x000000040000795c */ /* 0x000fe20000300000 */
.L_x_22:
[----:B-1----:R-:W-:Y:S05]  /*4a20*/  @P2 BRA `(.L_x_20) ;  /* 0x0000000000082947 */ /* 0x002fea0003800000 */
[----:B------:R-:W1:Y:S02]  /*4a30*/  SYNCS.PHASECHK.TRANS64.TRYWAIT P2, [UR4+0x29830], R3 ;  /* 0x02983003ff0075a7 */ /* 0x000e640008040144 */
[----:B-1----:R-:W-:Y:S05]  /*4a40*/  @!P2 BRA `(.L_x_23) ;  /* 0x000000900078a947 */ /* 0x002fea0003800000 */
.L_x_20:
[----:B01----:R-:W-:Y:S01]  /*4a50*/  VIADD R3, R18, 0x8 ;  /* 0x0000000812037836 */ /* 0x003fe20000000000 */
[----:B------:R-:W-:Y:S01]  /*4a60*/  UIADD3 UR52, UR53, 0x1, URZ ;  /* 0x0000000135347890 */ /* 0x000fe2000fffe03f */
[C---:B------:R-:W-:Y:S01]  /*4a70*/  R2UR UR4, R4.reuse ;  /* 0x00000000040472ca */ /* 0x040fe200000e0000 */
[----:B------:R-:W-:Y:S01]  /*4a80*/  UMOV UR7, 0x80000020 ;  /* 0x8000002000077882 */ /* 0x000fe20000000000 */
[C---:B------:R-:W-:Y:S01]  /*4a90*/  R2UR UR5, R5.reuse ;  /* 0x00000000050572ca */ /* 0x040fe200000e0000 */
[----:B------:R0:W-:Y:S01]  /*4aa0*/  BAR.SYNC.DEFER_BLOCKING R3, 0x100 ;  /* 0x000400030000751d */ /* 0x0001e20000010000 */
[----:B------:R-:W-:Y:S01]  /*4ab0*/  UISETP.NE.AND UP0, UPT, UR52, 0x2, UPT ;  /* 0x000000023400788c */ /* 0x000fe2000bf05270 */
[C---:B------:R-:W-:Y:S02]  /*4ac0*/  R2UR UR8, R4.reuse ;  /* 0x00000000040872ca */ /* 0x040fe400000e0000 */
[C---:B------:R-:W-:Y:S01]  /*4ad0*/  R2UR UR9, R5.reuse ;  /* 0x00000000050972ca */ /* 0x040fe200000e0000 */
[----:B------:R-:W-:Y:S01]  /*4ae0*/  USEL UR52, UR52, URZ, UP0 ;  /* 0x0000003f34347287 */ /* 0x000fe20008000000 */
[C---:B------:R-:W-:Y:S01]  /*4af0*/  R2UR UR12, R4.reuse ;  /* 0x00000000040c72ca */ /* 0x040fe200000e0000 */
[----:B------:R-:W-:Y:S01]  /*4b00*/  UMOV UR11, 0x80000020 ;  /* 0x80000020000b7882 */ /* 0x000fe20000000000 */
[C---:B------:R-:W-:Y:S01]  /*4b10*/  R2UR UR13, R5.reuse ;  /* 0x00000000050d72ca */ /* 0x040fe200000e0000 */
[----:B------:R-:W-:Y:S01]  /*4b20*/  UIMAD UR54, UR52, 0x780, UR42 ;  /* 0x00000780343678a4 */ /* 0x000fe2000f8e022a */
[C---:B------:R-:W-:Y:S01]  /*4b30*/  R2UR UR16, R4.reuse ;  /* 0x00000000041072ca */ /* 0x040fe200000e0000 */
[----:B------:R-:W-:Y:S01]  /*4b40*/  UMOV UR15, 0x80000020 ;  /* 0x80000020000f7882 */ /* 0x000fe20000000000 */
[C---:B------:R-:W-:Y:S01]  /*4b50*/  R2UR UR17, R5.reuse ;  /* 0x00000000051172ca */ /* 0x040fe200000e0000 */
[----:B------:R-:W-:Y:S01]  /*4b60*/  UIADD3 UR10, UR54, 0x80, URZ ;  /* 0x00000080360a7890 */ /* 0x000fe2000fffe03f */
[----:B------:R-:W-:Y:S01]  /*4b70*/  R2UR UR20, R4 ;  /* 0x00000000041472ca */ /* 0x000fe200000e0000 */
[----:B------:R-:W-:Y:S01]  /*4b80*/  UIADD3 UR14, UR54, 0x100, URZ ;  /* 0x00000100360e7890 */ /* 0x000fe2000fffe03f */
[----:B------:R-:W-:Y:S01]  /*4b90*/  R2UR UR21, R5 ;  /* 0x00000000051572ca */ /* 0x000fe200000e0000 */
[----:B------:R-:W-:Y:S01]  /*4ba0*/  UMOV UR6, UR54 ;  /* 0x0000003600067c82 */ /* 0x000fe20008000000 */
[----:B------:R-:W-:Y:S01]  /*4bb0*/  UIADD3 UR18, UR54, 0x180, URZ ;  /* 0x0000018036127890 */ /* 0x000fe2000fffe03f */
[----:B------:R-:W-:Y:S01]  /*4bc0*/  UMOV UR19, 0x80000020 ;  /* 0x8000002000137882 */ /* 0x000fe20000000000 */
[----:B------:R-:W-:Y:S01]  /*4bd0*/  UIADD3 UR22, UR54, 0x200, URZ ;  /* 0x0000020036167890 */ /* 0x000fe2000fffe03f */
[----:B------:R-:W-:Y:S01]  /*4be0*/  UMOV UR23, 0x80000020 ;  /* 0x8000002000177882 */ /* 0x000fe20000000000 */
[----:B------:R-:W-:Y:S01]  /*4bf0*/  WARPGROUP.ARRIVE ;  /* 0x00000000000079c5 */ /* 0x000fe20000000000 */
[----:B------:R-:W-:Y:S01]  /*4c00*/  UIADD3 UR26, UR54, 0x2, URZ ;  /* 0x00000002361a7890 */ /* 0x000fe2000fffe03f */
[----:B------:R-:W-:Y:S01]  /*4c10*/  UMOV UR27, 0x80000020 ;  /* 0x80000020001b7882 */ /* 0x000fe20000000000 */
[----:B------:R-:W-:-:S03]  /*4c20*/  UIADD3 UR30, UR54, 0x280, URZ ;  /* 0x00000280361e7890 */ /* 0x000fc6000fffe03f */
[----:B------:R-:W-:Y:S01]  /*4c30*/  QGMMA.64x32x32.F32.E4M3.E4M3 R152, gdesc[UR4], RZ, !UPT, gsb0 ;  /* 0x00600000049879f3 */ /* 0x000fe2000c0008ff */
[----:B------:R-:W-:Y:S01]  /*4c40*/  UIADD3 UR6, UR54, 0x82, URZ ;  /* 0x0000008236067890 */ /* 0x000fe2000fffe03f */
[----:B------:R-:W-:Y:S01]  /*4c50*/  UMOV UR4, UR24 ;  /* 0x0000001800047c82 */ /* 0x000fe20008000000 */
[----:B------:R-:W-:Y:S01]  /*4c60*/  UMOV UR5, UR25 ;  /* 0x0000001900057c82 */ /* 0x000fe20008000000 */
[----:B------:R-:W-:Y:S01]  /*4c70*/  UMOV UR7, 0x80000020 ;  /* 0x8000002000077882 */ /* 0x000fe20000000000 */
[----:B------:R-:W-:Y:S01]  /*4c80*/  UMOV UR31, 0x80000020 ;  /* 0x80000020001f7882 */ /* 0x000fe20000000000 */
[----:B------:R-:W-:Y:S01]  /*4c90*/  UIADD3 UR34, UR54, 0x282, URZ ;  /* 0x0000028236227890 */ /* 0x000fe2000fffe03f */
[----:B------:R-:W-:Y:S01]  /*4ca0*/  UMOV UR35, 0x80000020 ;  /* 0x8000002000237882 */ /* 0x000fe20000000000 */
[----:B------:R-:W-:Y:S01]  /*4cb0*/  UIADD3 UR46, UR54, 0x500, URZ ;  /* 0x00000500362e7890 */ /* 0x000fe2000fffe03f */
[----:B------:R-:W-:Y:S01]  /*4cc0*/  UMOV UR47, 0x80000020 ;  /* 0x80000020002f7882 */ /* 0x000fe20000000000 */
[----:B------:R-:W-:Y:S01]  /*4cd0*/  UIADD3 UR50, UR54, 0x502, URZ ;  /* 0x0000050236327890 */ /* 0x000fe2000fffe03f */
[----:B------:R-:W-:Y:S01]  /*4ce0*/  UMOV UR51, 0x80000020 ;  /* 0x8000002000337882 */ /* 0x000fe20000000000 */
[----:B------:R-:W-:-:S02]  /*4cf0*/  WARPGROUP.DEPBAR.LE gsb0, 0x0 ;  /* 0x00008000000079c5 */ /* 0x000fc40000010000 */
[----:B------:R-:W-:-:S06]  /*4d00*/  WARPGROUP.ARRIVE ;  /* 0x00000000000079c5 */ /* 0x000fcc0000000000 */
[----:B------:R-:W-:Y:S01]  /*4d10*/  QGMMA.64x32x32.F32.E4M3.E4M3 R136, gdesc[UR8], RZ, !UPT, gsb0 ;  /* 0x00600000088879f3 */ /* 0x000fe2000c0008ff */
[----:B------:R-:W-:Y:S02]  /*4d20*/  UIADD3 UR8, UR54, 0x102, URZ ;  /* 0x0000010236087890 */ /* 0x000fe4000fffe03f */
[----:B------:R-:W-:Y:S02]  /*4d30*/  UIADD3 UR9, UR54, 0x182, URZ ;  /* 0x0000018236097890 */ /* 0x000fe4000fffe03f */
        /* <DEDUP_REMOVED lines=13> */
[----:B------:R-:W-:Y:S01]  /*4e10*/  UMOV UR26, UR6 ;  /* 0x00000006001a7c82 */ /* 0x000fe20008000000 */
[----:B------:R-:W-:Y:S01]  /*4e20*/  UMOV UR27, 0x80000020 ;  /* 0x80000020001b7882 */ /* 0x000fe20000000000 */
[----:B------:R-:W-:Y:S01]  /*4e30*/  UMOV UR6, UR8 ;  /* 0x0000000800067c82 */ /* 0x000fe20008000000 */
        /* <DEDUP_REMOVED lines=10> */
[----:B------:R-:W-:Y:S01]  /*4ee0*/  UIADD3 UR6, UR54, 0x300, URZ ;  /* 0x0000030036067890 */ /* 0x000fe2000fffe03f */
[----:B------:R-:W-:Y:S01]  /*4ef0*/  UMOV UR4, UR28 ;  /* 0x0000001c00047c82 */ /* 0x000fe20008000000 */
[----:B------:R-:W-:Y:S01]  /*4f00*/  UMOV UR5, UR29 ;  /* 0x0000001d00057c82 */ /* 0x000fe20008000000 */
        /* <DEDUP_REMOVED lines=120> */
[----:B0-----:R-:W-:Y:S05]  /*5690*/  @P3 BRA `(.L_x_24) ;  /* 0x0000000000283947 */ /* 0x001fea0003800000 */
[----:B------:R-:W-:Y:S05]  /*56a0*/  @!P0 BRA `(.L_x_25) ;  /* 0x0000000000048947 */ /* 0x000fea0003800000 */
[----:B------:R-:W-:Y:S01]  /*56b0*/  BPT.TRAP 0x1 ;  /* 0x000000040000795c */ /* 0x000fe20000300000 */
.L_x_25:
[----:B------:R-:W-:Y:S01]  /*56c0*/  ULEA UR4, UR53, UR40, 0x3 ;  /* 0x0000002835047291 */ /* 0x000fe2000f8e183f */
[----:B------:R-:W-:-:S08]  /*56d0*/  SHF.L.U32 R3, R12, 0x1f, RZ ;  /* 0x0000001f0c037819 */ /* 0x000fd000000006ff */
[----:B------:R0:W1:Y:S01]  /*56e0*/  SYNCS.PHASECHK.TRANS64.TRYWAIT P2, [UR4+0x29850], R3 ;  /* 0x02985003ff0075a7 */ /* 0x0000620008040144 */
[----:B------:R-:W-:Y:S05]  /*56f0*/  @!P0 BRA `(.L_x_26) ;  /* 0x0000000000048947 */ /* 0x000fea0003800000 */
[----:B------:R-:W-:Y:S01]  /*5700*/  BPT.TRAP 0x1 ;  /* 0x000000040000795c */ /* 0x000fe20000300000 */
.L_x_26:
[----:B-1----:R-:W-:Y:S05]  /*5710*/  @P2 BRA `(.L_x_24) ;  /* 0x0000000000082947 */ /* 0x002fea0003800000 */
[----:B------:R-:W1:Y:S02]  /*5720*/  SYNCS.PHASECHK.TRANS64.TRYWAIT P2, [UR4+0x29850], R3 ;  /* 0x02985003ff0075a7 */ /* 0x000e640008040144 */
[----:B-1----:R-:W-:Y:S05]  /*5730*/  @!P2 BRA `(.L_x_27) ;  /* 0x000000840054a947 */ /* 0x002fea0003800000 */
.L_x_24:
[----:B------:R-:W-:Y:S01]  /*5740*/  UIADD3 UR4, UR40, 0x400, URZ ;  /* 0x0000040028047890 */ /* 0x000fe2000fffe03f */
[----:B------:R-:W-:Y:S01]  /*5750*/  WARPGROUP.ARRIVE ;  /* 0x00000000000079c5 */ /* 0x000fe20000000000 */
[----:B------:R-:W-:Y:S01]  /*5760*/  UMOV UR7, 0xc0000010 ;  /* 0xc000001000077882 */ /* 0x000fe20000000000 */
[----:B-1----:R-:W-:Y:S01]  /*5770*/  FMNMX.FTZ R12, R152, R9, !PT ;  /* 0x00000009980c7209 */ /* 0x002fe20007810000 */
[----:B------:R-:W-:-:S03]  /*5780*/  USHF.R.U32.HI UR4, URZ, 0x4, UR4 ;  /* 0x000000043f047899 */ /* 0x000fc60008011604 */
[----:B0-----:R-:W-:Y:S01]  /*5790*/  FMNMX.FTZ R3, R153, R12, !PT ;  /* 0x0000000c99037209 */ /* 0x001fe20007810000 */
[----:B------:R-:W-:Y:S01]  /*57a0*/  ULOP3.LUT UR4, UR4, 0x3fff, URZ, 0xc0, !UPT ;  /* 0x00003fff04047892 */ /* 0x000fe2000f8ec03f */
[----:B------:R-:W-:Y:S02]  /*57b0*/  FMNMX.FTZ R12, R154, R11, !PT ;  /* 0x0000000b9a0c7209 */ /* 0x000fe40007810000 */
[----:B------:R-:W-:Y:S01]  /*57c0*/  FMNMX.FTZ R14, R156, R3, !PT ;  /* 0x000000039c0e7209 */ /* 0x000fe20007810000 */
[----:B------:R-:W-:Y:S01]  /*57d0*/  ULOP3.LUT UR4, UR4, 0x10000, URZ, 0xfc, !UPT ;  /* 0x0001000004047892 */ /* 0x000fe2000f8efc3f */
[----:B------:R-:W-:Y:S02]  /*57e0*/  FMNMX.FTZ R3, R155, R12, !PT ;  /* 0x0000000c9b037209 */ /* 0x000fe40007810000 */
[----:B------:R-:W-:Y:S01]  /*57f0*/  FMNMX.FTZ R7, R157, R14, !PT ;  /* 0x0000000e9d077209 */ /* 0x000fe20007810000 */
[----:B------:R-:W-:Y:S01]  /*5800*/  UIMAD UR4, UR53, 0x500, UR4 ;  /* 0x00000500350478a4 */ /* 0x000fe2000f8e0204 */
[----:B------:R-:W-:-:S02]  /*5810*/  FMNMX.FTZ R12, R158, R3, !PT ;  /* 0x000000039e0c7209 */ /* 0x000fc40007810000 */
[----:B------:R-:W-:Y:S02]  /*5820*/  FMNMX.FTZ R14, R160, R7, !PT ;  /* 0x00000007a00e7209 */ /* 0x000fe40007810000 */
[----:B------:R-:W-:Y:S02]  /*5830*/  FMNMX.FTZ R3, R159, R12, !PT ;  /* 0x0000000c9f037209 */ /* 0x000fe40007810000 */
[----:B------:R-:W-:Y:S01]  /*5840*/  UMOV UR6, UR4 ;  /* 0x0000000400067c82 */ /* 0x000fe20008000000 */
[----:B------:R-:W-:Y:S01]  /*5850*/  FMNMX.FTZ R7, R161, R14, !PT ;  /* 0x0000000ea1077209 */ /* 0x000fe20007810000 */
[----:B------:R-:W-:Y:S01]  /*5860*/  QGMMA.64x128x32.F32.E4M3.E4M3 R24, R184, gdesc[UR4], R24, gsb0 ;  /* 0x01e00004b8187df3 */ /* 0x000fe20008000818 */
[----:B------:R-:W-:Y:S01]  /*5870*/  UIADD3 UR6, UR4, 0x100, URZ ;  /* 0x0000010004067890 */ /* 0x000fe2000fffe03f */
[----:B------:R-:W-:Y:S01]  /*5880*/  FMNMX.FTZ R12, R162, R3, !PT ;  /* 0x00000003a20c7209 */ /* 0x000fe20007810000 */
[----:B------:R-:W-:Y:S01]  /*5890*/  UMOV UR7, 0xc0000010 ;  /* 0xc000001000077882 */ /* 0x000fe20000000000 */
[----:B------:R-:W-:-:S02]  /*58a0*/  FMNMX.FTZ R14, R164, R7, !PT ;  /* 0x00000007a40e7209 */ /* 0x000fc40007810000 */
[----:B------:R-:W-:Y:S02]  /*58b0*/  FMNMX.FTZ R3, R163, R12, !PT ;  /* 0x0000000ca3037209 */ /* 0x000fe40007810000 */
[----:B------:R-:W-:Y:S02]  /*58c0*/  FMNMX.FTZ R7, R165, R14, !PT ;  /* 0x0000000ea5077209 */ /* 0x000fe40007810000 */
[----:B------:R-:W-:Y:S02]  /*58d0*/  FMNMX.FTZ R12, R166, R3, !PT ;  /* 0x00000003a60c7209 */ /* 0x000fe40007810000 */
[----:B------:R-:W-:Y:S02]  /*58e0*/  FMNMX.FTZ R14, R136, R7, !PT ;  /* 0x00000007880e7209 */ /* 0x000fe40007810000 */
[----:B------:R-:W-:Y:S02]  /*58f0*/  FMNMX.FTZ R3, R167, R12, !PT ;  /* 0x0000000ca7037209 */ /* 0x000fe40007810000 */
        /* <DEDUP_REMOVED lines=61> */
[----:B------:R-:W-:-:S03]  /*5cd0*/  FMNMX.FTZ R12, R102, R3, !PT ;  /* 0x00000003660c7209 */ /* 0x000fc60007810000 */
[----:B------:R-:W0:Y:S01]  /*5ce0*/  SHFL.BFLY PT, R3, R14, 0x2, 0x1f ;  /* 0x0c401f000e037f89 */ /* 0x000e2200000e0000 */
[----:B------:R-:W-:Y:S02]  /*5cf0*/  WARPGROUP.DEPBAR.LE gsb0, 0x0 ;  /* 0x00008000000079c5 */ /* 0x000fe40000010000 */
[----:B------:R-:W-:Y:S01]  /*5d00*/  WARPGROUP.ARRIVE ;  /* 0x00000000000079c5 */ /* 0x000fe20000000000 */
[----:B------:R-:W-:-:S05]  /*5d10*/  FMNMX.FTZ R12, R103, R12, !PT ;  /* 0x0000000c670c7209 */ /* 0x000fca0007810000 */
[----:B------:R-:W-:Y:S01]  /*5d20*/  QGMMA.64x128x32.F32.E4M3.E4M3 R24, R180, gdesc[UR4], R24, gsb0 ;  /* 0x01e00004b4187df3 */ /* 0x000fe20008000818 */
[----:B------:R-:W-:Y:S01]  /*5d30*/  UIADD3 UR6, UR4, 0x200, URZ ;  /* 0x0000020004067890 */ /* 0x000fe2000fffe03f */
[----:B------:R-:W1:Y:S01]  /*5d40*/  SHFL.BFLY PT, R7, R12, 0x2, 0x1f ;  /* 0x0c401f000c077f89 */ /* 0x000e6200000e0000 */
[----:B------:R-:W-:Y:S01]  /*5d50*/  UMOV UR7, 0xc0000010 ;  /* 0xc000001000077882 */ /* 0x000fe20000000000 */
[----:B0-----:R-:W-:-:S05]  /*5d60*/  FMNMX.FTZ R13, R14, R3, !PT ;  /* 0x000000030e0d7209 */ /* 0x001fca0007810000 */
[----:B------:R-:W0:Y:S01]  /*5d70*/  SHFL.BFLY PT, R20, R13, 0x1, 0x1f ;  /* 0x0c201f000d147f89 */ /* 0x000e2200000e0000 */
[----:B-1----:R-:W-:-:S05]  /*5d80*/  FMNMX.FTZ R15, R12, R7, !PT ;  /* 0x000000070c0f7209 */ /* 0x002fca0007810000 */
[----:B------:R-:W1:Y:S01]  /*5d90*/  SHFL.BFLY PT, R22, R15, 0x1, 0x1f ;  /* 0x0c201f000f167f89 */ /* 0x000e6200000e0000 */
[----:B0-----:R-:W-:-:S05]  /*5da0*/  FMNMX.FTZ R7, R13, R20, !PT ;  /* 0x000000140d077209 */ /* 0x001fca0007810000 */
[----:B------:R-:W-:Y:S01]  /*5db0*/  FFMA.FTZ R189, R2, R7, -8 ;  /* 0xc100000002bd7423 */ /* 0x000fe20000010007 */
[----:B------:R-:W-:-:S03]  /*5dc0*/  FADD.FTZ R9, -R7, R9 ;  /* 0x0000000907097221 */ /* 0x000fc60000010100 */
[C-C-:B------:R-:W-:Y:S01]  /*5dd0*/  FFMA.FTZ R23, R2.reuse, R136, -R189.reuse ;  /* 0x0000008802177223 */ /* 0x140fe200000108bd */
[----:B------:R-:W-:-:S01]  /*5de0*/  FFMA.FTZ R136, R2, R137, -R189 ;  /* 0x0000008902887223 */ /* 0x000fc200000108bd */
[C-C-:B------:R-:W-:Y:S01]  /*5df0*/  FFMA.FTZ R137, R2.reuse, R140, -R189.reuse ;  /* 0x0000008c02897223 */ /* 0x140fe200000108bd */
[----:B------:R-:W-:-:S01]  /*5e00*/  FFMA.FTZ R140, R2, R141, -R189 ;  /* 0x0000008d028c7223 */ /* 0x000fc200000108bd */
[----:B-1----:R-:W-:Y:S01]  /*5e10*/  FMNMX.FTZ R3, R15, R22, !PT ;  /* 0x000000160f037209 */ /* 0x002fe20007810000 */
[----:B------:R-:W-:-:S01]  /*5e20*/  FFMA.FTZ R141, R2, R144, -R189 ;  /* 0x00000090028d7223 */ /* 0x000fc200000108bd */
[C-C-:B------:R-:W-:Y:S01]  /*5e30*/  FFMA.FTZ R144, R2.reuse, R145, -R189.reuse ;  /* 0x0000009102907223 */ /* 0x140fe200000108bd */
[----:B------:R-:W-:-:S01]  /*5e40*/  FFMA.FTZ R145, R2, R148, -R189 ;  /* 0x0000009402917223 */ /* 0x000fc200000108bd */
[C-C-:B------:R-:W-:Y:S01]  /*5e50*/  FFMA.FTZ R148, R2.reuse, R149, -R189.reuse ;  /* 0x0000009502947223 */ /* 0x140fe200000108bd */
[C---:B------:R-:W-:Y:S01]  /*5e60*/  FMUL.FTZ R14, R2.reuse, R9 ;  /* 0x00000009020e7220 */ /* 0x040fe20000410000 */
[----:B------:R-:W-:Y:S01]  /*5e70*/  FFMA.FTZ R149, R2, R101, -R189 ;  /* 0x0000006502957223 */ /* 0x000fe200000108bd */
[----:B------:R-:W-:-:S01]  /*5e80*/  FADD.FTZ R9, -R3, R11 ;  /* 0x0000000b03097221 */ /* 0x000fc20000010100 */
[C---:B------:R-:W-:Y:S01]  /*5e90*/  FFMA.FTZ R101, R2.reuse, R3, -8 ;  /* 0xc100000002657423 */ /* 0x040fe20000010003 */
[----:B------:R-:W-:-:S01]  /*5ea0*/  FFMA.FTZ R12, R2, R152, -R189 ;  /* 0x00000098020c7223 */ /* 0x000fc200000108bd */
[C---:B------:R-:W-:Y:S01]  /*5eb0*/  FFMA.FTZ R13, R2.reuse, R153, -R189 ;  /* 0x00000099020d7223 */ /* 0x040fe200000108bd */
[C---:B------:R-:W-:Y:S01]  /*5ec0*/  FMUL.FTZ R9, R2.reuse, R9 ;  /* 0x0000000902097220 */ /* 0x040fe20000410000 */
[C-C-:B------:R-:W-:Y:S01]  /*5ed0*/  FFMA.FTZ R152, R2.reuse, R154, -R101.reuse ;  /* 0x0000009a02987223 */ /* 0x140fe20000010865 */
[----:B------:R-:W-:-:S01]  /*5ee0*/  FFMA.FTZ R153, R2, R155, -R101 ;  /* 0x0000009b02997223 */ /* 0x000fc20000010865 */
[----:B------:R0:W-:Y:S01]  /*5ef0*/  MUFU.EX2 R11, R14 ;  /* 0x0000000e000b7308 */ /* 0x0001e20000000800 */
[----:B------:R-:W-:-:S01]  /*5f00*/  FFMA.FTZ R154, R2, R158, -R101 ;  /* 0x0000009e029a7223 */ /* 0x000fc20000010865 */
[C---:B------:R-:W-:Y:S01]  /*5f10*/  FFMA.FTZ R15, R2.reuse, R157, -R189 ;  /* 0x0000009d020f7223 */ /* 0x040fe200000108bd */
[----:B------:R-:W-:-:S01]  /*5f20*/  FFMA.FTZ R155, R2, R159, -R101 ;  /* 0x0000009f029b7223 */ /* 0x000fc20000010865 */
[C-C-:B------:R-:W-:Y:S01]  /*5f30*/  FFMA.FTZ R19, R2.reuse, R160, -R189.reuse ;  /* 0x000000a002137223 */ /* 0x140fe200000108bd */
[----:B------:R-:W-:-:S01]  /*5f40*/  FFMA.FTZ R20, R2, R161, -R189 ;  /* 0x000000a102147223 */ /* 0x000fc200000108bd */
[C---:B------:R-:W-:Y:S01]  /*5f50*/  FFMA.FTZ R157, R2.reuse, R163, -R101 ;  /* 0x000000a3029d7223 */ /* 0x040fe20000010865 */
[----:B------:R-:W-:-:S01]  /*5f60*/  FFMA.FTZ R21, R2, R164, -R189 ;  /* 0x000000a402157223 */ /* 0x000fc200000108bd */
[----:B------:R-:W1:Y:S01]  /*5f70*/  MUFU.EX2 R12, R12 ;  /* 0x0000000c000c7308 */ /* 0x000e620000000800 */
[----:B0-----:R-:W-:-:S01]  /*5f80*/  FFMA.FTZ R14, R2, R156, -R189 ;  /* 0x0000009c020e7223 */ /* 0x001fc200000108bd */
[C-C-:B------:R-:W-:Y:S01]  /*5f90*/  FFMA.FTZ R156, R2.reuse, R162, -R101.reuse ;  /* 0x000000a2029c7223 */ /* 0x140fe20000010865 */
[----:B------:R-:W-:-:S01]  /*5fa0*/  FFMA.FTZ R158, R2, R166, -R101 ;  /* 0x000000a6029e7223 */ /* 0x000fc20000010865 */
[C---:B------:R-:W-:Y:S01]  /*5fb0*/  FFMA.FTZ R22, R2.reuse, R165, -R189 ;  /* 0x000000a502167223 */ /* 0x040fe200000108bd */
[----:B------:R-:W-:-:S01]  /*5fc0*/  FFMA.FTZ R159, R2, R167, -R101 ;  /* 0x000000a7029f7223 */ /* 0x000fc20000010865 */
[C-C-:B------:R-:W-:Y:S01]  /*5fd0*/  FFMA.FTZ R138, R2.reuse, R138, -R101.reuse ;  /* 0x0000008a028a7223 */ /* 0x140fe20000010865 */
[----:B------:R-:W-:-:S01]  /*5fe0*/  FFMA.FTZ R139, R2, R139, -R101 ;  /* 0x0000008b028b7223 */ /* 0x000fc20000010865 */
[----:B------:R-:W-:Y:S01]  /*5ff0*/  MUFU.EX2 R9, R9 ;  /* 0x0000000900097308 */ /* 0x000fe20000000800 */
[----:B------:R-:W-:-:S01]  /*6000*/  FFMA.FTZ R142, R2, R142, -R101 ;  /* 0x0000008e028e7223 */ /* 0x000fc20000010865 */
[C-C-:B------:R-:W-:Y:S01]  /*6010*/  FFMA.FTZ R143, R2.reuse, R143, -R101.reuse ;  /* 0x0000008f028f7223 */ /* 0x140fe20000010865 */
[----:B------:R-:W-:-:S01]  /*6020*/  FFMA.FTZ R146, R2, R146, -R101 ;  /* 0x0000009202927223 */ /* 0x000fc20000010865 */
[C-C-:B------:R-:W-:Y:S01]  /*6030*/  FFMA.FTZ R147, R2.reuse, R147, -R101.reuse ;  /* 0x0000009302937223 */ /* 0x140fe20000010865 */
[----:B------:R-:W-:-:S01]  /*6040*/  FFMA.FTZ R150, R2, R150, -R101 ;  /* 0x0000009602967223 */ /* 0x000fc20000010865 */
[C---:B------:R-:W-:Y:S01]  /*6050*/  FFMA.FTZ R151, R2.reuse, R151, -R101 ;  /* 0x0000009702977223 */ /* 0x040fe20000010865 */
[----:B------:R-:W-:-:S01]  /*6060*/  FFMA.FTZ R120, R2, R120, -R189 ;  /* 0x0000007802787223 */ /* 0x000fc200000108bd */
[----:B------:R-:W0:Y:S01]  /*6070*/  MUFU.EX2 R152, R152 ;  /* 0x0000009800987308 */ /* 0x000e220000000800 */
[----:B-1----:R-:W-:-:S01]  /*6080*/  FFMA.FTZ R0, R11, R0, R12 ;  /* 0x000000000b007223 */ /* 0x002fc2000001000c */
[C---:B------:R-:W-:Y:S01]  /*6090*/  FFMA.FTZ R122, R2.reuse, R122, -R101 ;  /* 0x0000007a027a7223 */ /* 0x040fe20000010865 */
[----:B------:R-:W-:-:S01]  /*60a0*/  FFMA.FTZ R121, R2, R121, -R189 ;  /* 0x0000007902797223 */ /* 0x000fc200000108bd */
[C---:B------:R-:W-:Y:S01]  /*60b0*/  FFMA.FTZ R123, R2.reuse, R123, -R101 ;  /* 0x0000007b027b7223 */ /* 0x040fe20000010865 */
[----:B------:R-:W-:-:S01]  /*60c0*/  FFMA.FTZ R124, R2, R124, -R189 ;  /* 0x0000007c027c7223 */ /* 0x000fc200000108bd */
[C---:B------:R-:W-:Y:S01]  /*60d0*/  FFMA.FTZ R126, R2.reuse, R126, -R101 ;  /* 0x0000007e027e7223 */ /* 0x040fe20000010865 */
[----:B------:R-:W-:-:S01]  /*60e0*/  FFMA.FTZ R125, R2, R125, -R189 ;  /* 0x0000007d027d7223 */ /* 0x000fc200000108bd */
[----:B------:R-:W1:Y:S01]  /*60f0*/  MUFU.EX2 R13, R13 ;  /* 0x0000000d000d7308 */ /* 0x000e620000000800 */
[----:B------:R-:W-:-:S01]  /*6100*/  FFMA.FTZ R127, R2, R127, -R101 ;  /* 0x0000007f027f7223 */ /* 0x000fc20000010865 */
[C---:B------:R-:W-:Y:S01]  /*6110*/  FFMA.FTZ R128, R2.reuse, R128, -R189 ;  /* 0x0000008002807223 */ /* 0x040fe200000108bd */
[----:B------:R-:W-:-:S01]  /*6120*/  FFMA.FTZ R130, R2, R130, -R101 ;  /* 0x0000008202827223 */ /* 0x000fc20000010865 */
[C---:B------:R-:W-:Y:S01]  /*6130*/  FFMA.FTZ R129, R2.reuse, R129, -R189 ;  /* 0x0000008102817223 */ /* 0x040fe200000108bd */
[----:B------:R-:W-:-:S01]  /*6140*/  FFMA.FTZ R131, R2, R131, -R101 ;  /* 0x0000008302837223 */ /* 0x000fc20000010865 */
[C---:B------:R-:W-:Y:S01]  /*6150*/  FFMA.FTZ R132, R2.reuse, R132, -R189 ;  /* 0x0000008402847223 */ /* 0x040fe200000108bd */
[----:B------:R-:W-:-:S01]  /*6160*/  FFMA.FTZ R134, R2, R134, -R101 ;  /* 0x0000008602867223 */ /* 0x000fc20000010865 */
[----:B------:R-:W2:Y:S01]  /*6170*/  MUFU.EX2 R153, R153 ;  /* 0x0000009900997308 */ /* 0x000ea20000000800 */
[----:B0-----:R-:W-:-:S01]  /*6180*/  FFMA.FTZ R6, R9, R6, R152 ;  /* 0x0000000609067223 */ /* 0x001fc20000010098 */
[C---:B------:R-:W-:Y:S01]  /*6190*/  FFMA.FTZ R133, R2.reuse, R133, -R189 ;  /* 0x0000008502857223 */ /* 0x040fe200000108bd */
[----:B------:R-:W-:-:S01]  /*61a0*/  FFMA.FTZ R135, R2, R135, -R101 ;  /* 0x0000008702877223 */ /* 0x000fc20000010865 */
[C---:B------:R-:W-:Y:S01]  /*61b0*/  FFMA.FTZ R104, R2.reuse, R104, -R189 ;  /* 0x0000006802687223 */ /* 0x040fe200000108bd */
[----:B------:R-:W-:-:S01]  /*61c0*/  FFMA.FTZ R106, R2, R106, -R101 ;  /* 0x0000006a026a7223 */ /* 0x000fc20000010865 */
[C---:B------:R-:W-:Y:S01]  /*61d0*/  FFMA.FTZ R105, R2.reuse, R105, -R189 ;  /* 0x0000006902697223 */ /* 0x040fe200000108bd */
[----:B------:R-:W-:-:S01]  /*61e0*/  FFMA.FTZ R107, R2, R107, -R101 ;  /* 0x0000006b026b7223 */ /* 0x000fc20000010865 */
[----:B------:R-:W0:Y:S01]  /*61f0*/  MUFU.EX2 R14, R14 ;  /* 0x0000000e000e7308 */ /* 0x000e220000000800 */
[----:B-1----:R-:W-:-:S01]  /*6200*/  FADD.FTZ R161, R13, R0 ;  /* 0x000000000da17221 */ /* 0x002fc20000010000 */
[C---:B------:R-:W-:Y:S01]  /*6210*/  FFMA.FTZ R108, R2.reuse, R108, -R189 ;  /* 0x0000006c026c7223 */ /* 0x040fe200000108bd */
[----:B------:R-:W-:-:S01]  /*6220*/  FFMA.FTZ R110, R2, R110, -R101 ;  /* 0x0000006e026e7223 */ /* 0x000fc20000010865 */
[C---:B------:R-:W-:Y:S01]  /*6230*/  FFMA.FTZ R109, R2.reuse, R109, -R189 ;  /* 0x0000006d026d7223 */ /* 0x040fe200000108bd */
[----:B------:R-:W-:-:S01]  /*6240*/  FFMA.FTZ R111, R2, R111, -R101 ;  /* 0x0000006f026f7223 */ /* 0x000fc20000010865 */
[C---:B------:R-:W-:Y:S01]  /*6250*/  FFMA.FTZ R119, R2.reuse, R119, -R101 ;  /* 0x0000007702777223 */ /* 0x040fe20000010865 */
[----:B------:R-:W-:-:S01]  /*6260*/  FFMA.FTZ R112, R2, R112, -R189 ;  /* 0x0000007002707223 */ /* 0x000fc200000108bd */
[----:B------:R-:W1:Y:S01]  /*6270*/  MUFU.EX2 R154, R154 ;  /* 0x0000009a009a7308 */ /* 0x000e620000000800 */
[----:B--2---:R-:W-:-:S01]  /*6280*/  FADD.FTZ R163, R153, R6 ;  /* 0x0000000699a37221 */ /* 0x004fc20000010000 */
[C---:B------:R-:W-:Y:S01]  /*6290*/  FFMA.FTZ R114, R2.reuse, R114, -R101 ;  /* 0x0000007202727223 */ /* 0x040fe20000010865 */
[----:B------:R-:W-:-:S01]  /*62a0*/  FFMA.FTZ R113, R2, R113, -R189 ;  /* 0x0000007102717223 */ /* 0x000fc200000108bd */
[C---:B------:R-:W-:Y:S01]  /*62b0*/  FFMA.FTZ R115, R2.reuse, R115, -R101 ;  /* 0x0000007302737223 */ /* 0x040fe20000010865 */
[----:B------:R-:W-:-:S01]  /*62c0*/  FFMA.FTZ R116, R2, R116, -R189 ;  /* 0x0000007402747223 */ /* 0x000fc200000108bd */
[C---:B------:R-:W-:Y:S01]  /*62d0*/  FFMA.FTZ R118, R2.reuse, R118, -R101 ;  /* 0x0000007602767223 */ /* 0x040fe20000010865 */
[----:B------:R-:W-:-:S01]  /*62e0*/  FFMA.FTZ R117, R2, R117, -R189 ;  /* 0x0000007502757223 */ /* 0x000fc200000108bd */
[----:B------:R-:W2:Y:S01]  /*62f0*/  MUFU.EX2 R15, R15 ;  /* 0x0000000f000f7308 */ /* 0x000ea20000000800 */
[----:B0-----:R-:W-:-:S01]  /*6300*/  FADD.FTZ R0, R14, R161 ;  /* 0x000000a10e007221 */ /* 0x001fc20000010000 */
[C---:B------:R-:W-:Y:S01]  /*6310*/  FFMA.FTZ R88, R2.reuse, R88, -R189 ;  /* 0x0000005802587223 */ /* 0x040fe200000108bd */
[----:B------:R-:W-:-:S01]  /*6320*/  FFMA.FTZ R90, R2, R90, -R101 ;  /* 0x0000005a025a7223 */ /* 0x000fc20000010865 */
[C---:B------:R-:W-:Y:S01]  /*6330*/  FFMA.FTZ R94, R2.reuse, R94, -R101 ;  /* 0x0000005e025e7223 */ /* 0x040fe20000010865 */
[----:B------:R-:W-:-:S01]  /*6340*/  FFMA.FTZ R89, R2, R89, -R189 ;  /* 0x0000005902597223 */ /* 0x000fc200000108bd */
[----:B------:R-:W-:Y:S01]  /*6350*/  FFMA.FTZ R91, R2, R91, -R101 ;  /* 0x0000005b025b7223 */ /* 0x000fe20000010865 */
[----:B------:R-:W-:-:S02]  /*6360*/  WARPGROUP.DEPBAR.LE gsb0, 0x0 ;  /* 0x00008000000079c5 */ /* 0x000fc40000010000 */
[----:B------:R-:W-:Y:S01]  /*6370*/  WARPGROUP.ARRIVE ;  /* 0x00000000000079c5 */ /* 0x000fe20000000000 */
[----:B------:R-:W0:Y:S01]  /*6380*/  MUFU.EX2 R155, R155 ;  /* 0x0000009b009b7308 */ /* 0x000e220000000800 */
[----:B-1----:R-:W-:-:S01]  /*6390*/  FADD.FTZ R6, R154, R163 ;  /* 0x000000a39a067221 */ /* 0x002fc20000010000 */
[C-C-:B------:R-:W-:Y:S01]  /*63a0*/  FFMA.FTZ R92, R2.reuse, R92, -R189.reuse ;  /* 0x0000005c025c7223 */ /* 0x140fe200000108bd */
[----:B------:R-:W-:-:S01]  /*63b0*/  FFMA.FTZ R93, R2, R93, -R189 ;  /* 0x0000005d025d7223 */ /* 0x000fc200000108bd */
[C---:B------:R-:W-:Y:S01]  /*63c0*/  FFMA.FTZ R95, R2.reuse, R95, -R101 ;  /* 0x0000005f025f7223 */ /* 0x040fe20000010865 */
[----:B------:R-:W-:Y:S01]  /*63d0*/  QGMMA.64x128x32.F32.E4M3.E4M3 R24, R176, gdesc[UR4], R24, gsb0 ;  /* 0x01e00004b0187df3 */ /* 0x000fe20008000818 */
[----:B------:R-:W-:Y:S01]  /*63e0*/  UIADD3 UR6, UR4, 0x300, URZ ;  /* 0x0000030004067890 */ /* 0x000fe2000fffe03f */
[----:B--2---:R-:W-:Y:S01]  /*63f0*/  FADD.FTZ R0, R15, R0 ;  /* 0x000000000f007221 */ /* 0x004fe20000010000 */
[----:B------:R-:W-:Y:S01]  /*6400*/  UMOV UR7, 0xc0000010 ;  /* 0xc000001000077882 */ /* 0x000fe20000000000 */
[----:B------:R-:W1:Y:S01]  /*6410*/  MUFU.EX2 R19, R19 ;  /* 0x0000001300137308 */ /* 0x000e620000000800 */
[----:B------:R-:W-:Y:S01]  /*6420*/  UIADD3 UR4, UR4, 0x400, URZ ;  /* 0x0000040004047890 */ /* 0x000fe2000fffe03f */
        /* <DEDUP_REMOVED lines=8> */
[----:B------:R-:W-:-:S06]  /*64b0*/  FFMA.FTZ R101, R2, R103, -R101 ;  /* 0x0000006702657223 */ /* 0x000fcc0000010865 */
[----:B------:R-:W0:Y:S01]  /*64c0*/  MUFU.EX2 R20, R20 ;  /* 0x0000001400147308 */ /* 0x000e220000000800 */
[----:B-1----:R-:W-:-:S07]  /*64d0*/  FADD.FTZ R163, R19, R0 ;  /* 0x0000000013a37221 */ /* 0x002fce0000010000 */
[----:B------:R-:W1:Y:S01]  /*64e0*/  MUFU.EX2 R157, R157 ;  /* 0x0000009d009d7308 */ /* 0x000e620000000800 */
[----:B--2---:R-:W-:-:S07]  /*64f0*/  FADD.FTZ R0, R156, R161 ;  /* 0x000000a19c007221 */ /* 0x004fce0000010000 */
[----:B------:R-:W2:Y:S01]  /*6500*/  MUFU.EX2 R21, R21 ;  /* 0x0000001500157308 */ /* 0x000ea20000000800 */
[----:B0-----:R-:W-:-:S07]  /*6510*/  FADD.FTZ R6, R20, R163 ;  /* 0x000000a314067221 */ /* 0x001fce0000010000 */
        /* <DEDUP_REMOVED lines=25> */
[----:B-1----:R-:W-:-:S01]  /*66b0*/  FADD.FTZ R161, R143, R0 ;  /* 0x000000008fa17221 */ /* 0x002fc20000010000 */
[----:B------:R-:W-:Y:S02]  /*66c0*/  WARPGROUP.DEPBAR.LE gsb0, 0x0 ;  /* 0x00008000000079c5 */ /* 0x000fe40000010000 */
[----:B------:R-:W-:-:S04]  /*66d0*/  WARPGROUP.ARRIVE ;  /* 0x00000000000079c5 */ /* 0x000fc80000000000 */
[----:B------:R-:W1:Y:S01]  /*66e0*/  MUFU.EX2 R144, R144 ;  /* 0x0000009000907308 */ /* 0x000e620000000800 */
[----:B--2---:R-:W-:-:S01]  /*66f0*/  FADD.FTZ R163, R141, R6 ;  /* 0x000000068da37221 */ /* 0x004fc20000010000 */
[----:B------:R-:W-:Y:S01]  /*6700*/  QGMMA.64x128x32.F32.E4M3.E4M3 R24, R172, gdesc[UR4], R24, gsb0 ;  /* 0x01e00004ac187df3 */ /* 0x000fe20008000818 */
[----:B------:R-:W-:Y:S01]  /*6710*/  UMOV UR6, UR4 ;  /* 0x0000000400067c82 */ /* 0x000fe20008000000 */
[----:B------:R-:W-:-:S04]  /*6720*/  UMOV UR7, 0xc0000010 ;  /* 0xc000001000077882 */ /* 0x000fc80000000000 */
        /* <DEDUP_REMOVED lines=39> */
[----:B0-----:R-:W-:-:S05]  /*69a0*/  FADD.FTZ R163, R131, R6 ;  /* 0x0000000683a37221 */ /* 0x001fca0000010000 */
[----:B------:R-:W0:Y:S08]  /*69b0*/  MUFU.EX2 R134, R134 ;  /* 0x0000008600867308 */ /* 0x000e300000000800 */
[----:B------:R-:W-:Y:S01]  /*69c0*/  MUFU.EX2 R133, R133 ;  /* 0x0000008500857308 */ /* 0x000fe20000000800 */
[----:B-1----:R-:W-:-:S07]  /*69d0*/  FADD.FTZ R0, R132, R161 ;  /* 0x000000a184007221 */ /* 0x002fce0000010000 */
[----:B------:R-:W1:Y:S01]  /*69e0*/  MUFU.EX2 R135, R135 ;  /* 0x0000008700877308 */ /* 0x000e620000000800 */
[----:B0-----:R-:W-:-:S07]  /*69f0*/  FADD.FTZ R6, R134, R163 ;  /* 0x000000a386067221 */ /* 0x001fce0000010000 */
[----:B------:R-:W-:Y:S08]  /*6a00*/  MUFU.EX2 R104, R104 ;  /* 0x0000006800687308 */ /* 0x000ff00000000800 */
[----:B------:R-:W0:Y:S01]  /*6a10*/  MUFU.EX2 R106, R106 ;  /* 0x0000006a006a7308 */ /* 0x000e220000000800 */
[----:B-1----:R-:W-:-:S07]  /*6a20*/  FADD.FTZ R161, R135, R6 ;  /* 0x0000000687a17221 */ /* 0x002fce0000010000 */
[----:B------:R-:W-:Y:S08]  /*6a30*/  MUFU.EX2 R105, R105 ;  /* 0x0000006900697308 */ /* 0x000ff00000000800 */
        /* <DEDUP_REMOVED lines=8> */
[----:B------:R0:W-:Y:S08]  /*6ac0*/  MUFU.EX2 R160, R119 ;  /* 0x0000007700a07308 */ /* 0x0001f00000000800 */
[----:B------:R-:W2:Y:S01]  /*6ad0*/  MUFU.EX2 R112, R112 ;  /* 0x0000007000707308 */ /* 0x000ea20000000800 */
[----:B0-----:R-:W-:-:S01]  /*6ae0*/  FADD.FTZ R119, R133, R0 ;  /* 0x0000000085777221 */ /* 0x001fc20000010000 */
[----:B-1----:R-:W-:-:S03]  /*6af0*/  FADD.FTZ R161, R111, R6 ;  /* 0x000000066fa17221 */ /* 0x002fc60000010000 */
[----:B------:R-:W-:-:S03]  /*6b00*/  FADD.FTZ R0, R104, R119 ;  /* 0x0000007768007221 */ /* 0x000fc60000010000 */
[----:B------:R-:W-:Y:S01]  /*6b10*/  MUFU.EX2 R114, R114 ;  /* 0x0000007200727308 */ /* 0x000fe20000000800 */
[----:B------:R-:W-:-:S04]  /*6b20*/  FADD.FTZ R119, R105, R0 ;  /* 0x0000000069777221 */ /* 0x000fc80000010000 */
[----:B------:R-:W-:-:S03]  /*6b30*/  FADD.FTZ R0, R108, R119 ;  /* 0x000000776c007221 */ /* 0x000fc60000010000 */
[----:B------:R-:W0:Y:S01]  /*6b40*/  MUFU.EX2 R113, R113 ;  /* 0x0000007100717308 */ /* 0x000e220000000800 */
[----:B------:R-:W-:-:S01]  /*6b50*/  FADD.FTZ R119, R109, R0 ;  /* 0x000000006d777221 */ /* 0x000fc20000010000 */
[----:B------:R-:W-:-:S03]  /*6b60*/  IADD3 R0, -R18, 0xb, RZ ;  /* 0x0000000b12007810 */ /* 0x000fc60007ffe1ff */
[----:B--2---:R-:W-:-:S03]  /*6b70*/  FADD.FTZ R6, R112, R119 ;  /* 0x0000007770067221 */ /* 0x004fc60000010000 */
[----:B------:R-:W-:Y:S08]  /*6b80*/  MUFU.EX2 R115, R115 ;  /* 0x0000007300737308 */ /* 0x000ff00000000800 */
[----:B------:R-:W1:Y:S01]  /*6b90*/  MUFU.EX2 R116, R116 ;  /* 0x0000007400747308 */ /* 0x000e620000000800 */
[----:B0-----:R-:W-:-:S07]  /*6ba0*/  FADD.FTZ R119, R113, R6 ;  /* 0x0000000671777221 */ /* 0x001fce0000010000 */
[----:B------:R-:W0:Y:S01]  /*6bb0*/  MUFU.EX2 R118, R118 ;  /* 0x0000007600767308 */ /* 0x000e220000000800 */
[----:B------:R-:W-:-:S07]  /*6bc0*/  WARPGROUP.DEPBAR.LE gsb0, 0x0 ;  /* 0x00008000000079c5 */ /* 0x000fce0000010000 */
[----:B------:R-:W2:Y:S01]  /*6bd0*/  MUFU.EX2 R117, R117 ;  /* 0x0000007500757308 */ /* 0x000ea20000000800 */
[----:B-1----:R-:W-:-:S07]  /*6be0*/  FADD.FTZ R6, R116, R119 ;  /* 0x0000007774067221 */ /* 0x002fce0000010000 */
[----:B------:R-:W1:Y:S08]  /*6bf0*/  MUFU.EX2 R88, R88 ;  /* 0x0000005800587308 */ /* 0x000e700000000800 */
[----:B------:R-:W3:Y:S08]  /*6c00*/  MUFU.EX2 R90, R90 ;  /* 0x0000005a005a7308 */ /* 0x000ef00000000800 */
[----:B------:R4:W-:Y:S08]  /*6c10*/  MUFU.EX2 R163, R94 ;  /* 0x0000005e00a37308 */ /* 0x0009f00000000800 */
[----:B------:R-:W5:Y:S01]  /*6c20*/  MUFU.EX2 R89, R89 ;  /* 0x0000005900597308 */ /* 0x000f620000000800 */
[----:B----4-:R-:W-:-:S04]  /*6c30*/  FADD.FTZ R94, R114, R161 ;  /* 0x000000a1725e7221 */ /* 0x010fc80000010000 */
[----:B------:R-:W-:Y:S01]  /*6c40*/  FADD.FTZ R161, R115, R94 ;  /* 0x0000005e73a17221 */ /* 0x000fe20000010000 */
[----:B------:R-:W-:Y:S02]  /*6c50*/  IMAD.U32 R94, RZ, RZ, UR52 ;  /* 0x00000034ff5e7e24 */ /* 0x000fe4000f8e00ff */
[----:B------:R-:W4:Y:S01]  /*6c60*/  MUFU.EX2 R91, R91 ;  /* 0x0000005b005b7308 */ /* 0x000f220000000800 */
[----:B0-----:R-:W-:-:S04]  /*6c70*/  FADD.FTZ R161, R118, R161 ;  /* 0x000000a176a17221 */ /* 0x001fc80000010000 */
[----:B------:R-:W-:-:S03]  /*6c80*/  FADD.FTZ R161, R160, R161 ;  /* 0x000000a1a0a17221 */ /* 0x000fc60000010000 */
[----:B------:R-:W0:Y:S08]  /*6c90*/  MUFU.EX2 R92, R92 ;  /* 0x0000005c005c7308 */ /* 0x000e300000000800 */
[----:B------:R-:W0:Y:S08]  /*6ca0*/  MUFU.EX2 R93, R93 ;  /* 0x0000005d005d7308 */ /* 0x000e300000000800 */
[----:B------:R2:W0:Y:S08]  /*6cb0*/  MUFU.EX2 R162, R95 ;  /* 0x0000005f00a27308 */ /* 0x0004300000000800 */
[----:B------:R3:W0:Y:S01]  /*6cc0*/  MUFU.EX2 R171, R98 ;  /* 0x0000006200ab7308 */ /* 0x0006220000000800 */
[----:B--2---:R-:W-:-:S04]  /*6cd0*/  FADD.FTZ R95, R117, R6 ;  /* 0x00000006755f7221 */ /* 0x004fc80000010000 */
[----:B-1----:R-:W-:-:S03]  /*6ce0*/  FADD.FTZ R6, R88, R95 ;  /* 0x0000005f58067221 */ /* 0x002fc60000010000 */
[----:B------:R-:W1:Y:S01]  /*6cf0*/  MUFU.EX2 R96, R96 ;  /* 0x0000006000607308 */ /* 0x000e620000000800 */
[----:B---3--:R-:W-:Y:S01]  /*6d00*/  @!P1 LEA R98, R94, UR40, 0x3 ;  /* 0x000000285e629c11 */ /* 0x008fe2000f8e18ff */
[----:B------:R-:W-:Y:S01]  /*6d10*/  FADD.FTZ R94, R90, R161 ;  /* 0x000000a15a5e7221 */ /* 0x000fe20000010000 */
[----:B-----5:R-:W-:-:S01]  /*6d20*/  FADD.FTZ R95, R89, R6 ;  /* 0x00000006595f7221 */ /* 0x020fc20000010000 */
[----:B------:R2:W-:Y:S06]  /*6d30*/  BAR.ARV R0, 0x100 ;  /* 0x000400000000751d */ /* 0x0005ec0000002000 */
[----:B------:R-:W3:Y:S01]  /*6d40*/  MUFU.EX2 R97, R97 ;  /* 0x0000006100617308 */ /* 0x000ee20000000800 */
[----:B----4-:R-:W-:-:S01]  /*6d50*/  FADD.FTZ R94, R91, R94 ;  /* 0x0000005e5b5e7221 */ /* 0x010fc20000010000 */
[----:B--2---:R-:W-:-:S02]  /*6d60*/  @!P1 VIADD R0, R98, 0x29840 ;  /* 0x0002984062009836 */ /* 0x004fc40000000000 */
[----:B0-----:R-:W-:-:S01]  /*6d70*/  FADD.FTZ R6, R92, R95 ;  /* 0x0000005f5c067221 */ /* 0x001fc20000010000 */
[----:B------:R-:W-:Y:S02]  /*6d80*/  FADD.FTZ R94, R163, R94 ;  /* 0x0000005ea35e7221 */ /* 0x000fe40000010000 */
[----:B------:R-:W-:Y:S01]  /*6d90*/  @!P1 PRMT R0, RZ, 0x654, R0 ;  /* 0x00000654ff009816 */ /* 0x000fe20000000000 */
[----:B------:R-:W0:Y:S01]  /*6da0*/  MUFU.EX2 R99, R99 ;  /* 0x0000006300637308 */ /* 0x000e220000000800 */
[----:B------:R-:W-:-:S01]  /*6db0*/  FADD.FTZ R95, R93, R6 ;  /* 0x000000065d5f7221 */ /* 0x000fc20000010000 */
[----:B------:R-:W-:Y:S01]  /*6dc0*/  FADD.FTZ R94, R162, R94 ;  /* 0x0000005ea25e7221 */ /* 0x000fe20000010000 */
[----:B------:R1:W-:Y:S03]  /*6dd0*/  @!P1 SYNCS.ARRIVE.TRANS64.RED.A1T0 RZ, [R0+URZ], RZ ;  /* 0x000000ff00ff99a7 */ /* 0x0003e6000810043f */
[----:B------:R-:W-:-:S02]  /*6de0*/  FADD.FTZ R94, R171, R94 ;  /* 0x0000005eab5e7221 */ /* 0x000fc40000010000 */
[----:B------:R-:W2:Y:S01]  /*6df0*/  MUFU.EX2 R100, R100 ;  /* 0x0000006400647308 */ /* 0x000ea20000000800 */
[----:B-1----:R-:W-:-:S04]  /*6e00*/  FADD.FTZ R0, R96, R95 ;  /* 0x0000005f60007221 */ /* 0x002fc80000010000 */
[----:B---3--:R-:W-:-:S03]  /*6e10*/  FADD.FTZ R95, R97, R0 ;  /* 0x00000000615f7221 */ /* 0x008fc60000010000 */
[----:B------:R-:W1:Y:S01]  /*6e20*/  MUFU.EX2 R119, R102 ;  /* 0x0000006600777308 */ /* 0x000e620000000800 */
[----:B0-----:R-:W-:-:S07]  /*6e30*/  FADD.FTZ R94, R99, R94 ;  /* 0x0000005e635e7221 */ /* 0x001fce0000010000 */
[----:B------:R-:W0:Y:S01]  /*6e40*/  MUFU.EX2 R149, R149 ;  /* 0x0000009500957308 */ /* 0x000e220000000800 */
[----:B--2---:R-:W-:-:S07]  /*6e50*/  FADD.FTZ R0, R100, R95 ;  /* 0x0000005f64007221 */ /* 0x004fce0000010000 */
[----:B------:R-:W2:Y:S01]  /*6e60*/  MUFU.EX2 R101, R101 ;  /* 0x0000006500657308 */ /* 0x000ea20000000800 */
[----:B-1----:R-:W-:-:S01]  /*6e70*/  FADD.FTZ R94, R119, R94 ;  /* 0x0000005e775e7221 */ /* 0x002fc20000010000 */
[----:B0-----:R-:W-:-:S03]  /*6e80*/  FADD.FTZ R0, R149, R0 ;  /* 0x0000000095007221 */ /* 0x001fc60000010000 */
[----:B--2---:R-:W-:Y:S01]  /*6e90*/  FADD.FTZ R6, R101, R94 ;  /* 0x0000005e65067221 */ /* 0x004fe20000010000 */
[----:B------:R-:W-:Y:S06]  /*6ea0*/  @!P0 BRA `(.L_x_28) ;  /* 0x0000000000048947 */ /* 0x000fec0003800000 */
[----:B------:R-:W-:Y:S01]  /*6eb0*/  BPT.TRAP 0x1 ;  /* 0x000000040000795c */ /* 0x000fe20000300000 */
.L_x_28:
[----:B------:R-:W-:Y:S01]  /*6ec0*/  ULEA UR4, UR53, UR40, 0x3 ;  /* 0x0000002835047291 */ /* 0x000fe2000f8e183f */
[----:B------:R-:W-:Y:S01]  /*6ed0*/  ISETP.GT.AND P2, PT, R10, R17, PT ;  /* 0x000000110a00720c */ /* 0x000fe20003f44270 */
[----:B------:R-:W-:Y:S01]  /*6ee0*/  FMUL.FTZ R24, R24, R11 ;  /* 0x0000000b18187220 */ /* 0x000fe20000410000 */
[----:B------:R-:W-:Y:S01]  /*6ef0*/  F2FP.SATFINITE.E4M3.F32.PACK_AB_MERGE_C R14, R15, R14, RZ ;  /* 0x0000000e0f0e723e */ /* 0x000fe200048070ff */
[----:B------:R-:W-:Y:S01]  /*6f00*/  UIADD3 UR4, UR4, 0x29860, URZ ;  /* 0x0002986004047890 */ /* 0x000fe2000fffe03f */
[----:B------:R-:W-:Y:S01]  /*6f10*/  F2FP.SATFINITE.E4M3.F32.PACK_AB_MERGE_C R21, R22, R21, RZ ;  /* 0x000000151615723e */ /* 0x000fe200048070ff */
[----:B------:R-:W-:Y:S01]  /*6f20*/  UMOV UR53, UR52 ;  /* 0x0000003400357c82 */ /* 0x000fe20008000000 */
[----:B------:R-:W-:Y:S01]  /*6f30*/  F2FP.SATFINITE.E4M3.F32.PACK_AB_MERGE_C R154, R155, R154, RZ ;  /* 0x0000009a9b9a723e */ /* 0x000fe200048070ff */
[----:B------:R-:W-:Y:S01]  /*6f40*/  UPRMT UR4, UR43, 0x654, UR4 ;  /* 0x000006542b047896 */ /* 0x000fe20008000004 */
[----:B------:R-:W-:Y:S01]  /*6f50*/  F2FP.SATFINITE.E4M3.F32.PACK_AB_MERGE_C R158, R159, R158, RZ ;  /* 0x0000009e9f9e723e */ /* 0x000fe200048070ff */
[----:B------:R-:W-:Y:S01]  /*6f60*/  FMUL.FTZ R25, R25, R11 ;  /* 0x0000000b19197220 */ /* 0x000fe20000410000 */
[----:B------:R-:W-:Y:S01]  /*6f70*/  F2FP.SATFINITE.E4M3.F32.PACK_AB_MERGE_C R137, R140, R137, RZ ;  /* 0x000000898c89723e */ /* 0x000fe200048070ff */
[-C--:B------:R-:W-:Y:S01]  /*6f80*/  FMUL.FTZ R28, R28, R11.reuse ;  /* 0x0000000b1c1c7220 */ /* 0x080fe20000410000 */
[----:B------:R-:W-:Y:S01]  /*6f90*/  F2FP.SATFINITE.E4M3.F32.PACK_AB_MERGE_C R142, R143, R142, RZ ;  /* 0x0000008e8f8e723e */ /* 0x000fe200048070ff */
[----:B------:R-:W-:Y:S01]  /*6fa0*/  FMUL.FTZ R29, R29, R11 ;  /* 0x0000000b1d1d7220 */ /* 0x000fe20000410000 */
[----:B------:R-:W-:Y:S01]  /*6fb0*/  F2FP.SATFINITE.E4M3.F32.PACK_AB_MERGE_C R145, R148, R145, RZ ;  /* 0x000000919491723e */ /* 0x000fe200048070ff */
[-C--:B------:R-:W-:Y:S01]  /*6fc0*/  FMUL.FTZ R32, R32, R11.reuse ;  /* 0x0000000b20207220 */ /* 0x080fe20000410000 */
[----:B------:R-:W-:Y:S01]  /*6fd0*/  F2FP.SATFINITE.E4M3.F32.PACK_AB_MERGE_C R150, R151, R150, RZ ;  /* 0x000000969796723e */ /* 0x000fe200048070ff */
[----:B------:R-:W-:Y:S01]  /*6fe0*/  SYNCS.ARRIVE.TRANS64.RED.A1T0 RZ, [UR4], RZ ;  /* 0x000000ffffff79a7 */ /* 0x000fe20008100404 */
[----:B------:R-:W-:Y:S01]  /*6ff0*/  F2FP.SATFINITE.E4M3.F32.PACK_AB_MERGE_C R124, R125, R124, RZ ;  /* 0x0000007c7d7c723e */ /* 0x000fe200048070ff */
[-C--:B------:R-:W-:Y:S01]  /*7000*/  FMUL.FTZ R33, R33, R11.reuse ;  /* 0x0000000b21217220 */ /* 0x080fe20000410000 */
        /* <DEDUP_REMOVED lines=22> */
[----:B------:R-:W-:Y:S01]  /*7170*/  F2FP.SATFINITE.E4M3.F32.PACK_AB_MERGE_C R184, R13, R12, R14 ;  /* 0x0000000c0db8723e */ /* 0x000fe2000480700e */
[-C--:B------:R-:W-:Y:S01]  /*7180*/  FMUL.FTZ R57, R57, R11.reuse ;  /* 0x0000000b39397220 */ /* 0x080fe20000410000 */
        /* <DEDUP_REMOVED lines=13> */
[----:B------:R-:W-:Y:S01]  /*7260*/  FMUL.FTZ R85, R85, R11 ;  /* 0x0000000b55557220 */ /* 0x000fe20000410000 */
        /* <DEDUP_REMOVED lines=32> */
[----:B------:R-:W-:Y:S01]  /*7470*/  F2FP.SATFINITE.E4M3.F32.PACK_AB_MERGE_C R185, R153, R152, R154 ;  /* 0x0000009899b9723e */ /* 0x000fe2000480709a */
[----:B------:R-:W-:Y:S01]  /*7480*/  VIADD R10, R10, 0xffffffff ;  /* 0xffffffff0a0a7836 */ /* 0x000fe20000000000 */
[----:B------:R-:W-:Y:S01]  /*7490*/  F2FP.SATFINITE.E4M3.F32.PACK_AB_MERGE_C R186, R20, R19, R21 ;  /* 0x0000001314ba723e */ /* 0x000fe20004807015 */
[----:B------:R-:W-:Y:S01]  /*74a0*/  IMAD.MOV.U32 R11, RZ, RZ, R3 ;  /* 0x000000ffff0b7224 */ /* 0x000fe200078e0003 */
[----:B------:R-:W-:Y:S01]  /*74b0*/  F2FP.SATFINITE.E4M3.F32.PACK_AB_MERGE_C R187, R157, R156, R158 ;  /* 0x0000009c9dbb723e */ /* 0x000fe2000480709e */
[----:B------:R-:W-:Y:S01]  /*74c0*/  IMAD.MOV.U32 R9, RZ, RZ, R7 ;  /* 0x000000ffff097224 */ /* 0x000fe200078e0007 */
[----:B------:R-:W-:Y:S01]  /*74d0*/  F2FP.SATFINITE.E4M3.F32.PACK_AB_MERGE_C R180, R136, R23, R137 ;  /* 0x0000001788b4723e */ /* 0x000fe20004807089 */
[----:B------:R-:W-:Y:S01]  /*74e0*/  IMAD.MOV.U32 R12, RZ, RZ, R8 ;  /* 0x000000ffff0c7224 */ /* 0x000fe200078e0008 */
[----:B------:R-:W-:-:S02]  /*74f0*/  F2FP.SATFINITE.E4M3.F32.PACK_AB_MERGE_C R181, R139, R138, R142 ;  /* 0x0000008a8bb5723e */ /* 0x000fc4000480708e */
[----:B------:R-:W-:Y:S02]  /*7500*/  F2FP.SATFINITE.E4M3.F32.PACK_AB_MERGE_C R182, R144, R141, R145 ;  /* 0x0000008d90b6723e */ /* 0x000fe40004807091 */
[----:B------:R-:W-:Y:S02]  /*7510*/  F2FP.SATFINITE.E4M3.F32.PACK_AB_MERGE_C R183, R147, R146, R150 ;  /* 0x0000009293b7723e */ /* 0x000fe40004807096 */
[----:B------:R-:W-:Y:S02]  /*7520*/  F2FP.SATFINITE.E4M3.F32.PACK_AB_MERGE_C R176, R121, R120, R124 ;  /* 0x0000007879b0723e */ /* 0x000fe4000480707c */
[----:B------:R-:W-:Y:S02]  /*7530*/  F2FP.SATFINITE.E4M3.F32.PACK_AB_MERGE_C R177, R123, R122, R126 ;  /* 0x0000007a7bb1723e */ /* 0x000fe4000480707e */
[----:B------:R-:W-:Y:S02]  /*7540*/  F2FP.SATFINITE.E4M3.F32.PACK_AB_MERGE_C R178, R129, R128, R132 ;  /* 0x0000008081b2723e */ /* 0x000fe40004807084 */
        /* <DEDUP_REMOVED lines=8> */
[----:B------:R-:W-:Y:S01]  /*75d0*/  F2FP.SATFINITE.E4M3.F32.PACK_AB_MERGE_C R171, R99, R171, R22 ;  /* 0x000000ab63ab723e */ /* 0x000fe20004807016 */
[----:B------:R-:W-:Y:S06]  /*75e0*/  @P2 BRA `(.L_x_29) ;  /* 0xffffffd000d02947 */ /* 0x000fec000383ffff */
[----:B------:R-:W-:-:S07]  /*75f0*/  IMAD.U32 R108, RZ, RZ, UR52 ;  /* 0x00000034ff6c7e24 */ /* 0x000fce000f8e00ff */
.L_x_19:
[----:B------:R-:W-:Y:S06]  /*7600*/  BAR.ARV 0x8, 0x180 ;  /* 0x0206000000007b1d */ /* 0x000fec0000002000 */
[----:B------:R-:W-:Y:S05]  /*7610*/  @!P0 BRA `(.L_x_30) ;  /* 0x0000000000048947 */ /* 0x000fea0003800000 */
[----:B------:R-:W-:Y:S01]  /*7620*/  BPT.TRAP 0x1 ;  /* 0x000000040000795c */ /* 0x000fe20000300000 */
.L_x_30:
[----:B------:R-:W-:Y:S02]  /*7630*/  R2UR UR5, R108 ;  /* 0x000000006c0572ca */ /* 0x000fe400000e0000 */
[----:B------:R-:W-:-:S11]  /*7640*/  SHF.L.U32 R8, R8, 0x1f, RZ ;  /* 0x0000001f08087819 */ /* 0x000fd600000006ff */
[----:B------:R-:W-:-:S09]  /*7650*/  ULEA UR5, UR5, UR40, 0x3 ;  /* 0x0000002805057291 */ /* 0x000fd2000f8e183f */
[----:B------:R0:W1:Y:S01]  /*7660*/  SYNCS.PHASECHK.TRANS64.TRYWAIT P1, [UR5+0x29850], R8 ;  /* 0x02985008ff0075a7 */ /* 0x0000620008020145 */
[----:B------:R-:W-:Y:S05]  /*7670*/  @!P0 BRA `(.L_x_31) ;  /* 0x0000000000048947 */ /* 0x000fea0003800000 */
[----:B------:R-:W-:Y:S01]  /*7680*/  BPT.TRAP 0x1 ;  /* 0x000000040000795c */ /* 0x000fe20000300000 */
.L_x_31:
[----:B-1----:R-:W-:Y:S05]  /*7690*/  @P1 BRA `(.L_x_32) ;  /* 0x0000000000081947 */ /* 0x002fea0003800000 */
[----:B------:R-:W1:Y:S02]  /*76a0*/  SYNCS.PHASECHK.TRANS64.TRYWAIT P1, [UR5+0x29850], R8 ;  /* 0x02985008ff0075a7 */ /* 0x000e640008020145 */
[----:B-1----:R-:W-:Y:S05]  /*76b0*/  @!P1 BRA `(.L_x_33) ;  /* 0x00000064008c9947 */ /* 0x002fea0003800000 */
.L_x_32:
[----:B------:R-:W-:Y:S01]  /*76c0*/  UIADD3 UR40, UR40, 0x400, URZ ;  /* 0x0000040028287890 */ /* 0x000fe2000fffe03f */
[----:B------:R-:W-:Y:S01]  /*76d0*/  R2UR UR6, R108 ;  /* 0x000000006c0672ca */ /* 0x000fe200000e0000 */
[----:B------:R-:W-:Y:S01]  /*76e0*/  WARPGROUP.ARRIVE ;  /* 0x00000000000079c5 */ /* 0x000fe20000000000 */
[----:B------:R-:W-:Y:S01]  /*76f0*/  UMOV UR7, 0xc0000010 ;  /* 0xc000001000077882 */ /* 0x000fe20000000000 */
[----:B------:R-:W-:Y:S01]  /*7700*/  USHF.R.U32.HI UR40, URZ, 0x4, UR40 ;  /* 0x000000043f287899 */ /* 0x000fe20008011628 */
[----:B------:R-:W2:Y:S03]  /*7710*/  LDC.64 R10, c[0x0][0x9a0] ;  /* 0x00026800ff0a7b82 */ /* 0x000ea60000000a00 */
[----:B------:R-:W-:-:S04]  /*7720*/  ULOP3.LUT UR40, UR40, 0x3fff, URZ, 0xc0, !UPT ;  /* 0x00003fff28287892 */ /* 0x000fc8000f8ec03f */
[----:B------:R-:W-:-:S04]  /*7730*/  ULOP3.LUT UR4, UR40, 0x10000, URZ, 0xfc, !UPT ;  /* 0x0001000028047892 */ /* 0x000fc8000f8efc3f */
[----:B------:R-:W-:-:S07]  /*7740*/  UIMAD UR4, UR6, 0x500, UR4 ;  /* 0x00000500060478a4 */ /* 0x000fce000f8e0204 */
[----:B------:R-:W-:Y:S02]  /*7750*/  UMOV UR6, UR4 ;  /* 0x0000000400067c82 */ /* 0x000fe40008000000 */
[----:B------:R-:W-:Y:S01]  /*7760*/  QGMMA.64x128x32.F32.E4M3.E4M3 R24, R184, gdesc[UR4], R24, gsb0 ;  /* 0x01e00004b8187df3 */ /* 0x000fe20008000818 */
[----:B------:R-:W-:Y:S01]  /*7770*/  UIADD3 UR6, UR4, 0x100, URZ ;  /* 0x0000010004067890 */ /* 0x000fe2000fffe03f */
[----:B------:R-:W-:Y:S01]  /*7780*/  UMOV UR7, 0xc0000010 ;  /* 0xc000001000077882 */ /* 0x000fe20000000000 */
[----:B--2---:R-:W-:-:S04]  /*7790*/  ISETP.NE.U32.AND P1, PT, R10, RZ, PT ;  /* 0x000000ff0a00720c */ /* 0x004fc80003f25070 */
[----:B------:R-:W-:-:S13]  /*77a0*/  ISETP.NE.AND.EX P1, PT, R11, RZ, PT, P1 ;  /* 0x000000ff0b00720c */ /* 0x000fda0003f25310 */
[----:B01----:R-:W0:Y:S01]  /*77b0*/  @P1 LDC.64 R8, c[0x0][0x9c8] ;  /* 0x00027200ff081b82 */ /* 0x003e220000000a00 */
[----:B------:R-:W-:-:S07]  /*77c0*/  @P1 SHF.R.S32.HI R15, RZ, 0x1f, R16 ;  /* 0x0000001fff0f1819 */ /* 0x000fce0000011410 */
[----:B------:R-:W1:Y:S01]  /*77d0*/  @P1 LDC.64 R12, c[0x0][0x9d0] ;  /* 0x00027400ff0c1b82 */ /* 0x000e620000000a00 */
[----:B0-----:R-:W-:-:S04]  /*77e0*/  @P1 IMAD R4, R8, UR37, RZ ;  /* 0x0000002508041c24 */ /* 0x001fc8000f8e02ff */
[----:B------:R-:W-:Y:S02]  /*77f0*/  @P1 IMAD R9, R9, UR36, R4 ;  /* 0x0000002409091c24 */ /* 0x000fe4000f8e0204 */
[----:B------:R-:W-:-:S04]  /*7800*/  @P1 IMAD.WIDE.U32 R4, R8, UR36, RZ ;  /* 0x0000002408041c25 */ /* 0x000fc8000f8e00ff */
[-C--:B-1----:R-:W-:Y:S02]  /*7810*/  @P1 IMAD R8, R15, R12.reuse, RZ ;  /* 0x0000000c0f081224 */ /* 0x082fe400078e02ff */
[----:B------:R-:W-:Y:S02]  /*7820*/  @P1 IMAD.IADD R5, R5, 0x1, R9 ;  /* 0x0000000105051824 */ /* 0x000fe400078e0209 */
[C---:B------:R-:W-:Y:S02]  /*7830*/  @P1 IMAD R9, R16.reuse, R13, R8 ;  /* 0x0000000d10091224 */ /* 0x040fe400078e0208 */
[----:B------:R-:W-:-:S04]  /*7840*/  @P1 IMAD.WIDE.U32 R4, R16, R12, R4 ;  /* 0x0000000c10041225 */ /* 0x000fc800078e0004 */
[----:B------:R-:W-:Y:S01]  /*7850*/  @P1 IMAD.IADD R5, R5, 0x1, R9 ;  /* 0x0000000105051824 */ /* 0x000fe200078e0209 */
[----:B------:R-:W-:-:S04]  /*7860*/  @P1 LEA R8, P2, R4, R10, 0x2 ;  /* 0x0000000a04081211 */ /* 0x000fc800078410ff */
[----:B------:R-:W-:Y:S01]  /*7870*/  @P1 LEA.HI.X R9, R4, R11, R5, 0x2, P2 ;  /* 0x0000000b04091211 */ /* 0x000fe200010f1405 */
[----:B------:R-:W-:-:S06]  /*7880*/  IMAD.MOV.U32 R5, RZ, RZ, 0x3f800000 ;  /* 0x3f800000ff057424 */ /* 0x000fcc00078e00ff */
[----:B------:R0:W2:Y:S01]  /*7890*/  @P1 LDG.E R5, desc[UR38][R8.64] ;  /* 0x0000002608051981 */ /* 0x0000a2000c1e1900 */
[----:B------:R-:W-:Y:S02]  /*78a0*/  WARPGROUP.DEPBAR.LE gsb0, 0x0 ;  /* 0x00008000000079c5 */ /* 0x000fe40000010000 */
[----:B------:R-:W-:-:S06]  /*78b0*/  WARPGROUP.ARRIVE ;  /* 0x00000000000079c5 */ /* 0x000fcc0000000000 */
[----:B------:R-:W-:Y:S01]  /*78c0*/  QGMMA.64x128x32.F32.E4M3.E4M3 R24, R180, gdesc[UR4], R24, gsb0 ;  /* 0x01e00004b4187df3 */ /* 0x000fe20008000818 */
[----:B------:R-:W-:Y:S01]  /*78d0*/  UIADD3 UR6, UR4, 0x200, URZ ;  /* 0x0000020004067890 */ /* 0x000fe2000fffe03f */
[----:B------:R-:W-:Y:S01]  /*78e0*/  UMOV UR7, 0xc0000010 ;  /* 0xc000001000077882 */ /* 0x000fe20000000000 */
[----:B------:R-:W-:Y:S02]  /*78f0*/  WARPGROUP.DEPBAR.LE gsb0, 0x0 ;  /* 0x00008000000079c5 */ /* 0x000fe40000010000 */
[----:B------:R-:W-:-:S07]  /*7900*/  WARPGROUP.ARRIVE ;  /* 0x00000000000079c5 */ /* 0x000fce0000000000 */
[----:B------:R-:W-:Y:S01]  /*7910*/  QGMMA.64x128x32.F32.E4M3.E4M3 R24, R176, gdesc[UR4], R24, gsb0 ;  /* 0x01e00004b0187df3 */ /* 0x000fe20008000818 */
[----:B------:R-:W-:Y:S01]  /*7920*/  UIADD3 UR6, UR4, 0x300, URZ ;  /* 0x0000030004067890 */ /* 0x000fe2000fffe03f */
[----:B------:R-:W-:Y:S01]  /*7930*/  UMOV UR7, 0xc0000010 ;  /* 0xc000001000077882 */ /* 0x000fe20000000000 */
[----:B------:R-:W-:Y:S01]  /*7940*/  UIADD3 UR4, UR4, 0x400, URZ ;  /* 0x0000040004047890 */ /* 0x000fe2000fffe03f */
[----:B------:R-:W1:Y:S04]  /*7950*/  SHFL.BFLY PT, R11, R0, 0x2, 0x1f ;  /* 0x0c401f00000b7f89 */ /* 0x000e6800000e0000 */
[----:B------:R-:W3:Y:S01]  /*7960*/  SHFL.BFLY PT, R13, R6, 0x2, 0x1f ;  /* 0x0c401f00060d7f89 */ /* 0x000ee200000e0000 */
[----:B------:R-:W-:Y:S02]  /*7970*/  WARPGROUP.DEPBAR.LE gsb0, 0x0 ;  /* 0x00008000000079c5 */ /* 0x000fe40000010000 */
[----:B------:R-:W-:-:S06]  /*7980*/  WARPGROUP.ARRIVE ;  /* 0x00000000000079c5 */ /* 0x000fcc0000000000 */
[----:B------:R-:W-:Y:S01]  /*7990*/  QGMMA.64x128x32.F32.E4M3.E4M3 R24, R172, gdesc[UR4], R24, gsb0 ;  /* 0x01e00004ac187df3 */ /* 0x000fe20008000818 */
[----:B------:R-:W-:Y:S01]  /*79a0*/  UMOV UR6, UR4 ;  /* 0x0000000400067c82 */ /* 0x000fe20008000000 */
[----:B------:R-:W-:Y:S01]  /*79b0*/  UMOV UR7, 0xc0000010 ;  /* 0xc000001000077882 */ /* 0x000fe20000000000 */
[----:B-1----:R-:W-:Y:S01]  /*79c0*/  FADD.FTZ R11, R11, R0 ;  /* 0x000000000b0b7221 */ /* 0x002fe20000010000 */
[----:B---3--:R-:W-:-:S04]  /*79d0*/  FADD.FTZ R13, R13, R6 ;  /* 0x000000060d0d7221 */ /* 0x008fc80000010000 */
[----:B------:R-:W1:Y:S04]  /*79e0*/  SHFL.BFLY PT, R4, R11, 0x1, 0x1f ;  /* 0x0c201f000b047f89 */ /* 0x000e6800000e0000 */
[----:B0-----:R-:W0:Y:S01]  /*79f0*/  SHFL.BFLY PT, R8, R13, 0x1, 0x1f ;  /* 0x0c201f000d087f89 */ /* 0x001e2200000e0000 */
[----:B------:R-:W-:Y:S02]  /*7a00*/  IMAD.MOV.U32 R6, RZ, RZ, RZ ;  /* 0x000000ffff067224 */ /* 0x000fe400078e00ff */
[----:B-1----:R-:W-:Y:S01]  /*7a10*/  FADD.FTZ R12, R11, R4 ;  /* 0x000000040b0c7221 */ /* 0x002fe20000010000 */
[----:B0-----:R-:W-:-:S04]  /*7a20*/  FADD.FTZ R14, R13, R8 ;  /* 0x000000080d0e7221 */ /* 0x001fc80000010000 */
[C---:B------:R-:W-:Y:S01]  /*7a30*/  FSETP.NE.FTZ.AND P1, PT, R12.reuse, RZ, PT ;  /* 0x000000ff0c00720b */ /* 0x040fe20003f35000 */
[----:B------:R-:W-:Y:S01]  /*7a40*/  FMUL.FTZ R15, R12, 0.00390625 ;  /* 0x3b8000000c0f7820 */ /* 0x000fe20000410000 */
[----:B------:R-:W-:-:S04]  /*7a50*/  FMUL.FTZ R17, R14, 0.00390625 ;  /* 0x3b8000000e117820 */ /* 0x000fc80000410000 */
[----:B------:R-:W-:Y:S02]  /*7a60*/  FSETP.NE.FTZ.AND P2, PT, R15, RZ, PT ;  /* 0x000000ff0f00720b */ /* 0x000fe40003f55000 */
[----:B------:R-:W-:-:S05]  /*7a70*/  FSETP.NE.FTZ.AND P3, PT, R17, RZ, PT ;  /* 0x000000ff1100720b */ /* 0x000fca0003f75000 */
[----:B------:R-:W-:Y:S01]  /*7a80*/  @P1 MUFU.RCP R6, R12 ;  /* 0x0000000c00061308 */ /* 0x000fe20000001000 */
[----:B------:R-:W-:Y:S01]  /*7a90*/  FSETP.NE.FTZ.AND P1, PT, R14, RZ, PT ;  /* 0x000000ff0e00720b */ /* 0x000fe20003f35000 */
[----:B------:R-:W-:Y:S01]  /*7aa0*/  IMAD.MOV.U32 R10, RZ, RZ, RZ ;  /* 0x000000ffff0a7224 */ /* 0x000fe200078e00ff */
[----:B------:R-:W-:Y:S02]  /*7ab0*/  WARPGROUP.DEPBAR.LE gsb0, 0x0 ;  /* 0x00008000000079c5 */ /* 0x000fe40000010000 */
[----:B------:R-:W-:-:S06]  /*7ac0*/  WARPGROUP.ARRIVE ;  /* 0x00000000000079c5 */ /* 0x000fcc0000000000 */
[----:B------:R-:W-:Y:S01]  /*7ad0*/  QGMMA.64x128x32.F32.E4M3.E4M3 R24, R168, gdesc[UR4], R24, gsb0 ;  /* 0x01e00004a8187df3 */ /* 0x000fe20008000818 */
[----:B------:R-:W0:Y:S08]  /*7ae0*/  @P3 MUFU.LG2 R11, R17 ;  /* 0x00000011000b3308 */ /* 0x000e300000000c00 */
[----:B------:R-:W1:Y:S08]  /*7af0*/  @P2 MUFU.LG2 R9, R15 ;  /* 0x0000000f00092308 */ /* 0x000e700000000c00 */
[----:B------:R-:W3:Y:S01]  /*7b00*/  @P1 MUFU.RCP R10, R14 ;  /* 0x0000000e000a1308 */ /* 0x000ee20000001000 */
[C---:B------:R-:W-:Y:S01]  /*7b10*/  @P2 FMUL.FTZ R8, R2.reuse, 0.69314718246459960938 ;  /* 0x3f31721802082820 */ /* 0x040fe20000410000 */
[----:B------:R-:W-:Y:S01]  /*7b20*/  @P3 FMUL.FTZ R13, R2, 0.69314718246459960938 ;  /* 0x3f317218020d3820 */ /* 0x000fe20000410000 */
[----:B0-----:R-:W-:Y:S01]  /*7b30*/  @P3 FMUL.FTZ R2, R11, 0.69314718246459960938 ;  /* 0x3f3172180b023820 */ /* 0x001fe20000410000 */
[----:B------:R-:W-:-:S02]  /*7b40*/  IMAD.MOV.U32 R4, RZ, RZ, -0x800000 ;  /* 0xff800000ff047424 */ /* 0x000fc400078e00ff */
[----:B------:R-:W-:Y:S02]  /*7b50*/  IMAD.MOV.U32 R0, RZ, RZ, -0x800000 ;  /* 0xff800000ff007424 */ /* 0x000fe400078e00ff */
[----:B-1----:R-:W-:Y:S01]  /*7b60*/  @P2 FMUL.FTZ R9, R9, 0.69314718246459960938 ;  /* 0x3f31721809092820 */ /* 0x002fe20000410000 */
[----:B------:R-:W-:Y:S01]  /*7b70*/  @P3 FFMA.FTZ R4, R13, R3, R2 ;  /* 0x000000030d043223 */ /* 0x000fe20000010002 */
[----:B--2---:R-:W-:Y:S02]  /*7b80*/  FMUL.FTZ R2, R6, R5 ;  /* 0x0000000506027220 */ /* 0x004fe40000410000 */
[----:B------:R-:W-:Y:S01]  /*7b90*/  @P2 FFMA.FTZ R0, R8, R7, R9 ;  /* 0x0000000708002223 */ /* 0x000fe20000010009 */
[----:B---3--:R-:W-:Y:S01]  /*7ba0*/  FMUL.FTZ R3, R10, R5 ;  /* 0x000000050a037220 */ /* 0x008fe20000410000 */
[----:B------:R-:W-:Y:S02]  /*7bb0*/  WARPGROUP.DEPBAR.LE gsb0, 0x0 ;  /* 0x00008000000079c5 */ /* 0x000fe40000010000 */
[----:B------:R-:W-:Y:S05]  /*7bc0*/  @!P0 BRA `(.L_x_34) ;  /* 0x0000000000048947 */ /* 0x000fea0003800000 */
[----:B------:R-:W-:Y:S01]  /*7bd0*/  BPT.TRAP 0x1 ;  /* 0x000000040000795c */ /* 0x000fe20000300000 */
.L_x_34:
[----:B------:R-:W-:Y:S01]  /*7be0*/  UIADD3 UR4, UR5, 0x29860, URZ ;  /* 0x0002986005047890 */ /* 0x000fe2000fffe03f */
[-C--:B------:R-:W-:Y:S01]  /*7bf0*/  FMUL.FTZ R6, R24, R2.reuse ;  /* 0x0000000218067220 */ /* 0x080fe20000410000 */
[-C--:B------:R-:W-:Y:S01]  /*7c00*/  FMUL.FTZ R8, R29, R2.reuse ;  /* 0x000000021d087220 */ /* 0x080fe20000410000 */
[-C--:B------:R-:W-:Y:S01]  /*7c10*/  FMUL.FTZ R9, R32, R2.reuse ;  /* 0x0000000220097220 */ /* 0x080fe20000410000 */
[----:B------:R-:W-:Y:S01]  /*7c20*/  UPRMT UR4, UR43, 0x654, UR4 ;  /* 0x000006542b047896 */ /* 0x000fe20008000004 */
        /* <DEDUP_REMOVED lines=8> */
[----:B------:R-:W-:Y:S01]  /*7cb0*/  SYNCS.ARRIVE.TRANS64.RED.A1T0 RZ, [UR4], RZ ;  /* 0x000000ffffff79a7 */ /* 0x000fe20008100404 */
        /* <DEDUP_REMOVED lines=47> */
[----:B------:R-:W-:Y:S01]  /*7fb0*/  PLOP3.LUT P0, PT, PT, PT, PT, 0x8, 0x0 ;  /* 0x000000000000781c */ /* 0x000fe20003f0e170 */
[-C--:B------:R-:W-:Y:S01]  /*7fc0*/  FMUL.FTZ R70, R70, R3.reuse ;  /* 0x0000000346467220 */ /* 0x080fe20000410000 */
[-C--:B------:R-:W-:Y:S01]  /*7fd0*/  FMUL.FTZ R67, R67, R3.reuse ;  /* 0x0000000343437220 */ /* 0x080fe20000410000 */
[-C--:B------:R-:W-:Y:S01]  /*7fe0*/  FMUL.FTZ R78, R78, R3.reuse ;  /* 0x000000034e4e7220 */ /* 0x080fe20000410000 */
[-C--:B------:R-:W-:Y:S01]  /*7ff0*/  FMUL.FTZ R75, R75, R3.reuse ;  /* 0x000000034b4b7220 */ /* 0x080fe20000410000 */
[-C--:B------:R-:W-:Y:S01]  /*8000*/  FMUL.FTZ R86, R86, R3.reuse ;  /* 0x0000000356567220 */ /* 0x080fe20000410000 */
[----:B------:R-:W-:-:S07]  /*8010*/  FMUL.FTZ R83, R83, R3 ;  /* 0x0000000353537220 */ /* 0x000fce0000410000 */
.L_x_12:
[----:B------:R-:W-:Y:S05]  /*8020*/  @P0 BRA `(.L_x_35) ;  /* 0x0000002000540947 */ /* 0x000fea0003800000 */
[----:B------:R-:W0:Y:S01]  /*8030*/  S2R R18, SR_TID.X ;  /* 0x0000000000127919 */ /* 0x000e220000002100 */
[----:B------:R-:W-:Y:S01]  /*8040*/  ULDC.64 UR4, c[0x4][0x40] ;  /* 0x0100100000047ab9 */ /* 0x000fe20000000a00 */
[----:B------:R-:W-:Y:S01]  /*8050*/  ULDC.64 UR6, c[0x0][0xb38] ;  /* 0x0002ce0000067ab9 */ /* 0x000fe20000000a00 */
[----:B------:R-:W-:Y:S01]  /*8060*/  ULDC.64 UR8, c[0x0][0xb28] ;  /* 0x0002ca0000087ab9 */ /* 0x000fe20000000a00 */
[----:B0-----:R-:W-:-:S05]  /*8070*/  IMAD.SHL.U32 R2, R18, 0x4, RZ ;  /* 0x0000000412027824 */ /* 0x001fca00078e00ff */
[----:B------:R-:W-:Y:S01]  /*8080*/  LOP3.LUT R2, R2, 0xc, RZ, 0xc0, !PT ;  /* 0x0000000c02027812 */ /* 0x000fe200078ec0ff */
[----:B------:R-:W-:Y:S03]  /*8090*/  BAR.SYNC.DEFER_BLOCKING 0x1, 0x100 ;  /* 0x0044000000007b1d */ /* 0x000fe60000010000 */
[----:B------:R-:W-:-:S05]  /*80a0*/  IADD3 R2, P0, R2, UR4, RZ ;  /* 0x0000000402027c10 */ /* 0x000fca000ff1e0ff */
[----:B------:R-:W-:Y:S01]  /*80b0*/  IMAD.X R3, RZ, RZ, UR5, P0 ;  /* 0x00000005ff037e24 */ /* 0x000fe200080e06ff */
[----:B------:R-:W-:-:S05]  /*80c0*/  ULDC.64 UR4, c[0x0][0xbd0] ;  /* 0x0002f40000047ab9 */ /* 0x000fca0000000a00 */
[----:B------:R0:W2:Y:S01]  /*80d0*/  LDG.E.CONSTANT R3, desc[UR38][R2.64] ;  /* 0x0000002602037981 */ /* 0x0000a2000c1e9900 */
[----:B------:R-:W-:Y:S01]  /*80e0*/  LOP3.LUT P0, R17, R18, 0x3, RZ, 0xc0, !PT ;  /* 0x0000000312117812 */ /* 0x000fe2000780c0ff */
[----:B------:R-:W-:Y:S03]  /*80f0*/  BSSY B0, `(.L_x_36) ;  /* 0x000018e000007945 */ /* 0x000fe60003800000 */
[----:B------:R-:W-:-:S04]  /*8100*/  ISETP.EQ.OR P0, PT, R17, 0x3, !P0 ;  /* 0x000000031100780c */ /* 0x000fc80004702670 */
[----:B------:R-:W-:Y:S02]  /*8110*/  SEL R108, R5, R8, P0 ;  /* 0x00000008056c7207 */ /* 0x000fe40000000000 */
[----:B------:R-:W-:Y:S01]  /*8120*/  SEL R123, R8, R5, P0 ;  /* 0x00000005087b7207 */ /* 0x000fe20000000000 */
[----:B------:R-:W-:Y:S01]  /*8130*/  VIADD R8, R18, 0xffffff80 ;  /* 0xffffff8012087836 */ /* 0x000fe20000000000 */
[----:B------:R-:W-:Y:S02]  /*8140*/  SEL R106, R6, R7, P0 ;  /* 0x00000007066a7207 */ /* 0x000fe40000000000 */
[----:B------:R-:W-:Y:S02]  /*8150*/  SEL R121, R7, R6, P0 ;  /* 0x0000000607797207 */ /* 0x000fe40000000000 */
[----:B------:R-:W-:Y:S02]  /*8160*/  SHF.R.S32.HI R7, RZ, 0x1f, R8 ;  /* 0x0000001fff077819 */ /* 0x000fe40000011408 */
[----:B------:R-:W-:-:S02]  /*8170*/  SEL R96, R14, R49, P0 ;  /* 0x000000310e607207 */ /* 0x000fc40000000000 */
[----:B0-----:R-:W-:Y:S02]  /*8180*/  LEA.HI R2, R7, R8, RZ, 0x7 ;  /* 0x0000000807027211 */ /* 0x001fe400078f38ff */
[----:B------:R-:W-:Y:S02]  /*8190*/  SEL R109, R49, R14, P0 ;  /* 0x0000000e316d7207 */ /* 0x000fe40000000000 */
[----:B------:R-:W-:Y:S02]  /*81a0*/  LOP3.LUT R5, R2, 0xffffff80, RZ, 0xc0, !PT ;  /* 0xffffff8002057812 */ /* 0x000fe400078ec0ff */
[----:B------:R-:W-:Y:S02]  /*81b0*/  SEL R100, R44, R13, P0 ;  /* 0x0000000d2c647207 */ /* 0x000fe40000000000 */
[----:B------:R-:W-:Y:S01]  /*81c0*/  SEL R115, R13, R44, P0 ;  /* 0x0000002c0d737207 */ /* 0x000fe20000000000 */
[----:B------:R-:W-:Y:S01]  /*81d0*/  IMAD.IADD R14, R8, 0x1, -R5 ;  /* 0x00000001080e7824 */ /* 0x000fe200078e0a05 */
[----:B------:R-:W-:-:S02]  /*81e0*/  SEL R98, R52, R15, P0 ;  /* 0x0000000f34627207 */ /* 0x000fc40000000000 */
[----:B------:R-:W-:Y:S02]  /*81f0*/  SEL R111, R15, R52, P0 ;  /* 0x000000340f6f7207 */ /* 0x000fe40000000000 */
[----:B------:R-:W-:Y:S02]  /*8200*/  SHF.R.S32.HI R13, RZ, 0x1f, R14 ;  /* 0x0000001fff0d7819 */ /* 0x000fe4000001140e */
[----:B------:R-:W-:Y:S02]  /*8210*/  LEA.HI R7, R7, R8, RZ, 0x2 ;  /* 0x0000000807077211 */ /* 0x000fe400078f10ff */
[----:B------:R-:W-:Y:S02]  /*8220*/  LEA.HI R15, R13, R14, RZ, 0x2 ;  /* 0x0000000e0d0f7211 */ /* 0x000fe400078f10ff */
[----:B------:R-:W-:Y:S02]  /*8230*/  SEL R72, R32, R73, P0 ;  /* 0x0000004920487207 */ /* 0x000fe40000000000 */
[----:B------:R-:W-:-:S02]  /*8240*/  SHF.R.S32.HI R5, RZ, 0x2, R15 ;  /* 0x00000002ff057819 */ /* 0x000fc4000001140f */
[----:B------:R-:W-:Y:S02]  /*8250*/  SHF.R.S32.HI R6, RZ, 0x1f, R15 ;  /* 0x0000001fff067819 */ /* 0x000fe4000001140f */
[----:B------:R-:W-:Y:S01]  /*8260*/  SEL R97, R73, R32, P0 ;  /* 0x0000002049617207 */ /* 0x000fe20000000000 */
[----:B------:R-:W-:Y:S01]  /*8270*/  IMAD.WIDE.U32 R32, R16, UR4, RZ ;  /* 0x0000000410207c25 */ /* 0x000fe2000f8e00ff */
[----:B------:R-:W-:Y:S01]  /*8280*/  LOP3.LUT R7, R7, 0xfffffffc, RZ, 0xc0, !PT ;  /* 0xfffffffc07077812 */ /* 0x000fe200078ec0ff */
[----:B------:R-:W0:Y:S01]  /*8290*/  S2R R73, SR_CTAID.X ;  /* 0x0000000000497919 */ /* 0x000e220000002500 */
[----:B------:R-:W-:Y:S02]  /*82a0*/  LEA.HI R6, R6, R5, RZ, 0x3 ;  /* 0x0000000506067211 */ /* 0x000fe400078f18ff */
[----:B------:R-:W-:Y:S01]  /*82b0*/  SEL R102, R9, R10, P0 ;  /* 0x0000000a09667207 */ /* 0x000fe20000000000 */
[----:B------:R-:W-:Y:S01]  /*82c0*/  IMAD.IADD R7, R8, 0x1, -R7 ;  /* 0x0000000108077824 */ /* 0x000fe200078e0a07 */
[----:B------:R-:W-:-:S02]  /*82d0*/  SEL R117, R10, R9, P0 ;  /* 0x000000090a757207 */ /* 0x000fc40000000000 */
[----:B------:R-:W-:Y:S02]  /*82e0*/  LOP3.LUT R8, R6, 0xfffffff8, RZ, 0xc0, !PT ;  /* 0xfffffff806087812 */ /* 0x000fe400078ec0ff */
[----:B------:R-:W-:Y:S02]  /*82f0*/  SHF.R.S32.HI R9, RZ, 0x7, R2 ;  /* 0x00000007ff097819 */ /* 0x000fe40000011402 */
[----:B------:R-:W-:Y:S01]  /*8300*/  LEA.HI R6, R13, R14, RZ, 0x5 ;  /* 0x0000000e0d067211 */ /* 0x000fe200078f28ff */
[----:B------:R-:W-:Y:S01]  /*8310*/  IMAD.IADD R5, R5, 0x1, -R8 ;  /* 0x0000000105057824 */ /* 0x000fe200078e0a08 */
[----:B------:R-:W-:Y:S02]  /*8320*/  LEA.HI R2, R2, R9, RZ, 0x1 ;  /* 0x0000000902027211 */ /* 0x000fe400078f08ff */
[----:B------:R-:W-:Y:S02]  /*8330*/  SHF.R.S32.HI R6, RZ, 0x5, R6 ;  /* 0x00000005ff067819 */ /* 0x000fe40000011406 */
[----:B------:R-:W-:-:S02]  /*8340*/  SEL R104, R36, R11, P0 ;  /* 0x0000000b24687207 */ /* 0x000fc40000000000 */
[----:B------:R-:W-:Y:S01]  /*8350*/  SEL R119, R11, R36, P0 ;  /* 0x000000240b777207 */ /* 0x000fe20000000000 */
[----:B------:R-:W-:Y:S01]  /*8360*/  IMAD R5, R6, 0x10, R5 ;  /* 0x0000001006057824 */ /* 0x000fe200078e0205 */
[----:B------:R-:W-:Y:S02]  /*8370*/  LOP3.LUT R2, R2, 0x3fffffe, RZ, 0xc0, !PT ;  /* 0x03fffffe02027812 */ /* 0x000fe400078ec0ff */
[----:B------:R-:W-:Y:S02]  /*8380*/  SHF.R.S32.HI R11, RZ, 0x1f, R16 ;  /* 0x0000001fff0b7819 */ /* 0x000fe40000011410 */
[----:B------:R-:W-:Y:S01]  /*8390*/  LEA.HI R6, R7, R7, RZ, 0x1 ;  /* 0x0000000707067211 */ /* 0x000fe200078f08ff */
[----:B------:R-:W-:Y:S01]  /*83a0*/  IMAD.IADD R2, R9, 0x1, -R2 ;  /* 0x0000000109027824 */ /* 0x000fe200078e0a02 */
[----:B------:R-:W-:Y:S01]  /*83b0*/  SEL R28, R82, R83, P0 ;  /* 0x00000053521c7207 */ /* 0x000fe20000000000 */
[----:B------:R-:W-:Y:S01]  /*83c0*/  IMAD R9, R11, UR4, RZ ;  /* 0x000000040b097c24 */ /* 0x000fe2000f8e02ff */
[----:B------:R-:W-:Y:S01]  /*83d0*/  SEL R83, R83, R82, P0 ;  /* 0x0000005253537207 */ /* 0x000fe20000000000 */
[----:B------:R-:W-:Y:S01]  /*83e0*/  IMAD R11, R11, UR6, RZ ;  /* 0x000000060b0b7c24 */ /* 0x000fe2000f8e02ff */
[----:B------:R-:W-:Y:S01]  /*83f0*/  SEL R22, R12, R41, P0 ;  /* 0x000000290c167207 */ /* 0x000fe20000000000 */
[----:B------:R-:W1:Y:S01]  /*8400*/  LDC R82, c[0x0][0xbe8] ;  /* 0x0002fa00ff527b82 */ /* 0x000e620000000800 */
[----:B------:R-:W-:Y:S01]  /*8410*/  SEL R113, R41, R12, P0 ;  /* 0x0000000c29717207 */ /* 0x000fe20000000000 */
[----:B------:R-:W-:Y:S01]  /*8420*/  IMAD R13, R16, UR7, R11 ;  /* 0x00000007100d7c24 */ /* 0x000fe2000f8e020b */
[----:B------:R-:W-:Y:S01]  /*8430*/  SEL R12, R30, R31, P0 ;  /* 0x0000001f1e0c7207 */ /* 0x000fe20000000000 */
[----:B------:R-:W-:Y:S01]  /*8440*/  IMAD R2, R2, 0x40, R5 ;  /* 0x0000004002027824 */ /* 0x000fe200078e0205 */
[----:B------:R-:W-:Y:S01]  /*8450*/  LOP3.LUT R6, R6, 0x1ffffffe, RZ, 0xc0, !PT ;  /* 0x1ffffffe06067812 */ /* 0x000fe200078ec0ff */
[----:B------:R-:W-:Y:S01]  /*8460*/  IMAD R9, R16, UR5, R9 ;  /* 0x0000000510097c24 */ /* 0x000fe2000f8e0209 */
[----:B------:R-:W-:Y:S01]  /*8470*/  SEL R80, R76, R37, P0 ;  /* 0x000000254c507207 */ /* 0x000fe20000000000 */
[----:B------:R-:W3:Y:S01]  /*8480*/  S2UR UR4, SR_CTAID.Y ;  /* 0x00000000000479c3 */ /* 0x000ee20000002600 */
[----:B------:R-:W-:Y:S01]  /*8490*/  SEL R99, R37, R76, P0 ;  /* 0x0000004c25637207 */ /* 0x000fe20000000000 */
[----:B------:R-:W-:Y:S01]  /*84a0*/  IMAD.IADD R7, R7, 0x1, -R6 ;  /* 0x0000000107077824 */ /* 0x000fe200078e0a06 */
[----:B------:R-:W-:Y:S01]  /*84b0*/  SEL R76, R84, R45, P0 ;  /* 0x0000002d544c7207 */ /* 0x000fe20000000000 */
[----:B------:R-:W-:Y:S01]  /*84c0*/  IMAD.IADD R33, R33, 0x1, R9 ;  /* 0x0000000121217824 */ /* 0x000fe200078e0209 */
[----:B------:R-:W-:Y:S01]  /*84d0*/  SEL R77, R45, R84, P0 ;  /* 0x000000542d4d7207 */ /* 0x000fe20000000000 */
[----:B------:R-:W-:Y:S01]  /*84e0*/  IMAD R7, R7, 0x8, R2 ;  /* 0x0000000807077824 */ /* 0x000fe200078e0202 */
[----:B------:R-:W-:-:S02]  /*84f0*/  SEL R64, R40, R81, P0 ;  /* 0x0000005128407207 */ /* 0x000fc40000000000 */
[----:B------:R-:W-:Y:S01]  /*8500*/  SEL R95, R81, R40, P0 ;  /* 0x00000028515f7207 */ /* 0x000fe20000000000 */
[----:B------:R-:W-:Y:S01]  /*8510*/  IMAD.WIDE.U32 R40, R16, UR6, RZ ;  /* 0x0000000610287c25 */ /* 0x000fe2000f8e00ff */
[----:B------:R-:W-:Y:S01]  /*8520*/  SEL R92, R20, R57, P0 ;  /* 0x00000039145c7207 */ /* 0x000fe20000000000 */
[----:B------:R-:W-:Y:S01]  /*8530*/  ULDC.64 UR6, c[0x0][0xb48] ;  /* 0x0002d20000067ab9 */ /* 0x000fe20000000a00 */
[----:B------:R-:W-:Y:S01]  /*8540*/  SEL R105, R57, R20, P0 ;  /* 0x0000001439697207 */ /* 0x000fe20000000000 */
[----:B------:R-:W-:Y:S01]  /*8550*/  IMAD.IADD R41, R41, 0x1, R13 ;  /* 0x0000000129297824 */ /* 0x000fe200078e020d */
[----:B------:R-:W-:Y:S02]  /*8560*/  SEL R48, R34, R35, P0 ;  /* 0x0000002322307207 */ /* 0x000fe40000000000 */
[----:B------:R-:W-:Y:S02]  /*8570*/  SEL R81, R35, R34, P0 ;  /* 0x0000002223517207 */ /* 0x000fe40000000000 */
[----:B------:R-:W-:-:S02]  /*8580*/  SEL R8, R86, R87, P0 ;  /* 0x0000005756087207 */ /* 0x000fc40000000000 */
[----:B------:R-:W-:Y:S02]  /*8590*/  SEL R11, R87, R86, P0 ;  /* 0x00000056570b7207 */ /* 0x000fe40000000000 */
[----:B------:R-:W-:Y:S01]  /*85a0*/  SEL R34, R78, R79, P0 ;  /* 0x0000004f4e227207 */ /* 0x000fe20000000000 */
[----:B------:R-:W4:Y:S01]  /*85b0*/  LDC.64 R86, c[0x0][0xb40] ;  /* 0x0002d000ff567b82 */ /* 0x000f220000000a00 */
[----:B------:R-:W-:Y:S02]  /*85c0*/  SEL R94, R60, R21, P0 ;  /* 0x000000153c5e7207 */ /* 0x000fe40000000000 */
[----:B------:R-:W-:Y:S02]  /*85d0*/  SEL R107, R21, R60, P0 ;  /* 0x0000003c156b7207 */ /* 0x000fe40000000000 */
[----:B------:R-:W-:Y:S02]  /*85e0*/  SEL R90, R68, R29, P0 ;  /* 0x0000001d445a7207 */ /* 0x000fe40000000000 */
[----:B------:R-:W-:-:S02]  /*85f0*/  SEL R103, R29, R68, P0 ;  /* 0x000000441d677207 */ /* 0x000fc40000000000 */
[----:B------:R-:W-:Y:S02]  /*8600*/  SEL R85, R47, R46, P0 ;  /* 0x0000002e2f557207 */ /* 0x000fe40000000000 */
[----:B------:R-:W-:Y:S02]  /*8610*/  SEL R68, R42, R43, P0 ;  /* 0x0000002b2a447207 */ /* 0x000fe40000000000 */
[----:B------:R-:W-:Y:S02]  /*8620*/  SEL R69, R43, R42, P0 ;  /* 0x0000002a2b457207 */ /* 0x000fe40000000000 */
[----:B------:R-:W-:Y:S02]  /*8630*/  SEL R10, R50, R51, P0 ;  /* 0x00000033320a7207 */ /* 0x000fe40000000000 */
[----:B------:R-:W-:Y:S02]  /*8640*/  SEL R93, R31, R30, P0 ;  /* 0x0000001e1f5d7207 */ /* 0x000fe40000000000 */
[----:B------:R-:W-:-:S02]  /*8650*/  SEL R42, R70, R71, P0 ;  /* 0x00000047462a7207 */ /* 0x000fc40000000000 */
[----:B------:R-:W-:Y:S01]  /*8660*/  SEL R43, R71, R70, P0 ;  /* 0x00000046472b7207 */ /* 0x000fe20000000000 */
[----:B0-----:R-:W-:Y:S01]  /*8670*/  IMAD R71, R73, 0x80, R2 ;  /* 0x0000008049477824 */ /* 0x001fe200078e0202 */
[----:B------:R-:W-:Y:S01]  /*8680*/  SEL R29, R51, R50, P0 ;  /* 0x00000032331d7207 */ /* 0x000fe20000000000 */
[----:B------:R-:W-:Y:S01]  /*8690*/  IMAD R73, R73, 0x80, R7 ;  /* 0x0000008049497824 */ /* 0x000fe200078e0207 */
[----:B------:R-:W-:Y:S01]  /*86a0*/  LOP3.LUT R15, R15, 0x7ffffffc, RZ, 0xc0, !PT ;  /* 0x7ffffffc0f0f7812 */ /* 0x000fe200078ec0ff */
[----:B----4-:R-:W-:Y:S01]  /*86b0*/  IMAD.WIDE.U32 R40, R86, UR36, R40 ;  /* 0x0000002456287c25 */ /* 0x010fe2000f8e0028 */
[----:B------:R-:W-:Y:S02]  /*86c0*/  SEL R44, R26, R27, P0 ;  /* 0x0000001b1a2c7207 */ /* 0x000fe40000000000 */
[----:B------:R-:W-:Y:S01]  /*86d0*/  SEL R91, R27, R26, P0 ;  /* 0x0000001a1b5b7207 */ /* 0x000fe20000000000 */
[----:B------:R-:W-:Y:S01]  /*86e0*/  IMAD.IADD R70, R14, 0x1, -R15 ;  /* 0x000000010e467824 */ /* 0x000fe200078e0a0f */
[----:B------:R-:W-:-:S02]  /*86f0*/  SEL R50, R66, R67, P0 ;  /* 0x0000004342327207 */ /* 0x000fc40000000000 */
[----:B------:R-:W-:Y:S02]  /*8700*/  SEL R51, R67, R66, P0 ;  /* 0x0000004243337207 */ /* 0x000fe40000000000 */
[----:B------:R-:W-:Y:S02]  /*8710*/  SEL R18, R46, R47, P0 ;  /* 0x0000002f2e127207 */ /* 0x000fe40000000000 */
[----:B------:R-:W-:Y:S02]  /*8720*/  SEL R52, R62, R63, P0 ;  /* 0x0000003f3e347207 */ /* 0x000fe40000000000 */
[----:B------:R-:W-:Y:S02]  /*8730*/  SEL R53, R63, R62, P0 ;  /* 0x0000003e3f357207 */ /* 0x000fe40000000000 */
[----:B------:R-:W-:Y:S02]  /*8740*/  SEL R20, R38, R39, P0 ;  /* 0x0000002726147207 */ /* 0x000fe40000000000 */
[----:B------:R-:W-:-:S02]  /*8750*/  LOP3.LUT P1, RZ, R14, 0x3, RZ, 0xc0, !PT ;  /* 0x000000030eff7812 */ /* 0x000fc4000782c0ff */
[----:B------:R-:W-:Y:S02]  /*8760*/  SEL R88, R23, R24, P0 ;  /* 0x0000001817587207 */ /* 0x000fe40000000000 */
[----:B------:R-:W-:Y:S02]  /*8770*/  SEL R101, R24, R23, P0 ;  /* 0x0000001718657207 */ /* 0x000fe40000000000 */
[----:B-1----:R-:W-:Y:S02]  /*8780*/  ISETP.NE.AND P2, PT, R82, 0x1, PT ;  /* 0x000000015200780c */ /* 0x002fe40003f45270 */
[----:B------:R-:W-:Y:S02]  /*8790*/  SEL R89, R39, R38, P0 ;  /* 0x0000002627597207 */ /* 0x000fe40000000000 */
[----:B------:R-:W-:Y:S02]  /*87a0*/  SEL R56, R58, R59, P0 ;  /* 0x0000003b3a387207 */ /* 0x000fe40000000000 */
[----:B------:R-:W-:-:S02]  /*87b0*/  SEL R57, R59, R58, P0 ;  /* 0x0000003a3b397207 */ /* 0x000fc40000000000 */
[----:B------:R-:W-:Y:S02]  /*87c0*/  SEL R60, R54, R55, P0 ;  /* 0x00000037363c7207 */ /* 0x000fe40000000000 */
[----:B------:R-:W-:Y:S02]  /*87d0*/  SEL R61, R55, R54, P0 ;  /* 0x00000036373d7207 */ /* 0x000fe40000000000 */
[----:B------:R-:W-:Y:S02]  /*87e0*/  SEL R36, R74, R75, P0 ;  /* 0x0000004b4a247207 */ /* 0x000fe40000000000 */
[----:B------:R-:W-:Y:S02]  /*87f0*/  SEL R39, R75, R74, P0 ;  /* 0x0000004a4b277207 */ /* 0x000fe40000000000 */
[----:B------:R-:W-:Y:S01]  /*8800*/  SEL R37, R79, R78, P0 ;  /* 0x0000004e4f257207 */ /* 0x000fe20000000000 */
[----:B------:R-:W0:Y:S01]  /*8810*/  @P2 LDC R74, c[0x0][0xbec] ;  /* 0x0002fb00ff4a2b82 */ /* 0x000e220000000800 */
[----:B--2---:R1:W-:Y:S04]  /*8820*/  SHFL.IDX PT, R45, R12, R3, 0x1c1f ;  /* 0x001c1f030c2d7589 */ /* 0x0043e800000e0000 */
[----:B------:R-:W-:Y:S04]  /*8830*/  SHFL.IDX PT, R30, R92, R3, 0x1c1f ;  /* 0x001c1f035c1e7589 */ /* 0x000fe800000e0000 */
[----:B------:R-:W-:Y:S01]  /*8840*/  SHFL.IDX PT, R2, R34, R3, 0x1c1f ;  /* 0x001c1f0322027589 */ /* 0x000fe200000e0000 */
[----:B-1----:R-:W-:-:S03]  /*8850*/  LOP3.LUT R12, R3, 0x2, RZ, 0x3c, !PT ;  /* 0x00000002030c7812 */ /* 0x002fc600078e3cff */
[----:B------:R-:W-:Y:S04]  /*8860*/  SHFL.IDX PT, R8, R8, R3, 0x1c1f ;  /* 0x001c1f0308087589 */ /* 0x000fe800000e0000 */
[----:B------:R-:W-:Y:S04]  /*8870*/  SHFL.IDX PT, R31, R105, R12, 0x1c1f ;  /* 0x001c1f0c691f7589 */ /* 0x000fe800000e0000 */
[----:B------:R-:W1:Y:S04]  /*8880*/  SHFL.IDX PT, R11, R11, R12, 0x1c1f ;  /* 0x001c1f0c0b0b7589 */ /* 0x000e6800000e0000 */
[----:B------:R-:W-:Y:S04]  /*8890*/  SHFL.IDX PT, R6, R106, R3, 0x1c1f ;  /* 0x001c1f036a067589 */ /* 0x000fe800000e0000 */
[----:B------:R-:W-:Y:S04]  /*88a0*/  SHFL.IDX PT, R27, R94, R3, 0x1c1f ;  /* 0x001c1f035e1b7589 */ /* 0x000fe800000e0000 */
[----:B------:R-:W-:Y:S04]  /*88b0*/  SHFL.IDX PT, R9, R121, R12, 0x1c1f ;  /* 0x001c1f0c79097589 */ /* 0x000fe800000e0000 */
[----:B------:R-:W2:Y:S04]  /*88c0*/  SHFL.IDX PT, R34, R107, R12, 0x1c1f ;  /* 0x001c1f0c6b227589 */ /* 0x000ea800000e0000 */
[----:B------:R4:W-:Y:S04]  /*88d0*/  SHFL.IDX PT, R67, R85, R12, 0x1c1f ;  /* 0x001c1f0c55437589 */ /* 0x0009e800000e0000 */
[----:B------:R-:W-:Y:S01]  /*88e0*/  SHFL.IDX PT, R62, R10, R3, 0x1c1f ;  /* 0x001c1f030a3e7589 */ /* 0x000fe200000e0000 */
[----:B-1----:R-:W-:-:S03]  /*88f0*/  SEL R5, R8, R11, P0 ;  /* 0x0000000b08057207 */ /* 0x002fc60000000000 */
[----:B------:R-:W-:Y:S01]  /*8900*/  SHFL.IDX PT, R7, R108, R3, 0x1c1f ;  /* 0x001c1f036c077589 */ /* 0x000fe200000e0000 */
[----:B----4-:R-:W1:Y:S03]  /*8910*/  LDC.64 R84, c[0x0][0xbd8] ;  /* 0x0002f600ff547b82 */ /* 0x010e660000000a00 */
[----:B------:R-:W4:Y:S04]  /*8920*/  SHFL.IDX PT, R10, R123, R12, 0x1c1f ;  /* 0x001c1f0c7b0a7589 */ /* 0x000f2800000e0000 */
[----:B------:R-:W-:Y:S04]  /*8930*/  SHFL.IDX PT, R14, R102, R3, 0x1c1f ;  /* 0x001c1f03660e7589 */ /* 0x000fe800000e0000 */
[----:B------:R-:W5:Y:S04]  /*8940*/  SHFL.IDX PT, R15, R117, R12, 0x1c1f ;  /* 0x001c1f0c750f7589 */ /* 0x000f6800000e0000 */
[----:B------:R-:W-:Y:S04]  /*8950*/  SHFL.IDX PT, R22, R22, R3, 0x1c1f ;  /* 0x001c1f0316167589 */ /* 0x000fe800000e0000 */
[----:B------:R-:W-:Y:S04]  /*8960*/  SHFL.IDX PT, R66, R18, R3, 0x1c1f ;  /* 0x001c1f0312427589 */ /* 0x000fe800000e0000 */
[----:B------:R-:W-:Y:S04]  /*8970*/  SHFL.IDX PT, R23, R113, R12, 0x1c1f ;  /* 0x001c1f0c71177589 */ /* 0x000fe800000e0000 */
[----:B------:R-:W-:Y:S04]  /*8980*/  SHFL.IDX PT, R13, R104, R3, 0x1c1f ;  /* 0x001c1f03680d7589 */ /* 0x000fe800000e0000 */
[----:B------:R-:W-:Y:S04]  /*8990*/  SHFL.IDX PT, R49, R20, R3, 0x1c1f ;  /* 0x001c1f0314317589 */ /* 0x000fe800000e0000 */
[----:B------:R-:W3:Y:S04]  /*89a0*/  SHFL.IDX PT, R18, R119, R12, 0x1c1f ;  /* 0x001c1f0c77127589 */ /* 0x000ee800000e0000 */
[----:B------:R-:W-:Y:S04]  /*89b0*/  SHFL.IDX PT, R19, R100, R3, 0x1c1f ;  /* 0x001c1f0364137589 */ /* 0x000fe800000e0000 */
[----:B------:R-:W0:Y:S04]  /*89c0*/  SHFL.IDX PT, R20, R115, R12, 0x1c1f ;  /* 0x001c1f0c73147589 */ /* 0x000e2800000e0000 */
[----:B------:R-:W-:Y:S04]  /*89d0*/  SHFL.IDX PT, R24, R96, R3, 0x1c1f ;  /* 0x001c1f0360187589 */ /* 0x000fe800000e0000 */
[----:B------:R-:W-:Y:S04]  /*89e0*/  SHFL.IDX PT, R21, R109, R12, 0x1c1f ;  /* 0x001c1f0c6d157589 */ /* 0x000fe800000e0000 */
[----:B------:R-:W-:Y:S04]  /*89f0*/  SHFL.IDX PT, R25, R98, R3, 0x1c1f ;  /* 0x001c1f0362197589 */ /* 0x000fe800000e0000 */
[----:B------:R-:W-:Y:S04]  /*8a00*/  SHFL.IDX PT, R26, R111, R12, 0x1c1f ;  /* 0x001c1f0c6f1a7589 */ /* 0x000fe800000e0000 */
[----:B------:R2:W-:Y:S04]  /*8a10*/  SHFL.IDX PT, R46, R88, R3, 0x1c1f ;  /* 0x001c1f03582e7589 */ /* 0x0005e800000e0000 */
[----:B------:R-:W0:Y:S04]  /*8a20*/  SHFL.IDX PT, R47, R101, R12, 0x1c1f ;  /* 0x001c1f0c652f7589 */ /* 0x000e2800000e0000 */
[----:B------:R-:W-:Y:S01]  /*8a30*/  SHFL.IDX PT, R58, R72, R3, 0x1c1f ;  /* 0x001c1f03483a7589 */ /* 0x000fe200000e0000 */
[----:B--2---:R-:W2:Y:S03]  /*8a40*/  @P2 LDC R88, c[0x0][0xbec] ;  /* 0x0002fb00ff582b82 */ /* 0x004ea60000000800 */
[----:B------:R-:W0:Y:S04]  /*8a50*/  SHFL.IDX PT, R59, R97, R12, 0x1c1f ;  /* 0x001c1f0c613b7589 */ /* 0x000e2800000e0000 */
[----:B------:R-:W-:Y:S04]  /*8a60*/  SHFL.IDX PT, R55, R80, R3, 0x1c1f ;  /* 0x001c1f0350377589 */ /* 0x000fe800000e0000 */
[----:B------:R4:W-:Y:S04]  /*8a70*/  SHFL.IDX PT, R80, R89, R12, 0x1c1f ;  /* 0x001c1f0c59507589 */ /* 0x0009e800000e0000 */
[----:B------:R-:W-:Y:S04]  /*8a80*/  SHFL.IDX PT, R35, R90, R3, 0x1c1f ;  /* 0x001c1f035a237589 */ /* 0x000fe800000e0000 */
[----:B------:R-:W0:Y:S01]  /*8a90*/  SHFL.IDX PT, R54, R103, R12, 0x1c1f ;  /* 0x001c1f0c67367589 */ /* 0x000e2200000e0000 */
[----:B----4-:R-:W4:Y:S03]  /*8aa0*/  LDC R89, c[0x0][0xc50] ;  /* 0x00031400ff597b82 */ /* 0x010f260000000800 */
[----:B------:R5:W-:Y:S01]  /*8ab0*/  SHFL.IDX PT, R17, R28, R3, 0x1c1f ;  /* 0x001c1f031c117589 */ /* 0x000be200000e0000 */
[----:B--2---:R-:W-:-:S03]  /*8ac0*/  @P2 IMAD.HI.U32 R88, R73, R88, RZ ;  /* 0x0000005849582227 */ /* 0x004fc600078e00ff */
[----:B------:R-:W-:Y:S04]  /*8ad0*/  SHFL.IDX PT, R65, R64, R3, 0x1c1f ;  /* 0x001c1f0340417589 */ /* 0x000fe800000e0000 */
[----:B------:R-:W-:Y:S01]  /*8ae0*/  SHFL.IDX PT, R76, R76, R3, 0x1c1f ;  /* 0x001c1f034c4c7589 */ /* 0x000fe200000e0000 */
[----:B-----5:R-:W-:-:S03]  /*8af0*/  SEL R28, R30, R31, P0 ;  /* 0x0000001f1e1c7207 */ /* 0x020fc60000000000 */
[----:B------:R-:W-:Y:S01]  /*8b00*/  SHFL.IDX PT, R44, R44, R3, 0x1c1f ;  /* 0x001c1f032c2c7589 */ /* 0x000fe200000e0000 */
[----:B------:R-:W-:Y:S02]  /*8b10*/  SEL R30, R31, R30, P0 ;  /* 0x0000001e1f1e7207 */ /* 0x000fe40000000000 */
[----:B------:R-:W-:Y:S01]  /*8b20*/  SEL R31, R34, R27, P0 ;  /* 0x0000001b221f7207 */ /* 0x000fe20000000000 */
[----:B------:R-:W-:Y:S04]  /*8b30*/  SHFL.IDX PT, R48, R48, R3, 0x1c1f ;  /* 0x001c1f0330307589 */ /* 0x000fe800000e0000 */
[----:B------:R-:W-:Y:S04]  /*8b40*/  SHFL.IDX PT, R68, R68, R3, 0x1c1f ;  /* 0x001c1f0344447589 */ /* 0x000fe800000e0000 */
[----:B------:R-:W-:Y:S04]  /*8b50*/  SHFL.IDX PT, R60, R60, R3, 0x1c1f ;  /* 0x001c1f033c3c7589 */ /* 0x000fe800000e0000 */
[----:B------:R-:W-:Y:S04]  /*8b60*/  SHFL.IDX PT, R56, R56, R3, 0x1c1f ;  /* 0x001c1f0338387589 */ /* 0x000fe800000e0000 */
[----:B------:R-:W-:Y:S04]  /*8b70*/  SHFL.IDX PT, R52, R52, R3, 0x1c1f ;  /* 0x001c1f0334347589 */ /* 0x000fe800000e0000 */
[----:B------:R-:W-:Y:S04]  /*8b80*/  SHFL.IDX PT, R50, R50, R3, 0x1c1f ;  /* 0x001c1f0332327589 */ /* 0x000fe800000e0000 */
[----:B------:R-:W-:Y:S04]  /*8b90*/  SHFL.IDX PT, R42, R42, R3, 0x1c1f ;  /* 0x001c1f032a2a7589 */ /* 0x000fe800000e0000 */
[----:B------:R2:W-:Y:S04]  /*8ba0*/  SHFL.IDX PT, R36, R36, R3, 0x1c1f ;  /* 0x001c1f0324247589 */ /* 0x0005e800000e0000 */
[----:B------:R-:W5:Y:S04]  /*8bb0*/  SHFL.IDX PT, R64, R99, R12, 0x1c1f ;  /* 0x001c1f0c63407589 */ /* 0x000f6800000e0000 */
[----:B------:R1:W-:Y:S01]  /*8bc0*/  SHFL.IDX PT, R63, R29, R12, 0x1c1f ;  /* 0x001c1f0c1d3f7589 */ /* 0x0003e200000e0000 */
[----:B--2---:R-:W-:-:S02]  /*8bd0*/  SEL R3, R11, R8, P0 ;  /* 0x000000080b037207 */ /* 0x004fc40000000000 */
[----:B------:R-:W-:Y:S01]  /*8be0*/  SEL R8, R6, R9, P0 ;  /* 0x0000000906087207 */ /* 0x000fe20000000000 */
[----:B------:R2:W-:Y:S01]  /*8bf0*/  SHFL.IDX PT, R38, R83, R12, 0x1c1f ;  /* 0x001c1f0c53267589 */ /* 0x0005e200000e0000 */
[----:B------:R-:W-:Y:S02]  /*8c00*/  SEL R6, R9, R6, P0 ;  /* 0x0000000609067207 */ /* 0x000fe40000000000 */
[----:B------:R-:W-:Y:S01]  /*8c10*/  SEL R9, R7, R10, P0 ;  /* 0x0000000a07097207 */ /* 0x000fe20000000000 */
[----:B------:R-:W-:Y:S01]  /*8c20*/  SHFL.IDX PT, R77, R77, R12, 0x1c1f ;  /* 0x001c1f0c4d4d7589 */ /* 0x000fe200000e0000 */
[----:B-1----:R-:W-:Y:S01]  /*8c30*/  SEL R29, R27, R34, P0 ;  /* 0x000000221b1d7207 */ /* 0x002fe20000000000 */
[----:B------:R-:W-:Y:S01]  /*8c40*/  IMAD R34, R84, UR37, RZ ;  /* 0x0000002554227c24 */ /* 0x000fe2000f8e02ff */
[----:B------:R-:W-:Y:S01]  /*8c50*/  SEL R7, R10, R7, P0 ;  /* 0x000000070a077207 */ /* 0x000fe20000000000 */
[----:B------:R-:W1:Y:S01]  /*8c60*/  SHFL.IDX PT, R72, R95, R12, 0x1c1f ;  /* 0x001c1f0c5f487589 */ /* 0x000e6200000e0000 */
[----:B------:R-:W-:Y:S01]  /*8c70*/  SEL R10, R14, R15, P0 ;  /* 0x0000000f0e0a7207 */ /* 0x000fe20000000000 */
[----:B--2---:R-:W2:Y:S01]  /*8c80*/  @P2 LDC R83, c[0x0][0xbf0] ;  /* 0x0002fc00ff532b82 */ /* 0x004ea20000000800 */
[----:B------:R-:W-:Y:S01]  /*8c90*/  SEL R14, R15, R14, P0 ;  /* 0x0000000e0f0e7207 */ /* 0x000fe20000000000 */
[----:B------:R-:W-:Y:S01]  /*8ca0*/  SHFL.IDX PT, R78, R93, R12, 0x1c1f ;  /* 0x001c1f0c5d4e7589 */ /* 0x000fe200000e0000 */
[----:B------:R-:W-:Y:S01]  /*8cb0*/  IMAD R75, R85, UR36, R34 ;  /* 0x00000024554b7c24 */ /* 0x000fe2000f8e0222 */
[----:B---3--:R-:W-:-:S02]  /*8cc0*/  SEL R11, R13, R18, P0 ;  /* 0x000000120d0b7207 */ /* 0x008fc40000000000 */
[----:B------:R-:W3:Y:S01]  /*8cd0*/  SHFL.IDX PT, R79, R91, R12, 0x1c1f ;  /* 0x001c1f0c5b4f7589 */ /* 0x000ee200000e0000 */
[----:B------:R-:W-:Y:S01]  /*8ce0*/  SEL R15, R18, R13, P0 ;  /* 0x0000000d120f7207 */ /* 0x000fe20000000000 */
[----:B------:R-:W1:Y:S01]  /*8cf0*/  @P2 LDC R85, c[0x0][0xbf0] ;  /* 0x0002fc00ff552b82 */ /* 0x000e620000000800 */
[----:B0-----:R-:W-:Y:S01]  /*8d00*/  SEL R13, R19, R20, P0 ;  /* 0x00000014130d7207 */ /* 0x001fe20000000000 */
[----:B------:R-:W0:Y:S01]  /*8d10*/  SHFL.IDX PT, R81, R81, R12, 0x1c1f ;  /* 0x001c1f0c51517589 */ /* 0x000e2200000e0000 */
[----:B------:R-:W-:Y:S02]  /*8d20*/  SEL R18, R46, R47, P0 ;  /* 0x0000002f2e127207 */ /* 0x000fe40000000000 */
[----:B------:R-:W-:Y:S01]  /*8d30*/  SEL R34, R59, R58, P0 ;  /* 0x0000003a3b227207 */ /* 0x000fe20000000000 */
[----:B------:R-:W-:Y:S01]  /*8d40*/  SHFL.IDX PT, R69, R69, R12, 0x1c1f ;  /* 0x001c1f0c45457589 */ /* 0x000fe200000e0000 */
[----:B------:R-:W-:-:S03]  /*8d50*/  SEL R27, R54, R35, P0 ;  /* 0x00000023361b7207 */ /* 0x000fc60000000000 */
[----:B------:R-:W-:Y:S04]  /*8d60*/  SHFL.IDX PT, R61, R61, R12, 0x1c1f ;  /* 0x001c1f0c3d3d7589 */ /* 0x000fe800000e0000 */
[----:B------:R-:W-:Y:S04]  /*8d70*/  SHFL.IDX PT, R53, R53, R12, 0x1c1f ;  /* 0x001c1f0c35357589 */ /* 0x000fe800000e0000 */
[----:B------:R-:W-:Y:S04]  /*8d80*/  SHFL.IDX PT, R57, R57, R12, 0x1c1f ;  /* 0x001c1f0c39397589 */ /* 0x000fe800000e0000 */
[----:B------:R-:W-:Y:S04]  /*8d90*/  SHFL.IDX PT, R43, R43, R12, 0x1c1f ;  /* 0x001c1f0c2b2b7589 */ /* 0x000fe800000e0000 */
[----:B------:R-:W-:Y:S04]  /*8da0*/  SHFL.IDX PT, R51, R51, R12, 0x1c1f ;  /* 0x001c1f0c33337589 */ /* 0x000fe800000e0000 */
[----:B------:R-:W-:Y:S04]  /*8db0*/  SHFL.IDX PT, R37, R37, R12, 0x1c1f ;  /* 0x001c1f0c25257589 */ /* 0x000fe800000e0000 */
[----:B------:R4:W-:Y:S02]  /*8dc0*/  SHFL.IDX PT, R39, R39, R12, 0x1c1f ;  /* 0x001c1f0c27277589 */ /* 0x0009e400000e0000 */
[----:B----4-:R-:W-:-:S02]  /*8dd0*/  SEL R12, R22, R23, P0 ;  /* 0x00000017160c7207 */ /* 0x010fc40000000000 */
[----:B------:R-:W-:Y:S02]  /*8de0*/  SEL R22, R23, R22, P0 ;  /* 0x0000001617167207 */ /* 0x000fe40000000000 */
[----:B------:R-:W-:Y:S02]  /*8df0*/  SEL R23, R20, R19, P0 ;  /* 0x0000001314177207 */ /* 0x000fe40000000000 */
[----:B------:R-:W-:Y:S02]  /*8e00*/  SEL R20, R24, R21, P0 ;  /* 0x0000001518147207 */ /* 0x000fe40000000000 */
[----:B------:R-:W-:Y:S02]  /*8e10*/  SEL R24, R21, R24, P0 ;  /* 0x0000001815187207 */ /* 0x000fe40000000000 */
[----:B------:R-:W-:Y:S02]  /*8e20*/  SEL R21, R25, R26, P0 ;  /* 0x0000001a19157207 */ /* 0x000fe40000000000 */
[----:B------:R-:W-:-:S02]  /*8e30*/  SEL R25, R26, R25, P0 ;  /* 0x000000191a197207 */ /* 0x000fc40000000000 */
[----:B------:R-:W-:Y:S01]  /*8e40*/  SEL R26, R47, R46, P0 ;  /* 0x0000002e2f1a7207 */ /* 0x000fe20000000000 */
[----:B------:R-:W-:Y:S01]  /*8e50*/  IMAD.WIDE.U32 R46, R84, UR36, R32 ;  /* 0x00000024542e7c25 */ /* 0x000fe2000f8e0020 */
[----:B------:R-:W-:Y:S02]  /*8e60*/  SEL R32, R58, R59, P0 ;  /* 0x0000003b3a207207 */ /* 0x000fe40000000000 */
[----:B------:R-:W-:Y:S01]  /*8e70*/  SEL R19, R35, R54, P0 ;  /* 0x0000003623137207 */ /* 0x000fe20000000000 */
[----:B------:R-:W-:Y:S01]  /*8e80*/  IMAD.MOV R58, RZ, RZ, -R16 ;  /* 0x000000ffff3a7224 */ /* 0x000fe200078e0a10 */
[----:B-----5:R-:W-:Y:S01]  /*8e90*/  SEL R33, R55, R64, P0 ;  /* 0x0000004037217207 */ /* 0x020fe20000000000 */
[----:B------:R-:W-:Y:S01]  /*8ea0*/  IMAD R54, R86, UR37, RZ ;  /* 0x0000002556367c24 */ /* 0x000fe2000f8e02ff */
[----:B------:R-:W-:Y:S01]  /*8eb0*/  SEL R35, R64, R55, P0 ;  /* 0x0000003740237207 */ /* 0x000fe20000000000 */
[----:B------:R-:W-:Y:S01]  /*8ec0*/  IMAD R89, R89, R58, UR4 ;  /* 0x0000000459597e24 */ /* 0x000fe2000f8e023a */
[----:B------:R-:W-:Y:S01]  /*8ed0*/  ULDC.64 UR4, c[0x0][0xbe0] ;  /* 0x0002f80000047ab9 */ /* 0x000fe20000000a00 */
[----:B------:R-:W-:-:S03]  /*8ee0*/  @P2 IMAD.HI.U32 R16, R73, R74, RZ ;  /* 0x0000004a49102227 */ /* 0x000fc600078e00ff */
[----:B------:R-:W-:Y:S01]  /*8ef0*/  SHF.R.S32.HI R64, RZ, 0x1f, R89 ;  /* 0x0000001fff407819 */ /* 0x000fe20000011459 */
[----:B------:R-:W-:Y:S02]  /*8f00*/  IMAD R55, R87, UR36, R54 ;  /* 0x0000002457377c24 */ /* 0x000fe4000f8e0236 */
[----:B------:R-:W-:Y:S02]  /*8f10*/  IMAD.IADD R47, R47, 0x1, R75 ;  /* 0x000000012f2f7824 */ /* 0x000fe400078e024b */
[----:B------:R-:W-:Y:S01]  /*8f20*/  IMAD.MOV.U32 R59, RZ, RZ, R73 ;  /* 0x000000ffff3b7224 */ /* 0x000fe200078e0049 */
[----:B--2---:R-:W-:Y:S01]  /*8f30*/  @P2 SHF.R.U32.HI R59, RZ, R83, R16 ;  /* 0x00000053ff3b2219 */ /* 0x004fe20000011610 */
[----:B------:R-:W-:Y:S02]  /*8f40*/  IMAD.IADD R55, R41, 0x1, R55 ;  /* 0x0000000129377824 */ /* 0x000fe400078e0237 */
[----:B------:R-:W-:Y:S02]  /*8f50*/  IMAD.MOV.U32 R54, RZ, RZ, R40 ;  /* 0x000000ffff367224 */ /* 0x000fe400078e0028 */
[----:B------:R-:W-:Y:S01]  /*8f60*/  IMAD.MOV.U32 R75, RZ, RZ, R73 ;  /* 0x000000ffff4b7224 */ /* 0x000fe200078e0049 */
[----:B-1----:R-:W-:Y:S01]  /*8f70*/  @P2 SHF.R.U32.HI R75, RZ, R85, R88 ;  /* 0x00000055ff4b2219 */ /* 0x002fe20000011658 */
[----:B------:R-:W-:-:S02]  /*8f80*/  IMAD R16, R64, UR4, RZ ;  /* 0x0000000440107c24 */ /* 0x000fc4000f8e02ff */
[----:B------:R-:W-:-:S04]  /*8f90*/  IMAD.WIDE.U32 R40, R89, UR4, R46 ;  /* 0x0000000459287c25 */ /* 0x000fc8000f8e002e */
[----:B------:R-:W-:Y:S01]  /*8fa0*/  IMAD R58, R89, UR5, R16 ;  /* 0x00000005593a7c24 */ /* 0x000fe2000f8e0210 */
[----:B------:R-:W-:Y:S01]  /*8fb0*/  IADD3 R40, P2, R59, R40, RZ ;  /* 0x000000283b287210 */ /* 0x000fe20007f5e0ff */
[----:B------:R-:W-:Y:S01]  /*8fc0*/  IMAD.WIDE.U32 R46, R89, UR6, R54 ;  /* 0x00000006592e7c25 */ /* 0x000fe2000f8e0036 */
[----:B------:R-:W-:Y:S01]  /*8fd0*/  SHF.R.S32.HI R55, RZ, 0x1f, R59 ;  /* 0x0000001fff377819 */ /* 0x000fe2000001143b */
[----:B------:R-:W-:Y:S01]  /*8fe0*/  ULDC.64 UR4, c[0x0][0xb30] ;  /* 0x0002cc0000047ab9 */ /* 0x000fe20000000a00 */
[----:B------:R-:W-:Y:S01]  /*8ff0*/  SHF.R.S32.HI R16, RZ, 0x1f, R75 ;  /* 0x0000001fff107819 */ /* 0x000fe2000001144b */
[----:B------:R-:W-:Y:S01]  /*9000*/  IMAD.MOV R54, RZ, RZ, -R59 ;  /* 0x000000ffff367224 */ /* 0x000fe200078e0a3b */
[----:B------:R-:W-:Y:S01]  /*9010*/  IADD3.X R41, R55, R41, R58, P2, !PT ;  /* 0x0000002937297210 */ /* 0x000fe200017fe43a */
[----:B------:R-:W-:Y:S01]  /*9020*/  IMAD R64, R64, UR6, RZ ;  /* 0x0000000640407c24 */ /* 0x000fe2000f8e02ff */
[----:B------:R-:W-:Y:S01]  /*9030*/  SEL R58, R72, R65, P0 ;  /* 0x00000041483a7207 */ /* 0x000fe20000000000 */
[----:B------:R-:W-:-:S02]  /*9040*/  IMAD.MOV R59, RZ, RZ, -R75 ;  /* 0x000000ffff3b7224 */ /* 0x000fc400078e0a4b */
[----:B------:R-:W-:Y:S02]  /*9050*/  IMAD R16, R16, UR4, RZ ;  /* 0x0000000410107c24 */ /* 0x000fe4000f8e02ff */
[C-C-:B------:R-:W-:Y:S02]  /*9060*/  IMAD R55, R82.reuse, R54, R73.reuse ;  /* 0x0000003652377224 */ /* 0x140fe400078e0249 */
[----:B------:R-:W-:Y:S01]  /*9070*/  IMAD R83, R89, UR7, R64 ;  /* 0x0000000759537c24 */ /* 0x000fe2000f8e0240 */
[----:B------:R-:W-:Y:S01]  /*9080*/  ULDC.64 UR6, c[0x0][0xbc8] ;  /* 0x0002f20000067ab9 */ /* 0x000fe20000000a00 */
[----:B------:R-:W-:Y:S02]  /*9090*/  IMAD R59, R82, R59, R73 ;  /* 0x0000003b523b7224 */ /* 0x000fe400078e0249 */
[----:B------:R-:W-:Y:S01]  /*90a0*/  IMAD R73, R75, UR5, R16 ;  /* 0x000000054b497c24 */ /* 0x000fe2000f8e0210 */
[----:B------:R-:W-:Y:S01]  /*90b0*/  SHF.R.S32.HI R16, RZ, 0x1f, R55 ;  /* 0x0000001fff107819 */ /* 0x000fe20000011437 */
[----:B------:R-:W-:Y:S01]  /*90c0*/  IMAD.IADD R47, R47, 0x1, R83 ;  /* 0x000000012f2f7824 */ /* 0x000fe200078e0253 */
[----:B------:R-:W-:Y:S01]  /*90d0*/  SHF.R.S32.HI R54, RZ, 0x1f, R59 ;  /* 0x0000001fff367819 */ /* 0x000fe2000001143b */
[----:B------:R-:W1:Y:S01]  /*90e0*/  S2UR UR5, SR_CgaCtaId ;  /* 0x00000000000579c3 */ /* 0x000e620000008800 */
[----:B------:R-:W-:-:S04]  /*90f0*/  IMAD.WIDE.U32 R40, R55, UR6, R40 ;  /* 0x0000000637287c25 */ /* 0x000fc8000f8e0028 */
[----:B------:R-:W-:Y:S01]  /*9100*/  IMAD.WIDE.U32 R46, R75, UR4, R46 ;  /* 0x000000044b2e7c25 */ /* 0x000fe2000f8e002e */
[----:B------:R-:W-:-:S03]  /*9110*/  UMOV UR4, 0x400 ;  /* 0x0000040000047882 */ /* 0x000fc60000000000 */
[----:B------:R-:W-:Y:S02]  /*9120*/  IMAD R16, R16, UR6, RZ ;  /* 0x0000000610107c24 */ /* 0x000fe4000f8e02ff */
[----:B------:R-:W-:Y:S02]  /*9130*/  IMAD.IADD R47, R47, 0x1, R73 ;  /* 0x000000012f2f7824 */ /* 0x000fe400078e0249 */
[----:B------:R-:W-:Y:S02]  /*9140*/  IMAD R54, R54, UR8, RZ ;  /* 0x0000000836367c24 */ /* 0x000fe4000f8e02ff */
[----:B------:R-:W-:Y:S01]  /*9150*/  IMAD R73, R55, UR7, R16 ;  /* 0x0000000737497c24 */ /* 0x000fe2000f8e0210 */
[----:B------:R-:W-:Y:S01]  /*9160*/  ULDC.64 UR6, c[0x0][0xba8] ;  /* 0x0002ea0000067ab9 */ /* 0x000fe20000000a00 */
[C---:B------:R-:W-:Y:S01]  /*9170*/  IMAD R75, R59.reuse, UR9, R54 ;  /* 0x000000093b4b7c24 */ /* 0x040fe2000f8e0236 */
[----:B------:R-:W-:Y:S01]  /*9180*/  LEA R84, P2, R40, UR6, 0x2 ;  /* 0x0000000628547c11 */ /* 0x000fe2000f8410ff */
[----:B------:R-:W-:Y:S01]  /*9190*/  IMAD.WIDE.U32 R46, R59, UR8, R46 ;  /* 0x000000083b2e7c25 */ /* 0x000fe2000f8e002e */
[----:B------:R-:W-:Y:S01]  /*91a0*/  SEL R54, R65, R72, P0 ;  /* 0x0000004841367207 */ /* 0x000fe20000000000 */
[----:B------:R-:W-:Y:S01]  /*91b0*/  ULDC UR6, c[0x0][0xa88] ;  /* 0x0002a20000067ab9 */ /* 0x000fe20000000800 */
[----:B------:R-:W-:Y:S01]  /*91c0*/  ULDC.64 UR8, c[0x0][0xb00] ;  /* 0x0002c00000087ab9 */ /* 0x000fe20000000a00 */
[----:B------:R-:W-:Y:S01]  /*91d0*/  IMAD.IADD R55, R41, 0x1, R73 ;  /* 0x0000000129377824 */ /* 0x000fe200078e0249 */
[----:B------:R-:W-:Y:S01]  /*91e0*/  SHFL.IDX PT, R72, R84, RZ, 0x1c1f ;  /* 0x001c1fff54487589 */ /* 0x000fe200000e0000 */
[----:B------:R-:W-:Y:S01]  /*91f0*/  IMAD.IADD R41, R47, 0x1, R75 ;  /* 0x000000012f297824 */ /* 0x000fe200078e024b */
[----:B-1----:R-:W-:Y:S01]  /*9200*/  ULEA UR4, UR5, UR4, 0x18 ;  /* 0x0000000405047291 */ /* 0x002fe2000f8ec03f */
[----:B------:R-:W-:Y:S01]  /*9210*/  IMAD R16, R82, UR6, RZ ;  /* 0x0000000652107c24 */ /* 0x000fe2000f8e02ff */
[----:B------:R-:W-:Y:S01]  /*9220*/  LEA.HI.X R47, R40, UR7, R55, 0x2, P2 ;  /* 0x00000007282f7c11 */ /* 0x000fe200090f1437 */
[----:B------:R-:W-:Y:S01]  /*9230*/  SHFL.IDX PT, R74, R84, 0x1, 0x1c1f ;  /* 0x003c1f00544a7f89 */ /* 0x000fe200000e0000 */
[C---:B------:R-:W-:Y:S01]  /*9240*/  VIADD R83, R71.reuse, 0x8 ;  /* 0x0000000847537836 */ /* 0x040fe20000000000 */
[----:B------:R-:W-:Y:S01]  /*9250*/  UIADD3 UR4, UR4, 0x29820, URZ ;  /* 0x0002982004047890 */ /* 0x000fe2000fffe03f */
[-C--:B------:R-:W-:Y:S01]  /*9260*/  ISETP.GE.OR P2, PT, R71, R16.reuse, P1 ;  /* 0x000000104700720c */ /* 0x080fe20000f46670 */
[----:B------:R-:W1:Y:S01]  /*9270*/  SHFL.IDX PT, R73, R47, RZ, 0x1c1f ;  /* 0x001c1fff2f497589 */ /* 0x000e6200000e0000 */
[C---:B------:R-:W-:Y:S01]  /*9280*/  LEA R85, P3, R46.reuse, UR8, 0x2 ;  /* 0x000000082e557c11 */ /* 0x040fe2000f8610ff */
[----:B------:R-:W-:Y:S01]  /*9290*/  UPRMT UR4, URZ, 0x654, UR4 ;  /* 0x000006543f047896 */ /* 0x000fe20008000004 */
[----:B------:R-:W-:Y:S01]  /*92a0*/  ISETP.GE.OR P1, PT, R83, R16, P1 ;  /* 0x000000105300720c */ /* 0x000fe20000f26670 */
[----:B------:R2:W4:Y:S01]  /*92b0*/  SHFL.IDX PT, R75, R47, 0x1, 0x1c1f ;  /* 0x003c1f002f4b7f89 */ /* 0x00052200000e0000 */
[----:B------:R-:W-:-:S02]  /*92c0*/  LEA.HI.X R86, R46, UR9, R41, 0x2, P3 ;  /* 0x000000092e567c11 */ /* 0x000fc400098f1429 */
[----:B------:R-:W-:Y:S01]  /*92d0*/  ISETP.GE.AND P3, PT, R71, R16, PT ;  /* 0x000000104700720c */ /* 0x000fe20003f66270 */
[----:B------:R1:W4:Y:S01]  /*92e0*/  SHFL.IDX PT, R64, R85, RZ, 0x1c1f ;  /* 0x001c1fff55407589 */ /* 0x00032200000e0000 */
[----:B---3--:R-:W-:Y:S01]  /*92f0*/  SEL R40, R44, R79, P0 ;  /* 0x0000004f2c287207 */ /* 0x008fe20000000000 */
[----:B------:R-:W-:Y:S01]  /*9300*/  IMAD.SHL.U32 R71, R70, 0x2, RZ ;  /* 0x0000000246477824 */ /* 0x000fe200078e00ff */
[----:B------:R-:W-:Y:S01]  /*9310*/  SYNCS.ARRIVE.TRANS64.RED.A1T0 RZ, [UR4], RZ ;  /* 0x000000ffffff79a7 */ /* 0x000fe20008100404 */
[----:B------:R3:W3:Y:S01]  /*9320*/  SHFL.IDX PT, R65, R86, RZ, 0x1c1f ;  /* 0x001c1fff56417589 */ /* 0x0006e200000e0000 */
[----:B------:R-:W-:Y:S02]  /*9330*/  SEL R41, R45, R78, P0 ;  /* 0x0000004e2d297207 */ /* 0x000fe40000000000 */
[----:B0-----:R-:W-:Y:S02]  /*9340*/  SEL R46, R48, R81, P0 ;  /* 0x00000051302e7207 */ /* 0x001fe40000000000 */
[----:B--2---:R-:W-:-:S02]  /*9350*/  SEL R47, R49, R80, P0 ;  /* 0x00000050312f7207 */ /* 0x004fc40000000000 */
[----:B------:R-:W-:Y:S02]  /*9360*/  SEL R55, R76, R77, P0 ;  /* 0x0000004d4c377207 */ /* 0x000fe40000000000 */
[----:B------:R-:W-:Y:S02]  /*9370*/  SEL R59, R77, R76, P0 ;  /* 0x0000004c4d3b7207 */ /* 0x000fe40000000000 */
[----:B------:R-:W-:Y:S01]  /*9380*/  SEL R44, R79, R44, P0 ;  /* 0x0000002c4f2c7207 */ /* 0x000fe20000000000 */
[----:B-1----:R0:W-:Y:S01]  /*9390*/  @!P2 ST.E desc[UR38][R72.64], R0 ;  /* 0x000000004800a985 */ /* 0x0021e2000c101926 */
[----:B------:R-:W-:Y:S02]  /*93a0*/  SEL R45, R78, R45, P0 ;  /* 0x0000002d4e2d7207 */ /* 0x000fe40000000000 */
[----:B------:R-:W-:Y:S01]  /*93b0*/  SEL R48, R81, R48, P0 ;  /* 0x0000003051307207 */ /* 0x000fe20000000000 */
[----:B----4-:R0:W-:Y:S01]  /*93c0*/  @!P1 ST.E desc[UR38][R74.64], R4 ;  /* 0x000000044a009985 */ /* 0x0101e2000c101926 */
[----:B------:R-:W-:Y:S01]  /*93d0*/  SEL R49, R80, R49, P0 ;  /* 0x0000003150317207 */ /* 0x000fe20000000000 */
[----:B------:R-:W-:Y:S06]  /*93e0*/  @P3 BRA `(.L_x_37) ;  /* 0x0000000400783947 */ /* 0x000fec0003800000 */
[C---:B0-----:R-:W-:Y:S01]  /*93f0*/  VIADD R0, R71.reuse, 0x8 ;  /* 0x0000000847007836 */ /* 0x041fe20000000000 */
[----:B------:R-:W-:Y:S01]  /*9400*/  ULDC UR4, c[0x0][0xac8] ;  /* 0x0002b20000047ab9 */ /* 0x000fe20000000800 */
[C---:B------:R-:W-:Y:S01]  /*9410*/  VIADD R70, R71.reuse, 0x10 ;  /* 0x0000001047467836 */ /* 0x040fe20000000000 */
[C---:B------:R-:W-:Y:S01]  /*9420*/  ISETP.GE.AND P2, PT, R71.reuse, UR4, PT ;  /* 0x0000000447007c0c */ /* 0x040fe2000bf46270 */
[C---:B------:R-:W-:Y:S01]  /*9430*/  VIADD R78, R71.reuse, 0x18 ;  /* 0x00000018474e7836 */ /* 0x040fe20000000000 */
[----:B------:R-:W-:Y:S01]  /*9440*/  ISETP.GE.AND P3, PT, R0, UR4, PT ;  /* 0x0000000400007c0c */ /* 0x000fe2000bf66270 */
[C---:B------:R-:W-:Y:S01]  /*9450*/  VIADD R79, R71.reuse, 0x20 ;  /* 0x00000020474f7836 */ /* 0x040fe20000000000 */
[----:B------:R-:W-:Y:S01]  /*9460*/  ISETP.GE.AND P4, PT, R70, UR4, PT ;  /* 0x0000000446007c0c */ /* 0x000fe2000bf86270 */
[----:B------:R-:W-:Y:S01]  /*9470*/  VIADD R80, R71, 0x38 ;  /* 0x0000003847507836 */ /* 0x000fe20000000000 */
[----:B------:R-:W-:-:S04]  /*9480*/  ISETP.GE.AND P1, PT, R78, UR4, PT ;  /* 0x000000044e007c0c */ /* 0x000fc8000bf26270 */
[----:B------:R-:W-:-:S03]  /*9490*/  ISETP.GE.AND P5, PT, R80, UR4, PT ;  /* 0x0000000450007c0c */ /* 0x000fc6000bfa6270 */
[C-C-:B---3--:R-:W-:Y:S02]  /*94a0*/  @!P2 IMAD.WIDE R72, R71.reuse, 0x4, R64.reuse ;  /* 0x000000044748a825 */ /* 0x148fe400078e0240 */
[----:B------:R-:W-:Y:S02]  /*94b0*/  @!P3 LEA.HI R0, R0, R0, RZ, 0x1 ;  /* 0x000000000000b211 */ /* 0x000fe400078f08ff */
[----:B------:R-:W-:Y:S01]  /*94c0*/  @!P4 LEA.HI R70, R70, R70, RZ, 0x1 ;  /* 0x000000464646c211 */ /* 0x000fe200078f08ff */
[----:B------:R0:W-:Y:S01]  /*94d0*/  @!P2 ST.E.64 desc[UR38][R72.64], R8 ;  /* 0x000000084800a985 */ /* 0x0001e2000c101b26 */
[----:B------:R-:W-:Y:S01]  /*94e0*/  @!P3 LOP3.LUT R75, R0, 0xfffffffe, RZ, 0xc0, !PT ;  /* 0xfffffffe004bb812 */ /* 0x000fe200078ec0ff */
[----:B------:R-:W-:Y:S01]  /*94f0*/  VIADD R0, R71, 0x28 ;  /* 0x0000002847007836 */ /* 0x000fe20000000000 */
[----:B------:R-:W-:Y:S02]  /*9500*/  @!P1 LEA.HI R78, R78, R78, RZ, 0x1 ;  /* 0x0000004e4e4e9211 */ /* 0x000fe400078f08ff */
[----:B------:R-:W-:Y:S01]  /*9510*/  @!P4 LOP3.LUT R77, R70, 0xfffffffe, RZ, 0xc0, !PT ;  /* 0xfffffffe464dc812 */ /* 0x000fe200078ec0ff */
[----:B------:R-:W-:Y:S01]  /*9520*/  @!P3 IMAD.WIDE R74, R75, 0x4, R64 ;  /* 0x000000044b4ab825 */ /* 0x000fe200078e0240 */
[----:B------:R-:W-:-:S02]  /*9530*/  ISETP.GE.AND P2, PT, R79, UR4, PT ;  /* 0x000000044f007c0c */ /* 0x000fc4000bf46270 */
[----:B------:R-:W-:Y:S01]  /*9540*/  @!P5 LEA.HI R80, R80, R80, RZ, 0x1 ;  /* 0x000000505050d211 */ /* 0x000fe200078f08ff */
[----:B------:R-:W-:Y:S01]  /*9550*/  VIADD R70, R71, 0x30 ;  /* 0x0000003047467836 */ /* 0x000fe20000000000 */
[----:B------:R1:W-:Y:S01]  /*9560*/  @!P3 ST.E.64 desc[UR38][R74.64], R6 ;  /* 0x000000064a00b985 */ /* 0x0003e2000c101b26 */
[----:B------:R-:W-:Y:S01]  /*9570*/  @!P4 IMAD.WIDE R76, R77, 0x4, R64 ;  /* 0x000000044d4cc825 */ /* 0x000fe200078e0240 */
[----:B------:R-:W-:Y:S02]  /*9580*/  ISETP.GE.AND P3, PT, R0, UR4, PT ;  /* 0x0000000400007c0c */ /* 0x000fe4000bf66270 */
[----:B0-----:R-:W-:Y:S01]  /*9590*/  @!P1 LOP3.LUT R9, R78, 0xfffffffe, RZ, 0xc0, !PT ;  /* 0xfffffffe4e099812 */ /* 0x001fe200078ec0ff */
[C---:B------:R-:W-:Y:S01]  /*95a0*/  VIADD R72, R71.reuse, 0x40 ;  /* 0x0000004047487836 */ /* 0x040fe20000000000 */
[----:B------:R-:W-:Y:S01]  /*95b0*/  ISETP.GE.AND P6, PT, R70, UR4, PT ;  /* 0x0000000446007c0c */ /* 0x000fe2000bfc6270 */
[----:B------:R-:W-:Y:S01]  /*95c0*/  VIADD R78, R71, 0x48 ;  /* 0x00000048474e7836 */ /* 0x000fe20000000000 */
[----:B------:R0:W-:Y:S01]  /*95d0*/  @!P4 ST.E.64 desc[UR38][R76.64], R10 ;  /* 0x0000000a4c00c985 */ /* 0x0001e2000c101b26 */
[----:B------:R-:W-:-:S02]  /*95e0*/  @!P2 LEA.HI R79, R79, R79, RZ, 0x1 ;  /* 0x0000004f4f4fa211 */ /* 0x000fc400078f08ff */
[----:B------:R-:W-:Y:S01]  /*95f0*/  ISETP.GE.AND P4, PT, R72, UR4, PT ;  /* 0x0000000448007c0c */ /* 0x000fe2000bf86270 */
[--C-:B-1----:R-:W-:Y:S01]  /*9600*/  @!P1 IMAD.WIDE R6, R9, 0x4, R64.reuse ;  /* 0x0000000409069825 */ /* 0x102fe200078e0240 */
[----:B------:R-:W-:Y:S02]  /*9610*/  @!P2 LOP3.LUT R9, R79, 0xfffffffe, RZ, 0xc0, !PT ;  /* 0xfffffffe4f09a812 */ /* 0x000fe400078ec0ff */
[----:B------:R-:W-:Y:S02]  /*9620*/  @!P3 LEA.HI R0, R0, R0, RZ, 0x1 ;  /* 0x000000000000b211 */ /* 0x000fe400078f08ff */
[----:B------:R1:W-:Y:S01]  /*9630*/  @!P1 ST.E.64 desc[UR38][R6.64], R14 ;  /* 0x0000000e06009985 */ /* 0x0003e2000c101b26 */
[----:B------:R-:W-:Y:S01]  /*9640*/  ISETP.GE.AND P1, PT, R78, UR4, PT ;  /* 0x000000044e007c0c */ /* 0x000fe2000bf26270 */
[--C-:B------:R-:W-:Y:S01]  /*9650*/  @!P2 IMAD.WIDE R8, R9, 0x4, R64.reuse ;  /* 0x000000040908a825 */ /* 0x100fe200078e0240 */
[----:B------:R-:W-:Y:S02]  /*9660*/  @!P6 LEA.HI R70, R70, R70, RZ, 0x1 ;  /* 0x000000464646e211 */ /* 0x000fe400078f08ff */
[----:B0-----:R-:W-:Y:S01]  /*9670*/  @!P3 LOP3.LUT R11, R0, 0xfffffffe, RZ, 0xc0, !PT ;  /* 0xfffffffe000bb812 */ /* 0x001fe200078ec0ff */
[----:B------:R-:W-:Y:S01]  /*9680*/  VIADD R0, R71, 0x50 ;  /* 0x0000005047007836 */ /* 0x000fe20000000000 */
[----:B------:R-:W-:Y:S01]  /*9690*/  @!P6 LOP3.LUT R73, R70, 0xfffffffe, RZ, 0xc0, !PT ;  /* 0xfffffffe4649e812 */ /* 0x000fe200078ec0ff */
[----:B------:R0:W-:Y:S01]  /*96a0*/  @!P2 ST.E.64 desc[UR38][R8.64], R12 ;  /* 0x0000000c0800a985 */ /* 0x0001e2000c101b26 */
[----:B------:R-:W-:Y:S01]  /*96b0*/  @!P4 LEA.HI R72, R72, R72, RZ, 0x1 ;  /* 0x000000484848c211 */ /* 0x000fe200078f08ff */
[----:B------:R-:W-:-:S04]  /*96c0*/  @!P3 IMAD.WIDE R10, R11, 0x4, R64 ;  /* 0x000000040b0ab825 */ /* 0x000fc800078e0240 */
[----:B------:R-:W-:Y:S01]  /*96d0*/  @!P1 LEA.HI R78, R78, R78, RZ, 0x1 ;  /* 0x0000004e4e4e9211 */ /* 0x000fe200078f08ff */
[----:B-1----:R-:W-:Y:S01]  /*96e0*/  @!P6 IMAD.WIDE R6, R73, 0x4, R64 ;  /* 0x000000044906e825 */ /* 0x002fe200078e0240 */
[----:B------:R-:W-:Y:S01]  /*96f0*/  @!P5 LOP3.LUT R15, R80, 0xfffffffe, RZ, 0xc0, !PT ;  /* 0xfffffffe500fd812 */ /* 0x000fe200078ec0ff */
[----:B------:R1:W-:Y:S01]  /*9700*/  @!P3 ST.E.64 desc[UR38][R10.64], R22 ;  /* 0x000000160a00b985 */ /* 0x0003e2000c101b26 */
[----:B------:R-:W-:-:S03]  /*9710*/  @!P4 LOP3.LUT R73, R72, 0xfffffffe, RZ, 0xc0, !PT ;  /* 0xfffffffe4849c812 */ /* 0x000fc600078ec0ff */
[--C-:B------:R-:W-:Y:S01]  /*9720*/  @!P5 IMAD.WIDE R14, R15, 0x4, R64.reuse ;  /* 0x000000040f0ed825 */ /* 0x100fe200078e0240 */
[----:B0-----:R-:W-:Y:S01]  /*9730*/  @!P1 LOP3.LUT R13, R78, 0xfffffffe, RZ, 0xc0, !PT ;  /* 0xfffffffe4e0d9812 */ /* 0x001fe200078ec0ff */
[----:B------:R0:W-:Y:S02]  /*9740*/  @!P6 ST.E.64 desc[UR38][R6.64], R20 ;  /* 0x000000140600e985 */ /* 0x0001e4000c101b26 */
[--C-:B------:R-:W-:Y:S02]  /*9750*/  @!P4 IMAD.WIDE R8, R73, 0x4, R64.reuse ;  /* 0x000000044908c825 */ /* 0x100fe400078e0240 */
[----:B------:R-:W-:Y:S02]  /*9760*/  @!P5 ST.E.64 desc[UR38][R14.64], R24 ;  /* 0x000000180e00d985 */ /* 0x000fe4000c101b26 */
[----:B------:R-:W-:Y:S02]  /*9770*/  VIADD R12, R71, 0x58 ;  /* 0x00000058470c7836 */ /* 0x000fe40000000000 */
[----:B-1----:R-:W-:Y:S01]  /*9780*/  @!P1 IMAD.WIDE R10, R13, 0x4, R64 ;  /* 0x000000040d0a9825 */ /* 0x002fe200078e0240 */
[----:B------:R1:W-:Y:S02]  /*9790*/  @!P4 ST.E.64 desc[UR38][R8.64], R28 ;  /* 0x0000001c0800c985 */ /* 0x0003e4000c101b26 */
[----:B------:R-:W-:Y:S01]  /*97a0*/  ISETP.GE.AND P2, PT, R12, UR4, PT ;  /* 0x000000040c007c0c */ /* 0x000fe2000bf46270 */
[C---:B------:R-:W-:Y:S01]  /*97b0*/  VIADD R13, R71.reuse, 0x60 ;  /* 0x00000060470d7836 */ /* 0x040fe20000000000 */
[----:B------:R2:W-:Y:S01]  /*97c0*/  @!P1 ST.E.64 desc[UR38][R10.64], R30 ;  /* 0x0000001e0a009985 */ /* 0x0005e2000c101b26 */
[C---:B------:R-:W-:Y:S01]  /*97d0*/  VIADD R22, R71.reuse, 0x68 ;  /* 0x0000006847167836 */ /* 0x040fe20000000000 */
[----:B------:R-:W-:Y:S01]  /*97e0*/  ISETP.GE.AND P1, PT, R0, UR4, PT ;  /* 0x0000000400007c0c */ /* 0x000fe2000bf26270 */
[----:B0-----:R-:W-:Y:S01]  /*97f0*/  VIADD R7, R71, 0x78 ;  /* 0x0000007847077836 */ /* 0x001fe20000000000 */
[----:B------:R-:W-:Y:S01]  /*9800*/  ISETP.GE.AND P3, PT, R13, UR4, PT ;  /* 0x000000040d007c0c */ /* 0x000fe2000bf66270 */
[----:B------:R-:W-:Y:S01]  /*9810*/  VIADD R6, R71, 0x70 ;  /* 0x0000007047067836 */ /* 0x000fe20000000000 */
[----:B------:R-:W-:-:S02]  /*9820*/  ISETP.GE.AND P4, PT, R22, UR4, PT ;  /* 0x0000000416007c0c */ /* 0x000fc4000bf86270 */
[----:B------:R-:W-:Y:S02]  /*9830*/  ISETP.GE.AND P6, PT, R7, UR4, PT ;  /* 0x0000000407007c0c */ /* 0x000fe4000bfc6270 */
[----:B------:R-:W-:Y:S02]  /*9840*/  ISETP.GE.AND P5, PT, R6, UR4, PT ;  /* 0x0000000406007c0c */ /* 0x000fe4000bfa6270 */
[----:B------:R-:W-:-:S03]  /*9850*/  @!P2 LEA.HI R12, R12, R12, RZ, 0x1 ;  /* 0x0000000c0c0ca211 */ /* 0x000fc600078f08ff */
[----:B------:R-:W-:Y:S02]  /*9860*/  @!P1 LEA.HI R0, R0, R0, RZ, 0x1 ;  /* 0x0000000000009211 */ /* 0x000fe400078f08ff */
[----:B------:R-:W-:Y:S02]  /*9870*/  @!P3 LEA.HI R13, R13, R13, RZ, 0x1 ;  /* 0x0000000d0d0db211 */ /* 0x000fe400078f08ff */
[----:B------:R-:W-:Y:S02]  /*9880*/  @!P4 LEA.HI R22, R22, R22, RZ, 0x1 ;  /* 0x000000161616c211 */ /* 0x000fe400078f08ff */
[----:B-1----:R-:W-:Y:S02]  /*9890*/  @!P6 LEA.HI R8, R7, R7, RZ, 0x1 ;  /* 0x000000070708e211 */ /* 0x002fe400078f08ff */
[----:B------:R-:W-:Y:S02]  /*98a0*/  @!P5 LEA.HI R6, R6, R6, RZ, 0x1 ;  /* 0x000000060606d211 */ /* 0x000fe400078f08ff */
[----:B------:R-:W-:-:S02]  /*98b0*/  @!P1 LOP3.LUT R7, R0, 0xfffffffe, RZ, 0xc0, !PT ;  /* 0xfffffffe00079812 */ /* 0x000fc400078ec0ff */
[----:B------:R-:W-:Y:S02]  /*98c0*/  @!P2 LOP3.LUT R9, R12, 0xfffffffe, RZ, 0xc0, !PT ;  /* 0xfffffffe0c09a812 */ /* 0x000fe400078ec0ff */
[----:B--2---:R-:W-:Y:S02]  /*98d0*/  @!P3 LOP3.LUT R11, R13, 0xfffffffe, RZ, 0xc0, !PT ;  /* 0xfffffffe0d0bb812 */ /* 0x004fe400078ec0ff */
[----:B------:R-:W-:Y:S02]  /*98e0*/  @!P4 LOP3.LUT R13, R22, 0xfffffffe, RZ, 0xc0, !PT ;  /* 0xfffffffe160dc812 */ /* 0x000fe400078ec0ff */
[----:B------:R-:W-:Y:S01]  /*98f0*/  @!P5 LOP3.LUT R15, R6, 0xfffffffe, RZ, 0xc0, !PT ;  /* 0xfffffffe060fd812 */ /* 0x000fe200078ec0ff */
[----:B------:R-:W-:Y:S01]  /*9900*/  @!P1 IMAD.WIDE R6, R7, 0x4, R64 ;  /* 0x0000000407069825 */ /* 0x000fe200078e0240 */
[----:B------:R-:W-:-:S03]  /*9910*/  @!P6 LOP3.LUT R21, R8, 0xfffffffe, RZ, 0xc0, !PT ;  /* 0xfffffffe0815e812 */ /* 0x000fc600078ec0ff */
[--C-:B------:R-:W-:Y:S01]  /*9920*/  @!P2 IMAD.WIDE R8, R9, 0x4, R64.reuse ;  /* 0x000000040908a825 */ /* 0x100fe200078e0240 */
[----:B------:R1:W-:Y:S03]  /*9930*/  @!P1 ST.E.64 desc[UR38][R6.64], R18 ;  /* 0x0000001206009985 */ /* 0x0003e6000c101b26 */
[--C-:B------:R-:W-:Y:S01]  /*9940*/  @!P3 IMAD.WIDE R10, R11, 0x4, R64.reuse ;  /* 0x000000040b0ab825 */ /* 0x100fe200078e0240 */
[----:B------:R1:W-:Y:S03]  /*9950*/  @!P2 ST.E.64 desc[UR38][R8.64], R26 ;  /* 0x0000001a0800a985 */ /* 0x0003e6000c101b26 */
[--C-:B------:R-:W-:Y:S01]  /*9960*/  @!P4 IMAD.WIDE R12, R13, 0x4, R64.reuse ;  /* 0x000000040d0cc825 */ /* 0x100fe200078e0240 */
[----:B------:R1:W-:Y:S03]  /*9970*/  @!P3 ST.E.64 desc[UR38][R10.64], R32 ;  /* 0x000000200a00b985 */ /* 0x0003e6000c101b26 */
[--C-:B------:R-:W-:Y:S01]  /*9980*/  @!P5 IMAD.WIDE R14, R15, 0x4, R64.reuse ;  /* 0x000000040f0ed825 */ /* 0x100fe200078e0240 */
[----:B------:R1:W-:Y:S03]  /*9990*/  @!P4 ST.E.64 desc[UR38][R12.64], R34 ;  /* 0x000000220c00c985 */ /* 0x0003e6000c101b26 */
[----:B------:R-:W-:Y:S01]  /*99a0*/  @!P6 IMAD.WIDE R64, R21, 0x4, R64 ;  /* 0x000000041540e825 */ /* 0x000fe200078e0240 */
[----:B------:R1:W-:Y:S04]  /*99b0*/  @!P5 ST.E.64 desc[UR38][R14.64], R54 ;  /* 0x000000360e00d985 */ /* 0x0003e8000c101b26 */
[----:B------:R1:W-:Y:S02]  /*99c0*/  @!P6 ST.E.64 desc[UR38][R64.64], R58 ;  /* 0x0000003a4000e985 */ /* 0x0003e4000c101b26 */
.L_x_37:
[----:B------:R-:W-:Y:S05]  /*99d0*/  BSYNC B0 ;  /* 0x0000000000007941 */ /* 0x000fea0003800000 */
.L_x_36:
[----:B------:R-:W-:Y:S01]  /*99e0*/  ISETP.GE.AND P1, PT, R83, R16, PT ;  /* 0x000000105300720c */ /* 0x000fe20003f26270 */
[----:B-1----:R1:W2:Y:S01]  /*99f0*/  SHFL.IDX PT, R27, R86, 0x1, 0x1c1f ;  /* 0x003c1f00561b7f89 */ /* 0x0022a200000e0000 */
[----:B------:R-:W-:Y:S02]  /*9a00*/  SEL R14, R68, R69, P0 ;  /* 0x00000045440e7207 */ /* 0x000fe40000000000 */
[----:B------:R-:W-:Y:S01]  /*9a10*/  SEL R18, R62, R63, P0 ;  /* 0x0000003f3e127207 */ /* 0x000fe20000000000 */
[----:B------:R1:W4:Y:S01]  /*9a20*/  SHFL.IDX PT, R26, R85, 0x1, 0x1c1f ;  /* 0x003c1f00551a7f89 */ /* 0x00032200000e0000 */
        /* <DEDUP_REMOVED lines=18> */
[----:B0-----:R-:W-:Y:S02]  /*9b50*/  SEL R4, R17, R38, P0 ;  /* 0x0000002611047207 */ /* 0x001fe40000000000 */
[----:B------:R-:W-:Y:S01]  /*9b60*/  SEL R2, R38, R17, P0 ;  /* 0x0000001126027207 */ /* 0x000fe20000000000 */
[----:B-12-4-:R-:W-:Y:S06]  /*9b70*/  @P1 BRA `(.L_x_10) ;  /* 0x0000003c00f41947 */ /* 0x016fec0003800000 */
[C---:B------:R-:W-:Y:S01]  /*9b80*/  VIADD R0, R71.reuse, 0x8 ;  /* 0x0000000847007836 */ /* 0x040fe20000000000 */
        /* <DEDUP_REMOVED lines=8> */
[----:B------:R-:W-:Y:S01]  /*9c10*/  ISETP.GE.AND P2, PT, R11, UR4, PT ;  /* 0x000000040b007c0c */ /* 0x000fe2000bf46270 */
[C---:B------:R-:W-:Y:S01]  /*9c20*/  VIADD R17, R71.reuse, 0x30 ;  /* 0x0000003047117836 */ /* 0x040fe20000000000 */
[----:B------:R-:W-:Y:S01]  /*9c30*/  ISETP.GE.AND P3, PT, R12, UR4, PT ;  /* 0x000000040c007c0c */ /* 0x000fe2000bf66270 */
[----:B------:R-:W-:Y:S01]  /*9c40*/  VIADD R28, R71, 0x38 ;  /* 0x00000038471c7836 */ /* 0x000fe20000000000 */
[----:B------:R-:W-:-:S03]  /*9c50*/  ISETP.GE.AND P5, PT, R16, UR4, PT ;  /* 0x0000000410007c0c */ /* 0x000fc6000bfa6270 */
[--C-:B------:R-:W-:Y:S02]  /*9c60*/  @!P0 IMAD.WIDE R6, R71, 0x4, R26.reuse ;  /* 0x0000000447068825 */ /* 0x100fe400078e021a */
[----:B------:R-:W-:Y:S02]  /*9c70*/  @!P4 LEA.HI R0, R0, R0, RZ, 0x1 ;  /* 0x000000000000c211 */ /* 0x000fe400078f08ff */
[----:B------:R-:W-:Y:S01]  /*9c80*/  @!P1 LEA.HI R10, R10, R10, RZ, 0x1 ;  /* 0x0000000a0a0a9211 */ /* 0x000fe200078f08ff */
[----:B------:R0:W-:Y:S01]  /*9c90*/  @!P0 ST.E.64 desc[UR38][R6.64], R40 ;  /* 0x0000002806008985 */ /* 0x0001e2000c101b26 */
[----:B------:R-:W-:Y:S02]  /*9ca0*/  @!P4 LOP3.LUT R9, R0, 0xfffffffe, RZ, 0xc0, !PT ;  /* 0xfffffffe0009c812 */ /* 0x000fe400078ec0ff */
[----:B------:R-:W-:Y:S02]  /*9cb0*/  ISETP.GE.AND P0, PT, R28, UR4, PT ;  /* 0x000000041c007c0c */ /* 0x000fe4000bf06270 */
[----:B------:R-:W-:Y:S01]  /*9cc0*/  @!P2 LEA.HI R0, R11, R11, RZ, 0x1 ;  /* 0x0000000b0b00a211 */ /* 0x000fe200078f08ff */
[----:B------:R-:W-:Y:S01]  /*9cd0*/  @!P4 IMAD.WIDE R8, R9, 0x4, R26 ;  /* 0x000000040908c825 */ /* 0x000fe200078e021a */
[----:B------:R-:W-:-:S02]  /*9ce0*/  @!P1 LOP3.LUT R11, R10, 0xfffffffe, RZ, 0xc0, !PT ;  /* 0xfffffffe0a0b9812 */ /* 0x000fc400078ec0ff */
[----:B------:R-:W-:Y:S01]  /*9cf0*/  @!P2 LOP3.LUT R13, R0, 0xfffffffe, RZ, 0xc0, !PT ;  /* 0xfffffffe000da812 */ /* 0x000fe200078ec0ff */
[----:B------:R-:W-:Y:S01]  /*9d00*/  VIADD R0, R71, 0x40 ;  /* 0x0000004047007836 */ /* 0x000fe20000000000 */
[----:B------:R1:W-:Y:S01]  /*9d10*/  @!P4 ST.E.64 desc[UR38][R8.64], R44 ;  /* 0x0000002c0800c985 */ /* 0x0003e2000c101b26 */
[----:B------:R-:W-:Y:S02]  /*9d20*/  ISETP.GE.AND P4, PT, R17, UR4, PT ;  /* 0x0000000411007c0c */ /* 0x000fe4000bf86270 */
[----:B------:R-:W-:Y:S01]  /*9d30*/  @!P3 LEA.HI R12, R12, R12, RZ, 0x1 ;  /* 0x0000000c0c0cb211 */ /* 0x000fe200078f08ff */
[--C-:B0-----:R-:W-:Y:S01]  /*9d40*/  @!P1 IMAD.WIDE R6, R11, 0x4, R26.reuse ;  /* 0x000000040b069825 */ /* 0x101fe200078e021a */
[----:B------:R-:W-:Y:S02]  /*9d50*/  @!P5 LEA.HI R16, R16, R16, RZ, 0x1 ;  /* 0x000000101010d211 */ /* 0x000fe400078f08ff */
[----:B------:R-:W-:Y:S02]  /*9d60*/  @!P3 LOP3.LUT R11, R12, 0xfffffffe, RZ, 0xc0, !PT ;  /* 0xfffffffe0c0bb812 */ /* 0x000fe400078ec0ff */
[----:B------:R-:W-:Y:S01]  /*9d70*/  @!P0 LEA.HI R28, R28, R28, RZ, 0x1 ;  /* 0x0000001c1c1c8211 */ /* 0x000fe200078f08ff */
[----:B------:R0:W-:Y:S01]  /*9d80*/  @!P1 ST.E.64 desc[UR38][R6.64], R46 ;  /* 0x0000002e06009985 */ /* 0x0001e2000c101b26 */
[----:B------:R-:W-:Y:S01]  /*9d90*/  ISETP.GE.AND P1, PT, R0, UR4, PT ;  /* 0x0000000400007c0c */ /* 0x000fe2000bf26270 */
[----:B------:R-:W-:Y:S01]  /*9da0*/  @!P3 IMAD.WIDE R10, R11, 0x4, R26 ;  /* 0x000000040b0ab825 */ /* 0x000fe200078e021a */
[----:B------:R-:W-:-:S02]  /*9db0*/  @!P0 LOP3.LUT R29, R28, 0xfffffffe, RZ, 0xc0, !PT ;  /* 0xfffffffe1c1d8812 */ /* 0x000fc400078ec0ff */
[----:B------:R-:W-:Y:S01]  /*9dc0*/  @!P4 LEA.HI R17, R17, R17, RZ, 0x1 ;  /* 0x000000111111c211 */ /* 0x000fe200078f08ff */
[--C-:B-1----:R-:W-:Y:S01]  /*9dd0*/  @!P2 IMAD.WIDE R8, R13, 0x4, R26.reuse ;  /* 0x000000040d08a825 */ /* 0x102fe200078e021a */
[----:B------:R-:W-:Y:S02]  /*9de0*/  @!P5 LOP3.LUT R13, R16, 0xfffffffe, RZ, 0xc0, !PT ;  /* 0xfffffffe100dd812 */ /* 0x000fe400078ec0ff */
[----:B------:R-:W-:Y:S01]  /*9df0*/  @!P4 LOP3.LUT R17, R17, 0xfffffffe, RZ, 0xc0, !PT ;  /* 0xfffffffe1111c812 */ /* 0x000fe200078ec0ff */
[----:B------:R-:W-:Y:S01]  /*9e00*/  VIADD R16, R71, 0x48 ;  /* 0x0000004847107836 */ /* 0x000fe20000000000 */
[----:B------:R1:W-:Y:S01]  /*9e10*/  @!P2 ST.E.64 desc[UR38][R8.64], R48 ;  /* 0x000000300800a985 */ /* 0x0003e2000c101b26 */
[--C-:B------:R-:W-:Y:S02]  /*9e20*/  @!P5 IMAD.WIDE R12, R13, 0x4, R26.reuse ;  /* 0x000000040d0cd825 */ /* 0x100fe400078e021a */
[----:B------:R-:W-:Y:S01]  /*9e30*/  @!P1 LEA.HI R0, R0, R0, RZ, 0x1 ;  /* 0x0000000000009211 */ /* 0x000fe200078f08ff */
[----:B------:R2:W-:Y:S01]  /*9e40*/  @!P3 ST.E.64 desc[UR38][R10.64], R14 ;  /* 0x0000000e0a00b985 */ /* 0x0005e2000c101b26 */
[----:B0-----:R-:W-:Y:S01]  /*9e50*/  @!P4 IMAD.WIDE R6, R17, 0x4, R26 ;  /* 0x000000041106c825 */ /* 0x001fe200078e021a */
[----:B------:R-:W-:-:S02]  /*9e60*/  ISETP.GE.AND P2, PT, R16, UR4, PT ;  /* 0x0000000410007c0c */ /* 0x000fc4000bf46270 */
[----:B------:R0:W-:Y:S04]  /*9e70*/  @!P5 ST.E.64 desc[UR38][R12.64], R68 ;  /* 0x000000440c00d985 */ /* 0x0001e8000c101b26 */
[----:B------:R-:W-:Y:S01]  /*9e80*/  @!P4 ST.E.64 desc[UR38][R6.64], R18 ;  /* 0x000000120600c985 */ /* 0x000fe2000c101b26 */
[----:B-1----:R-:W-:-:S04]  /*9e90*/  @!P0 IMAD.WIDE R8, R29, 0x4, R26 ;  /* 0x000000041d088825 */ /* 0x002fc800078e021a */
[C---:B--2---:R-:W-:Y:S01]  /*9ea0*/  VIADD R10, R71.reuse, 0x50 ;  /* 0x00000050470a7836 */ /* 0x044fe20000000000 */
[----:B------:R1:W-:Y:S01]  /*9eb0*/  @!P0 ST.E.64 desc[UR38][R8.64], R62 ;  /* 0x0000003e08008985 */ /* 0x0003e2000c101b26 */
[C---:B------:R-:W-:Y:S01]  /*9ec0*/  VIADD R14, R71.reuse, 0x68 ;  /* 0x00000068470e7836 */ /* 0x040fe20000000000 */
[----:B------:R-:W-:Y:S01]  /*9ed0*/  @!P2 LEA.HI R16, R16, R16, RZ, 0x1 ;  /* 0x000000101010a211 */ /* 0x000fe200078f08ff */
[C---:B0-----:R-:W-:Y:S01]  /*9ee0*/  VIADD R12, R71.reuse, 0x58 ;  /* 0x00000058470c7836 */ /* 0x041fe20000000000 */
[----:B------:R-:W-:Y:S01]  /*9ef0*/  ISETP.GE.AND P3, PT, R10, UR4, PT ;  /* 0x000000040a007c0c */ /* 0x000fe2000bf66270 */
[C---:B------:R-:W-:Y:S01]  /*9f00*/  VIADD R13, R71.reuse, 0x60 ;  /* 0x00000060470d7836 */ /* 0x040fe20000000000 */
[----:B------:R-:W-:Y:S01]  /*9f10*/  ISETP.GE.AND P5, PT, R14, UR4, PT ;  /* 0x000000040e007c0c */ /* 0x000fe2000bfa6270 */
[C---:B------:R-:W-:Y:S01]  /*9f20*/  VIADD R15, R71.reuse, 0x70 ;  /* 0x00000070470f7836 */ /* 0x040fe20000000000 */
[----:B------:R-:W-:Y:S01]  /*9f30*/  ISETP.GE.AND P0, PT, R12, UR4, PT ;  /* 0x000000040c007c0c */ /* 0x000fe2000bf06270 */
[----:B------:R-:W-:Y:S01]  /*9f40*/  VIADD R71, R71, 0x78 ;  /* 0x0000007847477836 */ /* 0x000fe20000000000 */
[----:B------:R-:W-:-:S02]  /*9f50*/  ISETP.GE.AND P4, PT, R13, UR4, PT ;  /* 0x000000040d007c0c */ /* 0x000fc4000bf86270 */
[----:B------:R-:W-:Y:S02]  /*9f60*/  ISETP.GE.AND P6, PT, R15, UR4, PT ;  /* 0x000000040f007c0c */ /* 0x000fe4000bfc6270 */
[----:B------:R-:W-:Y:S02]  /*9f70*/  @!P1 LOP3.LUT R11, R0, 0xfffffffe, RZ, 0xc0, !PT ;  /* 0xfffffffe000b9812 */ /* 0x000fe400078ec0ff */
[----:B-1----:R-:W-:Y:S02]  /*9f80*/  @!P2 LOP3.LUT R9, R16, 0xfffffffe, RZ, 0xc0, !PT ;  /* 0xfffffffe1009a812 */ /* 0x002fe400078ec0ff */
[----:B------:R-:W-:Y:S01]  /*9f90*/  @!P3 LEA.HI R10, R10, R10, RZ, 0x1 ;  /* 0x0000000a0a0ab211 */ /* 0x000fe200078f08ff */
[--C-:B------:R-:W-:Y:S01]  /*9fa0*/  @!P1 IMAD.WIDE R6, R11, 0x4, R26.reuse ;  /* 0x000000040b069825 */ /* 0x100fe200078e021a */
[----:B------:R-:W-:Y:S02]  /*9fb0*/  @!P5 LEA.HI R14, R14, R14, RZ, 0x1 ;  /* 0x0000000e0e0ed211 */ /* 0x000fe400078f08ff */
[----:B------:R-:W-:Y:S01]  /*9fc0*/  @!P0 LEA.HI R12, R12, R12, RZ, 0x1 ;  /* 0x0000000c0c0c8211 */ /* 0x000fe200078f08ff */
[----:B------:R-:W-:Y:S01]  /*9fd0*/  @!P2 IMAD.WIDE R8, R9, 0x4, R26 ;  /* 0x000000040908a825 */ /* 0x000fe200078e021a */
[----:B------:R-:W-:Y:S01]  /*9fe0*/  @!P4 LEA.HI R0, R13, R13, RZ, 0x1 ;  /* 0x0000000d0d00c211 */ /* 0x000fe200078f08ff */
[----:B------:R0:W-:Y:S01]  /*9ff0*/  @!P1 ST.E.64 desc[UR38][R6.64], R20 ;  /* 0x0000001406009985 */ /* 0x0001e2000c101b26 */
[----:B------:R-:W-:-:S02]  /*a000*/  @!P3 LOP3.LUT R11, R10, 0xfffffffe, RZ, 0xc0, !PT ;  /* 0xfffffffe0a0bb812 */ /* 0x000fc400078ec0ff */
[----:B------:R-:W-:Y:S01]  /*a010*/  @!P6 LEA.HI R16, R15, R15, RZ, 0x1 ;  /* 0x0000000f0f10e211 */ /* 0x000fe200078f08ff */
[----:B------:R1:W-:Y:S01]  /*a020*/  @!P2 ST.E.64 desc[UR38][R8.64], R56 ;  /* 0x000000380800a985 */ /* 0x0003e2000c101b26 */
[----:B------:R-:W-:Y:S01]  /*a030*/  @!P0 LOP3.LUT R13, R12, 0xfffffffe, RZ, 0xc0, !PT ;  /* 0xfffffffe0c0d8812 */ /* 0x000fe200078ec0ff */
[--C-:B------:R-:W-:Y:S01]  /*a040*/  @!P3 IMAD.WIDE R10, R11, 0x4, R26.reuse ;  /* 0x000000040b0ab825 */ /* 0x100fe200078e021a */
[----:B------:R-:W-:Y:S02]  /*a050*/  @!P4 LOP3.LUT R15, R0, 0xfffffffe, RZ, 0xc0, !PT ;  /* 0xfffffffe000fc812 */ /* 0x000fe400078ec0ff */
[----:B------:R-:W-:Y:S01]  /*a060*/  @!P5 LOP3.LUT R17, R14, 0xfffffffe, RZ, 0xc0, !PT ;  /* 0xfffffffe0e11d812 */ /* 0x000fe200078ec0ff */
[--C-:B------:R-:W-:Y:S01]  /*a070*/  @!P0 IMAD.WIDE R12, R13, 0x4, R26.reuse ;  /* 0x000000040d0c8825 */ /* 0x100fe200078e021a */
[----:B------:R-:W-:Y:S01]  /*a080*/  @!P6 LOP3.LUT R19, R16, 0xfffffffe, RZ, 0xc0, !PT ;  /* 0xfffffffe1013e812 */ /* 0x000fe200078ec0ff */
[----:B------:R2:W-:Y:S02]  /*a090*/  @!P3 ST.E.64 desc[UR38][R10.64], R22 ;  /* 0x000000160a00b985 */ /* 0x0005e4000c101b26 */
[----:B0-----:R-:W-:-:S02]  /*a0a0*/  @!P4 IMAD.WIDE R6, R15, 0x4, R26 ;  /* 0x000000040f06c825 */ /* 0x001fc400078e021a */
[----:B------:R2:W-:Y:S01]  /*a0b0*/  @!P0 ST.E.64 desc[UR38][R12.64], R50 ;  /* 0x000000320c008985 */ /* 0x0005e2000c101b26 */
[----:B------:R-:W-:Y:S01]  /*a0c0*/  ISETP.GE.AND P0, PT, R71, UR4, PT ;  /* 0x0000000447007c0c */ /* 0x000fe2000bf06270 */
[--C-:B-1----:R-:W-:Y:S02]  /*a0d0*/  @!P5 IMAD.WIDE R8, R17, 0x4, R26.reuse ;  /* 0x000000041108d825 */ /* 0x102fe400078e021a */
[----:B------:R2:W-:Y:S02]  /*a0e0*/  @!P4 ST.E.64 desc[UR38][R6.64], R24 ;  /* 0x000000180600c985 */ /* 0x0005e4000c101b26 */
[----:B------:R-:W-:Y:S02]  /*a0f0*/  @!P6 IMAD.WIDE R14, R19, 0x4, R26 ;  /* 0x00000004130ee825 */ /* 0x000fe400078e021a */
[----:B------:R2:W-:Y:S04]  /*a100*/  @!P5 ST.E.64 desc[UR38][R8.64], R36 ;  /* 0x000000240800d985 */ /* 0x0005e8000c101b26 */
[----:B------:R2:W-:Y:S02]  /*a110*/  @!P6 ST.E.64 desc[UR38][R14.64], R4 ;  /* 0x000000040e00e985 */ /* 0x0005e4000c101b26 */
[----:B------:R-:W-:Y:S05]  /*a120*/  @P0 BRA `(.L_x_10) ;  /* 0x0000003800880947 */ /* 0x000fea0003800000 */
[----:B------:R-:W-:-:S04]  /*a130*/  LEA.HI R71, R71, R71, RZ, 0x1 ;  /* 0x0000004747477211 */ /* 0x000fc800078f08ff */
[----:B--2---:R-:W-:-:S05]  /*a140*/  LOP3.LUT R5, R71, 0xfffffffe, RZ, 0xc0, !PT ;  /* 0xfffffffe47057812 */ /* 0x004fca00078ec0ff */
[----:B------:R-:W-:-:S05]  /*a150*/  IMAD.WIDE R4, R5, 0x4, R26 ;  /* 0x0000000405047825 */ /* 0x000fca00078e021a */
[----:B------:R1:W-:Y:S01]  /*a160*/  ST.E.64 desc[UR38][R4.64], R2 ;  /* 0x0000000204007985 */ /* 0x0003e2000c101b26 */
[----:B------:R-:W-:Y:S05]  /*a170*/  BRA `(.L_x_10) ;  /* 0x0000003800747947 */ /* 0x000fea0003800000 */
.L_x_35:
[----:B------:R-:W0:Y:S02]  /*a180*/  S2R R0, SR_TID.X ;  /* 0x0000000000007919 */ /* 0x000e240000002100 */
[----:B0-----:R-:W-:-:S05]  /*a190*/  VIADD R2, R0, 0xffffff80 ;  /* 0xffffff8000027836 */ /* 0x001fca0000000000 */
[----:B------:R-:W-:-:S13]  /*a1a0*/  ISETP.GT.AND P0, PT, R2, 0x7f, PT ;  /* 0x0000007f0200780c */ /* 0x000fda0003f04270 */
[----:B------:R-:W-:Y:S05]  /*a1b0*/  @P0 BRA `(.L_x_10) ;  /* 0x0000003800640947 */ /* 0x000fea0003800000 */
[----:B------:R-:W0:Y:S01]  /*a1c0*/  S2R R3, SR_CTAID.X ;  /* 0x0000000000037919 */ /* 0x000e220000002500 */
[----:B------:R-:W1:Y:S01]  /*a1d0*/  LDC R6, c[0x0][0xbe8] ;  /* 0x0002fa00ff067b82 */ /* 0x000e620000000800 */
[----:B------:R-:W-:Y:S01]  /*a1e0*/  ULDC UR4, c[0x0][0xa88] ;  /* 0x0002a20000047ab9 */ /* 0x000fe20000000800 */
[----:B0-----:R-:W-:Y:S02]  /*a1f0*/  IMAD R0, R3, 0x80, R0 ;  /* 0x0000008003007824 */ /* 0x001fe400078e0200 */
[----:B-1----:R-:W-:Y:S02]  /*a200*/  IMAD R3, R6, UR4, RZ ;  /* 0x0000000406037c24 */ /* 0x002fe4000f8e02ff */
[----:B------:R-:W-:-:S05]  /*a210*/  VIADD R0, R0, 0xffffff80 ;  /* 0xffffff8000007836 */ /* 0x000fca0000000000 */
[----:B------:R-:W-:-:S13]  /*a220*/  ISETP.GE.AND P0, PT, R0, R3, PT ;  /* 0x000000030000720c */ /* 0x000fda0003f06270 */
[----:B------:R-:W-:Y:S05]  /*a230*/  @P0 BRA `(.L_x_10) ;  /* 0x0000003800440947 */ /* 0x000fea0003800000 */
[----:B------:R-:W-:Y:S01]  /*a240*/  ISETP.NE.AND P0, PT, R6, 0x1, PT ;  /* 0x000000010600780c */ /* 0x000fe20003f05270 */
[----:B------:R-:W0:Y:S01]  /*a250*/  LDC.64 R12, c[0x0][0xbd8] ;  /* 0x0002f600ff0c7b82 */ /* 0x000e220000000a00 */
[----:B------:R-:W-:Y:S01]  /*a260*/  SHF.R.S32.HI R5, RZ, 0x1f, R16 ;  /* 0x0000001fff057819 */ /* 0x000fe20000011410 */
[----:B------:R-:W-:Y:S02]  /*a270*/  ULDC.64 UR4, c[0x0][0xbd0] ;  /* 0x0002f40000047ab9 */ /* 0x000fe40000000a00 */
[----:B------:R-:W-:-:S04]  /*a280*/  IMAD.WIDE.U32 R2, R16, UR4, RZ ;  /* 0x0000000410027c25 */ /* 0x000fc8000f8e00ff */
[----:B------:R-:W1:Y:S01]  /*a290*/  S2UR UR6, SR_CTAID.Y ;  /* 0x00000000000679c3 */ /* 0x000e620000002600 */
[----:B------:R-:W-:-:S04]  /*a2a0*/  IMAD R5, R5, UR4, RZ ;  /* 0x0000000405057c24 */ /* 0x000fc8000f8e02ff */
[----:B------:R-:W-:Y:S01]  /*a2b0*/  IMAD R5, R16, UR5, R5 ;  /* 0x0000000510057c24 */ /* 0x000fe2000f8e0205 */
[----:B------:R-:W-:Y:S01]  /*a2c0*/  ULDC.64 UR4, c[0x0][0xbe0] ;  /* 0x0002f80000047ab9 */ /* 0x000fe20000000a00 */
[----:B------:R-:W-:Y:S01]  /*a2d0*/  IMAD.MOV R16, RZ, RZ, -R16 ;  /* 0x000000ffff107224 */ /* 0x000fe200078e0a10 */
[----:B------:R-:W2:Y:S01]  /*a2e0*/  @P0 LDC R9, c[0x0][0xbec] ;  /* 0x0002fb00ff090b82 */ /* 0x000ea20000000800 */
[----:B------:R-:W-:Y:S02]  /*a2f0*/  IMAD.IADD R3, R3, 0x1, R5 ;  /* 0x0000000103037824 */ /* 0x000fe400078e0205 */
[----:B------:R-:W-:-:S05]  /*a300*/  IMAD.MOV.U32 R5, RZ, RZ, R0 ;  /* 0x000000ffff057224 */ /* 0x000fca00078e0000 */
[----:B------:R-:W1:Y:S01]  /*a310*/  LDC R7, c[0x0][0xc50] ;  /* 0x00031400ff077b82 */ /* 0x000e620000000800 */
[C---:B0-----:R-:W-:Y:S02]  /*a320*/  IMAD R8, R12.reuse, UR37, RZ ;  /* 0x000000250c087c24 */ /* 0x041fe4000f8e02ff */
[----:B------:R-:W-:-:S04]  /*a330*/  IMAD.WIDE.U32 R2, R12, UR36, R2 ;  /* 0x000000240c027c25 */ /* 0x000fc8000f8e0002 */
[----:B------:R-:W-:Y:S01]  /*a340*/  IMAD R13, R13, UR36, R8 ;  /* 0x000000240d0d7c24 */ /* 0x000fe2000f8e0208 */
[----:B------:R-:W0:Y:S03]  /*a350*/  @P0 LDC R11, c[0x0][0xbf0] ;  /* 0x0002fc00ff0b0b82 */ /* 0x000e260000000800 */
[----:B------:R-:W-:Y:S02]  /*a360*/  IMAD.IADD R3, R13, 0x1, R3 ;  /* 0x000000010d037824 */ /* 0x000fe400078e0203 */
[----:B--2---:R-:W-:-:S04]  /*a370*/  @P0 IMAD.HI.U32 R4, R0, R9, RZ ;  /* 0x0000000900040227 */ /* 0x004fc800078e00ff */
[----:B-1----:R-:W-:-:S04]  /*a380*/  IMAD R9, R7, R16, UR6 ;  /* 0x0000000607097e24 */ /* 0x002fc8000f8e0210 */
[----:B------:R-:W-:Y:S01]  /*a390*/  IMAD.WIDE.U32 R2, R9, UR4, R2 ;  /* 0x0000000409027c25 */ /* 0x000fe2000f8e0002 */
[----:B0-----:R-:W-:Y:S02]  /*a3a0*/  @P0 SHF.R.U32.HI R5, RZ, R11, R4 ;  /* 0x0000000bff050219 */ /* 0x001fe40000011604 */
[----:B------:R-:W-:Y:S02]  /*a3b0*/  SHF.R.S32.HI R4, RZ, 0x1f, R9 ;  /* 0x0000001fff047819 */ /* 0x000fe40000011409 */
[----:B------:R-:W-:Y:S01]  /*a3c0*/  IADD3 R2, P0, R5, R2, RZ ;  /* 0x0000000205027210 */ /* 0x000fe20007f1e0ff */
[----:B------:R-:W-:Y:S02]  /*a3d0*/  IMAD.MOV R7, RZ, RZ, -R5 ;  /* 0x000000ffff077224 */ /* 0x000fe400078e0a05 */
[----:B------:R-:W-:Y:S02]  /*a3e0*/  IMAD R4, R4, UR4, RZ ;  /* 0x0000000404047c24 */ /* 0x000fe4000f8e02ff */
[----:B------:R-:W-:-:S02]  /*a3f0*/  IMAD R7, R6, R7, R0 ;  /* 0x0000000706077224 */ /* 0x000fc400078e0200 */
[----:B------:R-:W-:Y:S01]  /*a400*/  IMAD R4, R9, UR5, R4 ;  /* 0x0000000509047c24 */ /* 0x000fe2000f8e0204 */
[----:B------:R-:W-:Y:S01]  /*a410*/  SHF.R.S32.HI R9, RZ, 0x1f, R5 ;  /* 0x0000001fff097819 */ /* 0x000fe20000011405 */
[----:B------:R-:W-:Y:S01]  /*a420*/  ULDC.64 UR4, c[0x0][0xbc8] ;  /* 0x0002f20000047ab9 */ /* 0x000fe20000000a00 */
[----:B------:R-:W-:Y:S02]  /*a430*/  SHF.R.S32.HI R0, RZ, 0x1f, R7 ;  /* 0x0000001fff007819 */ /* 0x000fe40000011407 */
[----:B------:R-:W-:-:S03]  /*a440*/  IADD3.X R3, R9, R3, R4, P0, !PT ;  /* 0x0000000309037210 */ /* 0x000fc600007fe404 */
[----:B------:R-:W-:Y:S02]  /*a450*/  IMAD R0, R0, UR4, RZ ;  /* 0x0000000400007c24 */ /* 0x000fe4000f8e02ff */
[----:B------:R-:W-:-:S04]  /*a460*/  IMAD.WIDE.U32 R2, R7, UR4, R2 ;  /* 0x0000000407027c25 */ /* 0x000fc8000f8e0002 */
[----:B------:R-:W-:Y:S01]  /*a470*/  IMAD R5, R7, UR5, R0 ;  /* 0x0000000507057c24 */ /* 0x000fe2000f8e0200 */
[----:B------:R-:W-:Y:S02]  /*a480*/  ULDC.64 UR4, c[0x0][0xba8] ;  /* 0x0002ea0000047ab9 */ /* 0x000fe40000000a00 */
[----:B------:R-:W-:Y:S01]  /*a490*/  LEA R4, P0, R2, UR4, 0x2 ;  /* 0x0000000402047c11 */ /* 0x000fe2000f8010ff */
[----:B------:R-:W-:-:S05]  /*a4a0*/  IMAD.IADD R3, R3, 0x1, R5 ;  /* 0x0000000103037824 */ /* 0x000fca00078e0205 */
[----:B------:R-:W-:Y:S01]  /*a4b0*/  LEA.HI.X R5, R2, UR5, R3, 0x2, P0 ;  /* 0x0000000502057c11 */ /* 0x000fe200080f1403 */
[----:B------:R-:W-:-:S05]  /*a4c0*/  IMAD.MOV.U32 R3, RZ, RZ, -0x800000 ;  /* 0xff800000ff037424 */ /* 0x000fca00078e00ff */
[----:B------:R0:W-:Y:S01]  /*a4d0*/  STG.E desc[UR38][R4.64], R3 ;  /* 0x0000000304007986 */ /* 0x0001e2000c101926 */
[----:B------:R-:W-:Y:S05]  /*a4e0*/  BRA `(.L_x_10) ;  /* 0x0000003400987947 */ /* 0x000fea0003800000 */
.L_x_8:
[----:B------:R-:W-:-:S08]  /*a4f0*/  NOP ;  /* 0x0000000000007918 */ /* 0x000fd00000000000 */
[----:B--2---:R-:W0:-:S00]  /*a500*/  USETMAXREG.DEALLOC.CTAPOOL 0x18 ;  /* 0x00000018000079c8 */ /* 0x004e0000080e0500 */
[----:B0-----:R-:W-:Y:S01]  /*a510*/  LOP3.LUT R0, R0, 0x3, RZ, 0xc0, !PT ;  /* 0x0000000300007812 */ /* 0x001fe200078ec0ff */
[----:B------:R-:W0:Y:S05]  /*a520*/  S2R R18, SR_CTAID.Z ;  /* 0x0000000000127919 */ /* 0x000e2a0000002700 */
[----:B------:R-:W1:Y:S01]  /*a530*/  S2UR UR6, SR_CTAID.Y ;  /* 0x00000000000679c3 */ /* 0x000e620000002600 */
[----:B------:R-:W2:Y:S02]  /*a540*/  SHFL.IDX PT, R0, R0, RZ, 0x1f ;  /* 0x00001fff00007589 */ /* 0x000ea400000e0000 */
[----:B--2---:R-:W-:-:S13]  /*a550*/  ISETP.NE.AND P0, PT, R0, RZ, PT ;  /* 0x000000ff0000720c */ /* 0x004fda0003f05270 */
[----:B01----:R-:W-:Y:S05]  /*a560*/  @!P0 BRA `(.L_x_38) ;  /* 0x0000000000288947 */ /* 0x003fea0003800000 */
[----:B------:R-:W-:Y:S01]  /*a570*/  ULDC UR7, c[0x0][0xc50] ;  /* 0x0003140000077ab9 */ /* 0x000fe20000000800 */
[----:B------:R-:W-:Y:S01]  /*a580*/  UMOV UR36, UR6 ;  /* 0x0000000600247c82 */ /* 0x000fe20008000000 */
[----:B------:R-:W-:-:S06]  /*a590*/  UISETP.NE.AND UP0, UPT, UR7, 0x1, UPT ;  /* 0x000000010700788c */ /* 0x000fcc000bf05270 */
[----:B------:R-:W-:-:S13]  /*a5a0*/  PLOP3.LUT P0, PT, PT, PT, UP0, 0x80, 0x0 ;  /* 0x000000000000781c */ /* 0x000fda0003f0f008 */
[----:B------:R-:W-:Y:S05]  /*a5b0*/  @!P0 BRA `(.L_x_39) ;  /* 0x0000000000308947 */ /* 0x000fea0003800000 */
[----:B------:R-:W-:Y:S01]  /*a5c0*/  ULDC UR4, c[0x0][0xc54] ;  /* 0x0003150000047ab9 */ /* 0x000fe20000000800 */
[----:B------:R-:W-:Y:S01]  /*a5d0*/  ULDC UR36, c[0x0][0xc58] ;  /* 0x0003160000247ab9 */ /* 0x000fe20000000800 */
[----:B------:R-:W-:-:S04]  /*a5e0*/  UIMAD.WIDE.U32 UR4, UR6, UR4, URZ ;  /* 0x00000004060472a5 */ /* 0x000fc8000f8e003f */
[----:B------:R-:W-:Y:S01]  /*a5f0*/  USHF.R.U32.HI UR36, URZ, UR36, UR5 ;  /* 0x000000243f247299 */ /* 0x000fe20008011605 */
[----:B------:R-:W-:Y:S11]  /*a600*/  BRA `(.L_x_39) ;  /* 0x00000000001c7947 */ /* 0x000ff60003800000 */
.L_x_38:
[----:B------:R-:W-:Y:S01]  /*a610*/  ULDC UR7, c[0x0][0xc50] ;  /* 0x0003140000077ab9 */ /* 0x000fe20000000800 */
[----:B------:R-:W-:Y:S01]  /*a620*/  UMOV UR36, UR6 ;  /* 0x0000000600247c82 */ /* 0x000fe20008000000 */
[----:B------:R-:W-:-:S11]  /*a630*/  UISETP.NE.AND UP0, UPT, UR7, 0x1, UPT ;  /* 0x000000010700788c */ /* 0x000fd6000bf05270 */
[----:B------:R-:W-:Y:S01]  /*a640*/  @UP0 ULDC UR4, c[0x0][0xc54] ;  /* 0x0003150000040ab9 */ /* 0x000fe20000000800 */
[----:B------:R-:W-:Y:S01]  /*a650*/  @UP0 ULDC UR8, c[0x0][0xc58] ;  /* 0x0003160000080ab9 */ /* 0x000fe20000000800 */
[----:B------:R-:W-:-:S04]  /*a660*/  UIMAD.WIDE.U32 UR4, UR6, UR4, URZ ;  /* 0x00000004060472a5 */ /* 0x000fc8000f8e003f */
[----:B------:R-:W-:-:S12]  /*a670*/  @UP0 USHF.R.U32.HI UR36, URZ, UR8, UR5 ;  /* 0x000000083f240299 */ /* 0x000fd80008011605 */
.L_x_39:
[----:B------:R-:W-:Y:S01]  /*a680*/  ISETP.GE.AND P0, PT, R18, RZ, PT ;  /* 0x000000ff1200720c */ /* 0x000fe20003f06270 */
[----:B------:R-:W-:Y:S01]  /*a690*/  UIADD3 UR4, -UR36, URZ, URZ ;  /* 0x0000003f24047290 */ /* 0x000fe2000fffe13f */
[----:B------:R-:W-:Y:S02]  /*a6a0*/  IMAD.MOV.U32 R20, RZ, RZ, 0x1 ;  /* 0x00000001ff147424 */ /* 0x000fe400078e00ff */
[----:B------:R-:W-:Y:S01]  /*a6b0*/  IMAD.MOV.U32 R0, RZ, RZ, RZ ;  /* 0x000000ffff007224 */ /* 0x000fe200078e00ff */
[----:B------:R-:W-:Y:S01]  /*a6c0*/  UIMAD UR6, UR7, UR4, UR6 ;  /* 0x00000004070672a4 */ /* 0x000fe2000f8e0206 */
[----:B------:R-:W-:-:S07]  /*a6d0*/  IMAD.MOV.U32 R2, RZ, RZ, 0x1 ;  /* 0x00000001ff027424 */ /* 0x000fce00078e00ff */
[----:B------:R-:W-:Y:S05]  /*a6e0*/  @!P0 BRA `(.L_x_40) ;  /* 0x00000030004c8947 */ /* 0x000fea0003800000 */
[----:B------:R-:W-:Y:S01]  /*a6f0*/  ULDC.64 UR4, c[0x0][0x418] ;  /* 0x0001060000047ab9 */ /* 0x000fe20000000a00 */
[----:B------:R-:W-:Y:S01]  /*a700*/  ULOP3.LUT UR8, UR6, 0xffff, URZ, 0xc0, !UPT ;  /* 0x0000ffff06087892 */ /* 0x000fe2000f8ec03f */
[----:B------:R-:W-:Y:S01]  /*a710*/  IMAD.MOV.U32 R17, RZ, RZ, RZ ;  /* 0x000000ffff117224 */ /* 0x000fe200078e00ff */
[----:B------:R-:W-:-:S03]  /*a720*/  UISETP.NE.U32.AND UP0, UPT, UR4, URZ, UPT ;  /* 0x0000003f0400728c */ /* 0x000fc6000bf05070 */
[----:B------:R-:W-:Y:S01]  /*a730*/  ULDC UR4, c[0x0][0x424] ;  /* 0x0001090000047ab9 */ /* 0x000fe20000000800 */
[----:B------:R-:W-:-:S03]  /*a740*/  UISETP.NE.AND.EX UP0, UPT, UR5, URZ, UPT, UP0 ;  /* 0x0000003f0500728c */ /* 0x000fc6000bf05300 */
[----:B------:R-:W-:Y:S01]  /*a750*/  ULDC UR5, c[0x0][0x2f0] ;  /* 0x0000bc0000057ab9 */ /* 0x000fe20000000800 */
[----:B------:R-:W-:-:S04]  /*a760*/  USEL UR4, UR4, 0x1, UP0 ;  /* 0x0000000104047887 */ /* 0x000fc80008000000 */
[----:B------:R-:W-:-:S04]  /*a770*/  UIMAD UR4, UR4, UR5, URZ ;  /* 0x00000005040472a4 */ /* 0x000fc8000f8e023f */
[----:B------:R-:W-:Y:S02]  /*a780*/  UISETP.GE.AND UP0, UPT, UR4, 0x1, UPT ;  /* 0x000000010400788c */ /* 0x000fe4000bf06270 */
[----:B------:R-:W-:-:S04]  /*a790*/  UIADD3 UR5, UR4, 0x9f, URZ ;  /* 0x0000009f04057890 */ /* 0x000fc8000fffe03f */
[----:B------:R-:W-:Y:S01]  /*a7a0*/  PLOP3.LUT P0, PT, PT, PT, UP0, 0x80, 0x0 ;  /* 0x000000000000781c */ /* 0x000fe20003f0f008 */
[----:B------:R-:W-:-:S04]  /*a7b0*/  UIMAD.WIDE UR4, UR5, 0x66666667, URZ ;  /* 0x66666667050478a5 */ /* 0x000fc8000f8e023f */
[----:B------:R-:W-:-:S04]  /*a7c0*/  USHF.R.U32.HI UR4, URZ, 0x1f, UR5 ;  /* 0x0000001f3f047899 */ /* 0x000fc80008011605 */
[----:B------:R-:W-:-:S04]  /*a7d0*/  ULEA.HI.SX32 UR7, UR5, UR4, 0x1a ;  /* 0x0000000405077291 */ /* 0x000fc8000f8fd23f */
[----:B------:R-:W-:Y:S08]  /*a7e0*/  @!P0 BRA `(.L_x_41) ;  /* 0x00000000007c8947 */ /* 0x000ff00003800000 */
[----:B------:R-:W-:-:S04]  /*a7f0*/  USHF.R.U32.HI UR4, URZ, 0x10, UR6 ;  /* 0x000000103f047899 */ /* 0x000fc80008011606 */
[----:B------:R-:W-:-:S11]  /*a800*/  UISETP.NE.AND UP0, UPT, UR4, URZ, UPT ;  /* 0x0000003f0400728c */ /* 0x000fd6000bf05270 */
[----:B------:R-:W-:Y:S02]  /*a810*/  @!UP0 ULDC UR4, c[0x0][0x9f0] ;  /* 0x00027c0000048ab9 */ /* 0x000fe40000000800 */
[----:B------:R-:W-:Y:S01]  /*a820*/  IMAD.U32 R6, RZ, RZ, UR4 ;  /* 0x00000004ff067e24 */ /* 0x000fe2000f8e00ff */
[----:B------:R-:W-:-:S04]  /*a830*/  UIADD3 UR5, UR7, -0x1, UR4 ;  /* 0xffffffff07057890 */ /* 0x000fc8000fffe004 */
[-C--:B------:R-:W-:Y:S02]  /*a840*/  IABS R0, R6.reuse ;  /* 0x0000000600007213 */ /* 0x080fe40000000000 */
[----:B------:R-:W-:Y:S02]  /*a850*/  IABS R6, R6 ;  /* 0x0000000600067213 */ /* 0x000fe40000000000 */
[----:B------:R-:W0:Y:S08]  /*a860*/  I2F.RP R4, R0 ;  /* 0x0000000000047306 */ /* 0x000e300000209400 */
[----:B0-----:R-:W0:Y:S02]  /*a870*/  MUFU.RCP R4, R4 ;  /* 0x0000000400047308 */ /* 0x001e240000001000 */
[----:B0-----:R-:W-:-:S06]  /*a880*/  VIADD R2, R4, 0xffffffe ;  /* 0x0ffffffe04027836 */ /* 0x001fcc0000000000 */
[----:B------:R0:W1:Y:S02]  /*a890*/  F2I.FTZ.U32.TRUNC.NTZ R3, R2 ;  /* 0x0000000200037305 */ /* 0x000064000021f000 */
[----:B0-----:R-:W-:Y:S02]  /*a8a0*/  IMAD.MOV.U32 R2, RZ, RZ, RZ ;  /* 0x000000ffff027224 */ /* 0x001fe400078e00ff */
[----:B-1----:R-:W-:-:S04]  /*a8b0*/  IMAD.MOV R5, RZ, RZ, -R3 ;  /* 0x000000ffff057224 */ /* 0x002fc800078e0a03 */
[----:B------:R-:W-:-:S04]  /*a8c0*/  IMAD R5, R5, R0, RZ ;  /* 0x0000000005057224 */ /* 0x000fc800078e02ff */
[----:B------:R-:W-:-:S04]  /*a8d0*/  IMAD.HI.U32 R3, R3, R5, R2 ;  /* 0x0000000503037227 */ /* 0x000fc800078e0002 */
[----:B------:R-:W-:Y:S01]  /*a8e0*/  IMAD.U32 R5, RZ, RZ, UR5 ;  /* 0x00000005ff057e24 */ /* 0x000fe2000f8e00ff */
[----:B------:R-:W-:-:S04]  /*a8f0*/  ULOP3.LUT UR5, UR5, UR4, URZ, 0x3c, !UPT ;  /* 0x0000000405057292 */ /* 0x000fc8000f8e3c3f */
[----:B------:R-:W-:Y:S01]  /*a900*/  IABS R2, R5 ;  /* 0x0000000500027213 */ /* 0x000fe20000000000 */
[----:B------:R-:W-:Y:S01]  /*a910*/  IMAD.MOV R5, RZ, RZ, -R6 ;  /* 0x000000ffff057224 */ /* 0x000fe200078e0a06 */
[----:B------:R-:W-:-:S03]  /*a920*/  ISETP.LE.AND P2, PT, RZ, UR5, PT ;  /* 0x00000005ff007c0c */ /* 0x000fc6000bf43270 */
[----:B------:R-:W-:-:S04]  /*a930*/  IMAD.HI.U32 R3, R3, R2, RZ ;  /* 0x0000000203037227 */ /* 0x000fc800078e00ff */
[----:B------:R-:W-:-:S05]  /*a940*/  IMAD R5, R3, R5, R2 ;  /* 0x0000000503057224 */ /* 0x000fca00078e0202 */
[----:B------:R-:W-:-:S13]  /*a950*/  ISETP.GT.U32.AND P1, PT, R0, R5, PT ;  /* 0x000000050000720c */ /* 0x000fda0003f24070 */
[----:B------:R-:W-:Y:S02]  /*a960*/  @!P1 IMAD.IADD R5, R5, 0x1, -R0 ;  /* 0x0000000105059824 */ /* 0x000fe400078e0a00 */
[----:B------:R-:W-:Y:S01]  /*a970*/  @!P1 VIADD R3, R3, 0x1 ;  /* 0x0000000103039836 */ /* 0x000fe20000000000 */
[----:B------:R-:W-:Y:S02]  /*a980*/  ISETP.NE.AND P1, PT, RZ, UR4, PT ;  /* 0x00000004ff007c0c */ /* 0x000fe4000bf25270 */
[----:B------:R-:W-:-:S13]  /*a990*/  ISETP.GE.U32.AND P0, PT, R5, R0, PT ;  /* 0x000000000500720c */ /* 0x000fda0003f06070 */
[----:B------:R-:W-:-:S04]  /*a9a0*/  @P0 VIADD R3, R3, 0x1 ;  /* 0x0000000103030836 */ /* 0x000fc80000000000 */
[----:B------:R-:W-:Y:S01]  /*a9b0*/  @!P2 IMAD.MOV R3, RZ, RZ, -R3 ;  /* 0x000000ffff03a224 */ /* 0x000fe200078e0a03 */
[----:B------:R-:W-:-:S05]  /*a9c0*/  @!P1 LOP3.LUT R3, RZ, UR4, RZ, 0x33, !PT ;  /* 0x00000004ff039c12 */ /* 0x000fca000f8e33ff */
[----:B------:R-:W-:-:S07]  /*a9d0*/  IMAD.MOV.U32 R17, RZ, RZ, R3 ;  /* 0x000000ffff117224 */ /* 0x000fce00078e0003 */
.L_x_41:
[----:B------:R-:W-:Y:S02]  /*a9e0*/  IMAD R0, R17, UR8, RZ ;  /* 0x0000000811007c24 */ /* 0x000fe4000f8e02ff */
[----:B------:R-:W-:-:S03]  /*a9f0*/  IMAD.MOV.U32 R2, RZ, RZ, 0x1 ;  /* 0x00000001ff027424 */ /* 0x000fc600078e00ff */
[----:B------:R-:W-:Y:S01]  /*aa00*/  VIADDMNMX R17, R0, R17, UR7, PT ;  /* 0x0000000700117e46 */ /* 0x000fe2000b800111 */
[----:B------:R0:W-:Y:S03]  /*aa10*/  STL [R1+0x8], R0 ;  /* 0x0000080001007387 */ /* 0x0001e60000100800 */
[----:B------:R-:W-:Y:S01]  /*aa20*/  ISETP.GT.AND P0, PT, R17, R0, PT ;  /* 0x000000001100720c */ /* 0x000fe20003f04270 */
[----:B0-----:R-:W-:-:S12]  /*aa30*/  IMAD.MOV.U32 R0, RZ, RZ, RZ ;  /* 0x000000ffff007224 */ /* 0x001fd800078e00ff */
[----:B------:R-:W-:Y:S05]  /*aa40*/  @!P0 BRA `(.L_x_40) ;  /* 0x0000002c00748947 */ /* 0x000fea0003800000 */
[----:B------:R-:W0:Y:S01]  /*aa50*/  S2UR UR4, SR_CgaCtaId ;  /* 0x00000000000479c3 */ /* 0x000e220000008800 */
[----:B------:R-:W-:Y:S02]  /*aa60*/  UMOV UR40, 0x400 ;  /* 0x0000040000287882 */ /* 0x000fe40000000000 */
[----:B0-----:R-:W-:-:S04]  /*aa70*/  ULEA UR40, UR4, UR40, 0x18 ;  /* 0x0000002804287291 */ /* 0x001fc8000f8ec03f */
[----:B------:R-:W-:-:S04]  /*aa80*/  UIADD3 UR4, UR40, 0x1a400, URZ ;  /* 0x0001a40028047890 */ /* 0x000fc8000fffe03f */
[----:B------:R-:W-:-:S06]  /*aa90*/  ULOP3.LUT UP0, URZ, UR4, 0x1bf, URZ, 0xc0, !UPT ;  /* 0x000001bf043f7892 */ /* 0x000fcc000f80c03f */
[----:B------:R-:W-:-:S13]  /*aaa0*/  PLOP3.LUT P0, PT, PT, PT, UP0, 0x80, 0x0 ;  /* 0x000000000000781c */ /* 0x000fda0003f0f008 */
[----:B------:R-:W-:Y:S05]  /*aab0*/  @!P0 BRA `(.L_x_42) ;  /* 0x0000000000408947 */ /* 0x000fea0003800000 */
[----:B------:R-:W-:Y:S01]  /*aac0*/  MOV R2, 0x0 ;  /* 0x0000000000027802 */ /* 0x000fe20000000f00 */
[----:B------:R-:W-:Y:S01]  /*aad0*/  ULDC.64 UR6, c[0x4][0xa0] ;  /* 0x0100280000067ab9 */ /* 0x000fe20000000a00 */
[----:B------:R-:W-:Y:S01]  /*aae0*/  ULDC.64 UR8, c[0x4][0xa8] ;  /* 0x01002a0000087ab9 */ /* 0x000fe20000000a00 */
[----:B------:R-:W-:Y:S01]  /*aaf0*/  ULDC.64 UR4, c[0x4][0x8] ;  /* 0x0100020000047ab9 */ /* 0x000fe20000000a00 */
[----:B------:R-:W-:Y:S02]  /*ab00*/  IMAD.U32 R4, RZ, RZ, UR6 ;  /* 0x00000006ff047e24 */ /* 0x000fe4000f8e00ff */
[----:B------:R-:W0:Y:S01]  /*ab10*/  LDC.64 R2, c[0x4][R2] ;  /* 0x0100000002027b82 */ /* 0x000e220000000a00 */
[----:B------:R-:W-:Y:S02]  /*ab20*/  IMAD.U32 R5, RZ, RZ, UR7 ;  /* 0x00000007ff057e24 */ /* 0x000fe4000f8e00ff */
[----:B------:R-:W-:Y:S02]  /*ab30*/  IMAD.U32 R6, RZ, RZ, UR8 ;  /* 0x00000008ff067e24 */ /* 0x000fe4000f8e00ff */
[----:B------:R-:W-:-:S02]  /*ab40*/  IMAD.U32 R7, RZ, RZ, UR9 ;  /* 0x00000009ff077e24 */ /* 0x000fc4000f8e00ff */
[----:B------:R-:W-:Y:S02]  /*ab50*/  IMAD.U32 R10, RZ, RZ, UR4 ;  /* 0x00000004ff0a7e24 */ /* 0x000fe4000f8e00ff */
[----:B------:R-:W-:Y:S02]  /*ab60*/  IMAD.U32 R11, RZ, RZ, UR5 ;  /* 0x00000005ff0b7e24 */ /* 0x000fe4000f8e00ff */
[----:B------:R-:W-:Y:S02]  /*ab70*/  IMAD.MOV.U32 R8, RZ, RZ, 0x70 ;  /* 0x00000070ff087424 */ /* 0x000fe400078e00ff */
[----:B------:R-:W-:Y:S02]  /*ab80*/  IMAD.MOV.U32 R12, RZ, RZ, 0x1 ;  /* 0x00000001ff0c7424 */ /* 0x000fe400078e00ff */
[----:B------:R-:W-:-:S07]  /*ab90*/  IMAD.MOV.U32 R13, RZ, RZ, RZ ;  /* 0x000000ffff0d7224 */ /* 0x000fce00078e00ff */
[----:B------:R-:W-:-:S07]  /*aba0*/  LEPC R20, `(.L_x_42) ;  /* 0x000000001014794e */ /* 0x000fce0000000000 */
[----:B0-----:R-:W-:Y:S05]  /*abb0*/  CALL.ABS.NOINC R2 ;  /* 0x0000000002007343 */ /* 0x001fea0003c00000 */
.L_x_42:
[----:B------:R-:W-:-:S06]  /*abc0*/  UIADD3 UR4, UR40, 0xa400, URZ ;  /* 0x0000a40028047890 */ /* 0x000fcc000fffe03f */
[----:B------:R-:W-:-:S05]  /*abd0*/  IMAD.U32 R16, RZ, RZ, UR4 ;  /* 0x00000004ff107e24 */ /* 0x000fca000f8e00ff */
[----:B------:R-:W-:-:S13]  /*abe0*/  LOP3.LUT P0, RZ, R16, 0x3ff, RZ, 0xc0, !PT ;  /* 0x000003ff10ff7812 */ /* 0x000fda000780c0ff */
        /* <DEDUP_REMOVED lines=17> */
.L_x_43:
        /* <DEDUP_REMOVED lines=20> */
.L_x_44:
        /* <DEDUP_REMOVED lines=18> */
.L_x_45:
[----:B------:R-:W0:Y:S01]  /*af60*/  LDC.64 R2, c[0x0][0x9f8] ;  /* 0x00027e00ff027b82 */ /* 0x000e220000000a00 */
[----:B------:R-:W-:Y:S01]  /*af70*/  IMAD.MOV.U32 R12, RZ, RZ, R18 ;  /* 0x000000ffff0c7224 */ /* 0x000fe200078e0012 */
[----:B------:R-:W-:Y:S02]  /*af80*/  LOP3.LUT R10, R19, 0x7f, RZ, 0xc0, !PT ;  /* 0x0000007f130a7812 */ /* 0x000fe400078ec0ff */
[----:B0-----:R-:W-:-:S04]  /*af90*/  ISETP.NE.U32.AND P0, PT, R2, RZ, PT ;  /* 0x000000ff0200720c */ /* 0x001fc80003f05070 */
[----:B------:R-:W-:-:S13]  /*afa0*/  ISETP.NE.AND.EX P0, PT, R3, RZ, PT, P0 ;  /* 0x000000ff0300720c */ /* 0x000fda0003f05300 */
[----:B------:R-:W0:Y:S02]  /*afb0*/  @P0 LDC.64 R2, c[0x0][0x9f8] ;  /* 0x00027e00ff020b82 */ /* 0x000e240000000a00 */
[----:B0-----:R-:W-:-:S05]  /*afc0*/  @P0 IMAD.WIDE R2, R18, 0x4, R2 ;  /* 0x0000000412020825 */ /* 0x001fca00078e0202 */
[----:B------:R0:W2:Y:S01]  /*afd0*/  @P0 LDG.E R12, desc[UR38][R2.64] ;  /* 0x00000026020c0981 */ /* 0x0000a2000c1e1900 */
[C---:B------:R-:W-:Y:S01]  /*afe0*/  IMAD.SHL.U32 R0, R19.reuse, 0x80, RZ ;  /* 0x0000008013007824 */ /* 0x040fe200078e00ff */
[----:B------:R-:W-:Y:S01]  /*aff0*/  SHF.R.U32.HI R7, RZ, 0x5, R10 ;  /* 0x00000005ff077819 */ /* 0x000fe2000001160a */
[C---:B------:R-:W-:Y:S02]  /*b000*/  IMAD.SHL.U32 R5, R19.reuse, 0x20, RZ ;  /* 0x0000002013057824 */ /* 0x040fe400078e00ff */
[----:B------:R-:W-:Y:S01]  /*b010*/  IMAD.SHL.U32 R11, R19, 0x10, RZ ;  /* 0x00000010130b7824 */ /* 0x000fe200078e00ff */
[----:B------:R-:W-:Y:S01]  /*b020*/  LOP3.LUT R4, R0, 0x380, RZ, 0xc0, !PT ;  /* 0x0000038000047812 */ /* 0x000fe200078ec0ff */
[----:B------:R-:W-:Y:S01]  /*b030*/  IMAD.SHL.U32 R18, R7, 0x200, RZ ;  /* 0x0000020007127824 */ /* 0x000fe200078e00ff */
[----:B------:R-:W-:Y:S01]  /*b040*/  LOP3.LUT R6, R5, 0x80, RZ, 0xc0, !PT ;  /* 0x0000008005067812 */ /* 0x000fe200078ec0ff */
[----:B0-----:R-:W0:Y:S02]  /*b050*/  LDC.64 R2, c[0x0][0x418] ;  /* 0x00010600ff027b82 */ /* 0x001e240000000a00 */
[----:B------:R-:W-:Y:S01]  /*b060*/  IMAD R4, R7, 0x10, R4 ;  /* 0x0000001007047824 */ /* 0x000fe200078e0204 */
[----:B------:R-:W-:Y:S01]  /*b070*/  LOP3.LUT R6, R6, 0x10, R19, 0xf8, !PT ;  /* 0x0000001006067812 */ /* 0x000fe200078ef813 */
[----:B------:R-:W-:Y:S01]  /*b080*/  IMAD.SHL.U32 R7, R19, 0x4, RZ ;  /* 0x0000000413077824 */ /* 0x000fe200078e00ff */
[----:B------:R-:W-:-:S04]  /*b090*/  LOP3.LUT R8, R18, 0x60, R5, 0xf8, !PT ;  /* 0x0000006012087812 */ /* 0x000fc800078ef805 */
[----:B------:R-:W-:Y:S02]  /*b0a0*/  LOP3.LUT R6, R6, 0x10, R7, 0x78, !PT ;  /* 0x0000001006067812 */ /* 0x000fe400078e7807 */
[----:B------:R-:W-:Y:S02]  /*b0b0*/  LOP3.LUT R7, R4, 0x70, R11, 0x78, !PT ;  /* 0x0000007004077812 */ /* 0x000fe400078e780b */
[----:B------:R-:W-:Y:S01]  /*b0c0*/  LOP3.LUT R9, R8, 0x100, R5, 0xf8, !PT ;  /* 0x0000010008097812 */ /* 0x000fe200078ef805 */
[----:B--2---:R-:W-:Y:S01]  /*b0d0*/  STL [R1+0x4], R12 ;  /* 0x0000040c01007387 */ /* 0x004fe20000100800 */
[----:B0-----:R-:W-:Y:S01]  /*b0e0*/  ISETP.NE.U32.AND P0, PT, R2, RZ, PT ;  /* 0x000000ff0200720c */ /* 0x001fe20003f05070 */
[----:B------:R-:W-:Y:S02]  /*b0f0*/  IMAD.MOV.U32 R8, RZ, RZ, R12 ;  /* 0x000000ffff087224 */ /* 0x000fe400078e000c */
[----:B------:R-:W2:Y:S01]  /*b100*/  LDL.LU R4, [R1] ;  /* 0x0000000001047983 */ /* 0x000ea20000300800 */
[----:B------:R-:W-:Y:S01]  /*b110*/  LOP3.LUT R5, R9, R6, RZ, 0xfc, !PT ;  /* 0x0000000609057212 */ /* 0x000fe200078efcff */
[----:B------:R-:W-:Y:S01]  /*b120*/  UMOV UR4, 0xffffffff ;  /* 0xffffffff00047882 */ /* 0x000fe20000000000 */
[----:B------:R-:W-:-:S02]  /*b130*/  ISETP.NE.AND.EX P2, PT, R3, RZ, PT, P0 ;  /* 0x000000ff0300720c */ /* 0x000fc40003f45300 */
[----:B------:R-:W-:Y:S01]  /*b140*/  LOP3.LUT R0, R7, 0xc00, R0, 0xf8, !PT ;  /* 0x00000c0007007812 */ /* 0x000fe200078ef800 */
[----:B------:R-:W-:Y:S01]  /*b150*/  STL [R1+0x18], R5 ;  /* 0x0000180501007387 */ /* 0x000fe20000100800 */
[----:B------:R-:W-:Y:S02]  /*b160*/  LOP3.LUT P1, RZ, R19, 0x4, RZ, 0xc0, !PT ;  /* 0x0000000413ff7812 */ /* 0x000fe4000782c0ff */
[----:B------:R-:W-:Y:S01]  /*b170*/  SHF.R.S32.HI R9, RZ, 0x1f, R8 ;  /* 0x0000001fff097819 */ /* 0x000fe20000011408 */
[----:B------:R0:W-:Y:S01]  /*b180*/  STL [R1+0x10], R0 ;  /* 0x0000100001007387 */ /* 0x0001e20000100800 */
[----:B------:R-:W-:Y:S02]  /*b190*/  SHF.R.U32.HI R6, RZ, 0x5, R19 ;  /* 0x00000005ff067819 */ /* 0x000fe40000011613 */
[----:B------:R-:W-:Y:S02]  /*b1a0*/  SEL R16, R8, RZ, !P2 ;  /* 0x000000ff08107207 */ /* 0x000fe40005000000 */
[----:B------:R-:W-:Y:S01]  /*b1b0*/  LOP3.LUT R6, R6, 0x3, RZ, 0xc0, !PT ;  /* 0x0000000306067812 */ /* 0x000fe200078ec0ff */
[----:B0-----:R-:W-:-:S05]  /*b1c0*/  IMAD.MOV.U32 R0, RZ, RZ, 0x40 ;  /* 0x00000040ff007424 */ /* 0x001fca00078e00ff */
[----:B------:R-:W-:-:S05]  /*b1d0*/  SEL R0, R0, 0xffffffc0, !P1 ;  /* 0xffffffc000007807 */ /* 0x000fca0004800000 */
[----:B------:R0:W-:Y:S01]  /*b1e0*/  STL [R1+0x14], R0 ;  /* 0x0000140001007387 */ /* 0x0001e20000100800 */
[----:B--2---:R-:W-:-:S04]  /*b1f0*/  LOP3.LUT R4, R4, 0xfffffffe, RZ, 0xc0, !PT ;  /* 0xfffffffe04047812 */ /* 0x004fc800078ec0ff */
[----:B------:R-:W-:-:S05]  /*b200*/  @P2 LOP3.LUT R4, R4, 0x1, RZ, 0xfc, !PT ;  /* 0x0000000104042812 */ /* 0x000fca00078efcff */
[----:B------:R0:W-:Y:S04]  /*b210*/  STL [R1], R4 ;  /* 0x0000000401007387 */ /* 0x0001e80000100800 */
[----:B------:R0:W-:Y:S01]  /*b220*/  STL [R1+0xc], R9 ;  /* 0x00000c0901007387 */ /* 0x0001e20000100800 */
[----:B------:R-:W-:Y:S05]  /*b230*/  BRA.DIV UR4, `(.L_x_46) ;  /* 0x0000002a04c47947 */ /* 0x000fea000b800000 */
[----:B------:R1:W2:Y:S02]  /*b240*/  SHFL.IDX PT, R14, R6, RZ, 0x1f ;  /* 0x00001fff060e7589 */ /* 0x0002a400000e0000 */
.L_x_99:
[----:B------:R-:W-:Y:S01]  /*b250*/  PLOP3.LUT P1, PT, PT, PT, PT, 0x8, 0x0 ;  /* 0x000000000000781c */ /* 0x000fe20003f2e170 */
[----:B0-----:R-:W-:Y:S01]  /*b260*/  IMAD.MOV.U32 R0, RZ, RZ, R4 ;  /* 0x000000ffff007224 */ /* 0x001fe200078e0004 */
[----:B--2---:R-:W-:-:S04]  /*b270*/  ISETP.NE.AND P0, PT, R14, RZ, PT ;  /* 0x000000ff0e00720c */ /* 0x004fc80003f05270 */
[----:B------:R-:W-:-:S07]  /*b280*/  LOP3.LUT R0, R0, 0xfffffffd, RZ, 0xc0, !PT ;  /* 0xfffffffd00007812 */ /* 0x000fce00078ec0ff */
[----:B------:R-:W-:-:S05]  /*b290*/  @P1 LOP3.LUT R0, R0, 0x2, RZ, 0xfc, !PT ;  /* 0x0000000200001812 */ /* 0x000fca00078efcff */
[----:B------:R0:W-:Y:S01]  /*b2a0*/  STL [R1], R0 ;  /* 0x0000000001007387 */ /* 0x0001e20000100800 */
[----:B------:R-:W-:Y:S05]  /*b2b0*/  @P0 BRA `(.L_x_47) ;  /* 0x00000004005c0947 */ /* 0x000fea0003800000 */
[----:B------:R-:W-:Y:S01]  /*b2c0*/  UMOV UR4, 0xffffffff ;  /* 0xffffffff00047882 */ /* 0x000fe20000000000 */
[----:B0-----:R-:W-:Y:S02]  /*b2d0*/  VIADD R0, R17, 0xffffffff ;  /* 0xffffffff11007836 */ /* 0x001fe40000000000 */
[----:B------:R-:W-:Y:S05]  /*b2e0*/  BRA.DIV UR4, `(.L_x_48) ;  /* 0x0000002a04b87947 */ /* 0x000fea000b800000 */
[----:B------:R-:W-:-:S13]  /*b2f0*/  ELECT P6, URZ, PT ;  /* 0x00000000003f782f */ /* 0x000fda00038c0000 */
.L_x_102:
[----:B------:R-:W-:Y:S05]  /*b300*/  @!P6 BRA `(.L_x_47) ;  /* 0x000000040048e947 */ /* 0x000fea0003800000 */
[----:B------:R-:W-:Y:S01]  /*b310*/  IMAD.MOV.U32 R16, RZ, RZ, R8 ;  /* 0x000000ffff107224 */ /* 0x000fe200078e0008 */
[----:B------:R-:W-:Y:S06]  /*b320*/  @!P2 BRA `(.L_x_49) ;  /* 0x000000000044a947 */ /* 0x000fec0003800000 */
[----:B------:R-:W0:Y:S01]  /*b330*/  LDC R7, c[0x0][0x43c] ;  /* 0x00010f00ff077b82 */ /* 0x000e220000000800 */
[----:B------:R-:W-:Y:S01]  /*b340*/  ULDC.64 UR4, c[0x0][0x428] ;  /* 0x00010a0000047ab9 */ /* 0x000fe20000000a00 */
[----:B0-----:R-:W-:-:S13]  /*b350*/  ISETP.NE.AND P0, PT, R7, 0x1, PT ;  /* 0x000000010700780c */ /* 0x001fda0003f05270 */
[----:B------:R-:W1:Y:S02]  /*b360*/  @P0 LDC.64 R4, c[0x0][0x440] ;  /* 0x00011000ff040b82 */ /* 0x000e640000000a00 */
[----:B-1----:R-:W-:-:S04]  /*b370*/  @P0 IMAD.HI.U32 R6, R0, R4, RZ ;  /* 0x0000000400060227 */ /* 0x002fc800078e00ff */
[----:B------:R-:W-:Y:S01]  /*b380*/  IMAD.MOV.U32 R4, RZ, RZ, R0 ;  /* 0x000000ffff047224 */ /* 0x000fe200078e0000 */
[----:B------:R-:W-:Y:S01]  /*b390*/  @P0 SHF.R.U32.HI R4, RZ, R5, R6 ;  /* 0x00000005ff040219 */ /* 0x000fe20000011606 */
[----:B------:R-:W-:-:S04]  /*b3a0*/  IMAD R6, R9, UR4, RZ ;  /* 0x0000000409067c24 */ /* 0x000fc8000f8e02ff */
[----:B------:R-:W-:Y:S02]  /*b3b0*/  IMAD.MOV R5, RZ, RZ, -R4 ;  /* 0x000000ffff057224 */ /* 0x000fe400078e0a04 */
[----:B------:R-:W-:Y:S02]  /*b3c0*/  IMAD R6, R8, UR5, R6 ;  /* 0x0000000508067c24 */ /* 0x000fe4000f8e0206 */
[----:B------:R-:W-:Y:S01]  /*b3d0*/  IMAD R0, R7, R5, R0 ;  /* 0x0000000507007224 */ /* 0x000fe200078e0200 */
[----:B------:R-:W-:-:S03]  /*b3e0*/  SHF.R.S32.HI R5, RZ, 0x1f, R4 ;  /* 0x0000001fff057819 */ /* 0x000fc60000011404 */
[----:B------:R-:W-:-:S04]  /*b3f0*/  IMAD.WIDE.U32 R4, R8, UR4, R4 ;  /* 0x0000000408047c25 */ /* 0x000fc8000f8e0004 */
[----:B------:R-:W-:Y:S01]  /*b400*/  IMAD.IADD R6, R5, 0x1, R6 ;  /* 0x0000000105067824 */ /* 0x000fe200078e0206 */
[----:B------:R-:W-:-:S04]  /*b410*/  LEA R2, P0, R4, R2, 0x2 ;  /* 0x0000000204027211 */ /* 0x000fc800078010ff */
[----:B------:R-:W-:-:S05]  /*b420*/  LEA.HI.X R3, R4, R3, R6, 0x2, P0 ;  /* 0x0000000304037211 */ /* 0x000fca00000f1406 */
[----:B------:R0:W5:Y:S04]  /*b430*/  LDG.E R16, desc[UR38][R2.64] ;  /* 0x0000002602107981 */ /* 0x000168000c1e1900 */
.L_x_49:
[----:B0-----:R-:W-:Y:S01]  /*b440*/  IMAD.MOV.U32 R2, RZ, RZ, 0x1 ;  /* 0x00000001ff027424 */ /* 0x001fe200078e00ff */
[----:B------:R-:W-:-:S04]  /*b450*/  ISETP.NE.AND P1, PT, R10, RZ, PT ;  /* 0x000000ff0a00720c */ /* 0x000fc80003f25270 */
[----:B------:R-:W-:-:S04]  /*b460*/  SHF.L.U32 R2, R2, 0x1f, RZ ;  /* 0x0000001f02027819 */ /* 0x000fc800000006ff */
[----:B------:R-:W0:Y:S02]  /*b470*/  SYNCS.PHASECHK.TRANS64.TRYWAIT P0, [UR40+0x29880], R2 ;  /* 0x02988002ff0075a7 */ /* 0x000e240008000168 */
[----:B0-----:R-:W-:Y:S05]  /*b480*/  @!P0 BRA `(.L_x_50) ;  /* 0x0000002800708947 */ /* 0x001fea0003800000 */
.L_x_103:
[----:B------:R-:W-:Y:S05]  /*b490*/  @P1 BRA `(.L_x_51) ;  /* 0x0000000000141947 */ /* 0x000fea0003800000 */
[----:B------:R-:W-:Y:S01]  /*b4a0*/  LOP3.LUT P0, RZ, R19, 0x1f, RZ, 0xc0, !PT ;  /* 0x0000001f13ff7812 */ /* 0x000fe2000780c0ff */
[----:B0-----:R-:W-:-:S04]  /*b4b0*/  IMAD.MOV.U32 R3, RZ, RZ, 0x5000 ;  /* 0x00005000ff037424 */ /* 0x001fc800078e00ff */
[----:B------:R2:W-:Y:S08]  /*b4c0*/  SYNCS.ARRIVE.TRANS64 RZ, [UR40+0x29870], R3 ;  /* 0x02987003ffff79a7 */ /* 0x0005f00008000028 */
[----:B--2---:R-:W-:Y:S05]  /*b4d0*/  @!P0 BRA `(.L_x_51) ;  /* 0x0000000000048947 */ /* 0x004fea0003800000 */
[----:B------:R-:W-:Y:S01]  /*b4e0*/  BPT.TRAP 0x1 ;  /* 0x000000040000795c */ /* 0x000fe20000300000 */
.L_x_51:
[----:B------:R-:W-:Y:S01]  /*b4f0*/  IMAD R0, R0, 0xa0, RZ ;  /* 0x000000a000007824 */ /* 0x000fe200078e02ff */
[----:B------:R-:W-:Y:S01]  /*b500*/  ULDC.64 UR4, c[0x0][0x198] ;  /* 0x0000660000047ab9 */ /* 0x000fe20000000a00 */
[----:B-----5:R-:W-:Y:S01]  /*b510*/  R2UR UR13, R16 ;  /* 0x00000000100d72ca */ /* 0x020fe200000e0000 */
[----:B------:R-:W-:Y:S02]  /*b520*/  UIADD3 UR4, UP0, UR4, 0x470, URZ ;  /* 0x0000047004047890 */ /* 0x000fe4000ff1e03f */
[----:B------:R-:W-:Y:S01]  /*b530*/  R2UR UR11, R0 ;  /* 0x00000000000b72ca */ /* 0x000fe200000e0000 */
[----:B------:R-:W-:Y:S02]  /*b540*/  UIADD3 UR8, UR40, 0xa400, URZ ;  /* 0x0000a40028087890 */ /* 0x000fe4000fffe03f */
[----:B------:R-:W-:Y:S02]  /*b550*/  UIADD3 UR9, UR40, 0x29870, URZ ;  /* 0x0002987028097890 */ /* 0x000fe4000fffe03f */
[----:B------:R-:W-:Y:S01]  /*b560*/  UIADD3.X UR5, URZ, UR5, URZ, UP0, !UPT ;  /* 0x000000053f057290 */ /* 0x000fe200087fe43f */
[----:B------:R-:W-:Y:S01]  /*b570*/  UMOV UR6, 0x0 ;  /* 0x0000000000067882 */ /* 0x000fe20000000000 */
[----:B------:R-:W-:Y:S01]  /*b580*/  UMOV UR7, 0x14f00000 ;  /* 0x14f0000000077882 */ /* 0x000fe20000000000 */
[----:B------:R-:W-:Y:S01]  /*b590*/  UMOV UR10, URZ ;  /* 0x0000003f000a7c82 */ /* 0x000fe20008000000 */
[----:B------:R-:W-:-:S05]  /*b5a0*/  UMOV UR12, UR36 ;  /* 0x00000024000c7c82 */ /* 0x000fca0008000000 */
[----:B------:R2:W-:Y:S01]  /*b5b0*/  UTMALDG.4D [UR8], [UR4], desc[UR6] ;  /* 0x00000608040075b4 */ /* 0x0005e20008019000 */
[----:B------:R-:W3:Y:S02]  /*b5c0*/  SYNCS.PHASECHK.TRANS64.TRYWAIT P0, [UR40+0x29840], R2 ;  /* 0x02984002ff0075a7 */ /* 0x000ee40008000168 */
[----:B--23--:R-:W-:Y:S05]  /*b5d0*/  @!P0 BRA `(.L_x_52) ;  /* 0x0000002800348947 */ /* 0x00cfea0003800000 */
.L_x_104:
[----:B------:R-:W-:Y:S05]  /*b5e0*/  @P1 BRA `(.L_x_53) ;  /* 0x0000000000141947 */ /* 0x000fea0003800000 */
[----:B------:R-:W-:Y:S01]  /*b5f0*/  LOP3.LUT P0, RZ, R19, 0x1f, RZ, 0xc0, !PT ;  /* 0x0000001f13ff7812 */ /* 0x000fe2000780c0ff */
[----:B0-----:R-:W-:-:S04]  /*b600*/  IMAD.MOV.U32 R2, RZ, RZ, 0x7800 ;  /* 0x00007800ff027424 */ /* 0x001fc800078e00ff */
[----:B------:R2:W-:Y:S08]  /*b610*/  SYNCS.ARRIVE.TRANS64 RZ, [UR40+0x29830], R2 ;  /* 0x02983002ffff79a7 */ /* 0x0005f00008000028 */
[----:B--2---:R-:W-:Y:S05]  /*b620*/  @!P0 BRA `(.L_x_53) ;  /* 0x0000000000048947 */ /* 0x004fea0003800000 */
[----:B------:R-:W-:Y:S01]  /*b630*/  BPT.TRAP 0x1 ;  /* 0x000000040000795c */ /* 0x000fe20000300000 */
.L_x_53:
[----:B0-----:R-:W2:Y:S01]  /*b640*/  LDL.LU R2, [R1] ;  /* 0x0000000001027983 */ /* 0x001ea20000300800 */
[----:B------:R-:W-:Y:S01]  /*b650*/  PLOP3.LUT P0, PT, PT, PT, PT, 0x80, 0x0 ;  /* 0x000000000000781c */ /* 0x000fe20003f0f070 */
[----:B------:R-:W-:Y:S01]  /*b660*/  ULDC.64 UR4, c[0x0][0x198] ;  /* 0x0000660000047ab9 */ /* 0x000fe20000000a00 */
[----:B------:R-:W-:Y:S01]  /*b670*/  R2UR UR11, R0 ;  /* 0x00000000000b72ca */ /* 0x000fe200000e0000 */
[----:B------:R-:W-:Y:S01]  /*b680*/  UIADD3 UR4, UP0, UR4, 0x370, URZ ;  /* 0x0000037004047890 */ /* 0x000fe2000ff1e03f */
[----:B------:R-:W-:Y:S01]  /*b690*/  R2UR UR13, R16 ;  /* 0x00000000100d72ca */ /* 0x000fe200000e0000 */
[----:B------:R-:W-:Y:S02]  /*b6a0*/  UIADD3 UR8, UR40, 0x1a400, URZ ;  /* 0x0001a40028087890 */ /* 0x000fe4000fffe03f */
[----:B------:R-:W-:Y:S02]  /*b6b0*/  UIADD3 UR9, UR40, 0x29830, URZ ;  /* 0x0002983028097890 */ /* 0x000fe4000fffe03f */
[----:B------:R-:W-:-:S02]  /*b6c0*/  UIADD3.X UR5, URZ, UR5, URZ, UP0, !UPT ;  /* 0x000000053f057290 */ /* 0x000fc400087fe43f */
[----:B------:R-:W-:Y:S02]  /*b6d0*/  UIADD3 UR16, UR40, 0x1cc00, URZ ;  /* 0x0001cc0028107890 */ /* 0x000fe4000fffe03f */
[----:B------:R-:W-:Y:S01]  /*b6e0*/  UIADD3 UR32, UR40, 0x1f400, URZ ;  /* 0x0001f40028207890 */ /* 0x000fe2000fffe03f */
[----:B------:R-:W-:Y:S01]  /*b6f0*/  UMOV UR6, 0x0 ;  /* 0x0000000000067882 */ /* 0x000fe20000000000 */
[----:B------:R-:W-:Y:S01]  /*b700*/  UMOV UR7, 0x14f00000 ;  /* 0x14f0000000077882 */ /* 0x000fe20000000000 */
[----:B------:R-:W-:Y:S01]  /*b710*/  UMOV UR10, URZ ;  /* 0x0000003f000a7c82 */ /* 0x000fe20008000000 */
[----:B------:R-:W-:Y:S01]  /*b720*/  UMOV UR12, UR36 ;  /* 0x00000024000c7c82 */ /* 0x000fe20008000000 */
[----:B------:R-:W-:Y:S01]  /*b730*/  UMOV UR18, 0x40 ;  /* 0x0000004000127882 */ /* 0x000fe20000000000 */
[----:B------:R-:W-:Y:S01]  /*b740*/  UMOV UR20, UR36 ;  /* 0x0000002400147c82 */ /* 0x000fe20008000000 */
[----:B------:R-:W-:Y:S01]  /*b750*/  UMOV UR17, UR9 ;  /* 0x0000000900117c82 */ /* 0x000fe20008000000 */
[----:B------:R-:W-:Y:S01]  /*b760*/  UMOV UR19, UR11 ;  /* 0x0000000b00137c82 */ /* 0x000fe20008000000 */
[----:B------:R-:W-:Y:S01]  /*b770*/  UMOV UR21, UR13 ;  /* 0x0000000d00157c82 */ /* 0x000fe20008000000 */
[----:B------:R-:W-:Y:S01]  /*b780*/  UMOV UR34, 0x80 ;  /* 0x0000008000227882 */ /* 0x000fe20000000000 */
[----:B------:R-:W-:Y:S01]  /*b790*/  UMOV UR33, UR9 ;  /* 0x0000000900217c82 */ /* 0x000fe20008000000 */
[----:B------:R-:W-:Y:S01]  /*b7a0*/  UMOV UR35, UR11 ;  /* 0x0000000b00237c82 */ /* 0x000fe20008000000 */
[----:B------:R3:W-:Y:S01]  /*b7b0*/  UTMALDG.4D [UR8], [UR4], desc[UR6] ;  /* 0x00000608040075b4 */ /* 0x0007e20008019000 */
[----:B------:R-:W-:Y:S01]  /*b7c0*/  UMOV UR37, UR13 ;  /* 0x0000000d00257c82 */ /* 0x000fe20008000000 */
[----:B------:R3:W-:Y:S01]  /*b7d0*/  UTMALDG.4D [UR16], [UR4], desc[UR6] ;  /* 0x00000610040075b4 */ /* 0x0007e20008019000 */
[----:B------:R3:W-:Y:S01]  /*b7e0*/  UTMALDG.4D [UR32], [UR4], desc[UR6] ;  /* 0x00000620040075b4 */ /* 0x0007e20008019000 */
[----:B--2---:R-:W-:-:S04]  /*b7f0*/  LOP3.LUT R2, R2, 0xfffffffd, RZ, 0xc0, !PT ;  /* 0xfffffffd02027812 */ /* 0x004fc800078ec0ff */
[----:B------:R-:W-:-:S05]  /*b800*/  @P0 LOP3.LUT R2, R2, 0x2, RZ, 0xfc, !PT ;  /* 0x0000000202020812 */ /* 0x000fca00078efcff */
[----:B------:R3:W-:Y:S01]  /*b810*/  STL [R1], R2 ;  /* 0x0000000201007387 */ /* 0x0007e20000100800 */
[----:B------:R-:W-:Y:S01]  /*b820*/  NOP ;  /* 0x0000000000007918 */ /* 0x000fe20000000000 */
.L_x_47:
[----:B------:R-:W-:Y:S05]  /*b830*/  WARPSYNC.ALL ;  /* 0x0000000000007948 */ /* 0x000fea0003800000 */
[----:B---3--:R-:W-:Y:S01]  /*b840*/  UIADD3 UR4, UR40, 0x14400, URZ ;  /* 0x0001440028047890 */ /* 0x008fe2000fffe03f */
[----:B------:R-:W-:Y:S03]  /*b850*/  BAR.SYNC.DEFER_BLOCKING 0x8, 0x180 ;  /* 0x0206000000007b1d */ /* 0x000fe60000010000 */
        /* <DEDUP_REMOVED lines=8> */
[----:B------:R-:W2:Y:S01]  /*b8e0*/  LDC.64 R2, c[0x4][R2] ;  /* 0x0100000002027b82 */ /* 0x000ea20000000a00 */
[----:B------:R-:W-:Y:S02]  /*b8f0*/  IMAD.U32 R5, RZ, RZ, UR7 ;  /* 0x00000007ff057e24 */ /* 0x000fe4000f8e00ff */
[----:B-1----:R-:W-:Y:S02]  /*b900*/  IMAD.U32 R6, RZ, RZ, UR8 ;  /* 0x00000008ff067e24 */ /* 0x002fe4000f8e00ff */
[----:B------:R-:W-:-:S02]  /*b910*/  IMAD.U32 R7, RZ, RZ, UR9 ;  /* 0x00000009ff077e24 */ /* 0x000fc4000f8e00ff */
[----:B------:R-:W-:Y:S02]  /*b920*/  IMAD.U32 R10, RZ, RZ, UR4 ;  /* 0x00000004ff0a7e24 */ /* 0x000fe4000f8e00ff */
[----:B------:R-:W-:Y:S02]  /*b930*/  IMAD.U32 R11, RZ, RZ, UR5 ;  /* 0x00000005ff0b7e24 */ /* 0x000fe4000f8e00ff */
[----:B------:R-:W-:Y:S02]  /*b940*/  IMAD.MOV.U32 R8, RZ, RZ, 0x70 ;  /* 0x00000070ff087424 */ /* 0x000fe400078e00ff */
[----:B------:R-:W-:Y:S02]  /*b950*/  IMAD.MOV.U32 R12, RZ, RZ, 0x1 ;  /* 0x00000001ff0c7424 */ /* 0x000fe400078e00ff */
[----:B------:R-:W-:-:S07]  /*b960*/  IMAD.MOV.U32 R13, RZ, RZ, RZ ;  /* 0x000000ffff0d7224 */ /* 0x000fce00078e00ff */
[----:B------:R-:W-:-:S07]  /*b970*/  LEPC R20, `(.L_x_54) ;  /* 0x000000001014794e */ /* 0x000fce0000000000 */
[----:B0-2---:R-:W-:Y:S05]  /*b980*/  CALL.ABS.NOINC R2 ;  /* 0x0000000002007343 */ /* 0x005fea0003c00000 */
.L_x_54:
[----:B0-----:R-:W-:Y:S01]  /*b990*/  SHF.R.U32.HI R0, RZ, 0x3, R19 ;  /* 0x00000003ff007819 */ /* 0x001fe20000011613 */
[C---:B------:R-:W-:Y:S01]  /*b9a0*/  IMAD.SHL.U32 R8, R19.reuse, 0x10, RZ ;  /* 0x0000001013087824 */ /* 0x040fe200078e00ff */
[----:B-1----:R-:W0:Y:S01]  /*b9b0*/  S2R R6, SR_CTAID.Z ;  /* 0x0000000000067919 */ /* 0x002e220000002700 */
[C---:B------:R-:W-:Y:S01]  /*b9c0*/  IMAD.SHL.U32 R2, R19.reuse, 0x10, RZ ;  /* 0x0000001013027824 */ /* 0x040fe200078e00ff */
[----:B------:R-:W1:Y:S01]  /*b9d0*/  LDC R9, c[0x0][0x448] ;  /* 0x00011200ff097b82 */ /* 0x000e620000000800 */
[----:B------:R-:W-:Y:S01]  /*b9e0*/  IMAD.SHL.U32 R3, R0, 0x80, RZ ;  /* 0x0000008000037824 */ /* 0x000fe200078e00ff */
[----:B------:R-:W-:Y:S01]  /*b9f0*/  LOP3.LUT R8, R8, 0x30, RZ, 0xe2, !PT ;  /* 0x0000003008087812 */ /* 0x000fe200078ee2ff */
[----:B------:R-:W-:Y:S01]  /*ba00*/  IMAD.SHL.U32 R0, R0, 0x10, RZ ;  /* 0x0000001000007824 */ /* 0x000fe200078e00ff */
[----:B------:R-:W-:Y:S01]  /*ba10*/  USHF.R.S32.HI UR4, URZ, 0x1f, UR36 ;  /* 0x0000001f3f047899 */ /* 0x000fe20008011424 */
[----:B------:R-:W2:Y:S01]  /*ba20*/  S2R R10, SR_CTAID.X ;  /* 0x00000000000a7919 */ /* 0x000ea20000002500 */
[----:B------:R-:W-:Y:S01]  /*ba30*/  LOP3.LUT R3, R8, 0x180, R3, 0xf8, !PT ;  /* 0x0000018008037812 */ /* 0x000fe200078ef803 */
[----:B------:R-:W-:Y:S01]  /*ba40*/  ULDC.64 UR8, c[0x0][0x2d8] ;  /* 0x0000b60000087ab9 */ /* 0x000fe20000000a00 */
[----:B------:R-:W-:Y:S01]  /*ba50*/  LOP3.LUT R11, R19, 0x7f, RZ, 0xc0, !PT ;  /* 0x0000007f130b7812 */ /* 0x000fe200078ec0ff */
[----:B------:R-:W-:Y:S01]  /*ba60*/  UIMAD UR6, UR4, UR8, URZ ;  /* 0x00000008040672a4 */ /* 0x000fe2000f8e023f */
[----:B------:R-:W-:Y:S01]  /*ba70*/  LOP3.LUT R0, R3, 0x30, R0, 0x78, !PT ;  /* 0x0000003003007812 */ /* 0x000fe200078e7800 */
[----:B------:R-:W-:Y:S01]  /*ba80*/  UIMAD.WIDE.U32 UR4, UR36, UR8, URZ ;  /* 0x00000008240472a5 */ /* 0x000fe2000f8e003f */
[----:B------:R-:W-:Y:S01]  /*ba90*/  LOP3.LUT R3, R2, 0x40, RZ, 0xc0, !PT ;  /* 0x0000004002037812 */ /* 0x000fe200078ec0ff */
[----:B------:R-:W-:-:S03]  /*baa0*/  UIMAD UR6, UR36, UR9, UR6 ;  /* 0x00000009240672a4 */ /* 0x000fc6000f8e0206 */
[----:B------:R-:W-:Y:S01]  /*bab0*/  IADD3 R0, R0, R3, R18 ;  /* 0x0000000300007210 */ /* 0x000fe20007ffe012 */
[----:B------:R-:W-:Y:S01]  /*bac0*/  UIADD3 UR5, UR5, UR6, URZ ;  /* 0x0000000605057290 */ /* 0x000fe2000fffe03f */
[----:B------:R-:W3:Y:S01]  /*bad0*/  LDC.64 R2, c[0x0][0x2e0] ;  /* 0x0000b800ff027b82 */ /* 0x000ee20000000a00 */
[----:B-1----:R-:W-:Y:S02]  /*bae0*/  ISETP.NE.AND P0, PT, R9, 0x1, PT ;  /* 0x000000010900780c */ /* 0x002fe40003f05270 */
[----:B0-----:R-:W-:-:S05]  /*baf0*/  SHF.R.S32.HI R5, RZ, 0x1f, R6 ;  /* 0x0000001fff057819 */ /* 0x001fca0000011406 */
[----:B---3--:R-:W-:-:S06]  /*bb00*/  IMAD R4, R5, R2, RZ ;  /* 0x0000000205047224 */ /* 0x008fcc00078e02ff */
[----:B------:R-:W0:Y:S01]  /*bb10*/  @P0 LDC R5, c[0x0][0x44c] ;  /* 0x00011300ff050b82 */ /* 0x000e220000000800 */
[C---:B------:R-:W-:Y:S02]  /*bb20*/  IMAD R4, R6.reuse, R3, R4 ;  /* 0x0000000306047224 */ /* 0x040fe400078e0204 */
[----:B------:R-:W-:Y:S01]  /*bb30*/  IMAD.WIDE.U32 R2, R6, R2, UR4 ;  /* 0x0000000406027e25 */ /* 0x000fe2000f8e0002 */
[----:B------:R-:W-:-:S03]  /*bb40*/  ULDC.64 UR4, c[0x0][0x2d0] ;  /* 0x0000b40000047ab9 */ /* 0x000fc60000000a00 */
[----:B------:R-:W-:Y:S02]  /*bb50*/  IMAD.IADD R3, R3, 0x1, R4 ;  /* 0x0000000103037824 */ /* 0x000fe400078e0204 */
[----:B------:R-:W1:Y:S01]  /*bb60*/  @P0 LDC R4, c[0x0][0x450] ;  /* 0x00011400ff040b82 */ /* 0x000e620000000800 */
[----:B------:R-:W-:-:S05]  /*bb70*/  IMAD.SHL.U32 R6, R19, 0x20, RZ ;  /* 0x0000002013067824 */ /* 0x000fca00078e00ff */
[----:B------:R-:W-:-:S04]  /*bb80*/  LOP3.LUT R6, R6, 0x60, RZ, 0xc0, !PT ;  /* 0x0000006006067812 */ /* 0x000fc800078ec0ff */
[----:B------:R-:W-:-:S05]  /*bb90*/  LEA.HI R6, R11, R6, RZ, 0x1e ;  /* 0x000000060b067211 */ /* 0x000fca00078ff0ff */
[----:B--2---:R-:W-:-:S04]  /*bba0*/  IMAD R6, R10, 0x80, R6 ;  /* 0x000000800a067824 */ /* 0x004fc800078e0206 */
[----:B0-----:R-:W-:-:S04]  /*bbb0*/  @P0 IMAD.HI.U32 R7, R6, R5, RZ ;  /* 0x0000000506070227 */ /* 0x001fc800078e00ff */
[----:B------:R-:W-:Y:S01]  /*bbc0*/  IMAD.MOV.U32 R5, RZ, RZ, R6 ;  /* 0x000000ffff057224 */ /* 0x000fe200078e0006 */
[----:B-1----:R-:W-:Y:S02]  /*bbd0*/  @P0 SHF.R.U32.HI R5, RZ, R4, R7 ;  /* 0x00000004ff050219 */ /* 0x002fe40000011607 */
[----:B------:R-:W-:-:S03]  /*bbe0*/  SHF.R.U32.HI R7, RZ, 0x2, R11 ;  /* 0x00000002ff077819 */ /* 0x000fc6000001160b */
[----:B------:R-:W-:Y:S02]  /*bbf0*/  IMAD.MOV R4, RZ, RZ, -R5 ;  /* 0x000000ffff047224 */ /* 0x000fe400078e0a05 */
[----:B------:R-:W-:-:S04]  /*bc00*/  IMAD.WIDE.U32 R2, R5, UR4, R2 ;  /* 0x0000000405027c25 */ /* 0x000fc8000f8e0002 */
[----:B------:R-:W-:Y:S01]  /*bc10*/  IMAD R4, R9, R4, R6 ;  /* 0x0000000409047224 */ /* 0x000fe200078e0206 */
[----:B------:R-:W-:-:S05]  /*bc20*/  SHF.R.S32.HI R6, RZ, 0x1f, R5 ;  /* 0x0000001fff067819 */ /* 0x000fca0000011405 */
[----:B------:R-:W-:-:S04]  /*bc30*/  IMAD R6, R6, UR4, RZ ;  /* 0x0000000406067c24 */ /* 0x000fc8000f8e02ff */
[----:B------:R-:W-:Y:S01]  /*bc40*/  IMAD R5, R5, UR5, R6 ;  /* 0x0000000505057c24 */ /* 0x000fe2000f8e0206 */
[----:B------:R-:W-:-:S03]  /*bc50*/  ULDC.64 UR4, c[0x0][0x2c8] ;  /* 0x0000b20000047ab9 */ /* 0x000fc60000000a00 */
[----:B------:R-:W-:Y:S01]  /*bc60*/  IMAD.IADD R3, R3, 0x1, R5 ;  /* 0x0000000103037824 */ /* 0x000fe200078e0205 */
[----:B------:R-:W-:Y:S01]  /*bc70*/  SHF.R.S32.HI R5, RZ, 0x1f, R4 ;  /* 0x0000001fff057819 */ /* 0x000fe20000011404 */
[----:B------:R-:W-:-:S04]  /*bc80*/  IMAD.WIDE.U32 R2, R4, UR4, R2 ;  /* 0x0000000404027c25 */ /* 0x000fc8000f8e0002 */
[----:B------:R-:W-:-:S04]  /*bc90*/  IMAD R5, R5, UR4, RZ ;  /* 0x0000000405057c24 */ /* 0x000fc8000f8e02ff */
[----:B------:R-:W-:Y:S01]  /*bca0*/  IMAD R5, R4, UR5, R5 ;  /* 0x0000000504057c24 */ /* 0x000fe2000f8e0205 */
[----:B------:R-:W-:Y:S02]  /*bcb0*/  ULDC.64 UR4, c[0x0][0x280] ;  /* 0x0000a00000047ab9 */ /* 0x000fe40000000a00 */
[----:B------:R-:W-:Y:S01]  /*bcc0*/  IADD3 R6, P0, R2, UR4, RZ ;  /* 0x0000000402067c10 */ /* 0x000fe2000ff1e0ff */
[----:B------:R-:W-:Y:S01]  /*bcd0*/  VIADD R2, R8, 0x40 ;  /* 0x0000004008027836 */ /* 0x000fe20000000000 */
[----:B------:R-:W-:Y:S02]  /*bce0*/  ULDC UR4, c[0x0][0x2b8] ;  /* 0x0000ae0000047ab9 */ /* 0x000fe40000000800 */
[----:B------:R-:W-:Y:S02]  /*bcf0*/  IADD3.X R5, R3, UR5, R5, P0, !PT ;  /* 0x0000000503057c10 */ /* 0x000fe400087fe405 */
[----:B------:R-:W-:Y:S01]  /*bd00*/  ISETP.GE.AND P0, PT, R2, UR4, PT ;  /* 0x0000000402007c0c */ /* 0x000fe2000bf06270 */
[C---:B------:R-:W-:Y:S01]  /*bd10*/  VIADD R2, R8.reuse, 0x80 ;  /* 0x0000008008027836 */ /* 0x040fe20000000000 */
[----:B------:R-:W-:-:S04]  /*bd20*/  ISETP.GE.AND P2, PT, R8, UR4, PT ;  /* 0x0000000408007c0c */ /* 0x000fc8000bf46270 */
[----:B------:R-:W-:Y:S01]  /*bd30*/  ISETP.GE.AND P1, PT, R2, UR4, PT ;  /* 0x0000000402007c0c */ /* 0x000fe2000bf26270 */
[----:B------:R-:W-:-:S03]  /*bd40*/  UMOV UR4, 0xffffffff ;  /* 0xffffffff00047882 */ /* 0x000fc60000000000 */
[----:B------:R-:W-:Y:S09]  /*bd50*/  BRA.DIV UR4, `(.L_x_55) ;  /* 0x00000022046c7947 */ /* 0x000ff2000b800000 */
[----:B------:R-:W0:Y:S01]  /*bd60*/  SHFL.IDX PT, R3, R6, RZ, 0x1c1f ;  /* 0x001c1fff06037589 */ /* 0x000e2200000e0000 */
[----:B------:R-:W-:Y:S01]  /*bd70*/  ULDC UR4, c[0x0][0x288] ;  /* 0x0000a20000047ab9 */ /* 0x000fe20000000800 */
[----:B------:R-:W-:Y:S02]  /*bd80*/  IMAD R7, R10, 0x80, R7 ;  /* 0x000000800a077824 */ /* 0x000fe400078e0207 */
[----:B------:R-:W1:Y:S01]  /*bd90*/  SHFL.IDX PT, R2, R5, RZ, 0x1c1f ;  /* 0x001c1fff05027589 */ /* 0x000e6200000e0000 */
[----:B------:R-:W-:Y:S02]  /*bda0*/  IMAD R4, R9, UR4, RZ ;  /* 0x0000000409047c24 */ /* 0x000fe4000f8e02ff */
[C---:B------:R-:W-:Y:S01]  /*bdb0*/  VIADD R11, R7.reuse, 0x20 ;  /* 0x00000020070b7836 */ /* 0x040fe20000000000 */
[----:B------:R-:W2:Y:S02]  /*bdc0*/  SHFL.IDX PT, R14, R6, 0x1, 0x1c1f ;  /* 0x003c1f00060e7f89 */ /* 0x000ea400000e0000 */
[----:B------:R-:W-:-:S13]  /*bdd0*/  ISETP.GE.AND P4, PT, R7, R4, PT ;  /* 0x000000040700720c */ /* 0x000fda0003f86270 */
[----:B------:R-:W-:Y:S01]  /*bde0*/  @!P4 VIADD R9, R0, UR40 ;  /* 0x000000280009cc36 */ /* 0x000fe20008000000 */
[----:B0-----:R-:W-:-:S05]  /*bdf0*/  @!P4 IADD3 R3, P3, R8, R3, RZ ;  /* 0x000000030803c210 */ /* 0x001fca0007f7e0ff */
[----:B-1----:R-:W-:Y:S01]  /*be00*/  @!P4 IMAD.X R2, RZ, RZ, R2, P3 ;  /* 0x000000ffff02c224 */ /* 0x002fe200018e0602 */
[----:B------:R-:W-:Y:S01]  /*be10*/  ISETP.GE.AND P3, PT, R11, R4, PT ;  /* 0x000000040b00720c */ /* 0x000fe20003f66270 */
[----:B------:R-:W-:-:S03]  /*be20*/  VIADD R11, R7, 0x40 ;  /* 0x00000040070b7836 */ /* 0x000fc60000000000 */
[----:B------:R-:W-:-:S04]  /*be30*/  @!P4 LOP3.LUT R3, R3, R2, RZ, 0x3c, !PT ;  /* 0x000000020303c212 */ /* 0x000fc800078e3cff */
[----:B------:R-:W-:-:S04]  /*be40*/  @!P4 LOP3.LUT R2, R3, R2, RZ, 0x3c, !PT ;  /* 0x000000020302c212 */ /* 0x000fc800078e3cff */
[----:B------:R-:W-:-:S05]  /*be50*/  @!P4 LOP3.LUT R3, R3, R2, RZ, 0x3c, !PT ;  /* 0x000000020303c212 */ /* 0x000fca00078e3cff */
[----:B------:R-:W-:Y:S04]  /*be60*/  @!P4 LDGSTS.E.BYPASS.LTC128B.128 [R9+0x14400], desc[UR38][R2.64], !P2 ;  /* 0x144000000209cfae */ /* 0x000fe8000d101d66 */
[----:B------:R-:W-:Y:S04]  /*be70*/  @!P4 LDGSTS.E.BYPASS.LTC128B.128 [R9+0x16400], desc[UR38][R2.64+0x40], !P0 ;  /* 0x164000400209cfae */ /* 0x000fe8000c101d66 */
[----:B------:R0:W-:Y:S04]  /*be80*/  @!P4 LDGSTS.E.BYPASS.LTC128B.128 [R9+0x18400], desc[UR38][R2.64+0x80], !P1 ;  /* 0x184000800209cfae */ /* 0x0001e8000c901d66 */
[----:B0-----:R-:W0:Y:S01]  /*be90*/  SHFL.IDX PT, R2, R5, 0x1, 0x1c1f ;  /* 0x003c1f0005027f89 */ /* 0x001e2200000e0000 */
[----:B--2---:R-:W-:Y:S01]  /*bea0*/  @!P3 IADD3 R3, P4, R8, R14, RZ ;  /* 0x0000000e0803b210 */ /* 0x004fe20007f9e0ff */
[----:B------:R-:W-:-:S02]  /*beb0*/  @!P3 VIADD R9, R0, UR40 ;  /* 0x000000280009bc36 */ /* 0x000fc40008000000 */
[----:B------:R-:W1:Y:S02]  /*bec0*/  SHFL.IDX PT, R14, R6, 0x2, 0x1c1f ;  /* 0x005c1f00060e7f89 */ /* 0x000e6400000e0000 */
[----:B0-----:R-:W-:-:S05]  /*bed0*/  @!P3 IMAD.X R2, RZ, RZ, R2, P4 ;  /* 0x000000ffff02b224 */ /* 0x001fca00020e0602 */
[----:B------:R-:W-:-:S04]  /*bee0*/  @!P3 LOP3.LUT R3, R3, R2, RZ, 0x3c, !PT ;  /* 0x000000020303b212 */ /* 0x000fc800078e3cff */
[----:B------:R-:W-:-:S04]  /*bef0*/  @!P3 LOP3.LUT R2, R3, R2, RZ, 0x3c, !PT ;  /* 0x000000020302b212 */ /* 0x000fc800078e3cff */
[----:B------:R-:W-:-:S05]  /*bf00*/  @!P3 LOP3.LUT R3, R3, R2, RZ, 0x3c, !PT ;  /* 0x000000020303b212 */ /* 0x000fca00078e3cff */
[----:B------:R-:W-:Y:S04]  /*bf10*/  @!P3 LDGSTS.E.BYPASS.LTC128B.128 [R9+0x14c00], desc[UR38][R2.64], !P2 ;  /* 0x14c000000209bfae */ /* 0x000fe8000d101d66 */
[----:B------:R-:W-:Y:S04]  /*bf20*/  @!P3 LDGSTS.E.BYPASS.LTC128B.128 [R9+0x16c00], desc[UR38][R2.64+0x40], !P0 ;  /* 0x16c000400209bfae */ /* 0x000fe8000c101d66 */
[----:B------:R0:W-:Y:S01]  /*bf30*/  @!P3 LDGSTS.E.BYPASS.LTC128B.128 [R9+0x18c00], desc[UR38][R2.64+0x80], !P1 ;  /* 0x18c000800209bfae */ /* 0x0001e2000c901d66 */
[----:B------:R-:W-:-:S03]  /*bf40*/  ISETP.GE.AND P3, PT, R11, R4, PT ;  /* 0x000000040b00720c */ /* 0x000fc60003f66270 */
[----:B0-----:R-:W0:Y:S10]  /*bf50*/  SHFL.IDX PT, R2, R5, 0x2, 0x1c1f ;  /* 0x005c1f0005027f89 */ /* 0x001e3400000e0000 */
[----:B-1----:R-:W-:Y:S01]  /*bf60*/  @!P3 IADD3 R3, P4, R8, R14, RZ ;  /* 0x0000000e0803b210 */ /* 0x002fe20007f9e0ff */
[----:B------:R-:W-:Y:S01]  /*bf70*/  @!P3 VIADD R21, R0, UR40 ;  /* 0x000000280015bc36 */ /* 0x000fe20008000000 */
[----:B------:R-:W1:Y:S04]  /*bf80*/  SHFL.IDX PT, R5, R5, 0x3, 0x1c1f ;  /* 0x007c1f0005057f89 */ /* 0x000e6800000e0000 */
[----:B------:R2:W3:Y:S01]  /*bf90*/  SHFL.IDX PT, R14, R6, 0x3, 0x1c1f ;  /* 0x007c1f00060e7f89 */ /* 0x0004e200000e0000 */
[----:B0-----:R-:W-:-:S05]  /*bfa0*/  @!P3 IMAD.X R2, RZ, RZ, R2, P4 ;  /* 0x000000ffff02b224 */ /* 0x001fca00020e0602 */
[----:B------:R-:W-:-:S04]  /*bfb0*/  @!P3 LOP3.LUT R3, R3, R2, RZ, 0x3c, !PT ;  /* 0x000000020303b212 */ /* 0x000fc800078e3cff */
[----:B------:R-:W-:-:S04]  /*bfc0*/  @!P3 LOP3.LUT R2, R3, R2, RZ, 0x3c, !PT ;  /* 0x000000020302b212 */ /* 0x000fc800078e3cff */
[----:B------:R-:W-:-:S05]  /*bfd0*/  @!P3 LOP3.LUT R3, R3, R2, RZ, 0x3c, !PT ;  /* 0x000000020303b212 */ /* 0x000fca00078e3cff */
[----:B------:R2:W-:Y:S04]  /*bfe0*/  @!P3 LDGSTS.E.BYPASS.LTC128B.128 [R21+0x15400], desc[UR38][R2.64], !P2 ;  /* 0x154000000215bfae */ /* 0x0005e8000d101d66 */
[----:B------:R2:W-:Y:S04]  /*bff0*/  @!P3 LDGSTS.E.BYPASS.LTC128B.128 [R21+0x17400], desc[UR38][R2.64+0x40], !P0 ;  /* 0x174000400215bfae */ /* 0x0005e8000c101d66 */
[----:B-1-3--:R2:W-:Y:S02]  /*c000*/  @!P3 LDGSTS.E.BYPASS.LTC128B.128 [R21+0x19400], desc[UR38][R2.64+0x80], !P1 ;  /* 0x194000800215bfae */ /* 0x00a5e4000c901d66 */
.L_x_113:
[----:B------:R-:W-:Y:S01]  /*c010*/  VIADD R7, R7, 0x60 ;  /* 0x0000006007077836 */ /* 0x000fe20000000000 */
[----:B------:R-:W-:Y:S04]  /*c020*/  BSSY B0, `(.L_x_56) ;  /* 0x000000c000007945 */ /* 0x000fe80003800000 */
[----:B------:R-:W-:-:S13]  /*c030*/  ISETP.GE.AND P3, PT, R7, R4, PT ;  /* 0x000000040700720c */ /* 0x000fda0003f66270 */
[----:B------:R-:W-:Y:S05]  /*c040*/  @P3 BRA `(.L_x_57) ;  /* 0x0000000000243947 */ /* 0x000fea0003800000 */
[----:B--2---:R-:W-:-:S05]  /*c050*/  IADD3 R2, P3, R8, R14, RZ ;  /* 0x0000000e08027210 */ /* 0x004fca0007f7e0ff */
[----:B------:R-:W-:Y:S02]  /*c060*/  IMAD.X R3, RZ, RZ, R5, P3 ;  /* 0x000000ffff037224 */ /* 0x000fe400018e0605 */
[----:B------:R-:W-:-:S05]  /*c070*/  VIADD R5, R0, UR40 ;  /* 0x0000002800057c36 */ /* 0x000fca0008000000 */
[----:B------:R-:W-:Y:S01]  /*c080*/  @!PT LDS RZ, [RZ] ;  /* 0x00000000fffff984 */ /* 0x000fe20000000800 */
[----:B------:R-:W-:Y:S01]  /*c090*/  @!PT LDS RZ, [RZ] ;  /* 0x00000000fffff984 */ /* 0x000fe20000000800 */
[----:B------:R-:W-:Y:S01]  /*c0a0*/  @!PT LDS RZ, [RZ] ;  /* 0x00000000fffff984 */ /* 0x000fe20000000800 */
[----:B------:R0:W-:Y:S04]  /*c0b0*/  LDGSTS.E.BYPASS.LTC128B.128 [R5+0x15c00], desc[UR38][R2.64], !P2 ;  /* 0x15c0000002057fae */ /* 0x0001e8000d101d66 */
[----:B------:R0:W-:Y:S04]  /*c0c0*/  LDGSTS.E.BYPASS.LTC128B.128 [R5+0x17c00], desc[UR38][R2.64+0x40], !P0 ;  /* 0x17c0004002057fae */ /* 0x0001e8000c101d66 */
[----:B------:R0:W-:Y:S02]  /*c0d0*/  LDGSTS.E.BYPASS.LTC128B.128 [R5+0x19c00], desc[UR38][R2.64+0x80], !P1 ;  /* 0x19c0008002057fae */ /* 0x0001e4000c901d66 */
.L_x_57:
[----:B------:R-:W-:Y:S05]  /*c0e0*/  BSYNC B0 ;  /* 0x0000000000007941 */ /* 0x000fea0003800000 */
.L_x_56:
[----:B------:R-:W-:Y:S01]  /*c0f0*/  NOP ;  /* 0x0000000000007918 */ /* 0x000fe20000000000 */
[----:B------:R-:W-:Y:S01]  /*c100*/  SYNCS.ARRIVE.TRANS64.RED.A0T1 RZ, [UR40+0x29800], RZ ;  /* 0x029800ffffff79a7 */ /* 0x000fe20008200428 */
[----:B------:R-:W-:Y:S01]  /*c110*/  IMAD.MOV.U32 R0, RZ, RZ, 0x1 ;  /* 0x00000001ff007424 */ /* 0x000fe200078e00ff */
[----:B------:R-:W-:Y:S04]  /*c120*/  ARRIVES.LDGSTSBAR.64.TRANSCNT [UR40+0x29800] ;  /* 0x02980000ff0079b0 */ /* 0x000fe80008000aa8 */
[----:B------:R-:W-:Y:S01]  /*c130*/  SHF.L.U32 R0, R0, 0x1f, RZ ;  /* 0x0000001f00007819 */ /* 0x000fe200000006ff */
[----:B------:R-:W-:Y:S01]  /*c140*/  NOP ;  /* 0x0000000000007918 */ /* 0x000fe20000000000 */
[----:B0-2---:R-:W2:Y:S01]  /*c150*/  LDL R3, [R1+0x8] ;  /* 0x0000080001037983 */ /* 0x005ea20000100800 */
[----:B------:R-:W-:Y:S01]  /*c160*/  SYNCS.ARRIVE.TRANS64.A1T0 RZ, [UR40+0x29800], RZ ;  /* 0x029800ffffff79a7 */ /* 0x000fe20008100028 */
[----:B------:R-:W-:Y:S01]  /*c170*/  VIADD R2, R17, 0xfffffffe ;  /* 0xfffffffe11027836 */ /* 0x000fe20000000000 */
[----:B------:R-:W0:Y:S04]  /*c180*/  SYNCS.PHASECHK.TRANS64.TRYWAIT P0, [UR40+0x29820], R0 ;  /* 0x02982000ff0075a7 */ /* 0x000e280008000168 */
[----:B--2---:R-:W-:Y:S01]  /*c190*/  ISETP.GE.AND P1, PT, R2, R3, PT ;  /* 0x000000030200720c */ /* 0x004fe20003f26270 */
[----:B0-----:R-:W-:-:S12]  /*c1a0*/  @!P0 BRA `(.L_x_58) ;  /* 0x0000002000bc8947 */ /* 0x001fd80003800000 */
.L_x_114:
[----:B------:R-:W-:Y:S01]  /*c1b0*/  IMAD.MOV.U32 R20, RZ, RZ, 0x1 ;  /* 0x00000001ff147424 */ /* 0x000fe200078e00ff */
[----:B------:R-:W-:Y:S06]  /*c1c0*/  @!P1 BRA `(.L_x_59) ;  /* 0x0000000c00d49947 */ /* 0x000fec0003800000 */
[----:B0-----:R-:W2:Y:S01]  /*c1d0*/  LDL R3, [R1+0x1c] ;  /* 0x00001c0001037983 */ /* 0x001ea20000100800 */
[----:B------:R-:W-:Y:S01]  /*c1e0*/  IMAD.MOV.U32 R0, RZ, RZ, 0x1 ;  /* 0x00000001ff007424 */ /* 0x000fe200078e00ff */
[C---:B--2---:R-:W-:Y:S02]  /*c1f0*/  LOP3.LUT R4, R3.reuse, 0x1, RZ, 0xfc, !PT ;  /* 0x0000000103047812 */ /* 0x044fe400078efcff */
[----:B------:R-:W-:Y:S01]  /*c200*/  LOP3.LUT R21, R3, 0x2, RZ, 0xfc, !PT ;  /* 0x0000000203157812 */ /* 0x000fe200078efcff */
[----:B------:R-:W-:Y:S02]  /*c210*/  IMAD.MOV.U32 R3, RZ, RZ, RZ ;  /* 0x000000ffff037224 */ /* 0x000fe400078e00ff */
[----:B------:R0:W-:Y:S05]  /*c220*/  STL [R1+0x20], R4 ;  /* 0x0000200401007387 */ /* 0x0001ea0000100800 */
.L_x_78:
[----:B0-----:R-:W2:Y:S01]  /*c230*/  LDL R4, [R1] ;  /* 0x0000000001047983 */ /* 0x001ea20000100800 */
[----:B------:R-:W-:Y:S01]  /*c240*/  VIADD R17, R3, 0x1 ;  /* 0x0000000103117836 */ /* 0x000fe20000000000 */
[----:B------:R-:W-:Y:S04]  /*c250*/  BSSY B0, `(.L_x_60) ;  /* 0x0000080000007945 */ /* 0x000fe80003800000 */
[----:B------:R-:W-:-:S04]  /*c260*/  ISETP.NE.AND P0, PT, R17, 0x2, PT ;  /* 0x000000021100780c */ /* 0x000fc80003f05270 */
[----:B------:R-:W-:Y:S02]  /*c270*/  SEL R5, RZ, 0x1, P0 ;  /* 0x00000001ff057807 */ /* 0x000fe40000000000 */
[----:B------:R-:W-:Y:S02]  /*c280*/  SEL R17, R17, RZ, P0 ;  /* 0x000000ff11117207 */ /* 0x000fe40000000000 */
[----:B------:R-:W-:Y:S02]  /*c290*/  LOP3.LUT R20, R0, R5, RZ, 0x3c, !PT ;  /* 0x0000000500147212 */ /* 0x000fe400078e3cff */
[----:B--2---:R-:W-:-:S13]  /*c2a0*/  LOP3.LUT P1, RZ, R4, 0x2, RZ, 0xc0, !PT ;  /* 0x0000000204ff7812 */ /* 0x004fda000782c0ff */
[----:B------:R-:W-:Y:S05]  /*c2b0*/  @!P1 BRA `(.L_x_61) ;  /* 0x0000000400e49947 */ /* 0x000fea0003800000 */
[----:B------:R-:W-:Y:S01]  /*c2c0*/  LOP3.LUT P1, RZ, R4, 0x1, RZ, 0xc0, !PT ;  /* 0x0000000104ff7812 */ /* 0x000fe2000782c0ff */
[----:B------:R-:W-:-:S12]  /*c2d0*/  IMAD.MOV.U32 R8, RZ, RZ, R2 ;  /* 0x000000ffff087224 */ /* 0x000fd800078e0002 */
[----:B------:R-:W-:Y:S05]  /*c2e0*/  @!P1 BRA `(.L_x_62) ;  /* 0x0000000000509947 */ /* 0x000fea0003800000 */
[----:B------:R-:W2:Y:S01]  /*c2f0*/  LDL R9, [R1+0xc] ;  /* 0x00000c0001097983 */ /* 0x000ea20000100800 */
[----:B------:R-:W0:Y:S01]  /*c300*/  LDC R8, c[0x0][0x43c] ;  /* 0x00010f00ff087b82 */ /* 0x000e220000000800 */
[----:B------:R-:W-:Y:S02]  /*c310*/  ULDC.64 UR4, c[0x0][0x428] ;  /* 0x00010a0000047ab9 */ /* 0x000fe40000000a00 */
[----:B------:R-:W3:Y:S01]  /*c320*/  LDL R10, [R1+0x4] ;  /* 0x00000400010a7983 */ /* 0x000ee20000100800 */
[----:B0-----:R-:W-:-:S13]  /*c330*/  ISETP.NE.AND P0, PT, R8, 0x1, PT ;  /* 0x000000010800780c */ /* 0x001fda0003f05270 */
[----:B------:R-:W0:Y:S02]  /*c340*/  @P0 LDC.64 R4, c[0x0][0x440] ;  /* 0x00011000ff040b82 */ /* 0x000e240000000a00 */
[----:B0-----:R-:W-:-:S04]  /*c350*/  @P0 IMAD.HI.U32 R6, R2, R4, RZ ;  /* 0x0000000402060227 */ /* 0x001fc800078e00ff */
[----:B------:R-:W-:Y:S01]  /*c360*/  IMAD.MOV.U32 R4, RZ, RZ, R2 ;  /* 0x000000ffff047224 */ /* 0x000fe200078e0002 */
[----:B------:R-:W-:Y:S02]  /*c370*/  @P0 SHF.R.U32.HI R4, RZ, R5, R6 ;  /* 0x00000005ff040219 */ /* 0x000fe40000011606 */
[----:B------:R-:W0:Y:S03]  /*c380*/  LDC.64 R6, c[0x0][0x418] ;  /* 0x00010600ff067b82 */ /* 0x000e260000000a00 */
[----:B------:R-:W-:-:S04]  /*c390*/  IMAD.MOV R5, RZ, RZ, -R4 ;  /* 0x000000ffff057224 */ /* 0x000fc800078e0a04 */
[----:B------:R-:W-:Y:S01]  /*c3a0*/  IMAD R8, R8, R5, R2 ;  /* 0x0000000508087224 */ /* 0x000fe200078e0202 */
[----:B------:R-:W-:Y:S01]  /*c3b0*/  SHF.R.S32.HI R5, RZ, 0x1f, R4 ;  /* 0x0000001fff057819 */ /* 0x000fe20000011404 */
[----:B--2---:R-:W-:-:S04]  /*c3c0*/  IMAD R9, R9, UR4, RZ ;  /* 0x0000000409097c24 */ /* 0x004fc8000f8e02ff */
[C---:B---3--:R-:W-:Y:S02]  /*c3d0*/  IMAD R9, R10.reuse, UR5, R9 ;  /* 0x000000050a097c24 */ /* 0x048fe4000f8e0209 */
[----:B------:R-:W-:-:S04]  /*c3e0*/  IMAD.WIDE.U32 R4, R10, UR4, R4 ;  /* 0x000000040a047c25 */ /* 0x000fc8000f8e0004 */
[----:B------:R-:W-:Y:S01]  /*c3f0*/  IMAD.IADD R9, R9, 0x1, R5 ;  /* 0x0000000109097824 */ /* 0x000fe200078e0205 */
[----:B0-----:R-:W-:-:S04]  /*c400*/  LEA R6, P0, R4, R6, 0x2 ;  /* 0x0000000604067211 */ /* 0x001fc800078010ff */
[----:B------:R-:W-:-:S05]  /*c410*/  LEA.HI.X R7, R4, R7, R9, 0x2, P0 ;  /* 0x0000000704077211 */ /* 0x000fca00000f1409 */
[----:B------:R0:W5:Y:S04]  /*c420*/  LDG.E R16, desc[UR38][R6.64] ;  /* 0x0000002606107981 */ /* 0x000168000c1e1900 */
.L_x_62:
[----:B0-----:R-:W-:Y:S01]  /*c430*/  LEA R6, R17, UR40, 0x3 ;  /* 0x0000002811067c11 */ /* 0x001fe2000f8e18ff */
[----:B------:R-:W0:Y:S01]  /*c440*/  S2R R5, SR_TID.X ;  /* 0x0000000000057919 */ /* 0x000e220000002100 */
[----:B------:R-:W-:-:S04]  /*c450*/  SHF.L.U32 R4, R20, 0x1f, RZ ;  /* 0x0000001f14047819 */ /* 0x000fc800000006ff */
[----:B------:R-:W1:Y:S01]  /*c460*/  SYNCS.PHASECHK.TRANS64.TRYWAIT P0, [R6+URZ+0x29880], R4 ;  /* 0x02988004060075a7 */ /* 0x000e62000800017f */
[----:B0-----:R-:W-:-:S04]  /*c470*/  LOP3.LUT R5, R5, 0x7f, RZ, 0xc0, !PT ;  /* 0x0000007f05057812 */ /* 0x001fc800078ec0ff */
[----:B------:R-:W-:Y:S01]  /*c480*/  ISETP.NE.AND P1, PT, R5, RZ, PT ;  /* 0x000000ff0500720c */ /* 0x000fe20003f25270 */
[----:B-1----:R-:W-:-:S12]  /*c490*/  @!P0 BRA `(.L_x_63) ;  /* 0x0000002000188947 */ /* 0x002fd80003800000 */
.L_x_115:
[----:B------:R-:W-:Y:S04]  /*c4a0*/  BSSY B1, `(.L_x_64) ;  /* 0x0000009000017945 */ /* 0x000fe80003800000 */
[----:B------:R-:W-:Y:S05]  /*c4b0*/  @P1 BRA `(.L_x_65) ;  /* 0x00000000001c1947 */ /* 0x000fea0003800000 */
[----:B------:R-:W1:Y:S01]  /*c4c0*/  S2R R7, SR_TID.X ;  /* 0x0000000000077919 */ /* 0x000e620000002100 */
[----:B------:R-:W-:-:S04]  /*c4d0*/  IMAD.MOV.U32 R5, RZ, RZ, 0x5000 ;  /* 0x00005000ff057424 */ /* 0x000fc800078e00ff */
[----:B------:R2:W-:Y:S01]  /*c4e0*/  SYNCS.ARRIVE.TRANS64 RZ, [R6+URZ+0x29870], R5 ;  /* 0x0298700506ff79a7 */ /* 0x0005e2000800003f */
[----:B-1----:R-:W-:-:S04]  /*c4f0*/  LOP3.LUT R7, R7, 0x1f, RZ, 0xc0, !PT ;  /* 0x0000001f07077812 */ /* 0x002fc800078ec0ff */
[----:B------:R-:W-:-:S13]  /*c500*/  ISETP.NE.AND P0, PT, R7, RZ, PT ;  /* 0x000000ff0700720c */ /* 0x000fda0003f05270 */
[----:B--2---:R-:W-:Y:S05]  /*c510*/  @!P0 BRA `(.L_x_65) ;  /* 0x0000000000048947 */ /* 0x004fea0003800000 */
[----:B------:R-:W-:Y:S01]  /*c520*/  BPT.TRAP 0x1 ;  /* 0x000000040000795c */ /* 0x000fe20000300000 */
.L_x_65:
[----:B------:R-:W-:Y:S05]  /*c530*/  BSYNC B1 ;  /* 0x0000000000017941 */ /* 0x000fea0003800000 */
.L_x_64:
[----:B------:R-:W-:Y:S01]  /*c540*/  IMAD R7, R8, 0xa0, RZ ;  /* 0x000000a008077824 */ /* 0x000fe200078e02ff */
[----:B------:R-:W-:Y:S01]  /*c550*/  R2UR UR32, R17 ;  /* 0x00000000112072ca */ /* 0x000fe200000e0000 */
[----:B------:R-:W-:Y:S01]  /*c560*/  IMAD.MOV.U32 R8, RZ, RZ, RZ ;  /* 0x000000ffff087224 */ /* 0x000fe200078e00ff */
[----:B------:R-:W-:Y:S01]  /*c570*/  R2UR UR33, R6 ;  /* 0x00000000062172ca */ /* 0x000fe200000e0000 */
[----:B------:R-:W-:Y:S01]  /*c580*/  ULDC.64 UR4, c[0x0][0x198] ;  /* 0x0000660000047ab9 */ /* 0x000fe20000000a00 */
[----:B------:R-:W-:Y:S01]  /*c590*/  R2UR UR35, R7 ;  /* 0x00000000072372ca */ /* 0x000fe200000e0000 */
[----:B------:R-:W-:Y:S01]  /*c5a0*/  UIADD3 UR4, UP0, UR4, 0x470, URZ ;  /* 0x0000047004047890 */ /* 0x000fe2000ff1e03f */
[----:B------:R-:W-:Y:S01]  /*c5b0*/  R2UR UR34, R8 ;  /* 0x00000000082272ca */ /* 0x000fe200000e0000 */
[----:B------:R-:W-:Y:S01]  /*c5c0*/  UMOV UR6, 0x0 ;  /* 0x0000000000067882 */ /* 0x000fe20000000000 */
[----:B------:R-:W-:Y:S01]  /*c5d0*/  PLOP3.LUT P0, PT, PT, PT, PT, 0x80, 0x0 ;  /* 0x000000000000781c */ /* 0x000fe20003f0f070 */
[----:B------:R-:W-:Y:S01]  /*c5e0*/  UIADD3.X UR5, URZ, UR5, URZ, UP0, !UPT ;  /* 0x000000053f057290 */ /* 0x000fe200087fe43f */
[----:B------:R-:W-:-:S03]  /*c5f0*/  UMOV UR7, 0x14f00000 ;  /* 0x14f0000000077882 */ /* 0x000fc60000000000 */
[----:B------:R-:W-:Y:S02]  /*c600*/  UIMAD UR32, UR32, 0x5000, UR40 ;  /* 0x00005000202078a4 */ /* 0x000fe4000f8e0228 */
[----:B------:R-:W-:Y:S02]  /*c610*/  UIADD3 UR33, UR33, 0x29870, URZ ;  /* 0x0002987021217890 */ /* 0x000fe4000fffe03f */
[----:B------:R-:W-:-:S12]  /*c620*/  UIADD3 UR32, UR32, 0xa400, URZ ;  /* 0x0000a40020207890 */ /* 0x000fd8000fffe03f */
.L_x_66:
[----:B------:R-:W-:-:S13]  /*c630*/  @P0 ELECT P2, URZ, PT ;  /* 0x00000000003f082f */ /* 0x000fda0003840000 */
[----:B-----5:R-:W-:Y:S02]  /*c640*/  @P2 R2UR UR37, R16 ;  /* 0x00000000102522ca */ /* 0x020fe400000e0000 */
[----:B------:R-:W-:-:S11]  /*c650*/  @P2 PLOP3.LUT P0, PT, P2, PT, PT, 0x8, 0x0 ;  /* 0x000000000000281c */ /* 0x000fd6000170e170 */
[----:B------:R1:W-:Y:S01]  /*c660*/  UTMALDG.4D [UR32], [UR4], desc[UR6] ;  /* 0x00000620040075b4 */ /* 0x0003e20008019000 */
[----:B------:R-:W-:Y:S01]  /*c670*/  PLOP3.LUT P2, PT, PT, PT, PT, 0x8, 0x0 ;  /* 0x000000000000781c */ /* 0x000fe20003f4e170 */
[----:B-1----:R-:W-:-:S12]  /*c680*/  @P0 BRA.U.ANY `(.L_x_66) ;  /* 0xfffffffd00e80947 */ /* 0x002fd8000393ffff */
[----:B------:R-:W1:Y:S02]  /*c690*/  SYNCS.PHASECHK.TRANS64.TRYWAIT P0, [R6+URZ+0x29840], R4 ;  /* 0x02984004060075a7 */ /* 0x000e64000800017f */
[----:B-1----:R-:W-:Y:S05]  /*c6a0*/  @!P0 BRA `(.L_x_67) ;  /* 0x0000001c00a88947 */ /* 0x002fea0003800000 */
.L_x_116:
[----:B------:R-:W-:Y:S01]  /*c6b0*/  BSSY B1, `(.L_x_68) ;  /* 0x000000b000017945 */ /* 0x000fe20003800000 */
[----:B01----:R-:W-:Y:S02]  /*c6c0*/  IMAD.MOV.U32 R4, RZ, RZ, 0x0 ;  /* 0x00000000ff047424 */ /* 0x003fe400078e00ff */
[----:B------:R-:W-:Y:S01]  /*c6d0*/  IMAD.MOV.U32 R5, RZ, RZ, 0x14f00000 ;  /* 0x14f00000ff057424 */ /* 0x000fe200078e00ff */
[----:B------:R-:W-:Y:S06]  /*c6e0*/  @P1 BRA `(.L_x_69) ;  /* 0x00000000001c1947 */ /* 0x000fec0003800000 */
[----:B------:R-:W0:Y:S01]  /*c6f0*/  S2R R10, SR_TID.X ;  /* 0x00000000000a7919 */ /* 0x000e220000002100 */
[----:B------:R-:W-:-:S04]  /*c700*/  IMAD.MOV.U32 R9, RZ, RZ, 0x7800 ;  /* 0x00007800ff097424 */ /* 0x000fc800078e00ff */
[----:B------:R1:W-:Y:S01]  /*c710*/  SYNCS.ARRIVE.TRANS64 RZ, [R6+URZ+0x29830], R9 ;  /* 0x0298300906ff79a7 */ /* 0x0003e2000800003f */
[----:B0-----:R-:W-:-:S04]  /*c720*/  LOP3.LUT R10, R10, 0x1f, RZ, 0xc0, !PT ;  /* 0x0000001f0a0a7812 */ /* 0x001fc800078ec0ff */
[----:B------:R-:W-:-:S13]  /*c730*/  ISETP.NE.AND P0, PT, R10, RZ, PT ;  /* 0x000000ff0a00720c */ /* 0x000fda0003f05270 */
[----:B-1----:R-:W-:Y:S05]  /*c740*/  @!P0 BRA `(.L_x_69) ;  /* 0x0000000000048947 */ /* 0x002fea0003800000 */
[----:B------:R-:W-:Y:S01]  /*c750*/  BPT.TRAP 0x1 ;  /* 0x000000040000795c */ /* 0x000fe20000300000 */
.L_x_69:
[----:B------:R-:W-:Y:S05]  /*c760*/  BSYNC B1 ;  /* 0x0000000000017941 */ /* 0x000fea0003800000 */
.L_x_68:
[----:B------:R-:W-:Y:S01]  /*c770*/  R2UR UR4, R17 ;  /* 0x00000000110472ca */ /* 0x000fe200000e0000 */
[----:B------:R-:W-:Y:S01]  /*c780*/  ULDC.64 UR6, c[0x0][0x198] ;  /* 0x0000660000067ab9 */ /* 0x000fe20000000a00 */
[----:B------:R-:W-:Y:S01]  /*c790*/  R2UR UR9, R6 ;  /* 0x00000000060972ca */ /* 0x000fe200000e0000 */
[----:B------:R-:W-:Y:S01]  /*c7a0*/  UIADD3 UR6, UP0, UR6, 0x370, URZ ;  /* 0x0000037006067890 */ /* 0x000fe2000ff1e03f */
[----:B------:R-:W-:Y:S02]  /*c7b0*/  R2UR UR10, R8 ;  /* 0x00000000080a72ca */ /* 0x000fe400000e0000 */
[----:B------:R-:W-:Y:S01]  /*c7c0*/  R2UR UR14, R4 ;  /* 0x00000000040e72ca */ /* 0x000fe200000e0000 */
[----:B------:R-:W-:Y:S01]  /*c7d0*/  UIADD3.X UR7, URZ, UR7, URZ, UP0, !UPT ;  /* 0x000000073f077290 */ /* 0x000fe200087fe43f */
[----:B------:R-:W-:Y:S02]  /*c7e0*/  R2UR UR15, R5 ;  /* 0x00000000050f72ca */ /* 0x000fe400000e0000 */
[----:B------:R-:W-:-:S02]  /*c7f0*/  R2UR UR11, R7 ;  /* 0x00000000070b72ca */ /* 0x000fc400000e0000 */
[----:B------:R-:W-:Y:S01]  /*c800*/  PLOP3.LUT P0, PT, PT, PT, PT, 0x80, 0x0 ;  /* 0x000000000000781c */ /* 0x000fe20003f0f070 */
[----:B------:R-:W-:Y:S02]  /*c810*/  UIMAD UR4, UR4, 0x7800, UR40 ;  /* 0x00007800040478a4 */ /* 0x000fe4000f8e0228 */
[----:B------:R-:W-:Y:S02]  /*c820*/  UIADD3 UR9, UR9, 0x29830, URZ ;  /* 0x0002983009097890 */ /* 0x000fe4000fffe03f */
[----:B------:R-:W-:-:S12]  /*c830*/  UIADD3 UR8, UR4, 0x1a400, URZ ;  /* 0x0001a40004087890 */ /* 0x000fd8000fffe03f */
.L_x_70:
[----:B------:R-:W-:-:S13]  /*c840*/  @P0 ELECT P1, URZ, PT ;  /* 0x00000000003f082f */ /* 0x000fda0003820000 */
[----:B------:R-:W-:Y:S01]  /*c850*/  @P1 R2UR UR13, R16 ;  /* 0x00000000100d12ca */ /* 0x000fe200000e0000 */
[----:B------:R-:W-:Y:S01]  /*c860*/  UMOV UR12, UR36 ;  /* 0x00000024000c7c82 */ /* 0x000fe20008000000 */
[----:B------:R-:W-:-:S11]  /*c870*/  @P1 PLOP3.LUT P0, PT, P1, PT, PT, 0x8, 0x0 ;  /* 0x000000000000181c */ /* 0x000fd60000f0e170 */
[----:B------:R0:W-:Y:S01]  /*c880*/  UTMALDG.4D [UR8], [UR6], desc[UR14] ;  /* 0x00000e08060075b4 */ /* 0x0001e20008019000 */
[----:B------:R-:W-:Y:S01]  /*c890*/  PLOP3.LUT P1, PT, PT, PT, PT, 0x8, 0x0 ;  /* 0x000000000000781c */ /* 0x000fe20003f2e170 */
[----:B0-----:R-:W-:-:S12]  /*c8a0*/  @P0 BRA.U.ANY `(.L_x_70) ;  /* 0xfffffffd00e40947 */ /* 0x001fd8000393ffff */
[----:B------:R-:W-:Y:S01]  /*c8b0*/  R2UR UR14, R4 ;  /* 0x00000000040e72ca */ /* 0x000fe200000e0000 */
[----:B------:R-:W-:Y:S01]  /*c8c0*/  UIADD3 UR8, UR4, 0x1cc00, URZ ;  /* 0x0001cc0004087890 */ /* 0x000fe2000fffe03f */
[----:B------:R-:W-:Y:S01]  /*c8d0*/  R2UR UR15, R5 ;  /* 0x00000000050f72ca */ /* 0x000fe200000e0000 */
[----:B------:R-:W-:Y:S01]  /*c8e0*/  UMOV UR10, 0x40 ;  /* 0x00000040000a7882 */ /* 0x000fe20000000000 */
[----:B------:R-:W-:Y:S02]  /*c8f0*/  R2UR UR11, R7 ;  /* 0x00000000070b72ca */ /* 0x000fe400000e0000 */
[----:B------:R-:W-:-:S13]  /*c900*/  PLOP3.LUT P0, PT, PT, PT, PT, 0x80, 0x0 ;  /* 0x000000000000781c */ /* 0x000fda0003f0f070 */
.L_x_71:
        /* <DEDUP_REMOVED lines=13> */
.L_x_72:
[----:B------:R-:W-:-:S13]  /*c9e0*/  @P0 ELECT P1, URZ, PT ;  /* 0x00000000003f082f */ /* 0x000fda0003820000 */
[----:B------:R-:W-:Y:S01]  /*c9f0*/  @P1 R2UR UR13, R16 ;  /* 0x00000000100d12ca */ /* 0x000fe200000e0000 */
[----:B------:R-:W-:Y:S01]  /*ca00*/  UMOV UR12, UR36 ;  /* 0x00000024000c7c82 */ /* 0x000fe20008000000 */
[----:B------:R-:W-:-:S11]  /*ca10*/  @P1 PLOP3.LUT P0, PT, P1, PT, PT, 0x8, 0x0 ;  /* 0x000000000000181c */ /* 0x000fd60000f0e170 */
[----:B------:R0:W-:Y:S01]  /*ca20*/  UTMALDG.4D [UR8], [UR6], desc[UR14] ;  /* 0x00000e08060075b4 */ /* 0x0001e20008019000 */
[----:B------:R-:W-:Y:S01]  /*ca30*/  PLOP3.LUT P1, PT, PT, PT, PT, 0x8, 0x0 ;  /* 0x000000000000781c */ /* 0x000fe20003f2e170 */
[----:B0-----:R-:W-:-:S12]  /*ca40*/  @P0 BRA.U.ANY `(.L_x_72) ;  /* 0xfffffffd00e40947 */ /* 0x001fd8000393ffff */
.L_x_61:
[----:B------:R-:W-:Y:S05]  /*ca50*/  BSYNC B0 ;  /* 0x0000000000007941 */ /* 0x000fea0003800000 */
.L_x_60:
[----:B------:R-:W2:Y:S02]  /*ca60*/  LDL R4, [R1+0x20] ;  /* 0x0000200001047983 */ /* 0x000ea40000100800 */
[----:B--2---:R-:W-:-:S13]  /*ca70*/  ISETP.NE.AND P0, PT, R4, 0x3, PT ;  /* 0x000000030400780c */ /* 0x004fda0003f05270 */
[----:B------:R-:W-:Y:S05]  /*ca80*/  @!P0 BRA `(.L_x_73) ;  /* 0x0000000000048947 */ /* 0x000fea0003800000 */
[----:B------:R-:W-:Y:S01]  /*ca90*/  BPT.TRAP 0x1 ;  /* 0x000000040000795c */ /* 0x000fe20000300000 */
.L_x_73:
[----:B------:R-:W-:Y:S02]  /*caa0*/  LOP3.LUT R5, R0, 0x1, RZ, 0x3c, !PT ;  /* 0x0000000100057812 */ /* 0x000fe400078e3cff */
[----:B------:R-:W-:Y:S02]  /*cab0*/  LEA R18, R3, UR40, 0x3 ;  /* 0x0000002803127c11 */ /* 0x000fe4000f8e18ff */
[----:B------:R-:W-:Y:S02]  /*cac0*/  SHF.L.U32 R5, R5, 0x1f, RZ ;  /* 0x0000001f05057819 */ /* 0x000fe400000006ff */
[----:B------:R-:W-:Y:S02]  /*cad0*/  ISETP.NE.AND P1, PT, R21, 0x3, PT ;  /* 0x000000031500780c */ /* 0x000fe40003f25270 */
[----:B------:R-:W0:Y:S02]  /*cae0*/  SYNCS.PHASECHK.TRANS64.TRYWAIT P0, [R18+URZ+0x29870], R5 ;  /* 0x02987005120075a7 */ /* 0x000e24000800017f */
[----:B0-----:R-:W-:Y:S09]  /*caf0*/  @!P0 BRA `(.L_x_74) ;  /* 0x0000001800a88947 */ /* 0x001ff20003800000 */
.L_x_117:
[----:B------:R-:W-:Y:S05]  /*cb00*/  @!P1 BRA `(.L_x_75) ;  /* 0x0000000000049947 */ /* 0x000fea0003800000 */
[----:B------:R-:W-:Y:S01]  /*cb10*/  BPT.TRAP 0x1 ;  /* 0x000000040000795c */ /* 0x000fe20000300000 */
.L_x_75:
[----:B0-----:R-:W-:Y:S01]  /*cb20*/  SHF.L.U32 R5, R0, 0x1f, RZ ;  /* 0x0000001f00057819 */ /* 0x001fe200000006ff */
[----:B------:R-:W-:-:S03]  /*cb30*/  IMAD R12, R3, 0x5000, RZ ;  /* 0x00005000030c7824 */ /* 0x000fc600078e02ff */
[----:B------:R-:W0:Y:S02]  /*cb40*/  SYNCS.PHASECHK.TRANS64.TRYWAIT P0, [R18+URZ+0x29860], R5 ;  /* 0x02986005120075a7 */ /* 0x000e24000800017f */
[----:B0-----:R-:W-:Y:S05]  /*cb50*/  @!P0 BRA `(.L_x_76) ;  /* 0x0000001800a48947 */ /* 0x001fea0003800000 */
.L_x_118:
[----:B------:R-:W2:Y:S04]  /*cb60*/  LDL R0, [R1+0x10] ;  /* 0x0000100001007983 */ /* 0x000ea80000100800 */
[----:B------:R-:W3:Y:S04]  /*cb70*/  LDL R6, [R1+0x14] ;  /* 0x0000140001067983 */ /* 0x000ee80000100800 */
[----:B------:R-:W4:Y:S01]  /*cb80*/  LDL R13, [R1+0x18] ;  /* 0x00001800010d7983 */ /* 0x000f220000100800 */
[----:B------:R-:W-:Y:S05]  /*cb90*/  WARPSYNC.ALL ;  /* 0x0000000000007948 */ /* 0x000fea0003800000 */
[----:B--2---:R-:W-:-:S05]  /*cba0*/  LOP3.LUT R0, R12, R0, RZ, 0xfc, !PT ;  /* 0x000000000c007212 */ /* 0x004fca00078efcff */
[----:B------:R-:W1:Y:S01]  /*cbb0*/  LDSM.16.MT88.4 R8, [R0+UR40+0xa400] ;  /* 0x00a400280008783b */ /* 0x000e620008004200 */
[----:B------:R-:W-:Y:S01]  /*cbc0*/  VIADD R3, R0, UR40 ;  /* 0x0000002800037c36 */ /* 0x000fe20008000000 */
[----:B----4-:R-:W-:-:S03]  /*cbd0*/  LOP3.LUT R19, R12, R13, RZ, 0xfc, !PT ;  /* 0x0000000d0c137212 */ /* 0x010fc600078efcff */
[----:B---3--:R-:W-:Y:S02]  /*cbe0*/  IMAD.IADD R3, R6, 0x1, R3 ;  /* 0x0000000106037824 */ /* 0x008fe400078e0203 */
[----:B------:R-:W-:Y:S01]  /*cbf0*/  VIADD R19, R19, UR40 ;  /* 0x0000002813137c36 */ /* 0x000fe20008000000 */
[C-C-:B-1----:R-:W-:Y:S02]  /*cc00*/  PRMT R4, R8.reuse, 0x6420, R9.reuse ;  /* 0x0000642008047816 */ /* 0x142fe40000000009 */
[----:B0-----:R-:W-:Y:S02]  /*cc10*/  PRMT R5, R8, 0x7531, R9 ;  /* 0x0000753108057816 */ /* 0x001fe40000000009 */
[C-C-:B------:R-:W-:Y:S02]  /*cc20*/  PRMT R6, R10.reuse, 0x6420, R11.reuse ;  /* 0x000064200a067816 */ /* 0x140fe4000000000b */
[----:B------:R-:W-:Y:S02]  /*cc30*/  PRMT R7, R10, 0x7531, R11 ;  /* 0x000075310a077816 */ /* 0x000fe4000000000b */
[----:B------:R-:W0:Y:S04]  /*cc40*/  LDSM.16.MT88.4 R8, [R3+0xa400] ;  /* 0x00a400000308783b */ /* 0x000e280000004200 */
[----:B------:R-:W-:Y:S01]  /*cc50*/  STSM.16.M88.4 [R19+0x400], R4 ;  /* 0x0004000413007844 */ /* 0x000fe20000000200 */
[----:B0-----:R-:W-:-:S02]  /*cc60*/  PRMT R12, R8, 0x6420, R9 ;  /* 0x00006420080c7816 */ /* 0x001fc40000000009 */
[----:B------:R-:W-:Y:S02]  /*cc70*/  PRMT R13, R8, 0x7531, R9 ;  /* 0x00007531080d7816 */ /* 0x000fe40000000009 */
[C-C-:B------:R-:W-:Y:S02]  /*cc80*/  PRMT R14, R10.reuse, 0x6420, R11.reuse ;  /* 0x000064200a0e7816 */ /* 0x140fe4000000000b */
[----:B------:R-:W-:-:S05]  /*cc90*/  PRMT R15, R10, 0x7531, R11 ;  /* 0x000075310a0f7816 */ /* 0x000fca000000000b */
[----:B------:R-:W-:Y:S04]  /*cca0*/  STSM.16.M88.4 [R19+0xc00], R12 ;  /* 0x000c000c13007844 */ /* 0x000fe80000000200 */
[----:B------:R-:W0:Y:S02]  /*ccb0*/  LDSM.16.MT88.4 R8, [R0+UR40+0xb400] ;  /* 0x00b400280008783b */ /* 0x000e240008004200 */
[C-C-:B0-----:R-:W-:Y:S02]  /*ccc0*/  PRMT R4, R8.reuse, 0x6420, R9.reuse ;  /* 0x0000642008047816 */ /* 0x141fe40000000009 */
[----:B------:R-:W-:Y:S02]  /*ccd0*/  PRMT R5, R8, 0x7531, R9 ;  /* 0x0000753108057816 */ /* 0x000fe40000000009 */
[----:B------:R-:W-:-:S02]  /*cce0*/  PRMT R6, R10, 0x6420, R11 ;  /* 0x000064200a067816 */ /* 0x000fc4000000000b */
[----:B------:R-:W-:Y:S02]  /*ccf0*/  PRMT R7, R10, 0x7531, R11 ;  /* 0x000075310a077816 */ /* 0x000fe4000000000b */
[----:B------:R-:W0:Y:S04]  /*cd00*/  LDSM.16.MT88.4 R8, [R3+0xb400] ;  /* 0x00b400000308783b */ /* 0x000e280000004200 */
[----:B------:R-:W-:Y:S01]  /*cd10*/  STSM.16.M88.4 [R19+0x1400], R4 ;  /* 0x0014000413007844 */ /* 0x000fe20000000200 */
[C-C-:B0-----:R-:W-:Y:S02]  /*cd20*/  PRMT R12, R8.reuse, 0x6420, R9.reuse ;  /* 0x00006420080c7816 */ /* 0x141fe40000000009 */
[----:B------:R-:W-:Y:S02]  /*cd30*/  PRMT R13, R8, 0x7531, R9 ;  /* 0x00007531080d7816 */ /* 0x000fe40000000009 */
[----:B------:R-:W-:-:S02]  /*cd40*/  PRMT R14, R10, 0x6420, R11 ;  /* 0x000064200a0e7816 */ /* 0x000fc4000000000b */
        /* <DEDUP_REMOVED lines=20> */
[----:B------:R0:W-:Y:S02]  /*ce90*/  STSM.16.M88.4 [R19+0x3400], R4 ;  /* 0x0034000413007844 */ /* 0x0001e40000000200 */
[C-C-:B0-----:R-:W-:Y:S02]  /*cea0*/  PRMT R4, R8.reuse, 0x6420, R9.reuse ;  /* 0x0000642008047816 */ /* 0x141fe40000000009 */
[----:B------:R-:W-:-:S02]  /*ceb0*/  PRMT R5, R8, 0x7531, R9 ;  /* 0x0000753108057816 */ /* 0x000fc40000000009 */
[C-C-:B------:R-:W-:Y:S02]  /*cec0*/  PRMT R6, R10.reuse, 0x6420, R11.reuse ;  /* 0x000064200a067816 */ /* 0x140fe4000000000b */
[----:B------:R-:W-:-:S05]  /*ced0*/  PRMT R7, R10, 0x7531, R11 ;  /* 0x000075310a077816 */ /* 0x000fca000000000b */
[----:B------:R-:W-:Y:S04]  /*cee0*/  STSM.16.M88.4 [R19+0x3c00], R4 ;  /* 0x003c000413007844 */ /* 0x000fe80000000200 */
[----:B------:R-:W0:Y:S04]  /*cef0*/  LDSM.16.MT88.4 R12, [R0+UR40+0xe400] ;  /* 0x00e40028000c783b */ /* 0x000e280008004200 */
[----:B------:R-:W1:Y:S01]  /*cf00*/  LDSM.16.MT88.4 R4, [R3+0xe400] ;  /* 0x00e400000304783b */ /* 0x000e620000004200 */
[C-C-:B0-----:R-:W-:Y:S02]  /*cf10*/  PRMT R8, R12.reuse, 0x6420, R13.reuse ;  /* 0x000064200c087816 */ /* 0x141fe4000000000d */
[----:B------:R-:W-:-:S02]  /*cf20*/  PRMT R9, R12, 0x7531, R13 ;  /* 0x000075310c097816 */ /* 0x000fc4000000000d */
[C-C-:B------:R-:W-:Y:S02]  /*cf30*/  PRMT R10, R14.reuse, 0x6420, R15.reuse ;  /* 0x000064200e0a7816 */ /* 0x140fe4000000000f */
[----:B------:R-:W-:-:S05]  /*cf40*/  PRMT R11, R14, 0x7531, R15 ;  /* 0x000075310e0b7816 */ /* 0x000fca000000000f */
[----:B------:R1:W-:Y:S02]  /*cf50*/  STSM.16.M88.4 [R19+0x4400], R8 ;  /* 0x0044000813007844 */ /* 0x0003e40000000200 */
[C-C-:B-1----:R-:W-:Y:S02]  /*cf60*/  PRMT R8, R4.reuse, 0x6420, R5.reuse ;  /* 0x0000642004087816 */ /* 0x142fe40000000005 */
[----:B------:R-:W-:Y:S02]  /*cf70*/  PRMT R9, R4, 0x7531, R5 ;  /* 0x0000753104097816 */ /* 0x000fe40000000005 */
[C-C-:B------:R-:W-:Y:S02]  /*cf80*/  PRMT R10, R6.reuse, 0x6420, R7.reuse ;  /* 0x00006420060a7816 */ /* 0x140fe40000000007 */
[----:B------:R-:W-:-:S05]  /*cf90*/  PRMT R11, R6, 0x7531, R7 ;  /* 0x00007531060b7816 */ /* 0x000fca0000000007 */
[----:B------:R0:W-:Y:S01]  /*cfa0*/  STSM.16.M88.4 [R19+0x4c00], R8 ;  /* 0x004c000813007844 */ /* 0x0001e20000000200 */
[----:B------:R-:W-:Y:S01]  /*cfb0*/  @!PT LDS RZ, [RZ] ;  /* 0x00000000fffff984 */ /* 0x000fe20000000800 */
[----:B------:R-:W-:Y:S01]  /*cfc0*/  @!PT LDS RZ, [RZ] ;  /* 0x00000000fffff984 */ /* 0x000fe20000000800 */
[----:B------:R-:W-:Y:S01]  /*cfd0*/  @!PT LDS RZ, [RZ] ;  /* 0x00000000fffff984 */ /* 0x000fe20000000800 */
[----:B------:R-:W-:Y:S01]  /*cfe0*/  @!PT LDS RZ, [RZ] ;  /* 0x00000000fffff984 */ /* 0x000fe20000000800 */
[----:B------:R1:W-:Y:S06]  /*cff0*/  MEMBAR.ALL.CTA ;  /* 0x0000000000007992 */ /* 0x0003ec0000008000 */
[----:B-1----:R-:W1:Y:S01]  /*d000*/  FENCE.VIEW.ASYNC.S ;  /* 0x00000000000073c6 */ /* 0x002e620000000000 */
[----:B------:R-:W-:Y:S05]  /*d010*/  @!P1 BRA `(.L_x_77) ;  /* 0x0000000000049947 */ /* 0x000fea0003800000 */
[----:B------:R-:W-:Y:S01]  /*d020*/  BPT.TRAP 0x1 ;  /* 0x000000040000795c */ /* 0x000fe20000300000 */
.L_x_77:
[----:B------:R-:W2:Y:S01]  /*d030*/  LDL R3, [R1+0x8] ;  /* 0x0000080001037983 */ /* 0x000ea20000100800 */
[----:B-1----:R-:W-:Y:S01]  /*d040*/  SYNCS.ARRIVE.TRANS64.A1T0 RZ, [R18+URZ+0x29850], RZ ;  /* 0x029850ff12ff79a7 */ /* 0x002fe2000810003f */
[----:B------:R-:W1:Y:S02]  /*d050*/  S2R R0, SR_TID.X ;  /* 0x0000000000007919 */ /* 0x000e640000002100 */
[----:B-1----:R-:W-:Y:S01]  /*d060*/  LOP3.LUT R0, R0, 0x7f, RZ, 0xc0, !PT ;  /* 0x0000007f00007812 */ /* 0x002fe200078ec0ff */
[----:B------:R-:W-:Y:S03]  /*d070*/  BAR.SYNC.DEFER_BLOCKING 0x2, 0x80 ;  /* 0x0082000000007b1d */ /* 0x000fe60000010000 */
[----:B------:R-:W-:-:S13]  /*d080*/  ISETP.NE.AND P0, PT, R0, RZ, PT ;  /* 0x000000ff0000720c */ /* 0x000fda0003f05270 */
[----:B------:R-:W-:-:S05]  /*d090*/  @!P0 VIADD R0, R18, 0x29880 ;  /* 0x0002988012008836 */ /* 0x000fca0000000000 */
[----:B------:R-:W-:-:S04]  /*d0a0*/  @!P0 PRMT R0, RZ, 0x654, R0 ;  /* 0x00000654ff008816 */ /* 0x000fc80000000000 */
[----:B------:R1:W-:Y:S02]  /*d0b0*/  @!P0 SYNCS.ARRIVE.TRANS64.RED.A1T0 RZ, [R0+URZ], RZ ;  /* 0x000000ff00ff89a7 */ /* 0x0003e4000810043f */
[----:B-1----:R-:W-:Y:S01]  /*d0c0*/  IMAD.MOV.U32 R0, RZ, RZ, R20 ;  /* 0x000000ffff007224 */ /* 0x002fe200078e0014 */
[C---:B--2---:R-:W-:Y:S01]  /*d0d0*/  ISETP.GT.AND P0, PT, R2.reuse, R3, PT ;  /* 0x000000030200720c */ /* 0x044fe20003f04270 */
[----:B------:R-:W-:Y:S02]  /*d0e0*/  VIADD R2, R2, 0xffffffff ;  /* 0xffffffff02027836 */ /* 0x000fe40000000000 */
[----:B------:R-:W-:-:S10]  /*d0f0*/  IMAD.MOV.U32 R3, RZ, RZ, R17 ;  /* 0x000000ffff037224 */ /* 0x000fd400078e0011 */
[----:B------:R-:W-:Y:S05]  /*d100*/  @P0 BRA `(.L_x_78) ;  /* 0xfffffff000480947 */ /* 0x000fea000383ffff */
[----:B------:R-:W-:Y:S05]  /*d110*/  BRA `(.L_x_79) ;  /* 0x0000000000047947 */ /* 0x000fea0003800000 */
.L_x_59:
[----:B------:R-:W-:-:S07]  /*d120*/  IMAD.MOV.U32 R17, RZ, RZ, RZ ;  /* 0x000000ffff117224 */ /* 0x000fce00078e00ff */
.L_x_79:
[----:B------:R-:W0:Y:S02]  /*d130*/  LDL R2, [R1+0x1c] ;  /* 0x00001c0001027983 */ /* 0x000e240000100800 */
[----:B0-----:R-:W-:-:S04]  /*d140*/  LOP3.LUT R0, R2, 0x1, RZ, 0xfc, !PT ;  /* 0x0000000102007812 */ /* 0x001fc800078efcff */
[----:B------:R-:W-:-:S13]  /*d150*/  ISETP.NE.AND P0, PT, R0, 0x3, PT ;  /* 0x000000030000780c */ /* 0x000fda0003f05270 */
[----:B------:R-:W-:Y:S05]  /*d160*/  @!P0 BRA `(.L_x_80) ;  /* 0x0000000000048947 */ /* 0x000fea0003800000 */
[----:B------:R-:W-:Y:S01]  /*d170*/  BPT.TRAP 0x1 ;  /* 0x000000040000795c */ /* 0x000fe20000300000 */
.L_x_80:
[----:B------:R-:W-:Y:S01]  /*d180*/  LOP3.LUT R0, R20, 0x1, RZ, 0x3c, !PT ;  /* 0x0000000114007812 */ /* 0x000fe200078e3cff */
[----:B------:R-:W-:Y:S01]  /*d190*/  BSSY B0, `(.L_x_81) ;  /* 0x0000007000007945 */ /* 0x000fe20003800000 */
[----:B------:R-:W-:Y:S02]  /*d1a0*/  LEA R3, R17, UR40, 0x3 ;  /* 0x0000002811037c11 */ /* 0x000fe4000f8e18ff */
[----:B------:R-:W-:Y:S02]  /*d1b0*/  SHF.L.U32 R0, R0, 0x1f, RZ ;  /* 0x0000001f00007819 */ /* 0x000fe400000006ff */
[----:B------:R-:W-:Y:S02]  /*d1c0*/  LOP3.LUT R2, R2, 0x2, RZ, 0xfc, !PT ;  /* 0x0000000202027812 */ /* 0x000fe400078efcff */
[----:B------:R-:W0:Y:S02]  /*d1d0*/  SYNCS.PHASECHK.TRANS64.TRYWAIT P0, [R3+URZ+0x29870], R0 ;  /* 0x02987000030075a7 */ /* 0x000e24000800017f */
[----:B------:R-:W-:Y:S01]  /*d1e0*/  ISETP.NE.AND P1, PT, R2, 0x3, PT ;  /* 0x000000030200780c */ /* 0x000fe20003f25270 */
[----:B0-----:R-:W-:-:S12]  /*d1f0*/  @!P0 BRA `(.L_x_82) ;  /* 0x0000001400108947 */ /* 0x001fd80003800000 */
.L_x_119:
[----:B------:R-:W-:Y:S05]  /*d200*/  BSYNC B0 ;  /* 0x0000000000007941 */ /* 0x000fea0003800000 */
.L_x_81:
[----:B------:R-:W-:Y:S05]  /*d210*/  @!P1 BRA `(.L_x_83) ;  /* 0x0000000000049947 */ /* 0x000fea0003800000 */
[----:B------:R-:W-:Y:S01]  /*d220*/  BPT.TRAP 0x1 ;  /* 0x000000040000795c */ /* 0x000fe20000300000 */
.L_x_83:
[----:B0-----:R-:W2:Y:S01]  /*d230*/  LDL.LU R0, [R1+0x10] ;  /* 0x0000100001007983 */ /* 0x001ea20000300800 */
[----:B------:R-:W-:Y:S01]  /*d240*/  SHF.L.U32 R2, R20, 0x1f, RZ ;  /* 0x0000001f14027819 */ /* 0x000fe200000006ff */
[----:B------:R-:W-:-:S03]  /*d250*/  IMAD R12, R17, 0x5000, RZ ;  /* 0x00005000110c7824 */ /* 0x000fc600078e02ff */
[----:B------:R-:W0:Y:S02]  /*d260*/  SYNCS.PHASECHK.TRANS64.TRYWAIT P0, [R3+URZ+0x29860], R2 ;  /* 0x02986002030075a7 */ /* 0x000e24000800017f */
[----:B--2---:R-:W-:Y:S01]  /*d270*/  LOP3.LUT R0, R12, R0, RZ, 0xfc, !PT ;  /* 0x000000000c007212 */ /* 0x004fe200078efcff */
[----:B0-----:R-:W-:Y:S06]  /*d280*/  @!P0 BRA `(.L_x_84) ;  /* 0x0000001400008947 */ /* 0x001fec0003800000 */
.L_x_120:
[----:B------:R-:W2:Y:S04]  /*d290*/  LDL.LU R4, [R1+0x14] ;  /* 0x0000140001047983 */ /* 0x000ea80000300800 */
[----:B------:R-:W3:Y:S01]  /*d2a0*/  LDL.LU R13, [R1+0x18] ;  /* 0x00001800010d7983 */ /* 0x000ee20000300800 */
[----:B0-----:R-:W-:Y:S01]  /*d2b0*/  VIADD R2, R0, UR40 ;  /* 0x0000002800027c36 */ /* 0x001fe20008000000 */
[----:B------:R-:W-:Y:S05]  /*d2c0*/  WARPSYNC.ALL ;  /* 0x0000000000007948 */ /* 0x000fea0003800000 */
[----:B------:R-:W0:Y:S02]  /*d2d0*/  LDSM.16.MT88.4 R8, [R0+UR40+0xa400] ;  /* 0x00a400280008783b */ /* 0x000e240008004200 */
[----:B0-----:R-:W-:-:S02]  /*d2e0*/  PRMT R14, R10, 0x6420, R11 ;  /* 0x000064200a0e7816 */ /* 0x001fc4000000000b */
[----:B------:R-:W-:Y:S01]  /*d2f0*/  PRMT R15, R10, 0x7531, R11 ;  /* 0x000075310a0f7816 */ /* 0x000fe2000000000b */
[----:B--2---:R-:W-:Y:S01]  /*d300*/  IMAD.IADD R2, R4, 0x1, R2 ;  /* 0x0000000104027824 */ /* 0x004fe200078e0202 */
[----:B---3--:R-:W-:-:S04]  /*d310*/  LOP3.LUT R16, R12, R13, RZ, 0xfc, !PT ;  /* 0x0000000d0c107212 */ /* 0x008fc800078efcff */
[----:B------:R-:W0:Y:S01]  /*d320*/  LDSM.16.MT88.4 R4, [R2+0xa400] ;  /* 0x00a400000204783b */ /* 0x000e220000004200 */
[C-C-:B------:R-:W-:Y:S02]  /*d330*/  PRMT R12, R8.reuse, 0x6420, R9.reuse ;  /* 0x00006420080c7816 */ /* 0x140fe40000000009 */
[----:B------:R-:W-:Y:S01]  /*d340*/  PRMT R13, R8, 0x7531, R9 ;  /* 0x00007531080d7816 */ /* 0x000fe20000000009 */
[----:B------:R-:W-:-:S05]  /*d350*/  VIADD R16, R16, UR40 ;  /* 0x0000002810107c36 */ /* 0x000fca0008000000 */
[----:B------:R-:W-:Y:S01]  /*d360*/  STSM.16.M88.4 [R16+0x400], R12 ;  /* 0x0004000c10007844 */ /* 0x000fe20000000200 */
[C-C-:B0-----:R-:W-:Y:S02]  /*d370*/  PRMT R8, R4.reuse, 0x6420, R5.reuse ;  /* 0x0000642004087816 */ /* 0x141fe40000000005 */
[----:B------:R-:W-:Y:S02]  /*d380*/  PRMT R9, R4, 0x7531, R5 ;  /* 0x0000753104097816 */ /* 0x000fe40000000005 */
        /* <DEDUP_REMOVED lines=8> */
[----:B------:R-:W-:Y:S02]  /*d410*/  PRMT R15, R10, 0x7531, R11 ;  /* 0x000075310a0f7816 */ /* 0x000fe4000000000b */
[C-C-:B-1----:R-:W-:Y:S02]  /*d420*/  PRMT R8, R4.reuse, 0x6420, R5.reuse ;  /* 0x0000642004087816 */ /* 0x142fe40000000005 */
[----:B------:R-:W-:Y:S01]  /*d430*/  PRMT R9, R4, 0x7531, R5 ;  /* 0x0000753104097816 */ /* 0x000fe20000000005 */
[----:B------:R-:W-:Y:S01]  /*d440*/  STSM.16.M88.4 [R16+0x1400], R12 ;  /* 0x0014000c10007844 */ /* 0x000fe20000000200 */
        /* <DEDUP_REMOVED lines=35> */
[----:B------:R0:W-:Y:S01]  /*d680*/  STSM.16.M88.4 [R16+0x4400], R12 ;  /* 0x0044000c10007844 */ /* 0x0001e20000000200 */
        /* <DEDUP_REMOVED lines=11> */
.L_x_85:
[----:B------:R-:W2:Y:S01]  /*d740*/  S2R R0, SR_TID.X ;  /* 0x0000000000007919 */ /* 0x000ea20000002100 */
[----:B-1----:R-:W-:Y:S01]  /*d750*/  SYNCS.ARRIVE.TRANS64.A1T0 RZ, [R3+URZ+0x29850], RZ ;  /* 0x029850ff03ff79a7 */ /* 0x002fe2000810003f */
[----:B------:R-:W-:Y:S01]  /*d760*/  IMAD.MOV.U32 R2, RZ, RZ, RZ ;  /* 0x000000ffff027224 */ /* 0x000fe200078e00ff */
[----:B--2---:R-:W-:Y:S01]  /*d770*/  LOP3.LUT R0, R0, 0x7f, RZ, 0xc0, !PT ;  /* 0x0000007f00007812 */ /* 0x004fe200078ec0ff */
[----:B------:R-:W-:Y:S03]  /*d780*/  BAR.SYNC.DEFER_BLOCKING 0x2, 0x80 ;  /* 0x0082000000007b1d */ /* 0x000fe60000010000 */
[----:B------:R-:W-:-:S13]  /*d790*/  ISETP.NE.AND P0, PT, R0, RZ, PT ;  /* 0x000000ff0000720c */ /* 0x000fda0003f05270 */
[----:B------:R-:W-:-:S05]  /*d7a0*/  @!P0 VIADD R0, R3, 0x29880 ;  /* 0x0002988003008836 */ /* 0x000fca0000000000 */
[----:B------:R-:W-:-:S04]  /*d7b0*/  @!P0 PRMT R0, RZ, 0x654, R0 ;  /* 0x00000654ff008816 */ /* 0x000fc80000000000 */
[----:B------:R1:W-:Y:S02]  /*d7c0*/  @!P0 SYNCS.ARRIVE.TRANS64.RED.A1T0 RZ, [R0+URZ], RZ ;  /* 0x000000ff00ff89a7 */ /* 0x0003e4000810043f */
[----:B-1----:R-:W-:-:S05]  /*d7d0*/  VIADD R0, R17, 0x1 ;  /* 0x0000000111007836 */ /* 0x002fca0000000000 */
[----:B------:R-:W-:-:S04]  /*d7e0*/  ISETP.NE.AND P0, PT, R0, 0x2, PT ;  /* 0x000000020000780c */ /* 0x000fc80003f05270 */
[----:B------:R-:W-:Y:S02]  /*d7f0*/  SEL R3, RZ, 0x1, P0 ;  /* 0x00000001ff037807 */ /* 0x000fe40000000000 */
[----:B------:R-:W-:Y:S02]  /*d800*/  SEL R0, R0, RZ, P0 ;  /* 0x000000ff00007207 */ /* 0x000fe40000000000 */
[----:B------:R-:W-:-:S07]  /*d810*/  LOP3.LUT R20, R20, R3, RZ, 0x3c, !PT ;  /* 0x0000000314147212 */ /* 0x000fce00078e3cff */
.L_x_40:
[----:B------:R-:W0:Y:S01]  /*d820*/  S2R R4, SR_CgaCtaId ;  /* 0x0000000000047919 */ /* 0x000e220000008800 */
[----:B------:R-:W-:Y:S02]  /*d830*/  MOV R3, 0x400 ;  /* 0x0000040000037802 */ /* 0x000fe40000000f00 */
[----:B------:R-:W-:Y:S02]  /*d840*/  SHF.L.U32 R2, R2, 0x1f, RZ ;  /* 0x0000001f02027819 */ /* 0x000fe400000006ff */
[----:B0-----:R-:W-:-:S04]  /*d850*/  LEA R9, R4, R3, 0x18 ;  /* 0x0000000304097211 */ /* 0x001fc800078ec0ff */
[----:B------:R-:W0:Y:S02]  /*d860*/  SYNCS.PHASECHK.TRANS64.TRYWAIT P0, [R9+URZ+0x29820], R2 ;  /* 0x02982002090075a7 */ /* 0x000e24000800017f */
[----:B0-----:R-:W-:Y:S05]  /*d870*/  @!P0 BRA `(.L_x_86) ;  /* 0x0000000c00988947 */ /* 0x001fea0003800000 */
.L_x_121:
[----:B------:R-:W1:Y:S02]  /*d880*/  S2R R3, SR_TID.X ;  /* 0x0000000000037919 */ /* 0x000e640000002100 */
[----:B-1----:R-:W-:-:S04]  /*d890*/  SHF.R.U32.HI R3, RZ, 0x5, R3 ;  /* 0x00000005ff037819 */ /* 0x002fc80000011603 */
[----:B------:R-:W-:-:S05]  /*d8a0*/  LOP3.LUT R3, R3, 0x3, RZ, 0xc0, !PT ;  /* 0x0000000303037812 */ /* 0x000fca00078ec0ff */
[----:B0-----:R-:W0:Y:S02]  /*d8b0*/  SHFL.IDX PT, R2, R3, RZ, 0x1f ;  /* 0x00001fff03027589 */ /* 0x001e2400000e0000 */
[----:B0-----:R-:W-:-:S13]  /*d8c0*/  ISETP.NE.AND P0, PT, R2, RZ, PT ;  /* 0x000000ff0200720c */ /* 0x001fda0003f05270 */
[----:B------:R-:W-:Y:S05]  /*d8d0*/  @P0 BRA `(.L_x_10) ;  /* 0x00000000009c0947 */ /* 0x000fea0003800000 */
[----:B------:R-:W-:-:S13]  /*d8e0*/  ELECT P0, URZ, PT ;  /* 0x00000000003f782f */ /* 0x000fda0003800000 */
[----:B------:R-:W-:Y:S05]  /*d8f0*/  @!P0 BRA `(.L_x_10) ;  /* 0x0000000000948947 */ /* 0x000fea0003800000 */
[----:B------:R-:W2:Y:S02]  /*d900*/  LDL.LU R3, [R1+0x1c] ;  /* 0x00001c0001037983 */ /* 0x000ea40000300800 */
[----:B--2---:R-:W-:-:S04]  /*d910*/  LOP3.LUT R2, R3, 0x2, RZ, 0xfc, !PT ;  /* 0x0000000203027812 */ /* 0x004fc800078efcff */
[----:B------:R-:W-:-:S13]  /*d920*/  ISETP.NE.AND P0, PT, R2, 0x3, PT ;  /* 0x000000030200780c */ /* 0x000fda0003f05270 */
[----:B------:R-:W-:Y:S05]  /*d930*/  @!P0 BRA `(.L_x_87) ;  /* 0x0000000000048947 */ /* 0x000fea0003800000 */
[----:B------:R-:W-:Y:S01]  /*d940*/  BPT.TRAP 0x1 ;  /* 0x000000040000795c */ /* 0x000fe20000300000 */
.L_x_87:
[----:B------:R-:W-:Y:S01]  /*d950*/  VIADD R7, R9, 0x29840 ;  /* 0x0002984009077836 */ /* 0x000fe20000000000 */
[----:B------:R-:W-:Y:S01]  /*d960*/  SHF.L.U32 R4, R20, 0x1f, RZ ;  /* 0x0000001f14047819 */ /* 0x000fe200000006ff */
[C---:B------:R-:W-:Y:S02]  /*d970*/  VIADD R2, R0.reuse, 0x1 ;  /* 0x0000000100027836 */ /* 0x040fe40000000000 */
[----:B------:R-:W-:-:S03]  /*d980*/  IMAD R5, R0, 0x8, R7 ;  /* 0x0000000800057824 */ /* 0x000fc600078e0207 */
[----:B------:R-:W-:Y:S01]  /*d990*/  ISETP.NE.AND P2, PT, R2, 0x2, PT ;  /* 0x000000020200780c */ /* 0x000fe20003f45270 */
[----:B------:R-:W0:Y:S03]  /*d9a0*/  SYNCS.PHASECHK.TRANS64.TRYWAIT P1, [R5+URZ], R4 ;  /* 0x00000004050075a7 */ /* 0x000e26000802017f */
[----:B------:R-:W-:-:S04]  /*d9b0*/  SEL R3, RZ, 0x1, P2 ;  /* 0x00000001ff037807 */ /* 0x000fc80001000000 */
[----:B------:R-:W-:Y:S02]  /*d9c0*/  LOP3.LUT R20, R20, R3, RZ, 0x3c, !PT ;  /* 0x0000000314147212 */ /* 0x000fe400078e3cff */
[----:B------:R-:W-:Y:S02]  /*d9d0*/  SEL R3, R2, RZ, P2 ;  /* 0x000000ff02037207 */ /* 0x000fe40001000000 */
[----:B------:R-:W-:-:S03]  /*d9e0*/  SHF.L.U32 R2, R20, 0x1f, RZ ;  /* 0x0000001f14027819 */ /* 0x000fc600000006ff */
[----:B------:R-:W-:Y:S01]  /*d9f0*/  IMAD R7, R3, 0x8, R7 ;  /* 0x0000000803077824 */ /* 0x000fe200078e0207 */
[----:B0-----:R-:W-:Y:S06]  /*da00*/  @!P1 BRA `(.L_x_88) ;  /* 0x0000000c00489947 */ /* 0x001fec0003800000 */
.L_x_122:
[----:B------:R-:W1:Y:S02]  /*da10*/  SYNCS.PHASECHK.TRANS64.TRYWAIT P1, [R7+URZ], R2 ;  /* 0x00000002070075a7 */ /* 0x000e64000802017f */
[----:B-1----:R-:W-:Y:S05]  /*da20*/  @!P1 BRA `(.L_x_89) ;  /* 0x0000000c00549947 */ /* 0x002fea0003800000 */
.L_x_123:
[----:B------:R-:W-:Y:S05]  /*da30*/  @!P0 BRA `(.L_x_90) ;  /* 0x0000000000048947 */ /* 0x000fea0003800000 */
[----:B------:R-:W-:Y:S01]  /*da40*/  BPT.TRAP 0x1 ;  /* 0x000000040000795c */ /* 0x000fe20000300000 */
.L_x_90:
[----:B0-----:R-:W-:-:S04]  /*da50*/  IMAD R5, R0, 0x8, R9 ;  /* 0x0000000800057824 */ /* 0x001fc800078e0209 */
[----:B------:R-:W0:Y:S02]  /*da60*/  SYNCS.PHASECHK.TRANS64.TRYWAIT P1, [R5+URZ+0x29860], R4 ;  /* 0x02986004050075a7 */ /* 0x000e24000802017f */
[----:B0-----:R-:W-:Y:S05]  /*da70*/  @!P1 BRA `(.L_x_91) ;  /* 0x0000000c00549947 */ /* 0x001fea0003800000 */
.L_x_124:
[----:B------:R-:W-:Y:S05]  /*da80*/  @!P0 BRA `(.L_x_92) ;  /* 0x0000000000048947 */ /* 0x000fea0003800000 */
[----:B------:R-:W-:Y:S01]  /*da90*/  BPT.TRAP 0x1 ;  /* 0x000000040000795c */ /* 0x000fe20000300000 */
.L_x_92:
[----:B------:R-:W-:-:S04]  /*daa0*/  IMAD R3, R3, 0x8, R9 ;  /* 0x0000000803037824 */ /* 0x000fc800078e0209 */
[----:B------:R-:W2:Y:S02]  /*dab0*/  SYNCS.PHASECHK.TRANS64.TRYWAIT P1, [R3+URZ+0x29860], R2 ;  /* 0x02986002030075a7 */ /* 0x000ea4000802017f */
[----:B--2---:R-:W-:Y:S05]  /*dac0*/  @!P1 BRA `(.L_x_93) ;  /* 0x0000000c00549947 */ /* 0x004fea0003800000 */
.L_x_125:
[----:B------:R-:W-:Y:S05]  /*dad0*/  @!P0 BRA `(.L_x_94) ;  /* 0x0000000000048947 */ /* 0x000fea0003800000 */
[----:B------:R-:W-:Y:S01]  /*dae0*/  BPT.TRAP 0x1 ;  /* 0x000000040000795c */ /* 0x000fe20000300000 */
.L_x_94:
[----:B------:R-:W3:Y:S02]  /*daf0*/  SYNCS.PHASECHK.TRANS64.TRYWAIT P0, [R5+URZ+0x29880], R4 ;  /* 0x02988004050075a7 */ /* 0x000ee4000800017f */
[----:B---3--:R-:W-:Y:S05]  /*db00*/  @!P0 BRA `(.L_x_95) ;  /* 0x0000000c00588947 */ /* 0x008fea0003800000 */
.L_x_96:
[----:B----4-:R4:W0:Y:S02]  /*db10*/  SYNCS.PHASECHK.TRANS64.TRYWAIT P0, [R3+URZ+0x29880], R2 ;  /* 0x02988002030075a7 */ /* 0x010824000800017f */
[----:B0-----:R-:W-:Y:S05]  /*db20*/  @!P0 NANOSLEEP.SYNCS 0x989680 ;  /* 0x009896800000895d */ /* 0x001fea0003900000 */
[----:B------:R-:W0:Y:S02]  /*db30*/  @!P0 SYNCS.PHASECHK.TRANS64 P0, [R3+URZ+0x29880], R2 ;  /* 0x02988002030085a7 */ /* 0x000e24000800007f */
[----:B0-----:R-:W-:Y:S05]  /*db40*/  @!P0 BRA `(.L_x_96) ;  /* 0xfffffffc00f08947 */ /* 0x001fea000383ffff */
.L_x_10:
[----:B------:R-:W-:Y:S05]  /*db50*/  BSYNC B6 ;  /* 0x0000000000067941 */ /* 0x000fea0003800000 */
.L_x_7:
[----:B------:R-:W-:Y:S05]  /*db60*/  EXIT ;  /* 0x000000000000794d */ /* 0x000fea0003800000 */
.L_x_14:
[----:B0-----:R-:W-:-:S04]  /*db70*/  IMAD.U32 R0, RZ, RZ, UR40 ;  /* 0x00000028ff007e24 */ /* 0x001fc8000f8e00ff */
[----:B------:R0:W1:Y:S03]  /*db80*/  SYNCS.PHASECHK.TRANS64.TRYWAIT P1, [R0+URZ+0x29800], R3 ;  /* 0x02980003000075a7 */ /* 0x000066000802017f */
[----:B-1----:R-:W-:Y:S05]  /*db90*/  @!P1 NANOSLEEP.SYNCS 0x989680 ;  /* 0x009896800000995d */ /* 0x002fea0003900000 */
[----:B------:R-:W1:Y:S02]  /*dba0*/  @!P1 SYNCS.PHASECHK.TRANS64 P1, [R0+URZ+0x29800], R3 ;  /* 0x02980003000095a7 */ /* 0x000e64000802007f */
[----:B-1----:R-:W-:Y:S05]  /*dbb0*/  @!P1 BRA `(.L_x_14) ;  /* 0xfffffffc00ec9947 */ /* 0x002fea000383ffff */
[----:B------:R-:W-:Y:S05]  /*dbc0*/  BRA `(.L_x_97) ;  /* 0xffffff3800687947 */ /* 0x000fea000383ffff */
.L_x_18:
[----:B0-----:R-:W-:-:S04]  /*dbd0*/  IMAD.U32 R0, RZ, RZ, UR40 ;  /* 0x00000028ff007e24 */ /* 0x001fc8000f8e00ff */
[----:B------:R0:W2:Y:S03]  /*dbe0*/  SYNCS.PHASECHK.TRANS64.TRYWAIT P2, [R0+URZ+0x29830], R3 ;  /* 0x02983003000075a7 */ /* 0x0000a6000804017f */
[----:B--2---:R-:W-:Y:S05]  /*dbf0*/  @!P2 NANOSLEEP.SYNCS 0x989680 ;  /* 0x009896800000a95d */ /* 0x004fea0003900000 */
[----:B------:R-:W2:Y:S02]  /*dc00*/  @!P2 SYNCS.PHASECHK.TRANS64 P2, [R0+URZ+0x29830], R3 ;  /* 0x029830030000a5a7 */ /* 0x000ea4000804007f */
[----:B--2---:R-:W-:Y:S05]  /*dc10*/  @!P2 BRA `(.L_x_18) ;  /* 0xfffffffc00eca947 */ /* 0x004fea000383ffff */
[----:B------:R-:W-:Y:S05]  /*dc20*/  BRA `(.L_x_17) ;  /* 0xffffff3800807947 */ /* 0x000fea000383ffff */
.L_x_23:
[----:B-1----:R-:W-:-:S04]  /*dc30*/  IMAD.U32 R14, RZ, RZ, UR4 ;  /* 0x00000004ff0e7e24 */ /* 0x002fc8000f8e00ff */
[----:B------:R1:W2:Y:S03]  /*dc40*/  SYNCS.PHASECHK.TRANS64.TRYWAIT P2, [R14+URZ+0x29830], R3 ;  /* 0x029830030e0075a7 */ /* 0x0002a6000804017f */
[----:B--2---:R-:W-:Y:S05]  /*dc50*/  @!P2 NANOSLEEP.SYNCS 0x989680 ;  /* 0x009896800000a95d */ /* 0x004fea0003900000 */
[----:B------:R-:W2:Y:S02]  /*dc60*/  @!P2 SYNCS.PHASECHK.TRANS64 P2, [R14+URZ+0x29830], R3 ;  /* 0x029830030e00a5a7 */ /* 0x000ea4000804007f */
[----:B--2---:R-:W-:Y:S05]  /*dc70*/  @!P2 BRA `(.L_x_23) ;  /* 0xfffffffc00eca947 */ /* 0x004fea000383ffff */
[----:B------:R-:W-:Y:S05]  /*dc80*/  BRA `(.L_x_20) ;  /* 0xffffff6c00707947 */ /* 0x000fea000383ffff */
.L_x_27:
[----:B-1----:R-:W-:-:S04]  /*dc90*/  IMAD.U32 R12, RZ, RZ, UR4 ;  /* 0x00000004ff0c7e24 */ /* 0x002fc8000f8e00ff */
[----:B------:R1:W2:Y:S03]  /*dca0*/  SYNCS.PHASECHK.TRANS64.TRYWAIT P2, [R12+URZ+0x29850], R3 ;  /* 0x029850030c0075a7 */ /* 0x0002a6000804017f */
[----:B--2---:R-:W-:Y:S05]  /*dcb0*/  @!P2 NANOSLEEP.SYNCS 0x989680 ;  /* 0x009896800000a95d */ /* 0x004fea0003900000 */
[----:B------:R-:W2:Y:S02]  /*dcc0*/  @!P2 SYNCS.PHASECHK.TRANS64 P2, [R12+URZ+0x29850], R3 ;  /* 0x029850030c00a5a7 */ /* 0x000ea4000804007f */
[----:B--2---:R-:W-:Y:S05]  /*dcd0*/  @!P2 BRA `(.L_x_27) ;  /* 0xfffffffc00eca947 */ /* 0x004fea000383ffff */
[----:B------:R-:W-:Y:S05]  /*dce0*/  BRA `(.L_x_24) ;  /* 0xffffff7800947947 */ /* 0x000fea000383ffff */
.L_x_33:
[----:B-1----:R-:W-:-:S04]  /*dcf0*/  IMAD.U32 R5, RZ, RZ, UR5 ;  /* 0x00000005ff057e24 */ /* 0x002fc8000f8e00ff */
[----:B------:R1:W2:Y:S03]  /*dd00*/  SYNCS.PHASECHK.TRANS64.TRYWAIT P1, [R5+URZ+0x29850], R8 ;  /* 0x02985008050075a7 */ /* 0x0002a6000802017f */
[----:B--2---:R-:W-:Y:S05]  /*dd10*/  @!P1 NANOSLEEP.SYNCS 0x989680 ;  /* 0x009896800000995d */ /* 0x004fea0003900000 */
[----:B------:R-:W2:Y:S02]  /*dd20*/  @!P1 SYNCS.PHASECHK.TRANS64 P1, [R5+URZ+0x29850], R8 ;  /* 0x02985008050095a7 */ /* 0x000ea4000802007f */
[----:B--2---:R-:W-:Y:S05]  /*dd30*/  @!P1 BRA `(.L_x_33) ;  /* 0xfffffffc00ec9947 */ /* 0x004fea000383ffff */
[----:B------:R-:W-:Y:S05]  /*dd40*/  BRA `(.L_x_32) ;  /* 0xffffff98005c7947 */ /* 0x000fea000383ffff */
.L_x_46:
[----:B------:R-:W-:Y:S02]  /*dd50*/  IMAD.MOV.U32 R13, RZ, RZ, R6 ;  /* 0x000000ffff0d7224 */ /* 0x000fe400078e0006 */
[----:B------:R-:W-:Y:S02]  /*dd60*/  IMAD.MOV.U32 R12, RZ, RZ, RZ ;  /* 0x000000ffff0c7224 */ /* 0x000fe400078e00ff */
[----:B------:R-:W-:Y:S02]  /*dd70*/  IMAD.MOV.U32 R11, RZ, RZ, 0x1f ;  /* 0x0000001fff0b7424 */ /* 0x000fe400078e00ff */
[----:B------:R-:W-:-:S07]  /*dd80*/  IMAD.MOV.U32 R15, RZ, RZ, -0x1 ;  /* 0xffffffffff0f7424 */ /* 0x000fce00078e00ff */
[----:B0-----:R-:W-:Y:S05]  /*dd90*/  WARPSYNC.COLLECTIVE R15, `(.L_x_98) ;  /* 0x000000000f087348 */ /* 0x001fea0003c00000 */
[----:B------:R1:W2:Y:S02]  /*dda0*/  SHFL.IDX P6, R14, R13, R12, R11 ;  /* 0x0000000c0d0e7389 */ /* 0x0002a400000c000b */
[----:B012---:R-:W-:Y:S01]  /*ddb0*/  ENDCOLLECTIVE ;  /* 0x000000000000791b */ /* 0x007fe20003800000 */
.L_x_98:
[----:B------:R-:W-:Y:S05]  /*ddc0*/  BRA `(.L_x_99) ;  /* 0xffffffd400207947 */ /* 0x000fea000383ffff */
.L_x_48:
[----:B------:R-:W-:Y:S01]  /*ddd0*/  BSSY B0, `(.L_x_100) ;  /* 0x0000006000007945 */ /* 0x000fe20003800000 */
[----:B------:R-:W-:-:S07]  /*dde0*/  IMAD.MOV.U32 R15, RZ, RZ, -0x1 ;  /* 0xffffffffff0f7424 */ /* 0x000fce00078e00ff */
[----:B-1----:R-:W-:Y:S05]  /*ddf0*/  WARPSYNC.COLLECTIVE R15, `(.L_x_101) ;  /* 0x000000000f0c7348 */ /* 0x002fea0003c00000 */
[----:B------:R-:W-:Y:S02]  /*de00*/  ELECT P6, UR62, PT ;  /* 0x00000000003e782f */ /* 0x000fe400038c0000 */
[----:B------:R-:W-:Y:S01]  /*de10*/  MOV R14, UR62 ;  /* 0x0000003e000e7c02 */ /* 0x000fe20008000f00 */
[----:B-1----:R-:W-:Y:S10]  /*de20*/  ENDCOLLECTIVE ;  /* 0x000000000000791b */ /* 0x002ff40003800000 */
.L_x_101:
[----:B------:R-:W-:Y:S05]  /*de30*/  BSYNC B0 ;  /* 0x0000000000007941 */ /* 0x000fea0003800000 */
.L_x_100:
[----:B------:R-:W-:Y:S05]  /*de40*/  BRA `(.L_x_102) ;  /* 0xffffffd4002c7947 */ /* 0x000fea000383ffff */
.L_x_50:
[----:B0-----:R-:W-:-:S04]  /*de50*/  IMAD.U32 R3, RZ, RZ, UR40 ;  /* 0x00000028ff037e24 */ /* 0x001fc8000f8e00ff */
[----:B------:R0:W2:Y:S03]  /*de60*/  SYNCS.PHASECHK.TRANS64.TRYWAIT P0, [R3+URZ+0x29880], R2 ;  /* 0x02988002030075a7 */ /* 0x0000a6000800017f */
[----:B--2---:R-:W-:Y:S05]  /*de70*/  @!P0 NANOSLEEP.SYNCS 0x989680 ;  /* 0x009896800000895d */ /* 0x004fea0003900000 */
[----:B------:R-:W2:Y:S02]  /*de80*/  @!P0 SYNCS.PHASECHK.TRANS64 P0, [R3+URZ+0x29880], R2 ;  /* 0x02988002030085a7 */ /* 0x000ea4000800007f */
[----:B--2---:R-:W-:Y:S05]  /*de90*/  @!P0 BRA `(.L_x_50) ;  /* 0xfffffffc00ec8947 */ /* 0x004fea000383ffff */
[----:B------:R-:W-:Y:S05]  /*dea0*/  BRA `(.L_x_103) ;  /* 0xffffffd400787947 */ /* 0x000fea000383ffff */
.L_x_52:
[----:B0-----:R-:W-:-:S04]  /*deb0*/  IMAD.U32 R3, RZ, RZ, UR40 ;  /* 0x00000028ff037e24 */ /* 0x001fc8000f8e00ff */
[----:B------:R0:W2:Y:S03]  /*dec0*/  SYNCS.PHASECHK.TRANS64.TRYWAIT P0, [R3+URZ+0x29840], R2 ;  /* 0x02984002030075a7 */ /* 0x0000a6000800017f */
[----:B--2---:R-:W-:Y:S05]  /*ded0*/  @!P0 NANOSLEEP.SYNCS 0x989680 ;  /* 0x009896800000895d */ /* 0x004fea0003900000 */
[----:B------:R-:W2:Y:S02]  /*dee0*/  @!P0 SYNCS.PHASECHK.TRANS64 P0, [R3+URZ+0x29840], R2 ;  /* 0x02984002030085a7 */ /* 0x000ea4000800007f */
[----:B--2---:R-:W-:Y:S05]  /*def0*/  @!P0 BRA `(.L_x_52) ;  /* 0xfffffffc00ec8947 */ /* 0x004fea000383ffff */
[----:B------:R-:W-:Y:S05]  /*df00*/  BRA `(.L_x_104) ;  /* 0xffffffd400b47947 */ /* 0x000fea000383ffff */
.L_x_55:
[----:B------:R-:W-:Y:S02]  /*df10*/  IMAD.MOV.U32 R13, RZ, RZ, R5 ;  /* 0x000000ffff0d7224 */ /* 0x000fe400078e0005 */
[----:B------:R-:W-:Y:S02]  /*df20*/  IMAD.MOV.U32 R12, RZ, RZ, RZ ;  /* 0x000000ffff0c7224 */ /* 0x000fe400078e00ff */
[----:B------:R-:W-:Y:S02]  /*df30*/  IMAD.MOV.U32 R11, RZ, RZ, 0x1c1f ;  /* 0x00001c1fff0b7424 */ /* 0x000fe400078e00ff */
[----:B------:R-:W-:Y:S02]  /*df40*/  IMAD.MOV.U32 R15, RZ, RZ, -0x1 ;  /* 0xffffffffff0f7424 */ /* 0x000fe400078e00ff */
[----:B------:R-:W-:-:S07]  /*df50*/  IMAD R7, R10, 0x80, R7 ;  /* 0x000000800a077824 */ /* 0x000fce00078e0207 */
[----:B------:R-:W-:Y:S05]  /*df60*/  WARPSYNC.COLLECTIVE R15, `(.L_x_105) ;  /* 0x000000000f087348 */ /* 0x000fea0003c00000 */
[----:B------:R0:W1:Y:S02]  /*df70*/  SHFL.IDX P6, R14, R13, R12, R11 ;  /* 0x0000000c0d0e7389 */ /* 0x00006400000c000b */
[----:B01----:R-:W-:Y:S01]  /*df80*/  ENDCOLLECTIVE ;  /* 0x000000000000791b */ /* 0x003fe20003800000 */
.L_x_105:
[----:B------:R-:W-:Y:S02]  /*df90*/  VIADD R21, R7, 0x40 ;  /* 0x0000004007157836 */ /* 0x000fe40000000000 */
[----:B------:R-:W-:Y:S02]  /*dfa0*/  IMAD.MOV.U32 R13, RZ, RZ, R6 ;  /* 0x000000ffff0d7224 */ /* 0x000fe400078e0006 */
[----:B------:R-:W-:-:S07]  /*dfb0*/  IMAD.MOV.U32 R2, RZ, RZ, R14 ;  /* 0x000000ffff027224 */ /* 0x000fce00078e000e */
[----:B------:R-:W-:Y:S05]  /*dfc0*/  WARPSYNC.COLLECTIVE R15, `(.L_x_106) ;  /* 0x000000000f087348 */ /* 0x000fea0003c00000 */
[----:B------:R0:W1:Y:S02]  /*dfd0*/  SHFL.IDX P6, R14, R13, R12, R11 ;  /* 0x0000000c0d0e7389 */ /* 0x00006400000c000b */
[----:B01----:R-:W-:Y:S01]  /*dfe0*/  ENDCOLLECTIVE ;  /* 0x000000000000791b */ /* 0x003fe20003800000 */
.L_x_106:
[----:B------:R-:W-:Y:S02]  /*dff0*/  ULDC UR4, c[0x0][0x288] ;  /* 0x0000a20000047ab9 */ /* 0x000fe40000000800 */
[----:B------:R-:W-:-:S05]  /*e000*/  IMAD R4, R9, UR4, RZ ;  /* 0x0000000409047c24 */ /* 0x000fca000f8e02ff */
[C---:B------:R-:W-:Y:S01]  /*e010*/  ISETP.GE.AND P4, PT, R7.reuse, R4, PT ;  /* 0x000000040700720c */ /* 0x040fe20003f86270 */
[----:B------:R-:W-:Y:S02]  /*e020*/  VIADD R11, R7, 0x20 ;  /* 0x00000020070b7836 */ /* 0x000fe40000000000 */
[----:B------:R-:W-:Y:S02]  /*e030*/  IMAD.MOV.U32 R13, RZ, RZ, R5 ;  /* 0x000000ffff0d7224 */ /* 0x000fe400078e0005 */
[----:B------:R-:W-:-:S08]  /*e040*/  IMAD.MOV.U32 R12, RZ, RZ, 0x1 ;  /* 0x00000001ff0c7424 */ /* 0x000fd000078e00ff */
[----:B------:R-:W-:Y:S02]  /*e050*/  @!P4 VIADD R9, R0, UR40 ;  /* 0x000000280009cc36 */ /* 0x000fe40008000000 */
[----:B------:R-:W-:-:S05]  /*e060*/  IMAD.MOV.U32 R3, RZ, RZ, R14 ;  /* 0x000000ffff037224 */ /* 0x000fca00078e000e */
[----:B------:R-:W-:-:S05]  /*e070*/  @!P4 IADD3 R3, P3, R8, R3, RZ ;  /* 0x000000030803c210 */ /* 0x000fca0007f7e0ff */
[----:B------:R-:W-:Y:S01]  /*e080*/  @!P4 IMAD.X R2, RZ, RZ, R2, P3 ;  /* 0x000000ffff02c224 */ /* 0x000fe200018e0602 */
[----:B------:R-:W-:Y:S01]  /*e090*/  ISETP.GE.AND P3, PT, R11, R4, PT ;  /* 0x000000040b00720c */ /* 0x000fe20003f66270 */
[----:B------:R-:W-:-:S03]  /*e0a0*/  IMAD.MOV.U32 R11, RZ, RZ, 0x1c1f ;  /* 0x00001c1fff0b7424 */ /* 0x000fc600078e00ff */
[----:B------:R-:W-:-:S09]  /*e0b0*/  @!P4 LOP3.LUT R3, R3, R2, RZ, 0x3c, !PT ;  /* 0x000000020303c212 */ /* 0x000fd200078e3cff */
[----:B------:R-:W-:Y:S05]  /*e0c0*/  WARPSYNC.COLLECTIVE R15, `(.L_x_107) ;  /* 0x000000000f087348 */ /* 0x000fea0003c00000 */
[----:B------:R0:W1:Y:S02]  /*e0d0*/  SHFL.IDX P6, R14, R13, R12, R11 ;  /* 0x0000000c0d0e7389 */ /* 0x00006400000c000b */
[----:B01----:R-:W-:Y:S01]  /*e0e0*/  ENDCOLLECTIVE ;  /* 0x000000000000791b */ /* 0x003fe20003800000 */
.L_x_107:
[----:B------:R-:W-:-:S04]  /*e0f0*/  @!P4 LOP3.LUT R2, R3, R2, RZ, 0x3c, !PT ;  /* 0x000000020302c212 */ /* 0x000fc800078e3cff */
[----:B------:R-:W-:-:S05]  /*e100*/  @!P4 LOP3.LUT R3, R3, R2, RZ, 0x3c, !PT ;  /* 0x000000020303c212 */ /* 0x000fca00078e3cff */
[----:B------:R-:W-:Y:S01]  /*e110*/  @!PT LDS RZ, [RZ] ;  /* 0x00000000fffff984 */ /* 0x000fe20000000800 */
[----:B------:R-:W-:Y:S01]  /*e120*/  @!PT LDS RZ, [RZ] ;  /* 0x00000000fffff984 */ /* 0x000fe20000000800 */
[----:B------:R-:W-:Y:S01]  /*e130*/  @!PT LDS RZ, [RZ] ;  /* 0x00000000fffff984 */ /* 0x000fe20000000800 */
[----:B------:R-:W-:Y:S01]  /*e140*/  @!P4 LDGSTS.E.BYPASS.LTC128B.128 [R9+0x14400], desc[UR38][R2.64], !P2 ;  /* 0x144000000209cfae */ /* 0x000fe2000d101d66 */
[----:B------:R-:W-:-:S03]  /*e150*/  IMAD.MOV.U32 R13, RZ, RZ, R6 ;  /* 0x000000ffff0d7224 */ /* 0x000fc600078e0006 */
[----:B------:R-:W-:Y:S04]  /*e160*/  @!P4 LDGSTS.E.BYPASS.LTC128B.128 [R9+0x16400], desc[UR38][R2.64+0x40], !P0 ;  /* 0x164000400209cfae */ /* 0x000fe8000c101d66 */
[----:B------:R0:W-:Y:S02]  /*e170*/  @!P4 LDGSTS.E.BYPASS.LTC128B.128 [R9+0x18400], desc[UR38][R2.64+0x80], !P1 ;  /* 0x184000800209cfae */ /* 0x0001e4000c901d66 */
[----:B0-----:R-:W-:-:S07]  /*e180*/  IMAD.MOV.U32 R2, RZ, RZ, R14 ;  /* 0x000000ffff027224 */ /* 0x001fce00078e000e */
[----:B------:R-:W-:Y:S05]  /*e190*/  WARPSYNC.COLLECTIVE R15, `(.L_x_108) ;  /* 0x000000000f087348 */ /* 0x000fea0003c00000 */
[----:B------:R0:W1:Y:S02]  /*e1a0*/  SHFL.IDX P6, R14, R13, R12, R11 ;  /* 0x0000000c0d0e7389 */ /* 0x00006400000c000b */
[----:B01----:R-:W-:Y:S01]  /*e1b0*/  ENDCOLLECTIVE ;  /* 0x000000000000791b */ /* 0x003fe20003800000 */
.L_x_108:
[----:B------:R-:W-:Y:S02]  /*e1c0*/  @!P3 VIADD R9, R0, UR40 ;  /* 0x000000280009bc36 */ /* 0x000fe40008000000 */
[----:B------:R-:W-:Y:S02]  /*e1d0*/  IMAD.MOV.U32 R13, RZ, RZ, R5 ;  /* 0x000000ffff0d7224 */ /* 0x000fe400078e0005 */
[----:B------:R-:W-:Y:S01]  /*e1e0*/  IMAD.MOV.U32 R12, RZ, RZ, 0x2 ;  /* 0x00000002ff0c7424 */ /* 0x000fe200078e00ff */
[----:B------:R-:W-:-:S13]  /*e1f0*/  @!P3 IADD3 R3, P4, R8, R14, RZ ;  /* 0x0000000e0803b210 */ /* 0x000fda0007f9e0ff */
[----:B------:R-:W-:Y:S05]  /*e200*/  WARPSYNC.COLLECTIVE R15, `(.L_x_109) ;  /* 0x000000000f087348 */ /* 0x000fea0003c00000 */
[----:B------:R0:W1:Y:S02]  /*e210*/  SHFL.IDX P6, R14, R13, R12, R11 ;  /* 0x0000000c0d0e7389 */ /* 0x00006400000c000b */
[----:B01----:R-:W-:Y:S01]  /*e220*/  ENDCOLLECTIVE ;  /* 0x000000000000791b */ /* 0x003fe20003800000 */
.L_x_109:
[----:B------:R-:W-:-:S05]  /*e230*/  @!P3 IMAD.X R2, RZ, RZ, R2, P4 ;  /* 0x000000ffff02b224 */ /* 0x000fca00020e0602 */
[----:B------:R-:W-:-:S04]  /*e240*/  @!P3 LOP3.LUT R3, R3, R2, RZ, 0x3c, !PT ;  /* 0x000000020303b212 */ /* 0x000fc800078e3cff */
[----:B------:R-:W-:Y:S01]  /*e250*/  @!P3 LOP3.LUT R2, R3, R2, RZ, 0x3c, !PT ;  /* 0x000000020302b212 */ /* 0x000fe200078e3cff */
[----:B------:R-:W-:-:S03]  /*e260*/  IMAD.MOV.U32 R13, RZ, RZ, R6 ;  /* 0x000000ffff0d7224 */ /* 0x000fc600078e0006 */
[----:B------:R-:W-:-:S05]  /*e270*/  @!P3 LOP3.LUT R3, R3, R2, RZ, 0x3c, !PT ;  /* 0x000000020303b212 */ /* 0x000fca00078e3cff */
[----:B------:R-:W-:Y:S01]  /*e280*/  @!PT LDS RZ, [RZ] ;  /* 0x00000000fffff984 */ /* 0x000fe20000000800 */
[----:B------:R-:W-:Y:S01]  /*e290*/  @!PT LDS RZ, [RZ] ;  /* 0x00000000fffff984 */ /* 0x000fe20000000800 */
[----:B------:R-:W-:Y:S01]  /*e2a0*/  @!PT LDS RZ, [RZ] ;  /* 0x00000000fffff984 */ /* 0x000fe20000000800 */
[----:B------:R-:W-:Y:S04]  /*e2b0*/  @!P3 LDGSTS.E.BYPASS.LTC128B.128 [R9+0x14c00], desc[UR38][R2.64], !P2 ;  /* 0x14c000000209bfae */ /* 0x000fe8000d101d66 */
[----:B------:R-:W-:Y:S04]  /*e2c0*/  @!P3 LDGSTS.E.BYPASS.LTC128B.128 [R9+0x16c00], desc[UR38][R2.64+0x40], !P0 ;  /* 0x16c000400209bfae */ /* 0x000fe8000c101d66 */
[----:B------:R0:W-:Y:S01]  /*e2d0*/  @!P3 LDGSTS.E.BYPASS.LTC128B.128 [R9+0x18c00], desc[UR38][R2.64+0x80], !P1 ;  /* 0x18c000800209bfae */ /* 0x0001e2000c901d66 */
[----:B------:R-:W-:Y:S01]  /*e2e0*/  ISETP.GE.AND P3, PT, R21, R4, PT ;  /* 0x000000041500720c */ /* 0x000fe20003f66270 */
[----:B0-----:R-:W-:-:S12]  /*e2f0*/  IMAD.MOV.U32 R2, RZ, RZ, R14 ;  /* 0x000000ffff027224 */ /* 0x001fd800078e000e */
[----:B------:R-:W-:Y:S05]  /*e300*/  WARPSYNC.COLLECTIVE R15, `(.L_x_110) ;  /* 0x000000000f087348 */ /* 0x000fea0003c00000 */
[----:B------:R0:W1:Y:S02]  /*e310*/  SHFL.IDX P6, R14, R13, R12, R11 ;  /* 0x0000000c0d0e7389 */ /* 0x00006400000c000b */
[----:B01----:R-:W-:Y:S01]  /*e320*/  ENDCOLLECTIVE ;  /* 0x000000000000791b */ /* 0x003fe20003800000 */
.L_x_110:
[----:B------:R-:W-:Y:S02]  /*e330*/  @!P3 VIADD R21, R0, UR40 ;  /* 0x000000280015bc36 */ /* 0x000fe40008000000 */
[----:B------:R-:W-:Y:S02]  /*e340*/  IMAD.MOV.U32 R13, RZ, RZ, R5 ;  /* 0x000000ffff0d7224 */ /* 0x000fe400078e0005 */
[----:B------:R-:W-:Y:S01]  /*e350*/  IMAD.MOV.U32 R12, RZ, RZ, 0x3 ;  /* 0x00000003ff0c7424 */ /* 0x000fe200078e00ff */
[----:B------:R-:W-:-:S13]  /*e360*/  @!P3 IADD3 R3, P4, R8, R14, RZ ;  /* 0x0000000e0803b210 */ /* 0x000fda0007f9e0ff */
[----:B------:R-:W-:Y:S05]  /*e370*/  WARPSYNC.COLLECTIVE R15, `(.L_x_111) ;  /* 0x000000000f087348 */ /* 0x000fea0003c00000 */
[----:B------:R0:W1:Y:S02]  /*e380*/  SHFL.IDX P6, R14, R13, R12, R11 ;  /* 0x0000000c0d0e7389 */ /* 0x00006400000c000b */
[----:B01----:R-:W-:Y:S01]  /*e390*/  ENDCOLLECTIVE ;  /* 0x000000000000791b */ /* 0x003fe20003800000 */
.L_x_111:
        /* <DEDUP_REMOVED lines=8> */
[----:B------:R0:W-:Y:S01]  /*e420*/  @!P3 LDGSTS.E.BYPASS.LTC128B.128 [R21+0x15400], desc[UR38][R2.64], !P2 ;  /* 0x154000000215bfae */ /* 0x0001e2000d101d66 */
[----:B------:R-:W-:-:S03]  /*e430*/  IMAD.MOV.U32 R5, RZ, RZ, R14 ;  /* 0x000000ffff057224 */ /* 0x000fc600078e000e */
[----:B------:R0:W-:Y:S04]  /*e440*/  @!P3 LDGSTS.E.BYPASS.LTC128B.128 [R21+0x17400], desc[UR38][R2.64+0x40], !P0 ;  /* 0x174000400215bfae */ /* 0x0001e8000c101d66 */
[----:B------:R0:W-:Y:S02]  /*e450*/  @!P3 LDGSTS.E.BYPASS.LTC128B.128 [R21+0x19400], desc[UR38][R2.64+0x80], !P1 ;  /* 0x194000800215bfae */ /* 0x0001e4000c901d66 */
[----:B0-----:R-:W-:Y:S05]  /*e460*/  WARPSYNC.COLLECTIVE R15, `(.L_x_112) ;  /* 0x000000000f087348 */ /* 0x001fea0003c00000 */
[----:B------:R1:W2:Y:S02]  /*e470*/  SHFL.IDX P6, R14, R13, R12, R11 ;  /* 0x0000000c0d0e7389 */ /* 0x0002a400000c000b */
[----:B012---:R-:W-:Y:S01]  /*e480*/  ENDCOLLECTIVE ;  /* 0x000000000000791b */ /* 0x007fe20003800000 */
.L_x_112:
[----:B------:R-:W-:Y:S05]  /*e490*/  BRA `(.L_x_113) ;  /* 0xffffffd800dc7947 */ /* 0x000fea000383ffff */
.L_x_58:
[----:B0-----:R-:W-:-:S04]  /*e4a0*/  IMAD.U32 R3, RZ, RZ, UR40 ;  /* 0x00000028ff037e24 */ /* 0x001fc8000f8e00ff */
[----:B------:R0:W1:Y:S03]  /*e4b0*/  SYNCS.PHASECHK.TRANS64.TRYWAIT P0, [R3+URZ+0x29820], R0 ;  /* 0x02982000030075a7 */ /* 0x000066000800017f */
[----:B-1----:R-:W-:Y:S05]  /*e4c0*/  @!P0 NANOSLEEP.SYNCS 0x989680 ;  /* 0x009896800000895d */ /* 0x002fea0003900000 */
[----:B------:R-:W1:Y:S02]  /*e4d0*/  @!P0 SYNCS.PHASECHK.TRANS64 P0, [R3+URZ+0x29820], R0 ;  /* 0x02982000030085a7 */ /* 0x000e64000800007f */
[----:B-1----:R-:W-:Y:S05]  /*e4e0*/  @!P0 BRA `(.L_x_58) ;  /* 0xfffffffc00ec8947 */ /* 0x002fea000383ffff */
[----:B------:R-:W-:Y:S05]  /*e4f0*/  BRA `(.L_x_114) ;  /* 0xffffffdc002c7947 */ /* 0x000fea000383ffff */
.L_x_63:
[----:B0-----:R0:W1:Y:S02]  /*e500*/  SYNCS.PHASECHK.TRANS64.TRYWAIT P0, [R6+URZ+0x29880], R4 ;  /* 0x02988004060075a7 */ /* 0x001064000800017f */
[----:B-1----:R-:W-:Y:S05]  /*e510*/  @!P0 NANOSLEEP.SYNCS 0x989680 ;  /* 0x009896800000895d */ /* 0x002fea0003900000 */
[----:B------:R-:W1:Y:S02]  /*e520*/  @!P0 SYNCS.PHASECHK.TRANS64 P0, [R6+URZ+0x29880], R4 ;  /* 0x02988004060085a7 */ /* 0x000e64000800007f */
[----:B-1----:R-:W-:Y:S05]  /*e530*/  @!P0 BRA `(.L_x_63) ;  /* 0xfffffffc00f08947 */ /* 0x002fea000383ffff */
[----:B------:R-:W-:Y:S05]  /*e540*/  BRA `(.L_x_115) ;  /* 0xffffffdc00d47947 */ /* 0x000fea000383ffff */
.L_x_67:
[----:B-1----:R1:W2:Y:S02]  /*e550*/  SYNCS.PHASECHK.TRANS64.TRYWAIT P0, [R6+URZ+0x29840], R4 ;  /* 0x02984004060075a7 */ /* 0x0022a4000800017f */
[----:B--2---:R-:W-:Y:S05]  /*e560*/  @!P0 NANOSLEEP.SYNCS 0x989680 ;  /* 0x009896800000895d */ /* 0x004fea0003900000 */
[----:B------:R-:W2:Y:S02]  /*e570*/  @!P0 SYNCS.PHASECHK.TRANS64 P0, [R6+URZ+0x29840], R4 ;  /* 0x02984004060085a7 */ /* 0x000ea4000800007f */
[----:B--2---:R-:W-:Y:S05]  /*e580*/  @!P0 BRA `(.L_x_67) ;  /* 0xfffffffc00f08947 */ /* 0x004fea000383ffff */
[----:B------:R-:W-:Y:S05]  /*e590*/  BRA `(.L_x_116) ;  /* 0xffffffe000447947 */ /* 0x000fea000383ffff */
.L_x_74:
[----:B0-----:R0:W1:Y:S02]  /*e5a0*/  SYNCS.PHASECHK.TRANS64.TRYWAIT P0, [R18+URZ+0x29870], R5 ;  /* 0x02987005120075a7 */ /* 0x001064000800017f */
[----:B-1----:R-:W-:Y:S05]  /*e5b0*/  @!P0 NANOSLEEP.SYNCS 0x989680 ;  /* 0x009896800000895d */ /* 0x002fea0003900000 */
[----:B------:R-:W1:Y:S02]  /*e5c0*/  @!P0 SYNCS.PHASECHK.TRANS64 P0, [R18+URZ+0x29870], R5 ;  /* 0x02987005120085a7 */ /* 0x000e64000800007f */
[----:B-1----:R-:W-:Y:S05]  /*e5d0*/  @!P0 BRA `(.L_x_74) ;  /* 0xfffffffc00f08947 */ /* 0x002fea000383ffff */
[----:B------:R-:W-:Y:S05]  /*e5e0*/  BRA `(.L_x_117) ;  /* 0xffffffe400447947 */ /* 0x000fea000383ffff */
.L_x_76:
[----:B0-----:R0:W1:Y:S02]  /*e5f0*/  SYNCS.PHASECHK.TRANS64.TRYWAIT P0, [R18+URZ+0x29860], R5 ;  /* 0x02986005120075a7 */ /* 0x001064000800017f */
[----:B-1----:R-:W-:Y:S05]  /*e600*/  @!P0 NANOSLEEP.SYNCS 0x989680 ;  /* 0x009896800000895d */ /* 0x002fea0003900000 */
[----:B------:R-:W1:Y:S02]  /*e610*/  @!P0 SYNCS.PHASECHK.TRANS64 P0, [R18+URZ+0x29860], R5 ;  /* 0x02986005120085a7 */ /* 0x000e64000800007f */
[----:B-1----:R-:W-:Y:S05]  /*e620*/  @!P0 BRA `(.L_x_76) ;  /* 0xfffffffc00f08947 */ /* 0x002fea000383ffff */
[----:B------:R-:W-:Y:S05]  /*e630*/  BRA `(.L_x_118) ;  /* 0xffffffe400487947 */ /* 0x000fea000383ffff */
.L_x_82:
[----:B0-----:R0:W1:Y:S02]  /*e640*/  SYNCS.PHASECHK.TRANS64.TRYWAIT P0, [R3+URZ+0x29870], R0 ;  /* 0x02987000030075a7 */ /* 0x001064000800017f */
[----:B-1----:R-:W-:Y:S05]  /*e650*/  @!P0 NANOSLEEP.SYNCS 0x989680 ;  /* 0x009896800000895d */ /* 0x002fea0003900000 */
[----:B------:R-:W1:Y:S02]  /*e660*/  @!P0 SYNCS.PHASECHK.TRANS64 P0, [R3+URZ+0x29870], R0 ;  /* 0x02987000030085a7 */ /* 0x000e64000800007f */
[----:B-1----:R-:W-:Y:S05]  /*e670*/  @!P0 BRA `(.L_x_82) ;  /* 0xfffffffc00f08947 */ /* 0x002fea000383ffff */
[----:B------:R-:W-:Y:S05]  /*e680*/  BRA `(.L_x_119) ;  /* 0xffffffe800dc7947 */ /* 0x000fea000383ffff */
.L_x_84:
[----:B0-----:R0:W1:Y:S02]  /*e690*/  SYNCS.PHASECHK.TRANS64.TRYWAIT P0, [R3+URZ+0x29860], R2 ;  /* 0x02986002030075a7 */ /* 0x001064000800017f */
[----:B-1----:R-:W-:Y:S05]  /*e6a0*/  @!P0 NANOSLEEP.SYNCS 0x989680 ;  /* 0x009896800000895d */ /* 0x002fea0003900000 */
[----:B------:R-:W1:Y:S02]  /*e6b0*/  @!P0 SYNCS.PHASECHK.TRANS64 P0, [R3+URZ+0x29860], R2 ;  /* 0x02986002030085a7 */ /* 0x000e64000800007f */
[----:B-1----:R-:W-:Y:S05]  /*e6c0*/  @!P0 BRA `(.L_x_84) ;  /* 0xfffffffc00f08947 */ /* 0x002fea000383ffff */
[----:B------:R-:W-:Y:S05]  /*e6d0*/  BRA `(.L_x_120) ;  /* 0xffffffe800ec7947 */ /* 0x000fea000383ffff */
.L_x_86:
[----:B0-----:R0:W1:Y:S02]  /*e6e0*/  SYNCS.PHASECHK.TRANS64.TRYWAIT P0, [R9+URZ+0x29820], R2 ;  /* 0x02982002090075a7 */ /* 0x001064000800017f */
[----:B-1----:R-:W-:Y:S05]  /*e6f0*/  @!P0 NANOSLEEP.SYNCS 0x989680 ;  /* 0x009896800000895d */ /* 0x002fea0003900000 */
[----:B------:R-:W1:Y:S02]  /*e700*/  @!P0 SYNCS.PHASECHK.TRANS64 P0, [R9+URZ+0x29820], R2 ;  /* 0x02982002090085a7 */ /* 0x000e64000800007f */
[----:B-1----:R-:W-:Y:S05]  /*e710*/  @!P0 BRA `(.L_x_86) ;  /* 0xfffffffc00f08947 */ /* 0x002fea000383ffff */
[----:B------:R-:W-:Y:S05]  /*e720*/  BRA `(.L_x_121) ;  /* 0xfffffff000547947 */ /* 0x000fea000383ffff */
.L_x_88:
[----:B0-----:R0:W1:Y:S02]  /*e730*/  SYNCS.PHASECHK.TRANS64.TRYWAIT P1, [R5+URZ], R4 ;  /* 0x00000004050075a7 */ /* 0x001064000802017f */
[----:B-1----:R-:W-:Y:S05]  /*e740*/  @!P1 NANOSLEEP.SYNCS 0x989680 ;  /* 0x009896800000995d */ /* 0x002fea0003900000 */
[----:B------:R-:W1:Y:S02]  /*e750*/  @!P1 SYNCS.PHASECHK.TRANS64 P1, [R5+URZ], R4 ;  /* 0x00000004050095a7 */ /* 0x000e64000802007f */
[----:B-1----:R-:W-:Y:S05]  /*e760*/  @!P1 BRA `(.L_x_88) ;  /* 0xfffffffc00f09947 */ /* 0x002fea000383ffff */
[----:B------:R-:W-:Y:S05]  /*e770*/  BRA `(.L_x_122) ;  /* 0xfffffff000a47947 */ /* 0x000fea000383ffff */
.L_x_89:
[----:B-1----:R1:W2:Y:S02]  /*e780*/  SYNCS.PHASECHK.TRANS64.TRYWAIT P1, [R7+URZ], R2 ;  /* 0x00000002070075a7 */ /* 0x0022a4000802017f */
[----:B--2---:R-:W-:Y:S05]  /*e790*/  @!P1 NANOSLEEP.SYNCS 0x989680 ;  /* 0x009896800000995d */ /* 0x004fea0003900000 */
[----:B------:R-:W2:Y:S02]  /*e7a0*/  @!P1 SYNCS.PHASECHK.TRANS64 P1, [R7+URZ], R2 ;  /* 0x00000002070095a7 */ /* 0x000ea4000802007f */
[----:B--2---:R-:W-:Y:S05]  /*e7b0*/  @!P1 BRA `(.L_x_89) ;  /* 0xfffffffc00f09947 */ /* 0x004fea000383ffff */
[----:B------:R-:W-:Y:S05]  /*e7c0*/  BRA `(.L_x_123) ;  /* 0xfffffff000987947 */ /* 0x000fea000383ffff */
.L_x_91:
[----:B0-----:R0:W2:Y:S02]  /*e7d0*/  SYNCS.PHASECHK.TRANS64.TRYWAIT P1, [R5+URZ+0x29860], R4 ;  /* 0x02986004050075a7 */ /* 0x0010a4000802017f */
[----:B--2---:R-:W-:Y:S05]  /*e7e0*/  @!P1 NANOSLEEP.SYNCS 0x989680 ;  /* 0x009896800000995d */ /* 0x004fea0003900000 */
[----:B------:R-:W2:Y:S02]  /*e7f0*/  @!P1 SYNCS.PHASECHK.TRANS64 P1, [R5+URZ+0x29860], R4 ;  /* 0x02986004050095a7 */ /* 0x000ea4000802007f */
[----:B--2---:R-:W-:Y:S05]  /*e800*/  @!P1 BRA `(.L_x_91) ;  /* 0xfffffffc00f09947 */ /* 0x004fea000383ffff */
[----:B------:R-:W-:Y:S05]  /*e810*/  BRA `(.L_x_124) ;  /* 0xfffffff000987947 */ /* 0x000fea000383ffff */
.L_x_93:
[----:B--2---:R2:W3:Y:S02]  /*e820*/  SYNCS.PHASECHK.TRANS64.TRYWAIT P1, [R3+URZ+0x29860], R2 ;  /* 0x02986002030075a7 */ /* 0x0044e4000802017f */
[----:B---3--:R-:W-:Y:S05]  /*e830*/  @!P1 NANOSLEEP.SYNCS 0x989680 ;  /* 0x009896800000995d */ /* 0x008fea0003900000 */
[----:B------:R-:W3:Y:S02]  /*e840*/  @!P1 SYNCS.PHASECHK.TRANS64 P1, [R3+URZ+0x29860], R2 ;  /* 0x02986002030095a7 */ /* 0x000ee4000802007f */
[----:B---3--:R-:W-:Y:S05]  /*e850*/  @!P1 BRA `(.L_x_93) ;  /* 0xfffffffc00f09947 */ /* 0x008fea000383ffff */
[----:B------:R-:W-:Y:S05]  /*e860*/  BRA `(.L_x_125) ;  /* 0xfffffff000987947 */ /* 0x000fea000383ffff */
.L_x_95:
[----:B---3--:R3:W4:Y:S02]  /*e870*/  SYNCS.PHASECHK.TRANS64.TRYWAIT P0, [R5+URZ+0x29880], R4 ;  /* 0x02988004050075a7 */ /* 0x008724000800017f */
[----:B----4-:R-:W-:Y:S05]  /*e880*/  @!P0 NANOSLEEP.SYNCS 0x989680 ;  /* 0x009896800000895d */ /* 0x010fea0003900000 */
[----:B------:R-:W4:Y:S02]  /*e890*/  @!P0 SYNCS.PHASECHK.TRANS64 P0, [R5+URZ+0x29880], R4 ;  /* 0x02988004050085a7 */ /* 0x000f24000800007f */
[----:B----4-:R-:W-:Y:S05]  /*e8a0*/  @!P0 BRA `(.L_x_95) ;  /* 0xfffffffc00f08947 */ /* 0x010fea000383ffff */
[----:B------:R-:W-:Y:S05]  /*e8b0*/  BRA `(.L_x_96) ;  /* 0xfffffff000947947 */ /* 0x000fea000383ffff */
.L_x_126:
[----:B------:R-:W-:-:S00]  /*e8c0*/  BRA `(.L_x_126) ;  /* 0xfffffffc00fc7947 */ /* 0x000fc0000383ffff */
[----:B------:R-:W-:-:S00]  /*e8d0*/  NOP ;  /* 0x0000000000007918 */ /* 0x000fc00000000000 */
        /* <DEDUP_REMOVED lines=10> */
.L_x_2844:


//--------------------- .text._ZN7cutlass13device_kernelIN5flash11enable_sm90INS1_16FlashAttnFwdSm90INS1_25CollectiveMainloopFwdSm90ILi2EN4cute5tupleIJNS5_1CILi1EEES8_S8_EEENS6_IJNS7_ILi128EEENS7_ILi160EEENS7_ILi192EEEEEELi128ENS_12float_e4m3_tEfNS_4arch4Sm90ELb0ELb0ELb0ELb1ELb0ELb0ELb0ELb1ELb1ELb1ELb1ELb0EEENS1_21CollectiveEpilogueFwdINS6_IJSA_SA_SB_EEES9_NS_10bfloat16_tESG_Li256ELb1ELb1ELb1ELb1EEENS1_36VarlenDynamicPersistentTileSchedulerILi128ELi160ELi256ELi128ELb1ELb1ELb1ELb0ELb1ELb1EEEEEEEEEvNT_6ParamsE --------------------------
	.section	.text._ZN7cutlass13device_kernelIN5flash11enable_sm90INS1_16FlashAttnFwdSm90INS1_25CollectiveMainloopFwdSm90ILi2EN4cute5tupleIJNS5_1CILi1EEES8_S8_EEENS6_IJNS7_ILi128EEENS7_ILi160EEENS7_ILi192EEEEEELi128ENS_12float_e4m3_tEfNS_4arch4Sm90ELb0ELb0ELb0ELb1ELb0ELb0ELb0ELb1ELb1ELb1ELb1ELb0EEENS1_21CollectiveEpilogueFwdINS6_IJSA_SA_SB_EEES9_NS_10bfloat16_tESG_Li256ELb1ELb1ELb1ELb1EEENS1_36VarlenDynamicPersistentTileSchedulerILi128ELi160ELi256ELi128ELb1ELb1ELb1ELb0ELb1ELb1EEEEEEEEEvNT_6ParamsE,"ax",@progbits
	.align	128
.text._ZN7cutlass13device_kernelIN5flash11enable_sm90INS1_16FlashAttnFwdSm90INS1_25CollectiveMainloopFwdSm90ILi2EN4cute5tupleIJNS5_1CILi1EEES8_S8_EEENS6_IJNS7_ILi128EEENS7_ILi160EEENS7_ILi192EEEEEELi128ENS_12float_e4m3_tEfNS_4arch4Sm90ELb0ELb0ELb0ELb1ELb0ELb0ELb0ELb1ELb1ELb1ELb1ELb0EEENS1_21CollectiveEpilogueFwdINS6_IJSA_SA_SB_EEES9_NS_10bfloat16_tESG_Li256ELb1ELb1ELb1ELb1EEENS1_36VarlenDynamicPersistentTileSchedulerILi128ELi160ELi256ELi128ELb1ELb1ELb1ELb0ELb1ELb1EEEEEEEEEvNT_6ParamsE:
        .type           _ZN7cutlass13device_kernelIN5flash11enable_sm90INS1_16FlashAttnFwdSm90INS1_25CollectiveMainloopFwdSm90ILi2EN4cute5tupleIJNS5_1CILi1EEES8_S8_EEENS6_IJNS7_ILi128EEENS7_ILi160EEENS7_ILi192EEEEEELi128ENS_12float_e4m3_tEfNS_4arch4Sm90ELb0ELb0ELb0ELb1ELb0ELb0ELb0ELb1ELb1ELb1ELb1ELb0EEENS1_21CollectiveEpilogueFwdINS6_IJSA_SA_SB_EEES9_NS_10bfloat16_tESG_Li256ELb1ELb1ELb1ELb1EEENS1_36VarlenDynamicPersistentTileSchedulerILi128ELi160ELi256ELi128ELb1ELb1ELb1ELb0ELb1ELb1EEEEEEEEEvNT_6ParamsE,@function
        .size           _ZN7cutlass13device_kernelIN5flash11enable_sm90INS1_16FlashAttnFwdSm90INS1_25CollectiveMainloopFwdSm90ILi2EN4cute5tupleIJNS5_1CILi1EEES8_S8_EEENS6_IJNS7_ILi128EEENS7_ILi160EEENS7_ILi192EEEEEELi128ENS_12float_e4m3_tEfNS_4arch4Sm90ELb0ELb0ELb0ELb1ELb0ELb0ELb0ELb1ELb1ELb1ELb1ELb0EEENS1_21CollectiveEpilogueFwdINS6_IJSA_SA_SB_EEES9_NS_10bfloat16_tESG_Li256ELb1ELb1ELb1ELb1EEENS1_36VarlenDynamicPersistentTileSchedulerILi128ELi160ELi256ELi128ELb1ELb1ELb1ELb0ELb1ELb1EEEEEEEEEvNT_6ParamsE,(.L_x_2845 - _ZN7cutlass13device_kernelIN5flash11enable_sm90INS1_16FlashAttnFwdSm90INS1_25CollectiveMainloopFwdSm90ILi2EN4cute5tupleIJNS5_1CILi1EEES8_S8_EEENS6_IJNS7_ILi128EEENS7_ILi160EEENS7_ILi192EEEEEELi128ENS_12float_e4m3_tEfNS_4arch4Sm90ELb0ELb0ELb0ELb1ELb0ELb0ELb0ELb1ELb1ELb1ELb1ELb0EEENS1_21CollectiveEpilogueFwdINS6_IJSA_SA_SB_EEES9_NS_10bfloat16_tESG_Li256ELb1ELb1ELb1ELb1EEENS1_36VarlenDynamicPersistentTileSchedulerILi128ELi160ELi256ELi128ELb1ELb1ELb1ELb0ELb1ELb1EEEEEEEEEvNT_6ParamsE)
        .other          _ZN7cutlass13device_kernelIN5flash11enable_sm90INS1_16FlashAttnFwdSm90INS1_25CollectiveMainloopFwdSm90ILi2EN4cute5tupleIJNS5_1CILi1EEES8_S8_EEENS6_IJNS7_ILi128EEENS7_ILi160EEENS7_ILi192EEEEEELi128ENS_12float_e4m3_tEfNS_4arch4Sm90ELb0ELb0ELb0ELb1ELb0ELb0ELb0ELb1ELb1ELb1ELb1ELb0EEENS1_21CollectiveEpilogueFwdINS6_IJSA_SA_SB_EEES9_NS_10bfloat16_tESG_Li256ELb1ELb1ELb1ELb1EEENS1_36VarlenDynamicPersistentTileSchedulerILi128ELi160ELi256ELi128ELb1ELb1ELb1ELb0ELb1ELb1EEEEEEEEEvNT_6ParamsE,@"STO_CUDA_ENTRY STV_DEFAULT"
_ZN7cutlass13device_kernelIN5flash11enable_sm90INS1_16FlashAttnFwdSm90INS1_25CollectiveMainloopFwdSm90ILi2EN4cute5tupleIJNS5_1CILi1EEES8_S8_EEENS6_IJNS7_ILi128EEENS7_ILi160EEENS7_ILi192EEEEEELi128ENS_12float_e4m3_tEfNS_4arch4Sm90ELb0ELb0ELb0ELb1ELb0ELb0ELb0ELb1ELb1ELb1ELb1ELb0EEENS1_21CollectiveEpilogueFwdINS6_IJSA_SA_SB_EEES9_NS_10bfloat16_tESG_Li256ELb1ELb1ELb1ELb1EEENS1_36VarlenDynamicPersistentTileSchedulerILi128ELi160ELi256ELi128ELb1ELb1ELb1ELb0ELb1ELb1EEEEEEEEEvNT_6ParamsE:
[----:B------:R-:W0:Y:S02]  /*0000*/  LDC R1, c[0x0][0x28] ;  /* 0x00000a00ff017b82 */ /* 0x000e240000000800 */
[----:B0-----:R-:W-:Y:S01]  /*0010*/  VIADD R1, R1, 0xffffffc8 ;  /* 0xffffffc801017836 */ /* 0x001fe20000000000 */
[----:B------:R-:W0:Y:S01]  /*0020*/  S2R R3, SR_TID.X ;  /* 0x0000000000037919 */ /* 0x000e220000002100 */
[----:B------:R-:W-:Y:S01]  /*0030*/  ELECT P0, URZ, PT ;  /* 0x00000000003f782f */ /* 0x000fe20003800000 */
[----:B------:R-:W-:Y:S01]  /*0040*/  BSSY B0, `(.L_x_127) ;  /* 0x000000e000007945 */ /* 0x000fe20003800000 */
[--C-:B0-----:R-:W-:Y:S02]  /*0050*/  SHF.R.U32.HI R0, RZ, 0x5, R3.reuse ;  /* 0x00000005ff007819 */ /* 0x101fe40000011603 */
[----:B------:R-:W-:-:S03]  /*0060*/  SHF.R.U32.HI R3, RZ, 0x7, R3 ;  /* 0x00000007ff037819 */ /* 0x000fc60000011603 */
        /* <DEDUP_REMOVED lines=11> */
.L_x_128:
[----:B------:R-:W-:Y:S05]  /*0120*/  BSYNC B0 ;  /* 0x0000000000007941 */ /* 0x000fea0003800000 */
.L_x_127:
[----:B------:R-:W-:Y:S01]  /*0130*/  VOTEU.ANY UP0, P0 ;  /* 0x00000000003f7886 */ /* 0x000fe20000000100 */
[----:B------:R-:W0:Y:S01]  /*0140*/  SHFL.IDX PT, R3, R3, RZ, 0x1f ;  /* 0x00001fff03037589 */ /* 0x000e2200000e0000 */
[----:B------:R-:W-:Y:S01]  /*0150*/  UMOV UR4, 0x80 ;  /* 0x0000008000047882 */ /* 0x000fe20000000000 */
[----:B------:R-:W-:Y:S01]  /*0160*/  UMOV UR7, 0x100 ;  /* 0x0000010000077882 */ /* 0x000fe20000000000 */
[----:B------:R-:W-:Y:S01]  /*0170*/  VOTEU.ANY UP1, P0 ;  /* 0x00000000003f7886 */ /* 0x000fe20000020100 */
[----:B------:R-:W1:Y:S01]  /*0180*/  @UP0 S2UR UR8, SR_CgaCtaId ;  /* 0x00000000000809c3 */ /* 0x000e620000008800 */
[----:B------:R-:W2:Y:S01]  /*0190*/  SHFL.IDX PT, R2, R0, RZ, 0x1f ;  /* 0x00001fff00027589 */ /* 0x000ea200000e0000 */
[----:B------:R-:W-:Y:S01]  /*01a0*/  @UP0 UMOV UR6, 0x400 ;  /* 0x0000040000060882 */ /* 0x000fe20000000000 */
[----:B------:R-:W-:-:S04]  /*01b0*/  @UP0 UIADD3 UR4, -UR4, 0x100000, URZ ;  /* 0x0010000004040890 */ /* 0x000fc8000fffe13f */
[----:B------:R-:W-:Y:S02]  /*01c0*/  @UP0 USHF.L.U32 UR5, UR4, 0xb, URZ ;  /* 0x0000000b04050899 */ /* 0x000fe4000800063f */
[----:B------:R-:W-:Y:S01]  /*01d0*/  @UP0 USHF.L.U32 UR4, UR4, 0x1, URZ ;  /* 0x0000000104040899 */ /* 0x000fe2000800063f */
[----:B------:R-:W-:Y:S01]  /*01e0*/  VOTEU.ANY UP2, P0 ;  /* 0x00000000003f7886 */ /* 0x000fe20000040100 */
[----:B0-----:R-:W-:Y:S01]  /*01f0*/  R2UR UR9, R3 ;  /* 0x00000000030972ca */ /* 0x001fe200000e0000 */
[----:B-1----:R-:W-:Y:S01]  /*0200*/  @UP0 ULEA UR8, UR8, UR6, 0x18 ;  /* 0x0000000608080291 */ /* 0x002fe2000f8ec03f */
[----:B--2---:R-:W-:Y:S01]  /*0210*/  ISETP.NE.AND P1, PT, R2, RZ, PT ;  /* 0x000000ff0200720c */ /* 0x004fe20003f25270 */
[----:B------:R-:W-:-:S04]  /*0220*/  @UP0 UIADD3 UR6, -UR7, 0x100000, URZ ;  /* 0x0010000007060890 */ /* 0x000fc8000fffe13f */
[----:B------:R-:W-:Y:S02]  /*0230*/  @UP0 USHF.L.U32 UR7, UR6, 0xb, URZ ;  /* 0x0000000b06070899 */ /* 0x000fe4000800063f */
[----:B------:R-:W-:-:S04]  /*0240*/  @UP0 USHF.L.U32 UR6, UR6, 0x1, URZ ;  /* 0x0000000106060899 */ /* 0x000fc8000800063f */
[----:B------:R-:W-:Y:S01]  /*0250*/  UISETP.NE.AND UP0, UPT, UR9, URZ, UPT ;  /* 0x0000003f0900728c */ /* 0x000fe2000bf05270 */
[----:B------:R-:W0:Y:S02]  /*0260*/  FENCE.VIEW.ASYNC.S ;  /* 0x00000000000073c6 */ /* 0x000e240000000000 */
[----:B0-----:R0:W1:Y:S05]  /*0270*/  @UP1 SYNCS.EXCH.64 URZ, [UR8+0x29800], UR4 ;  /* 0x02980004083f15b2 */ /* 0x00106a0008000100 */
[----:B------:R0:W2:Y:S01]  /*0280*/  @UP2 SYNCS.EXCH.64 URZ, [UR8+0x29820], UR6 ;  /* 0x02982006083f25b2 */ /* 0x0000a20008000100 */
        /* <DEDUP_REMOVED lines=17> */
[----:B------:R3:W0:Y:S02]  /*03a0*/  SYNCS.EXCH.64 URZ, [UR8+0x29848], UR6 ;  /* 0x02984806083f75b2 */ /* 0x0006240008000100 */
[----:B---3--:R-:W-:Y:S01]  /*03b0*/  NOP ;  /* 0x0000000000007918 */ /* 0x008fe20000000000 */
.L_x_129:
[----:B------:R-:W3:Y:S01]  /*03c0*/  SHFL.IDX PT, R2, R0, RZ, 0x1f ;  /* 0x00001fff00027589 */ /* 0x000ee200000e0000 */
[----:B------:R-:W-:Y:S01]  /*03d0*/  NOP ;  /* 0x0000000000007918 */ /* 0x000fe20000000000 */
[----:B---3--:R-:W-:-:S13]  /*03e0*/  ISETP.NE.AND P0, PT, R2, RZ, PT ;  /* 0x000000ff0200720c */ /* 0x008fda0003f05270 */
        /* <DEDUP_REMOVED lines=17> */
[----:B------:R3:W0:Y:S02]  /*0500*/  SYNCS.EXCH.64 URZ, [UR8+0x29868], UR6 ;  /* 0x02986806083f75b2 */ /* 0x0006240008000100 */
[----:B---3--:R-:W-:Y:S01]  /*0510*/  NOP ;  /* 0x0000000000007918 */ /* 0x008fe20000000000 */
.L_x_130:
[----:B------:R-:W3:Y:S01]  /*0520*/  SHFL.IDX PT, R2, R0, RZ, 0x1f ;  /* 0x00001fff00027589 */ /* 0x000ee200000e0000 */
[----:B------:R-:W-:Y:S01]  /*0530*/  NOP ;  /* 0x0000000000007918 */ /* 0x000fe20000000000 */
[----:B---3--:R-:W-:-:S13]  /*0540*/  ISETP.NE.AND P0, PT, R2, RZ, PT ;  /* 0x000000ff0200720c */ /* 0x008fda0003f05270 */
        /* <DEDUP_REMOVED lines=13> */
[----:B------:R3:W0:Y:S02]  /*0620*/  SYNCS.EXCH.64 URZ, [UR6+0x29888], UR4 ;  /* 0x02988804063f75b2 */ /* 0x0006240008000100 */
[----:B---3--:R-:W-:Y:S01]  /*0630*/  NOP ;  /* 0x0000000000007918 */ /* 0x008fe20000000000 */
.L_x_131:
        /* <DEDUP_REMOVED lines=22> */
.L_x_132:
        /* <DEDUP_REMOVED lines=22> */
.L_x_133:
[----:B------:R-:W-:Y:S01]  /*0900*/  PLOP3.LUT P0, PT, PT, PT, UP0, 0x80, 0x0 ;  /* 0x000000000000781c */ /* 0x000fe20003f0f008 */
[----:B------:R-:W-:Y:S01]  /*0910*/  UMOV UR38, 0x1 ;  /* 0x0000000100267882 */ /* 0x000fe20000000000 */
[----:B------:R-:W-:Y:S01]  /*0920*/  NOP ;  /* 0x0000000000007918 */ /* 0x000fe20000000000 */
[----:B------:R-:W-:Y:S01]  /*0930*/  USEL UR38, UR38, 0x2, !UP0 ;  /* 0x0000000226267887 */ /* 0x000fe2000c000000 */
[----:B------:R-:W-:Y:S01]  /*0940*/  ULDC.64 UR50, c[0x0][0x208] ;  /* 0x0000820000327ab9 */ /* 0x000fe20000000a00 */
[----:B012-4-:R-:W-:Y:S08]  /*0950*/  BAR.SYNC.DEFER_BLOCKING 0x0 ;  /* 0x0000000000007b1d */ /* 0x017ff00000010000 */
[----:B------:R-:W-:Y:S05]  /*0960*/  @!P0 BRA `(.L_x_134) ;  /* 0x000000bc00088947 */ /* 0x000fea0003800000 */
.L_x_135:
[----:B------:R-:W-:-:S08]  /*0970*/  NOP ;  /* 0x0000000000007918 */ /* 0x000fd00000000000 */
[----:B------:R-:W0:Y:S02]  /*0980*/  USETMAXREG.TRY_ALLOC.CTAPOOL UP0, 0xf0 ;  /* 0x000000f0000079c8 */ /* 0x000e240008000600 */
[----:B0-----:R-:W-:-:S13]  /*0990*/  PLOP3.LUT P0, PT, PT, PT, UP0, 0x80, 0x0 ;  /* 0x000000000000781c */ /* 0x001fda0003f0f008 */
[----:B------:R-:W-:Y:S05]  /*09a0*/  @!P0 BRA `(.L_x_135) ;  /* 0xfffffffc00f08947 */ /* 0x000fea000383ffff */
[----:B------:R-:W0:Y:S01]  /*09b0*/  S2R R2, SR_TID.X ;  /* 0x0000000000027919 */ /* 0x000e220000002100 */
[----:B------:R-:W1:Y:S01]  /*09c0*/  S2UR UR5, SR_CgaCtaId ;  /* 0x00000000000579c3 */ /* 0x000e620000008800 */
[----:B------:R-:W-:-:S07]  /*09d0*/  UMOV UR4, 0x400 ;  /* 0x0000040000047882 */ /* 0x000fce0000000000 */
[----:B------:R-:W-:Y:S06]  /*09e0*/  BAR.ARV 0x8, 0x180 ;  /* 0x0206000000007b1d */ /* 0x000fec0000002000 */
[----:B-1----:R-:W-:Y:S01]  /*09f0*/  ULEA UR4, UR5, UR4, 0x18 ;  /* 0x0000000405047291 */ /* 0x002fe2000f8ec03f */
[----:B0-----:R-:W-:-:S04]  /*0a00*/  LOP3.LUT R0, R2, 0xffffff80, RZ, 0xc0, !PT ;  /* 0xffffff8002007812 */ /* 0x001fc800078ec0ff */
[----:B------:R-:W-:-:S13]  /*0a10*/  ISETP.NE.AND P0, PT, R0, 0x80, PT ;  /* 0x000000800000780c */ /* 0x000fda0003f05270 */
[----:B------:R-:W-:Y:S08]  /*0a20*/  @!P0 BAR.ARV 0x9, 0x100 ;  /* 0x0244000000008b1d */ /* 0x000ff00000002000 */
[----:B------:R-:W-:Y:S06]  /*0a30*/  BAR.SYNC.DEFER_BLOCKING 0x5, 0x180 ;  /* 0x0146000000007b1d */ /* 0x000fec0000010000 */
[----:B------:R-:W0:Y:S01]  /*0a40*/  LDS.128 R36, [UR4+0x298d0] ;  /* 0x0298d004ff247984 */ /* 0x000e220008000c00 */
[----:B------:R-:W-:Y:S01]  /*0a50*/  ULDC UR4, c[0x0][0xc3c] ;  /* 0x00030f0000047ab9 */ /* 0x000fe20000000800 */
[----:B------:R-:W-:Y:S06]  /*0a60*/  BAR.ARV 0x4, 0x180 ;  /* 0x0106000000007b1d */ /* 0x000fec0000002000 */
[----:B0-----:R-:W-:-:S13]  /*0a70*/  ISETP.GE.AND P0, PT, R39, UR4, PT ;  /* 0x0000000427007c0c */ /* 0x001fda000bf06270 */
[----:B------:R-:W-:Y:S05]  /*0a80*/  @P0 EXIT ;  /* 0x000000000000094d */ /* 0x000fea0003800000 */
[----:B------:R-:W-:Y:S01]  /*0a90*/  VIADD R223, R2, 0xffffff80 ;  /* 0xffffff8002df7836 */ /* 0x000fe20000000000 */
[----:B------:R-:W-:Y:S01]  /*0aa0*/  R2UR UR5, R37 ;  /* 0x00000000250572ca */ /* 0x000fe200000e0000 */
[----:B------:R-:W-:Y:S01]  /*0ab0*/  ULOP3.LUT UR48, UR38, 0x1, URZ, 0xfc, !UPT ;  /* 0x0000000126307892 */ /* 0x000fe2000f8efc3f */
[----:B------:R-:W-:Y:S01]  /*0ac0*/  R2UR UR6, R38 ;  /* 0x00000000260672ca */ /* 0x000fe200000e0000 */
[----:B------:R-:W-:Y:S01]  /*0ad0*/  UMOV UR47, URZ ;  /* 0x0000003f002f7c82 */ /* 0x000fe20008000000 */
[----:B------:R-:W-:Y:S01]  /*0ae0*/  SHF.R.S32.HI R0, RZ, 0x1f, R223 ;  /* 0x0000001fff007819 */ /* 0x000fe200000114df */
[----:B------:R-:W-:Y:S01]  /*0af0*/  UMOV UR46, URZ ;  /* 0x0000003f002e7c82 */ /* 0x000fe20008000000 */
[----:B------:R-:W-:Y:S02]  /*0b00*/  UMOV UR53, URZ ;  /* 0x0000003f00357c82 */ /* 0x000fe40008000000 */
[CC--:B------:R-:W-:Y:S02]  /*0b10*/  LEA.HI R2, R0.reuse, R223.reuse, RZ, 0x7 ;  /* 0x000000df00027211 */ /* 0x0c0fe400078f38ff */
[----:B------:R-:W-:-:S02]  /*0b20*/  LEA.HI R3, R0, R223, RZ, 0x4 ;  /* 0x000000df00037211 */ /* 0x000fc400078f20ff */
[----:B------:R-:W-:Y:S02]  /*0b30*/  LOP3.LUT R4, R2, 0xffffff80, RZ, 0xc0, !PT ;  /* 0xffffff8002047812 */ /* 0x000fe400078ec0ff */
[----:B------:R-:W-:Y:S02]  /*0b40*/  SHF.R.S32.HI R6, RZ, 0x4, R3 ;  /* 0x00000004ff067819 */ /* 0x000fe40000011403 */
[----:B------:R-:W-:Y:S01]  /*0b50*/  SHF.R.S32.HI R217, RZ, 0x7, R2 ;  /* 0x00000007ffd97819 */ /* 0x000fe20000011402 */
[----:B------:R-:W-:Y:S01]  /*0b60*/  IMAD.IADD R201, R223, 0x1, -R4 ;  /* 0x00000001dfc97824 */ /* 0x000fe200078e0a04 */
[----:B------:R-:W-:Y:S02]  /*0b70*/  LEA.HI R4, R0, R223, RZ, 0x5 ;  /* 0x000000df00047211 */ /* 0x000fe400078f28ff */
[----:B------:R-:W-:Y:S02]  /*0b80*/  LEA.HI R2, R2, R217, RZ, 0x1 ;  /* 0x000000d902027211 */ /* 0x000fe400078f08ff */
[----:B------:R-:W-:Y:S01]  /*0b90*/  SHF.R.S32.HI R8, RZ, 0x1f, R201 ;  /* 0x0000001fff087819 */ /* 0x000fe200000114c9 */
[----:B------:R-:W-:Y:S01]  /*0ba0*/  IMAD.SHL.U32 R5, R4, 0x20, RZ ;  /* 0x0000002004057824 */ /* 0x000fe200078e00ff */
[----:B------:R-:W-:-:S02]  /*0bb0*/  LOP3.LUT R4, R3, 0x3fffff0, RZ, 0xc0, !PT ;  /* 0x03fffff003047812 */ /* 0x000fc400078ec0ff */
[----:B------:R-:W-:Y:S02]  /*0bc0*/  LEA.HI R3, R3, R6, RZ, 0x1 ;  /* 0x0000000603037211 */ /* 0x000fe400078f08ff */
[----:B------:R-:W-:Y:S01]  /*0bd0*/  LOP3.LUT R5, R5, 0xfffffc00, RZ, 0xc0, !PT ;  /* 0xfffffc0005057812 */ /* 0x000fe200078ec0ff */
[----:B------:R-:W-:Y:S01]  /*0be0*/  IMAD.IADD R4, R223, 0x1, -R4 ;  /* 0x00000001df047824 */ /* 0x000fe200078e0a04 */
[----:B------:R-:W-:Y:S02]  /*0bf0*/  LOP3.LUT R3, R3, 0x1ffffffe, RZ, 0xc0, !PT ;  /* 0x1ffffffe03037812 */ /* 0x000fe400078ec0ff */
[----:B------:R-:W-:Y:S01]  /*0c00*/  LEA.HI R7, R8, R201, RZ, 0x2 ;  /* 0x000000c908077211 */ /* 0x000fe200078f10ff */
[----:B------:R-:W-:Y:S01]  /*0c10*/  IMAD R4, R4, 0x40, R5 ;  /* 0x0000004004047824 */ /* 0x000fe200078e0205 */
[----:B------:R-:W-:Y:S01]  /*0c20*/  LEA.HI R5, R0, R223, RZ, 0x2 ;  /* 0x000000df00057211 */ /* 0x000fe200078f10ff */
[----:B------:R-:W-:Y:S01]  /*0c30*/  IMAD.IADD R3, R6, 0x1, -R3 ;  /* 0x0000000106037824 */ /* 0x000fe200078e0a03 */
[----:B------:R-:W-:-:S02]  /*0c40*/  SHF.R.S32.HI R9, RZ, 0x2, R7 ;  /* 0x00000002ff097819 */ /* 0x000fc40000011407 */
[----:B------:R-:W-:Y:S01]  /*0c50*/  LOP3.LUT R6, R5, 0xfffffffc, RZ, 0xc0, !PT ;  /* 0xfffffffc05067812 */ /* 0x000fe200078ec0ff */
[----:B------:R-:W-:Y:S01]  /*0c60*/  IMAD R220, R3, 0x8, R4 ;  /* 0x0000000803dc7824 */ /* 0x000fe200078e0204 */
[----:B------:R-:W-:Y:S02]  /*0c70*/  SHF.R.S32.HI R10, RZ, 0x1f, R7 ;  /* 0x0000001fff0a7819 */ /* 0x000fe40000011407 */
[----:B------:R-:W-:Y:S01]  /*0c80*/  LEA.HI R0, R0, R223, RZ, 0x3 ;  /* 0x000000df00007211 */ /* 0x000fe200078f18ff */
[----:B------:R-:W-:Y:S01]  /*0c90*/  IMAD.IADD R6, R223, 0x1, -R6 ;  /* 0x00000001df067824 */ /* 0x000fe200078e0a06 */
[----:B------:R-:W-:Y:S02]  /*0ca0*/  LEA.HI R10, R10, R9, RZ, 0x3 ;  /* 0x000000090a0a7211 */ /* 0x000fe400078f18ff */
[----:B------:R-:W-:Y:S02]  /*0cb0*/  LOP3.LUT R4, R2, 0x3fffffe, RZ, 0xc0, !PT ;  /* 0x03fffffe02047812 */ /* 0x000fe400078ec0ff */
[----:B------:R-:W-:-:S02]  /*0cc0*/  LEA.HI R3, R6, R6, RZ, 0x1 ;  /* 0x0000000606037211 */ /* 0x000fc400078f08ff */
[----:B------:R-:W-:Y:S01]  /*0cd0*/  LOP3.LUT R2, R0, 0xfffffff8, RZ, 0xc0, !PT ;  /* 0xfffffff800027812 */ /* 0x000fe200078ec0ff */
[----:B------:R-:W-:Y:S01]  /*0ce0*/  IMAD.IADD R4, R217, 0x1, -R4 ;  /* 0x00000001d9047824 */ /* 0x000fe200078e0a04 */
[----:B------:R-:W-:Y:S02]  /*0cf0*/  LOP3.LUT R3, R3, 0x1ffffffe, RZ, 0xc0, !PT ;  /* 0x1ffffffe03037812 */ /* 0x000fe400078ec0ff */
[----:B------:R-:W-:Y:S01]  /*0d00*/  LOP3.LUT R10, R10, 0xfffffff8, RZ, 0xc0, !PT ;  /* 0xfffffff80a0a7812 */ /* 0x000fe200078ec0ff */
[----:B------:R-:W-:Y:S01]  /*0d10*/  IMAD.IADD R17, R223, 0x1, -R2 ;  /* 0x00000001df117824 */ /* 0x000fe200078e0a02 */
[----:B------:R-:W-:Y:S01]  /*0d20*/  LEA.HI R8, R8, R201, RZ, 0x5 ;  /* 0x000000c908087211 */ /* 0x000fe200078f28ff */
[----:B------:R-:W-:Y:S01]  /*0d30*/  IMAD.IADD R3, R6, 0x1, -R3 ;  /* 0x0000000106037824 */ /* 0x000fe200078e0a03 */
[----:B------:R-:W-:Y:S01]  /*0d40*/  LOP3.LUT R6, R7, 0x7ffffffc, RZ, 0xc0, !PT ;  /* 0x7ffffffc07067812 */ /* 0x000fe200078ec0ff */
[----:B------:R-:W-:Y:S01]  /*0d50*/  IMAD.IADD R9, R9, 0x1, -R10 ;  /* 0x0000000109097824 */ /* 0x000fe200078e0a0a */
[----:B------:R-:W-:Y:S01]  /*0d60*/  SHF.R.S32.HI R8, RZ, 0x5, R8 ;  /* 0x00000005ff087819 */ /* 0x000fe20000011408 */
[----:B------:R-:W-:Y:S01]  /*0d70*/  IMAD.SHL.U32 R2, R17, 0x8, RZ ;  /* 0x0000000811027824 */ /* 0x000fe200078e00ff */
[----:B------:R-:W-:Y:S01]  /*0d80*/  SHF.R.S32.HI R200, RZ, 0x3, R0 ;  /* 0x00000003ffc87819 */ /* 0x000fe20000011400 */
[----:B------:R-:W-:-:S02]  /*0d90*/  IMAD.IADD R6, R201, 0x1, -R6 ;  /* 0x00000001c9067824 */ /* 0x000fc400078e0a06 */
[----:B------:R-:W-:Y:S01]  /*0da0*/  IMAD R9, R8, 0x10, R9 ;  /* 0x0000001008097824 */ /* 0x000fe200078e0209 */
[----:B------:R-:W-:Y:S01]  /*0db0*/  SHF.R.S32.HI R222, RZ, 0x1f, R2 ;  /* 0x0000001fffde7819 */ /* 0x000fe20000011402 */
[----:B------:R-:W-:Y:S02]  /*0dc0*/  IMAD.SHL.U32 R199, R6, 0x2, RZ ;  /* 0x0000000206c77824 */ /* 0x000fe400078e00ff */
[----:B------:R-:W-:Y:S02]  /*0dd0*/  VIADD R16, R2, 0x40 ;  /* 0x0000004002107836 */ /* 0x000fe40000000000 */
[C---:B------:R-:W-:Y:S02]  /*0de0*/  VIADD R198, R199.reuse, 0x8 ;  /* 0x00000008c7c67836 */ /* 0x040fe40000000000 */
[C---:B------:R-:W-:Y:S01]  /*0df0*/  VIADD R197, R199.reuse, 0x10 ;  /* 0x00000010c7c57836 */ /* 0x040fe20000000000 */
[----:B------:R-:W-:Y:S01]  /*0e00*/  SHF.R.S32.HI R221, RZ, 0x1f, R16 ;  /* 0x0000001fffdd7819 */ /* 0x000fe20000011410 */
        /* <DEDUP_REMOVED lines=24> */
[----:B------:R-:W-:Y:S01]  /*0f90*/  VIADD R18, R199, 0x78 ;  /* 0x00000078c7127836 */ /* 0x000fe20000000000 */
[----:B------:R-:W-:Y:S01]  /*0fa0*/  SHF.R.S32.HI R204, RZ, 0x1f, R22 ;  /* 0x0000001fffcc7819 */ /* 0x000fe20000011416 */
[----:B------:R-:W-:Y:S01]  /*0fb0*/  IMAD R218, R4, 0x40, R9 ;  /* 0x0000004004da7824 */ /* 0x000fe200078e0209 */
[----:B------:R-:W-:-:S02]  /*0fc0*/  SHF.R.S32.HI R203, RZ, 0x1f, R19 ;  /* 0x0000001fffcb7819 */ /* 0x000fc40000011413 */
[----:B------:R-:W-:Y:S01]  /*0fd0*/  SHF.R.S32.HI R202, RZ, 0x1f, R18 ;  /* 0x0000001fffca7819 */ /* 0x000fe20000011412 */
[----:B------:R-:W-:-:S07]  /*0fe0*/  IMAD R219, R3, 0x8, R218 ;  /* 0x0000000803db7824 */ /* 0x000fce00078e02da */
.L_x_183:
[----:B0-234-:R-:W0:Y:S01]  /*0ff0*/  LDC.64 R4, c[0x0][0xc88] ;  /* 0x00032200ff047b82 */ /* 0x01de220000000a00 */
[----:B------:R-:W-:Y:S01]  /*1000*/  ULDC.64 UR14, c[0x0][0x998] ;  /* 0x00026600000e7ab9 */ /* 0x000fe20000000a00 */
[----:B------:R-:W-:Y:S01]  /*1010*/  ULDC.64 UR12, c[0x0][0x990] ;  /* 0x00026400000c7ab9 */ /* 0x000fe20000000a00 */
[----:B------:R-:W-:Y:S01]  /*1020*/  ULDC.64 UR8, c[0x0][0xa28] ;  /* 0x00028a0000087ab9 */ /* 0x000fe20000000a00 */
[----:B------:R-:W-:Y:S01]  /*1030*/  ULDC.64 UR10, c[0x0][0xa20] ;  /* 0x00028800000a7ab9 */ /* 0x000fe20000000a00 */
[----:B------:R-:W-:Y:S01]  /*1040*/  ULOP3.LUT UR42, UR6, 0xffff, URZ, 0xc0, !UPT ;  /* 0x0000ffff062a7892 */ /* 0x000fe2000f8ec03f */
[----:B------:R-:W-:Y:S01]  /*1050*/  ULDC UR4, c[0x0][0x424] ;  /* 0x0001090000047ab9 */ /* 0x000fe20000000800 */
[----:B0-----:R-:W-:-:S06]  /*1060*/  IMAD.WIDE R4, R39, 0x4, R4 ;  /* 0x0000000427047825 */ /* 0x001fcc00078e0204 */
[----:B------:R-:W2:Y:S01]  /*1070*/  LDG.E R4, desc[UR50][R4.64] ;  /* 0x0000003204047981 */ /* 0x000ea2000c1e1900 */
[----:B------:R-:W-:Y:S01]  /*1080*/  ISETP.NE.U32.AND P1, PT, RZ, UR14, PT ;  /* 0x0000000eff007c0c */ /* 0x000fe2000bf25070 */
[----:B------:R-:W-:Y:S01]  /*1090*/  UISETP.NE.U32.AND UP0, UPT, UR8, URZ, UPT ;  /* 0x0000003f0800728c */ /* 0x000fe2000bf05070 */
[----:B------:R-:W-:Y:S01]  /*10a0*/  ISETP.NE.U32.AND P0, PT, RZ, UR12, PT ;  /* 0x0000000cff007c0c */ /* 0x000fe2000bf05070 */
[----:B------:R-:W-:Y:S01]  /*10b0*/  UISETP.NE.U32.AND UP1, UPT, UR10, URZ, UPT ;  /* 0x0000003f0a00728c */ /* 0x000fe2000bf25070 */
[----:B------:R-:W-:Y:S01]  /*10c0*/  ISETP.NE.AND.EX P1, PT, RZ, UR15, PT, P1 ;  /* 0x0000000fff007c0c */ /* 0x000fe2000bf25310 */
[----:B------:R-:W-:Y:S01]  /*10d0*/  UISETP.NE.AND.EX UP0, UPT, UR9, URZ, UPT, UP0 ;  /* 0x0000003f0900728c */ /* 0x000fe2000bf05300 */
[----:B------:R-:W-:Y:S01]  /*10e0*/  ISETP.NE.AND.EX P0, PT, RZ, UR13, PT, P0 ;  /* 0x0000000dff007c0c */ /* 0x000fe2000bf05300 */
[----:B------:R-:W-:-:S04]  /*10f0*/  UISETP.NE.AND.EX UP1, UPT, UR11, URZ, UPT, UP1 ;  /* 0x0000003f0b00728c */ /* 0x000fc8000bf25310 */
[----:B------:R-:W-:Y:S02]  /*1100*/  PLOP3.LUT P4, PT, PT, PT, UP0, 0x80, 0x0 ;  /* 0x000000000000781c */ /* 0x000fe40003f8f008 */
[----:B------:R-:W-:-:S04]  /*1110*/  PLOP3.LUT P5, PT, PT, PT, UP1, 0x80, 0x0 ;  /* 0x000000000000781c */ /* 0x000fc80003faf018 */
[----:B------:R-:W0:Y:S08]  /*1120*/  @P1 LDC.64 R8, c[0x0][0x9b8] ;  /* 0x00026e00ff081b82 */ /* 0x000e300000000a00 */
[----:B-1----:R-:W1:Y:S08]  /*1130*/  @P0 LDC.64 R6, c[0x0][0x9a8] ;  /* 0x00026a00ff060b82 */ /* 0x002e700000000a00 */
[----:B------:R-:W3:Y:S08]  /*1140*/  @P0 LDC.64 R10, c[0x0][0x9b0] ;  /* 0x00026c00ff0a0b82 */ /* 0x000ef00000000a00 */
[----:B------:R-:W4:Y:S01]  /*1150*/  @P1 LDC.64 R20, c[0x0][0x9c0] ;  /* 0x00027000ff141b82 */ /* 0x000f220000000a00 */
[----:B--2---:R-:W-:-:S13]  /*1160*/  R2UR UR36, R4 ;  /* 0x00000000042472ca */ /* 0x004fda00000e0000 */
[----:B------:R-:W-:Y:S02]  /*1170*/  USHF.R.S32.HI UR37, URZ, 0x1f, UR36 ;  /* 0x0000001f3f257899 */ /* 0x000fe40008011424 */
[----:B------:R-:W-:-:S04]  /*1180*/  @UP0 ULEA UR8, UP2, UR36, UR8, 0x2 ;  /* 0x0000000824080291 */ /* 0x000fc8000f84103f */
[----:B0-----:R-:W-:Y:S01]  /*1190*/  @P1 IMAD R4, R8, UR37, RZ ;  /* 0x0000002508041c24 */ /* 0x001fe2000f8e02ff */
[----:B------:R-:W-:Y:S02]  /*11a0*/  @UP0 ULEA.HI.X UR9, UR36, UR9, UR37, 0x2, UP2 ;  /* 0x0000000924090291 */ /* 0x000fe400090f1425 */
[C---:B-1---5:R-:W-:Y:S01]  /*11b0*/  @P0 IMAD R0, R6.reuse, UR37, RZ ;  /* 0x0000002506000c24 */ /* 0x062fe2000f8e02ff */
[----:B------:R-:W-:Y:S02]  /*11c0*/  @UP1 ULEA UR10, UP0, UR36, UR10, 0x2 ;  /* 0x0000000a240a1291 */ /* 0x000fe4000f80103f */
[----:B------:R-:W-:Y:S02]  /*11d0*/  @P1 IMAD R9, R9, UR36, R4 ;  /* 0x0000002409091c24 */ /* 0x000fe4000f8e0204 */
[----:B------:R-:W-:Y:S01]  /*11e0*/  @P0 IMAD R3, R7, UR36, R0 ;  /* 0x0000002407030c24 */ /* 0x000fe2000f8e0200 */
[----:B------:R-:W-:Y:S02]  /*11f0*/  @UP1 ULEA.HI.X UR11, UR36, UR11, UR37, 0x2, UP0 ;  /* 0x0000000b240b1291 */ /* 0x000fe400080f1425 */
[----:B------:R-:W-:-:S04]  /*1200*/  @P0 IMAD.WIDE.U32 R4, R6, UR36, RZ ;  /* 0x0000002406040c25 */ /* 0x000fc8000f8e00ff */
[----:B------:R-:W-:-:S04]  /*1210*/  @P1 IMAD.WIDE.U32 R6, R8, UR36, RZ ;  /* 0x0000002408061c25 */ /* 0x000fc8000f8e00ff */
[----:B------:R-:W-:Y:S02]  /*1220*/  @P0 IMAD.IADD R5, R5, 0x1, R3 ;  /* 0x0000000105050824 */ /* 0x000fe400078e0203 */
[----:B------:R-:W-:Y:S02]  /*1230*/  @P1 IMAD.IADD R7, R7, 0x1, R9 ;  /* 0x0000000107071824 */ /* 0x000fe400078e0209 */
[----:B---3--:R-:W-:-:S04]  /*1240*/  @P0 IMAD.WIDE.U32 R4, R10, UR42, R4 ;  /* 0x0000002a0a040c25 */ /* 0x008fc8000f8e0004 */
[----:B----4-:R-:W-:Y:S01]  /*1250*/  @P1 IMAD.WIDE.U32 R8, R20, UR42, R6 ;  /* 0x0000002a14081c25 */ /* 0x010fe2000f8e0006 */
[----:B------:R-:W-:-:S03]  /*1260*/  @P0 LEA R6, P2, R4, UR12, 0x2 ;  /* 0x0000000c04060c11 */ /* 0x000fc6000f8410ff */
[----:B------:R-:W-:Y:S02]  /*1270*/  IMAD.U32 R12, RZ, RZ, UR8 ;  /* 0x00000008ff0c7e24 */ /* 0x000fe4000f8e00ff */
[----:B------:R-:W-:Y:S02]  /*1280*/  IMAD.U32 R14, RZ, RZ, UR10 ;  /* 0x0000000aff0e7e24 */ /* 0x000fe4000f8e00ff */
[----:B------:R-:W-:Y:S02]  /*1290*/  IMAD.U32 R13, RZ, RZ, UR9 ;  /* 0x00000009ff0d7e24 */ /* 0x000fe4000f8e00ff */
[----:B------:R-:W-:Y:S02]  /*12a0*/  IMAD.U32 R15, RZ, RZ, UR11 ;  /* 0x0000000bff0f7e24 */ /* 0x000fe4000f8e00ff */
[----:B------:R-:W-:Y:S01]  /*12b0*/  @P0 IMAD R3, R11, UR42, R5 ;  /* 0x0000002a0b030c24 */ /* 0x000fe2000f8e0205 */
[----:B------:R-:W-:Y:S01]  /*12c0*/  @P1 LEA R10, P3, R8, UR14, 0x2 ;  /* 0x0000000e080a1c11 */ /* 0x000fe2000f8610ff */
[----:B------:R-:W-:Y:S01]  /*12d0*/  @P1 IMAD R5, R21, UR42, R9 ;  /* 0x0000002a15051c24 */ /* 0x000fe2000f8e0209 */
[----:B------:R-:W2:Y:S01]  /*12e0*/  @P4 LDG.E R12, desc[UR50][R12.64] ;  /* 0x000000320c0c4981 */ /* 0x000ea2000c1e1900 */
[----:B------:R-:W-:Y:S01]  /*12f0*/  IMAD.MOV.U32 R0, RZ, RZ, 0x3f800000 ;  /* 0x3f800000ff007424 */ /* 0x000fe200078e00ff */
[----:B------:R-:W-:Y:S01]  /*1300*/  @P0 LEA.HI.X R7, R4, UR13, R3, 0x2, P2 ;  /* 0x0000000d04070c11 */ /* 0x000fe200090f1403 */
[----:B------:R-:W-:Y:S01]  /*1310*/  IMAD.MOV.U32 R3, RZ, RZ, 0x3f800000 ;  /* 0x3f800000ff037424 */ /* 0x000fe200078e00ff */
[----:B------:R-:W3:Y:S01]  /*1320*/  @P5 LDG.E R14, desc[UR50][R14.64] ;  /* 0x000000320e0e5981 */ /* 0x000ee2000c1e1900 */
[----:B------:R-:W-:Y:S01]  /*1330*/  @P1 LEA.HI.X R11, R8, UR15, R5, 0x2, P3 ;  /* 0x0000000f080b1c11 */ /* 0x000fe200098f1405 */
[----:B------:R-:W-:-:S03]  /*1340*/  ULDC.64 UR8, c[0x0][0x418] ;  /* 0x0001060000087ab9 */ /* 0x000fc60000000a00 */
[----:B------:R0:W5:Y:S04]  /*1350*/  @P0 LDG.E R3, desc[UR50][R6.64] ;  /* 0x0000003206030981 */ /* 0x000168000c1e1900 */
[----:B------:R0:W5:Y:S01]  /*1360*/  @P1 LDG.E R0, desc[UR50][R10.64] ;  /* 0x000000320a001981 */ /* 0x000162000c1e1900 */
[----:B------:R-:W-:Y:S01]  /*1370*/  UISETP.NE.U32.AND UP0, UPT, UR8, URZ, UPT ;  /* 0x0000003f0800728c */ /* 0x000fe2000bf05070 */
[----:B------:R-:W-:Y:S01]  /*1380*/  UMOV UR43, UR5 ;  /* 0x00000005002b7c82 */ /* 0x000fe20008000000 */
[----:B------:R-:W-:Y:S02]  /*1390*/  ULDC UR5, c[0x0][0x2f0] ;  /* 0x0000bc0000057ab9 */ /* 0x000fe40000000800 */
[----:B------:R-:W-:Y:S01]  /*13a0*/  UISETP.NE.AND.EX UP0, UPT, UR9, URZ, UPT, UP0 ;  /* 0x0000003f0900728c */ /* 0x000fe2000bf05300 */
[----:B------:R-:W-:Y:S01]  /*13b0*/  UMOV UR54, URZ ;  /* 0x0000003f00367c82 */ /* 0x000fe20008000000 */
[----:B------:R-:W-:-:S02]  /*13c0*/  ULOP3.LUT UR8, UR6, 0xff0000, URZ, 0xc0, !UPT ;  /* 0x00ff000006087892 */ /* 0x000fc4000f8ec03f */
[----:B------:R-:W-:Y:S02]  /*13d0*/  USEL UR4, UR4, 0x1, UP0 ;  /* 0x0000000104047887 */ /* 0x000fe40008000000 */
[----:B------:R-:W-:Y:S02]  /*13e0*/  ULOP3.LUT UR6, UR6, 0xff000000, URZ, 0xc0, !UPT ;  /* 0xff00000006067892 */ /* 0x000fe4000f8ec03f */
[----:B------:R-:W-:Y:S01]  /*13f0*/  UIMAD UR4, UR4, UR5, URZ ;  /* 0x00000005040472a4 */ /* 0x000fe2000f8e023f */
[----:B--2---:R-:W-:-:S06]  /*1400*/  @P4 R2UR UR54, R12 ;  /* 0x000000000c3642ca */ /* 0x004fcc00000e0000 */
[----:B---3--:R-:W-:Y:S01]  /*1410*/  @P5 R2UR UR4, R14 ;  /* 0x000000000e0452ca */ /* 0x008fe200000e0000 */
[----:B0-----:R-:W-:-:S14]  /*1420*/  @P5 BRA `(.L_x_136) ;  /* 0x0000000000345947 */ /* 0x001fdc0003800000 */
[----:B------:R-:W-:Y:S02]  /*1430*/  ULDC.64 UR10, c[0x0][0xa08] ;  /* 0x00028200000a7ab9 */ /* 0x000fe40000000a00 */
[----:B------:R-:W-:-:S04]  /*1440*/  ISETP.NE.U32.AND P0, PT, RZ, UR10, PT ;  /* 0x0000000aff007c0c */ /* 0x000fc8000bf05070 */
[----:B------:R-:W-:-:S13]  /*1450*/  ISETP.NE.AND.EX P0, PT, RZ, UR11, PT, P0 ;  /* 0x0000000bff007c0c */ /* 0x000fda000bf05300 */
[----:B------:R-:W-:Y:S05]  /*1460*/  @!P0 BRA `(.L_x_136) ;  /* 0x0000000000248947 */ /* 0x000fea0003800000 */
[----:B------:R-:W-:Y:S02]  /*1470*/  ULDC.64 UR4, c[0x0][0xa08] ;  /* 0x0002820000047ab9 */ /* 0x000fe40000000a00 */
[----:B------:R-:W-:-:S06]  /*1480*/  UIMAD.WIDE UR4, UR36, 0x4, UR4 ;  /* 0x00000004240478a5 */ /* 0x000fcc000f8e0204 */
[----:B------:R-:W-:Y:S02]  /*1490*/  IMAD.U32 R4, RZ, RZ, UR4 ;  /* 0x00000004ff047e24 */ /* 0x000fe4000f8e00ff */
[----:B------:R-:W-:-:S05]  /*14a0*/  IMAD.U32 R5, RZ, RZ, UR5 ;  /* 0x00000005ff057e24 */ /* 0x000fca000f8e00ff */
[----:B------:R-:W2:Y:S04]  /*14b0*/  LDG.E R7, desc[UR50][R4.64] ;  /* 0x0000003204077981 */ /* 0x000ea8000c1e1900 */
[----:B------:R-:W3:Y:S01]  /*14c0*/  LDG.E R6, desc[UR50][R4.64+0x4] ;  /* 0x0000043204067981 */ /* 0x000ee2000c1e1900 */
[----:B--2---:R-:W-:Y:S02]  /*14d0*/  R2UR UR4, R7 ;  /* 0x00000000070472ca */ /* 0x004fe400000e0000 */
[----:B---3--:R-:W-:-:S13]  /*14e0*/  R2UR UR5, R6 ;  /* 0x00000000060572ca */ /* 0x008fda00000e0000 */
[----:B------:R-:W-:-:S12]  /*14f0*/  UIADD3 UR4, -UR4, UR5, URZ ;  /* 0x0000000504047290 */ /* 0x000fd8000fffe13f */
.L_x_136:
[----:B------:R-:W-:Y:S01]  /*1500*/  UIADD3 UR54, -UR54, UR4, URZ ;  /* 0x0000000436367290 */ /* 0x000fe2000fffe13f */
[----:B-----5:R-:W-:Y:S01]  /*1510*/  FMUL.FTZ R0, R3, R0 ;  /* 0x0000000003007220 */ /* 0x020fe20000410000 */
[----:B------:R-:W-:Y:S02]  /*1520*/  USHF.R.U32.HI UR4, URZ, 0x8, UR6 ;  /* 0x000000083f047899 */ /* 0x000fe40008011606 */
[----:B------:R-:W-:Y:S02]  /*1530*/  UISETP.GE.AND UP0, UPT, UR54, 0x1, UPT ;  /* 0x000000013600788c */ /* 0x000fe4000bf06270 */
[----:B------:R-:W-:Y:S02]  /*1540*/  UIADD3 UR6, UR54, 0x9f, URZ ;  /* 0x0000009f36067890 */ /* 0x000fe4000fffe03f */
[----:B------:R-:W-:Y:S02]  /*1550*/  ULEA.HI UR8, UR8, UR4, URZ, 0x10 ;  /* 0x0000000408087291 */ /* 0x000fe4000f8f803f */
[----:B------:R-:W-:Y:S01]  /*1560*/  PLOP3.LUT P0, PT, PT, PT, UP0, 0x80, 0x0 ;  /* 0x000000000000781c */ /* 0x000fe20003f0f008 */
[----:B------:R-:W-:Y:S01]  /*1570*/  UIMAD.WIDE UR6, UR6, 0x66666667, URZ ;  /* 0x66666667060678a5 */ /* 0x000fe2000f8e023f */
[----:B------:R-:W-:Y:S01]  /*1580*/  ULDC UR11, c[0x0][0x988] ;  /* 0x00026200000b7ab9 */ /* 0x000fe20000000800 */
[----:B------:R-:W-:-:S02]  /*1590*/  UMOV UR4, URZ ;  /* 0x0000003f00047c82 */ /* 0x000fc40008000000 */
[----:B------:R-:W-:Y:S02]  /*15a0*/  USHF.R.U32.HI UR5, URZ, 0x1f, UR7 ;  /* 0x0000001f3f057899 */ /* 0x000fe40008011607 */
[----:B------:R-:W-:Y:S02]  /*15b0*/  ULOP3.LUT UR39, UR8, 0xff, URZ, 0xc0, !UPT ;  /* 0x000000ff08277892 */ /* 0x000fe4000f8ec03f */
[----:B------:R-:W-:Y:S02]  /*15c0*/  USHF.R.U32.HI UR45, URZ, 0x10, UR8 ;  /* 0x000000103f2d7899 */ /* 0x000fe40008011608 */
[----:B------:R-:W-:Y:S02]  /*15d0*/  ULEA.HI.SX32 UR9, UR7, UR5, 0x1a ;  /* 0x0000000507097291 */ /* 0x000fe4000f8fd23f */
[----:B------:R-:W-:Y:S10]  /*15e0*/  @!P0 BRA `(.L_x_137) ;  /* 0x0000000000908947 */ /* 0x000ff40003800000 */
[----:B------:R-:W-:Y:S01]  /*15f0*/  UISETP.NE.AND UP0, UPT, UR45, URZ, UPT ;  /* 0x0000003f2d00728c */ /* 0x000fe2000bf05270 */
[----:B------:R-:W-:-:S03]  /*1600*/  ULDC UR4, c[0x0][0x9f0] ;  /* 0x00027c0000047ab9 */ /* 0x000fc60000000800 */
[----:B------:R-:W-:-:S03]  /*1610*/  USEL UR10, UR45, UR4, UP0 ;  /* 0x000000042d0a7287 */ /* 0x000fc60008000000 */
[----:B------:R-:W-:Y:S01]  /*1620*/  UMOV UR4, URZ ;  /* 0x0000003f00047c82 */ /* 0x000fe20008000000 */
[----:B------:R-:W-:Y:S02]  /*1630*/  UIADD3 UR6, UR9, -0x1, UR10 ;  /* 0xffffffff09067890 */ /* 0x000fe4000fffe00a */
[----:B------:R-:W-:-:S04]  /*1640*/  IMAD.U32 R5, RZ, RZ, UR10 ;  /* 0x0000000aff057e24 */ /* 0x000fc8000f8e00ff */
[----:B------:R-:W-:Y:S01]  /*1650*/  IMAD.U32 R6, RZ, RZ, UR6 ;  /* 0x00000006ff067e24 */ /* 0x000fe2000f8e00ff */
[-C--:B------:R-:W-:Y:S01]  /*1660*/  IABS R3, R5.reuse ;  /* 0x0000000500037213 */ /* 0x080fe20000000000 */
[----:B------:R-:W-:Y:S01]  /*1670*/  ULOP3.LUT UR6, UR6, UR10, URZ, 0x3c, !UPT ;  /* 0x0000000a06067292 */ /* 0x000fe2000f8e3c3f */
[----:B------:R-:W-:Y:S02]  /*1680*/  IABS R7, R5 ;  /* 0x0000000500077213 */ /* 0x000fe40000000000 */
[----:B------:R-:W-:Y:S02]  /*1690*/  R2UR UR12, R3 ;  /* 0x00000000030c72ca */ /* 0x000fe400000e0000 */
[----:B------:R-:W-:-:S05]  /*16a0*/  IABS R6, R6 ;  /* 0x0000000600067213 */ /* 0x000fca0000000000 */
[----:B------:R-:W-:-:S05]  /*16b0*/  IMAD.MOV.U32 R5, RZ, RZ, R6 ;  /* 0x000000ffff057224 */ /* 0x000fca00078e0006 */
[----:B------:R-:W-:Y:S01]  /*16c0*/  R2UR UR8, R5 ;  /* 0x00000000050872ca */ /* 0x000fe200000e0000 */
[----:B------:R-:W0:Y:S08]  /*16d0*/  I2F.RP R3, UR12 ;  /* 0x0000000c00037d06 */ /* 0x000e300008209400 */
[----:B0-----:R-:W0:Y:S02]  /*16e0*/  MUFU.RCP R3, R3 ;  /* 0x0000000300037308 */ /* 0x001e240000001000 */
[----:B0-----:R-:W-:-:S02]  /*16f0*/  VIADD R4, R3, 0xffffffe ;  /* 0x0ffffffe03047836 */ /* 0x001fc40000000000 */
[----:B------:R-:W-:-:S04]  /*1700*/  IMAD.MOV R3, RZ, RZ, -R7 ;  /* 0x000000ffff037224 */ /* 0x000fc800078e0a07 */
[----:B------:R-:W0:Y:S02]  /*1710*/  F2I.FTZ.U32.TRUNC.NTZ R4, R4 ;  /* 0x0000000400047305 */ /* 0x000e24000021f000 */
[----:B0-----:R-:W-:-:S13]  /*1720*/  R2UR UR5, R4 ;  /* 0x00000000040572ca */ /* 0x001fda00000e0000 */
[----:B------:R-:W-:-:S04]  /*1730*/  UIADD3 UR7, URZ, -UR5, URZ ;  /* 0x800000053f077290 */ /* 0x000fc8000fffe03f */
[----:B------:R-:W-:-:S04]  /*1740*/  UIMAD UR7, UR7, UR12, URZ ;  /* 0x0000000c070772a4 */ /* 0x000fc8000f8e023f */
[----:B------:R-:W-:-:S03]  /*1750*/  UIMAD.WIDE.U32 UR4, UR5, UR7, UR4 ;  /* 0x00000007050472a5 */ /* 0x000fc6000f8e0004 */
[----:B------:R-:W-:Y:S01]  /*1760*/  R2UR UR7, R3 ;  /* 0x00000000030772ca */ /* 0x000fe200000e0000 */
[----:B------:R-:W-:-:S12]  /*1770*/  UIMAD.WIDE.U32 UR4, UR5, UR8, URZ ;  /* 0x00000008050472a5 */ /* 0x000fd8000f8e003f */
[----:B------:R-:W-:-:S04]  /*1780*/  UIMAD UR4, UR5, UR7, UR8 ;  /* 0x00000007050472a4 */ /* 0x000fc8000f8e0208 */
[----:B------:R-:W-:-:S11]  /*1790*/  UISETP.GT.U32.AND UP1, UPT, UR12, UR4, UPT ;  /* 0x000000040c00728c */ /* 0x000fd6000bf24070 */
[----:B------:R-:W-:Y:S02]  /*17a0*/  @!UP1 UIADD3 UR4, UR4, -UR12, URZ ;  /* 0x8000000c04049290 */ /* 0x000fe4000fffe03f */
[----:B------:R-:W-:Y:S02]  /*17b0*/  @!UP1 UIADD3 UR5, UR5, 0x1, URZ ;  /* 0x0000000105059890 */ /* 0x000fe4000fffe03f */
[----:B------:R-:W-:Y:S02]  /*17c0*/  UISETP.GE.U32.AND UP0, UPT, UR4, UR12, UPT ;  /* 0x0000000c0400728c */ /* 0x000fe4000bf06070 */
[----:B------:R-:W-:-:S09]  /*17d0*/  UISETP.GE.AND UP1, UPT, UR6, URZ, UPT ;  /* 0x0000003f0600728c */ /* 0x000fd2000bf26270 */
[----:B------:R-:W-:Y:S02]  /*17e0*/  @UP0 UIADD3 UR5, UR5, 0x1, URZ ;  /* 0x0000000105050890 */ /* 0x000fe4000fffe03f */
[----:B------:R-:W-:-:S05]  /*17f0*/  UISETP.NE.AND UP0, UPT, UR10, URZ, UPT ;  /* 0x0000003f0a00728c */ /* 0x000fca000bf05270 */
[----:B------:R-:W-:Y:S02]  /*1800*/  UMOV UR4, UR5 ;  /* 0x0000000500047c82 */ /* 0x000fe40008000000 */
[----:B------:R-:W-:-:S04]  /*1810*/  @!UP1 UIADD3 UR4, -UR4, URZ, URZ ;  /* 0x0000003f04049290 */ /* 0x000fc8000fffe13f */
[----:B------:R-:W-:-:S12]  /*1820*/  @!UP0 ULOP3.LUT UR4, URZ, UR10, URZ, 0x33, !UPT ;  /* 0x0000000a3f048292 */ /* 0x000fd8000f8e333f */
.L_x_137:
[----:B------:R-:W-:Y:S01]  /*1830*/  UIMAD UR40, UR39, UR4, URZ ;  /* 0x00000004272872a4 */ /* 0x000fe2000f8e023f */
[----:B------:R-:W-:Y:S02]  /*1840*/  IMAD.U32 R3, RZ, RZ, UR9 ;  /* 0x00000009ff037e24 */ /* 0x000fe4000f8e00ff */
[----:B------:R-:W-:Y:S01]  /*1850*/  FMUL.FTZ R0, R0, UR11 ;  /* 0x0000000b00007c20 */ /* 0x000fe20008410000 */
[----:B------:R-:W-:Y:S01]  /*1860*/  IMAD.U32 R4, RZ, RZ, UR4 ;  /* 0x00000004ff047e24 */ /* 0x000fe2000f8e00ff */
[----:B------:R-:W-:Y:S01]  /*1870*/  PLOP3.LUT P0, PT, PT, PT, PT, 0x80, 0x0 ;  /* 0x000000000000781c */ /* 0x000fe20003f0f070 */
[----:B------:R-:W-:Y:S01]  /*1880*/  IMAD.MOV.U32 R29, RZ, RZ, RZ ;  /* 0x000000ffff1d7224 */ /* 0x000fe200078e00ff */
[----:B------:R-:W-:Y:S02]  /*1890*/  CS2R R6, SRZ ;  /* 0x0000000000067805 */ /* 0x000fe4000001ff00 */
[----:B------:R-:W-:Y:S01]  /*18a0*/  R2UR UR41, R0 ;  /* 0x00000000002972ca */ /* 0x000fe200000e0000 */
[----:B------:R-:W-:Y:S01]  /*18b0*/  IMAD.MOV.U32 R0, RZ, RZ, RZ ;  /* 0x000000ffff007224 */ /* 0x000fe200078e00ff */
[----:B------:R-:W-:-:S02]  /*18c0*/  VIADDMNMX R3, R4, UR40, R3, PT ;  /* 0x0000002804037c46 */ /* 0x000fc4000b800103 */
[----:B------:R-:W-:Y:S02]  /*18d0*/  CS2R R48, SRZ ;  /* 0x0000000000307805 */ /* 0x000fe4000001ff00 */
[----:B------:R-:W-:Y:S02]  /*18e0*/  CS2R R8, SRZ ;  /* 0x0000000000087805 */ /* 0x000fe4000001ff00 */
[----:B------:R-:W-:Y:S02]  /*18f0*/  CS2R R10, SRZ ;  /* 0x00000000000a7805 */ /* 0x000fe4000001ff00 */
[----:B------:R-:W-:Y:S01]  /*1900*/  R2UR UR52, R3 ;  /* 0x00000000033472ca */ /* 0x000fe200000e0000 */
[----:B------:R-:W-:Y:S01]  /*1910*/  IMAD.MOV.U32 R3, RZ, RZ, RZ ;  /* 0x000000ffff037224 */ /* 0x000fe200078e00ff */
[----:B------:R-:W-:Y:S02]  /*1920*/  CS2R R12, SRZ ;  /* 0x00000000000c7805 */ /* 0x000fe4000001ff00 */
[----:B------:R-:W-:-:S02]  /*1930*/  CS2R R14, SRZ ;  /* 0x00000000000e7805 */ /* 0x000fc4000001ff00 */
[----:B------:R-:W-:Y:S01]  /*1940*/  CS2R R20, SRZ ;  /* 0x0000000000147805 */ /* 0x000fe2000001ff00 */
[----:B------:R-:W-:Y:S01]  /*1950*/  IMAD.MOV.U32 R33, RZ, RZ, RZ ;  /* 0x000000ffff217224 */ /* 0x000fe200078e00ff */
[----:B------:R-:W-:Y:S01]  /*1960*/  CS2R R24, SRZ ;  /* 0x0000000000187805 */ /* 0x000fe2000001ff00 */
[----:B------:R-:W-:Y:S01]  /*1970*/  IMAD.MOV.U32 R47, RZ, RZ, RZ ;  /* 0x000000ffff2f7224 */ /* 0x000fe200078e00ff */
[----:B------:R-:W-:Y:S02]  /*1980*/  CS2R R44, SRZ ;  /* 0x00000000002c7805 */ /* 0x000fe4000001ff00 */
[----:B------:R-:W-:Y:S02]  /*1990*/  CS2R R52, SRZ ;  /* 0x0000000000347805 */ /* 0x000fe4000001ff00 */
[----:B------:R-:W-:Y:S01]  /*19a0*/  CS2R R40, SRZ ;  /* 0x0000000000287805 */ /* 0x000fe2000001ff00 */
[----:B------:R-:W-:Y:S01]  /*19b0*/  IMAD.MOV.U32 R50, RZ, RZ, RZ ;  /* 0x000000ffff327224 */ /* 0x000fe200078e00ff */
[----:B------:R-:W-:Y:S01]  /*19c0*/  CS2R R88, SRZ ;  /* 0x0000000000587805 */ /* 0x000fe2000001ff00 */
[----:B------:R-:W-:Y:S01]  /*19d0*/  UISETP.GT.AND UP0, UPT, UR52, UR40, UPT ;  /* 0x000000283400728c */ /* 0x000fe2000bf04270 */
[----:B------:R-:W-:-:S02]  /*19e0*/  CS2R R54, SRZ ;  /* 0x0000000000367805 */ /* 0x000fc4000001ff00 */
[----:B------:R-:W-:Y:S02]  /*19f0*/  CS2R R56, SRZ ;  /* 0x0000000000387805 */ /* 0x000fe4000001ff00 */
[----:B------:R-:W-:Y:S02]  /*1a00*/  CS2R R90, SRZ ;  /* 0x00000000005a7805 */ /* 0x000fe4000001ff00 */
[----:B------:R-:W-:Y:S02]  /*1a10*/  CS2R R60, SRZ ;  /* 0x00000000003c7805 */ /* 0x000fe4000001ff00 */
[----:B------:R-:W-:Y:S02]  /*1a20*/  CS2R R62, SRZ ;  /* 0x00000000003e7805 */ /* 0x000fe4000001ff00 */
[----:B------:R-:W-:Y:S02]  /*1a30*/  PLOP3.LUT P1, PT, PT, PT, UP0, 0x80, 0x0 ;  /* 0x000000000000781c */ /* 0x000fe40003f2f008 */
[----:B------:R-:W-:Y:S01]  /*1a40*/  CS2R R58, SRZ ;  /* 0x00000000003a7805 */ /* 0x000fe2000001ff00 */
[----:B------:R-:W-:Y:S01]  /*1a50*/  IMAD.MOV.U32 R64, RZ, RZ, RZ ;  /* 0x000000ffff407224 */ /* 0x000fe200078e00ff */
[----:B------:R-:W-:-:S02]  /*1a60*/  CS2R R68, SRZ ;  /* 0x0000000000447805 */ /* 0x000fc4000001ff00 */
[----:B------:R-:W-:Y:S02]  /*1a70*/  CS2R R70, SRZ ;  /* 0x0000000000467805 */ /* 0x000fe4000001ff00 */
[----:B------:R-:W-:Y:S02]  /*1a80*/  CS2R R66, SRZ ;  /* 0x0000000000427805 */ /* 0x000fe4000001ff00 */
[----:B------:R-:W-:Y:S02]  /*1a90*/  CS2R R72, SRZ ;  /* 0x0000000000487805 */ /* 0x000fe4000001ff00 */
[----:B------:R-:W-:Y:S01]  /*1aa0*/  CS2R R76, SRZ ;  /* 0x00000000004c7805 */ /* 0x000fe2000001ff00 */
[----:B------:R-:W-:Y:S01]  /*1ab0*/  IMAD.MOV.U32 R92, RZ, RZ, RZ ;  /* 0x000000ffff5c7224 */ /* 0x000fe200078e00ff */
[----:B------:R-:W-:Y:S02]  /*1ac0*/  CS2R R78, SRZ ;  /* 0x00000000004e7805 */ /* 0x000fe4000001ff00 */
[----:B------:R-:W-:-:S02]  /*1ad0*/  CS2R R74, SRZ ;  /* 0x00000000004a7805 */ /* 0x000fc4000001ff00 */
[----:B------:R-:W-:Y:S02]  /*1ae0*/  CS2R R84, SRZ ;  /* 0x0000000000547805 */ /* 0x000fe4000001ff00 */
[----:B------:R-:W-:Y:S02]  /*1af0*/  CS2R R80, SRZ ;  /* 0x0000000000507805 */ /* 0x000fe4000001ff00 */
[----:B------:R-:W-:Y:S02]  /*1b00*/  CS2R R86, SRZ ;  /* 0x0000000000567805 */ /* 0x000fe4000001ff00 */
[----:B------:R-:W-:Y:S01]  /*1b10*/  CS2R R82, SRZ ;  /* 0x0000000000527805 */ /* 0x000fe2000001ff00 */
[----:B------:R-:W-:Y:S06]  /*1b20*/  @!P1 BRA `(.L_x_138) ;  /* 0x0000006c00b09947 */ /* 0x000fec0003800000 */
[----:B------:R-:W0:Y:S01]  /*1b30*/  SHFL.IDX PT, R0, R217, RZ, 0x1f ;  /* 0x00001fffd9007589 */ /* 0x000e2200000e0000 */
[----:B------:R-:W1:Y:S01]  /*1b40*/  S2UR UR6, SR_CgaCtaId ;  /* 0x00000000000679c3 */ /* 0x000e620000008800 */
[----:B------:R-:W-:Y:S01]  /*1b50*/  UMOV UR5, 0x400 ;  /* 0x0000040000057882 */ /* 0x000fe20000000000 */
[----:B0-----:R-:W-:Y:S01]  /*1b60*/  R2UR UR44, R0 ;  /* 0x00000000002c72ca */ /* 0x001fe200000e0000 */
[----:B-1----:R-:W-:-:S04]  /*1b70*/  ULEA UR5, UR6, UR5, 0x18 ;  /* 0x0000000506057291 */ /* 0x002fc8000f8ec03f */
[----:B------:R-:W-:-:S04]  /*1b80*/  UIADD3 UR5, UR5, 0x14400, URZ ;  /* 0x0001440005057890 */ /* 0x000fc8000fffe03f */
[----:B------:R-:W-:-:S04]  /*1b90*/  ULOP3.LUT UP0, URZ, UR5, 0x9f, URZ, 0xc0, !UPT ;  /* 0x0000009f053f7892 */ /* 0x000fc8000f80c03f */
[----:B------:R-:W-:Y:S02]  /*1ba0*/  ULEA.HI UR4, UR44, UR44, URZ, 0x1 ;  /* 0x0000002c2c047291 */ /* 0x000fe4000f8f083f */
[----:B------:R-:W-:Y:S02]  /*1bb0*/  PLOP3.LUT P0, PT, PT, PT, UP0, 0x80, 0x0 ;  /* 0x000000000000781c */ /* 0x000fe40003f0f008 */
        /* <DEDUP_REMOVED lines=22> */
.L_x_139:
[----:B------:R-:W0:Y:S01]  /*1d20*/  S2UR UR5, SR_CgaCtaId ;  /* 0x00000000000579c3 */ /* 0x000e220000008800 */
[----:B------:R-:W-:Y:S01]  /*1d30*/  ULEA.HI UR4, UR47, UR47, URZ, 0x1 ;  /* 0x0000002f2f047291 */ /* 0x000fe2000f8f083f */
[----:B------:R-:W-:Y:S01]  /*1d40*/  MOV R3, 0x400 ;  /* 0x0000040000037802 */ /* 0x000fe20000000f00 */
[----:B------:R-:W-:Y:S02]  /*1d50*/  IMAD.U32 R5, RZ, RZ, UR48 ;  /* 0x00000030ff057e24 */ /* 0x000fe4000f8e00ff */
[----:B------:R-:W-:-:S03]  /*1d60*/  ULOP3.LUT UR4, UR4, 0xfffffffe, URZ, 0xc0, !UPT ;  /* 0xfffffffe04047892 */ /* 0x000fc6000f8ec03f */
[----:B------:R-:W-:Y:S01]  /*1d70*/  ISETP.NE.AND P0, PT, R5, 0x3, PT ;  /* 0x000000030500780c */ /* 0x000fe20003f05270 */
[----:B------:R-:W-:-:S06]  /*1d80*/  UIADD3 UR4, UR47, -UR4, URZ ;  /* 0x800000042f047290 */ /* 0x000fcc000fffe03f */
[----:B------:R-:W-:-:S05]  /*1d90*/  IMAD.U32 R0, RZ, RZ, UR4 ;  /* 0x00000004ff007e24 */ /* 0x000fca000f8e00ff */
[----:B------:R-:W-:Y:S01]  /*1da0*/  SHF.L.U32 R0, R0, 0x1f, RZ ;  /* 0x0000001f00007819 */ /* 0x000fe200000006ff */
[----:B0-----:R-:W-:-:S05]  /*1db0*/  IMAD.U32 R4, RZ, RZ, UR5 ;  /* 0x00000005ff047e24 */ /* 0x001fca000f8e00ff */
[----:B------:R-:W-:-:S04]  /*1dc0*/  LEA R3, R4, R3, 0x18 ;  /* 0x0000000304037211 */ /* 0x000fc800078ec0ff */
[----:B------:R-:W0:Y:S02]  /*1dd0*/  SYNCS.PHASECHK.TRANS64.TRYWAIT P1, [R3+URZ+0x29800], R0 ;  /* 0x02980000030075a7 */ /* 0x000e24000802017f */
[----:B0-----:R-:W-:Y:S05]  /*1de0*/  @!P1 BRA `(.L_x_140) ;  /* 0x0000010000549947 */ /* 0x001fea0003800000 */
.L_x_278:
[----:B------:R-:W-:Y:S05]  /*1df0*/  @!P0 BRA `(.L_x_141) ;  /* 0x0000000000048947 */ /* 0x000fea0003800000 */
[----:B------:R-:W-:Y:S01]  /*1e00*/  BPT.TRAP 0x1 ;  /* 0x000000040000795c */ /* 0x000fe20000300000 */
.L_x_141:
[----:B------:R-:W-:Y:S02]  /*1e10*/  IMAD.U32 R5, RZ, RZ, UR46 ;  /* 0x0000002eff057e24 */ /* 0x000fe4000f8e00ff */
[----:B------:R-:W-:-:S03]  /*1e20*/  IMAD.U32 R6, RZ, RZ, UR53 ;  /* 0x00000035ff067e24 */ /* 0x000fc6000f8e00ff */
[----:B------:R-:W-:Y:S01]  /*1e30*/  SHF.L.U32 R5, R5, 0x1f, RZ ;  /* 0x0000001f05057819 */ /* 0x000fe200000006ff */
[----:B------:R-:W-:-:S04]  /*1e40*/  IMAD R6, R6, 0x8, R3 ;  /* 0x0000000806067824 */ /* 0x000fc800078e0203 */
[----:B------:R1:W2:Y:S01]  /*1e50*/  SYNCS.PHASECHK.TRANS64.TRYWAIT P2, [R6+URZ+0x29830], R5 ;  /* 0x02983005060075a7 */ /* 0x0002a2000804017f */
[----:B------:R-:W-:Y:S05]  /*1e60*/  @!P0 BRA `(.L_x_142) ;  /* 0x0000000000048947 */ /* 0x000fea0003800000 */
[----:B------:R-:W-:Y:S01]  /*1e70*/  BPT.TRAP 0x1 ;  /* 0x000000040000795c */ /* 0x000fe20000300000 */
.L_x_142:
[----:B0-----:R-:W0:Y:S01]  /*1e80*/  S2R R0, SR_TID.X ;  /* 0x0000000000007919 */ /* 0x001e220000002100 */
[----:B------:R-:W-:Y:S01]  /*1e90*/  IMAD.MOV.U32 R25, RZ, RZ, RZ ;  /* 0x000000ffff197224 */ /* 0x000fe200078e00ff */
[----:B0-----:R-:W-:Y:S01]  /*1ea0*/  LOP3.LUT P1, R0, R0, 0x7f, RZ, 0xc0, !PT ;  /* 0x0000007f00007812 */ /* 0x001fe2000782c0ff */
[----:B--2---:R-:W-:-:S12]  /*1eb0*/  @P2 BRA `(.L_x_143) ;  /* 0x0000000000082947 */ /* 0x004fd80003800000 */
[----:B------:R-:W0:Y:S02]  /*1ec0*/  SYNCS.PHASECHK.TRANS64.TRYWAIT P2, [R6+URZ+0x29830], R5 ;  /* 0x02983005060075a7 */ /* 0x000e24000804017f */
[----:B0-----:R-:W-:Y:S05]  /*1ed0*/  @!P2 BRA `(.L_x_144) ;  /* 0x00000100002ca947 */ /* 0x001fea0003800000 */
.L_x_143:
[----:B------:R-:W-:Y:S05]  /*1ee0*/  WARPSYNC.ALL ;  /* 0x0000000000007948 */ /* 0x000fea0003800000 */
[----:B------:R-:W-:Y:S01]  /*1ef0*/  R2UR UR4, R3 ;  /* 0x00000000030472ca */ /* 0x000fe200000e0000 */
[----:B------:R-:W-:Y:S01]  /*1f00*/  ULOP3.LUT UR20, UR55, 0x10000, URZ, 0xfc, !UPT ;  /* 0x0001000037147892 */ /* 0x000fe2000f8efc3f */
[----:B------:R-:W-:Y:S01]  /*1f10*/  WARPGROUP.ARRIVE ;  /* 0x00000000000079c5 */ /* 0x000fe20000000000 */
[----:B------:R-:W-:Y:S01]  /*1f20*/  UMOV UR25, 0x80000020 ;  /* 0x8000002000197882 */ /* 0x000fe20000000000 */
[----:B------:R-:W-:Y:S01]  /*1f30*/  UMOV UR27, 0x80000020 ;  /* 0x80000020001b7882 */ /* 0x000fe20000000000 */
[----:B------:R-:W-:Y:S01]  /*1f40*/  UMOV UR5, UR25 ;  /* 0x0000001900057c82 */ /* 0x000fe20008000000 */
[----:B------:R-:W-:Y:S01]  /*1f50*/  UMOV UR7, 0x80000020 ;  /* 0x8000002000077882 */ /* 0x000fe20000000000 */
[----:B------:R-:W-:Y:S01]  /*1f60*/  UIADD3 UR9, UR20, 0x2, URZ ;  /* 0x0000000214097890 */ /* 0x000fe2000fffe03f */
[----:B------:R-:W-:Y:S01]  /*1f70*/  IMAD.U32 R8, RZ, RZ, UR54 ;  /* 0x00000036ff087e24 */ /* 0x000fe2000f8e00ff */
[----:B------:R-:W-:Y:S01]  /*1f80*/  UMOV UR24, UR20 ;  /* 0x0000001400187c82 */ /* 0x000fe20008000000 */
[----:B------:R-:W-:Y:S01]  /*1f90*/  UMOV UR11, 0x80000020 ;  /* 0x80000020000b7882 */ /* 0x000fe20000000000 */
[----:B------:R-:W-:Y:S01]  /*1fa0*/  UIADD3 UR13, UR20, 0x200, URZ ;  /* 0x00000200140d7890 */ /* 0x000fe2000fffe03f */
[----:B------:R-:W-:Y:S01]  /*1fb0*/  IMAD.U32 R12, RZ, RZ, UR52 ;  /* 0x00000034ff0c7e24 */ /* 0x000fe2000f8e00ff */
[----:B------:R-:W-:Y:S01]  /*1fc0*/  UIADD3 UR4, UR4, 0x1a400, URZ ;  /* 0x0001a40004047890 */ /* 0x000fe2000fffe03f */
[----:B------:R-:W-:Y:S01]  /*1fd0*/  IADD3 R7, R8, 0xa0, -R199 ;  /* 0x000000a008077810 */ /* 0x000fe20007ffe8c7 */
[----:B------:R-:W-:Y:S01]  /*1fe0*/  UMOV UR15, 0x80000020 ;  /* 0x80000020000f7882 */ /* 0x000fe20000000000 */
[----:B------:R-:W-:Y:S01]  /*1ff0*/  UMOV UR19, 0x80000020 ;  /* 0x8000002000137882 */ /* 0x000fe20000000000 */
[----:B------:R-:W-:Y:S01]  /*2000*/  USHF.R.U32.HI UR4, URZ, 0x4, UR4 ;  /* 0x000000043f047899 */ /* 0x000fe20008011604 */
[----:B------:R-:W-:Y:S01]  /*2010*/  P2R R10, PR, RZ, 0x2 ;  /* 0x00000002ff0a7803 */ /* 0x000fe20000000000 */
[----:B------:R-:W-:Y:S01]  /*2020*/  UMOV UR23, 0x80000020 ;  /* 0x8000002000177882 */ /* 0x000fe20000000000 */
[----:B------:R-:W-:Y:S01]  /*2030*/  IMAD R7, R12, -0xa0, R7 ;  /* 0xffffff600c077824 */ /* 0x000fe200078e0207 */
[----:B------:R-:W-:Y:S01]  /*2040*/  ULOP3.LUT UR4, UR4, 0x3fff, URZ, 0xc0, !UPT ;  /* 0x00003fff04047892 */ /* 0x000fe2000f8ec03f */
[----:B------:R-:W-:Y:S01]  /*2050*/  P2R R9, PR, RZ, 0x1 ;  /* 0x00000001ff097803 */ /* 0x000fe20000000000 */
[----:B------:R-:W-:-:S02]  /*2060*/  UIADD3 UR52, UR52, -0x2, URZ ;  /* 0xfffffffe34347890 */ /* 0x000fc4000fffe03f */
[----:B------:R-:W-:Y:S01]  /*2070*/  ULOP3.LUT UR49, UR4, 0x10000, URZ, 0xfc, !UPT ;  /* 0x0001000004317892 */ /* 0x000fe2000f8efc3f */
[C---:B------:R-:W-:Y:S01]  /*2080*/  ISETP.GT.AND P3, PT, R7.reuse, RZ, PT ;  /* 0x000000ff0700720c */ /* 0x040fe20003f64270 */
[----:B------:R-:W-:Y:S01]  /*2090*/  UISETP.GE.AND UP0, UPT, UR52, UR40, UPT ;  /* 0x000000283400728c */ /* 0x000fe2000bf06270 */
[C---:B------:R-:W-:Y:S01]  /*20a0*/  ISETP.GT.AND P6, PT, R7.reuse, 0x1, PT ;  /* 0x000000010700780c */ /* 0x040fe20003fc4270 */
[----:B------:R-:W-:Y:S01]  /*20b0*/  UIMAD UR28, UR53, 0x780, UR49 ;  /* 0x00000780351c78a4 */ /* 0x000fe2000f8e0231 */
[C---:B------:R-:W-:Y:S01]  /*20c0*/  ISETP.GT.AND P5, PT, R7.reuse, 0x8, PT ;  /* 0x000000080700780c */ /* 0x040fe20003fa4270 */
[----:B------:R-:W-:Y:S01]  /*20d0*/  UMOV UR4, UR24 ;  /* 0x0000001800047c82 */ /* 0x000fe20008000000 */
[C---:B------:R-:W-:Y:S01]  /*20e0*/  ISETP.GT.AND P2, PT, R7.reuse, 0x9, PT ;  /* 0x000000090700780c */ /* 0x040fe20003f44270 */
[----:B------:R-:W-:Y:S01]  /*20f0*/  UIADD3 UR6, UR28, 0x180, URZ ;  /* 0x000001801c067890 */ /* 0x000fe2000fffe03f */
[C---:B------:R-:W-:Y:S01]  /*2100*/  ISETP.GT.AND P4, PT, R7.reuse, 0x10, PT ;  /* 0x000000100700780c */ /* 0x040fe20003f84270 */
[----:B------:R-:W-:Y:S01]  /*2110*/  UIADD3 UR8, UR28, 0x200, URZ ;  /* 0x000002001c087890 */ /* 0x000fe2000fffe03f */
[C---:B------:R-:W-:Y:S01]  /*2120*/  ISETP.GT.AND P1, PT, R7.reuse, 0x79, PT ;  /* 0x000000790700780c */ /* 0x040fe20003f24270 */
[----:B------:R-:W-:Y:S01]  /*2130*/  UMOV UR26, UR28 ;  /* 0x0000001c001a7c82 */ /* 0x000fe20008000000 */
[----:B------:R-:W-:Y:S01]  /*2140*/  UIADD3 UR10, UR28, 0x2, URZ ;  /* 0x000000021c0a7890 */ /* 0x000fe2000fffe03f */
[----:B------:R-:W-:Y:S01]  /*2150*/  QGMMA.64x32x32.F32.E4M3.E4M3 R92, gdesc[UR24], RZ, !UPT, gsb0 ;  /* 0x00600000185c79f3 */ /* 0x000fe2000c0008ff */
[----:B------:R-:W-:Y:S01]  /*2160*/  UIADD3 UR26, UR28, 0x80, URZ ;  /* 0x000000801c1a7890 */ /* 0x000fe2000fffe03f */
[----:B------:R-:W-:Y:S01]  /*2170*/  ISETP.GT.AND P0, PT, R7, 0x80, PT ;  /* 0x000000800700780c */ /* 0x000fe20003f04270 */
[----:B------:R-:W-:Y:S01]  /*2180*/  UMOV UR27, 0x80000020 ;  /* 0x80000020001b7882 */ /* 0x000fe20000000000 */
[----:B------:R-:W-:-:S02]  /*2190*/  UIADD3 UR12, UR28, 0x202, URZ ;  /* 0x000002021c0c7890 */ /* 0x000fc4000fffe03f */
[----:B------:R-:W-:Y:S02]  /*21a0*/  UIADD3 UR14, UR28, 0x280, URZ ;  /* 0x000002801c0e7890 */ /* 0x000fe4000fffe03f */
[----:B------:R-:W-:Y:S02]  /*21b0*/  UIADD3 UR16, UR28, 0x282, URZ ;  /* 0x000002821c107890 */ /* 0x000fe4000fffe03f */
[----:B------:R-:W-:Y:S02]  /*21c0*/  UIADD3 UR18, UR28, 0x402, URZ ;  /* 0x000004021c127890 */ /* 0x000fe4000fffe03f */
[----:B------:R-:W-:Y:S01]  /*21d0*/  UIADD3 UR22, UR28, 0x680, URZ ;  /* 0x000006801c167890 */ /* 0x000fe2000fffe03f */
[----:B------:R-:W-:Y:S02]  /*21e0*/  WARPGROUP.DEPBAR.LE gsb0, 0x0 ;  /* 0x00008000000079c5 */ /* 0x000fe40000010000 */
[----:B------:R-:W-:-:S06]  /*21f0*/  WARPGROUP.ARRIVE ;  /* 0x00000000000079c5 */ /* 0x000fcc0000000000 */
[----:B------:R-:W-:Y:S01]  /*2200*/  QGMMA.64x32x32.F32.E4M3.E4M3 R76, gdesc[UR24], RZ, !UPT, gsb0 ;  /* 0x00600000184c79f3 */ /* 0x000fe2000c0008ff */
[----:B------:R-:W-:Y:S01]  /*2210*/  UIADD3 UR26, UR28, 0x100, URZ ;  /* 0x000001001c1a7890 */ /* 0x000fe2000fffe03f */
[----:B------:R-:W-:Y:S01]  /*2220*/  UMOV UR27, 0x80000020 ;  /* 0x80000020001b7882 */ /* 0x000fe20000000000 */
[----:B------:R-:W-:Y:S02]  /*2230*/  WARPGROUP.DEPBAR.LE gsb0, 0x0 ;  /* 0x00008000000079c5 */ /* 0x000fe40000010000 */
[----:B------:R-:W-:-:S06]  /*2240*/  WARPGROUP.ARRIVE ;  /* 0x00000000000079c5 */ /* 0x000fcc0000000000 */
[----:B------:R-:W-:Y:S01]  /*2250*/  QGMMA.64x32x32.F32.E4M3.E4M3 R60, gdesc[UR24], RZ, !UPT, gsb0 ;  /* 0x00600000183c79f3 */ /* 0x000fe2000c0008ff */
[----:B------:R-:W-:Y:S01]  /*2260*/  UMOV UR26, UR8 ;  /* 0x00000008001a7c82 */ /* 0x000fe20008000000 */
[----:B------:R-:W-:Y:S01]  /*2270*/  UMOV UR27, 0x80000020 ;  /* 0x80000020001b7882 */ /* 0x000fe20000000000 */
[----:B------:R-:W-:Y:S02]  /*2280*/  WARPGROUP.DEPBAR.LE gsb0, 0x0 ;  /* 0x00008000000079c5 */ /* 0x000fe40000010000 */
[----:B------:R-:W-:-:S06]  /*2290*/  WARPGROUP.ARRIVE ;  /* 0x00000000000079c5 */ /* 0x000fcc0000000000 */
[----:B------:R-:W-:Y:S01]  /*22a0*/  QGMMA.64x32x32.F32.E4M3.E4M3 R44, gdesc[UR4], RZ, !UPT, gsb0 ;  /* 0x00600000042c79f3 */ /* 0x000fe2000c0008ff */
[----:B------:R-:W-:Y:S01]  /*22b0*/  UMOV UR4, UR9 ;  /* 0x0000000900047c82 */ /* 0x000fe20008000000 */
[----:B------:R-:W-:Y:S01]  /*22c0*/  UMOV UR5, 0x80000020 ;  /* 0x8000002000057882 */ /* 0x000fe20000000000 */
[----:B------:R-:W-:Y:S01]  /*22d0*/  UMOV UR6, UR10 ;  /* 0x0000000a00067c82 */ /* 0x000fe20008000000 */
[----:B------:R-:W-:Y:S01]  /*22e0*/  UMOV UR7, 0x80000020 ;  /* 0x8000002000077882 */ /* 0x000fe20000000000 */
[----:B------:R-:W-:Y:S01]  /*22f0*/  UIADD3 UR10, UR28, 0x182, URZ ;  /* 0x000001821c0a7890 */ /* 0x000fe2000fffe03f */
[----:B------:R-:W-:Y:S01]  /*2300*/  UMOV UR8, UR4 ;  /* 0x0000000400087c82 */ /* 0x000fe20008000000 */
[----:B------:R-:W-:Y:S01]  /*2310*/  UMOV UR9, UR5 ;  /* 0x0000000500097c82 */ /* 0x000fe20008000000 */
        /* <DEDUP_REMOVED lines=18> */
[----:B------:R-:W-:Y:S02]  /*2440*/  WARPGROUP.DEPBAR.LE gsb0, 0x0 ;  /* 0x00008000000079c5 */ /* 0x000fe40000010000 */
[----:B------:R-:W-:-:S06]  /*2450*/  WARPGROUP.ARRIVE ;  /* 0x00000000000079c5 */ /* 0x000fcc0000000000 */
[----:B------:R-:W-:Y:S01]  /*2460*/  QGMMA.64x32x32.F32.E4M3.E4M3 R44, gdesc[UR8], R44, gsb0 ;  /* 0x00600000082c79f3 */ /* 0x000fe2000800082c */
        /* <DEDUP_REMOVED lines=9> */
[----:B------:R-:W-:Y:S01]  /*2500*/  QGMMA.64x32x32.F32.E4M3.E4M3 R28, gdesc[UR4], R28, gsb0 ;  /* 0x00600000041c79f3 */ /* 0x000fe2000800081c */
[----:B------:R-:W-:Y:S02]  /*2510*/  UIADD3 UR6, UR28, 0x480, URZ ;  /* 0x000004801c067890 */ /* 0x000fe4000fffe03f */
[----:B------:R-:W-:Y:S01]  /*2520*/  UIADD3 UR7, UR20, 0x202, URZ ;  /* 0x0000020214077890 */ /* 0x000fe2000fffe03f */
        /* <DEDUP_REMOVED lines=21> */
[----:B------:R-:W-:Y:S01]  /*2680*/  UMOV UR14, UR16 ;  /* 0x00000010000e7c82 */ /* 0x000fe20008000000 */
[----:B------:R-:W-:Y:S01]  /*2690*/  UMOV UR15, 0x80000020 ;  /* 0x80000020000f7882 */ /* 0x000fe20000000000 */
[----:B------:R-:W-:Y:S01]  /*26a0*/  UMOV UR16, UR12 ;  /* 0x0000000c00107c82 */ /* 0x000fe20008000000 */
[----:B------:R-:W-:Y:S01]  /*26b0*/  UMOV UR17, UR13 ;  /* 0x0000000d00117c82 */ /* 0x000fe20008000000 */
[----:B------:R-:W-:Y:S01]  /*26c0*/  UIADD3 UR7, UR20, 0x400, URZ ;  /* 0x0000040014077890 */ /* 0x000fe2000fffe03f */
[----:B------:R-:W-:Y:S02]  /*26d0*/  WARPGROUP.DEPBAR.LE gsb0, 0x0 ;  /* 0x00008000000079c5 */ /* 0x000fe40000010000 */
[----:B------:R-:W-:-:S06]  /*26e0*/  WARPGROUP.ARRIVE ;  /* 0x00000000000079c5 */ /* 0x000fcc0000000000 */
[----:B------:R-:W-:Y:S01]  /*26f0*/  QGMMA.64x32x32.F32.E4M3.E4M3 R28, gdesc[UR8], R28, gsb0 ;  /* 0x00600000081c79f3 */ /* 0x000fe2000800081c */
[----:B------:R-:W-:Y:S02]  /*2700*/  UIADD3 UR10, UR28, 0x500, URZ ;  /* 0x000005001c0a7890 */ /* 0x000fe4000fffe03f */
        /* <DEDUP_REMOVED lines=24> */
[----:B------:R-:W-:Y:S02]  /*2890*/  UMOV UR21, UR17 ;  /* 0x0000001100157c82 */ /* 0x000fe40008000000 */
[----:B------:R-:W-:Y:S01]  /*28a0*/  UMOV UR20, UR16 ;  /* 0x0000001000147c82 */ /* 0x000fe20008000000 */
[----:B------:R-:W-:Y:S01]  /*28b0*/  UIADD3 UR10, UR28, 0x502, URZ ;  /* 0x000005021c0a7890 */ /* 0x000fe2000fffe03f */
[----:B------:R-:W-:-:S02]  /*28c0*/  WARPGROUP.DEPBAR.LE gsb0, 0x0 ;  /* 0x00008000000079c5 */ /* 0x000fc40000010000 */
        /* <DEDUP_REMOVED lines=38> */
[----:B------:R-:W-:Y:S01]  /*2b30*/  UIADD3 UR22, UR28, 0x602, URZ ;  /* 0x000006021c167890 */ /* 0x000fe2000fffe03f */
[----:B01----:R-:W-:Y:S01]  /*2b40*/  FMNMX.FTZ R5, R92, R93, !PT ;  /* 0x0000005d5c057209 */ /* 0x003fe20007810000 */
[----:B------:R-:W-:Y:S01]  /*2b50*/  UMOV UR23, 0x80000020 ;  /* 0x8000002000177882 */ /* 0x000fe20000000000 */
        /* <DEDUP_REMOVED lines=15> */
[----:B------:R-:W-:Y:S02]  /*2c50*/  FSEL R105, R105, -INF , P5 ;  /* 0xff80000069697808 */ /* 0x000fe40002800000 */
[----:B------:R-:W-:Y:S02]  /*2c60*/  ISETP.GT.AND P4, PT, R7, 0x20, PT ;  /* 0x000000200700780c */ /* 0x000fe40003f84270 */
[----:B------:R-:W-:Y:S02]  /*2c70*/  FMNMX.FTZ R8, R104, R5, !PT ;  /* 0x0000000568087209 */ /* 0x000fe40007810000 */
[----:B------:R-:W-:-:S02]  /*2c80*/  FSEL R103, R103, -INF , P3 ;  /* 0xff80000067677808 */ /* 0x000fc40001800000 */
[----:B------:R-:W-:Y:S02]  /*2c90*/  ISETP.GT.AND P3, PT, R7, 0x21, PT ;  /* 0x000000210700780c */ /* 0x000fe40003f64270 */
[----:B------:R-:W-:Y:S02]  /*2ca0*/  FMNMX.FTZ R5, R105, R8, !PT ;  /* 0x0000000869057209 */ /* 0x000fe40007810000 */
[----:B------:R-:W-:Y:S02]  /*2cb0*/  FSEL R99, R99, -INF , P2 ;  /* 0xff80000063637808 */ /* 0x000fe40001000000 */
[C---:B------:R-:W-:Y:S02]  /*2cc0*/  ISETP.GT.AND P2, PT, R7.reuse, 0x28, PT ;  /* 0x000000280700780c */ /* 0x040fe40003f44270 */
[----:B------:R-:W-:Y:S02]  /*2cd0*/  FSEL R106, R106, -INF , P6 ;  /* 0xff8000006a6a7808 */ /* 0x000fe40003000000 */
[----:B------:R-:W-:-:S02]  /*2ce0*/  ISETP.GT.AND P6, PT, R7, 0x29, PT ;  /* 0x000000290700780c */ /* 0x000fc40003fc4270 */
[----:B------:R-:W-:Y:S02]  /*2cf0*/  FSEL R107, R107, -INF , P5 ;  /* 0xff8000006b6b7808 */ /* 0x000fe40002800000 */
[----:B------:R-:W-:Y:S02]  /*2d00*/  ISETP.GT.AND P5, PT, R7, 0x30, PT ;  /* 0x000000300700780c */ /* 0x000fe40003fa4270 */
[----:B------:R-:W-:Y:S01]  /*2d10*/  FMNMX.FTZ R21, R94, R95, !PT ;  /* 0x0000005f5e157209 */ /* 0x000fe20007810000 */
[----:B------:R-:W-:Y:S02]  /*2d20*/  WARPGROUP.DEPBAR.LE gsb0, 0x0 ;  /* 0x00008000000079c5 */ /* 0x000fe40000010000 */
[----:B------:R-:W-:Y:S01]  /*2d30*/  WARPGROUP.ARRIVE ;  /* 0x00000000000079c5 */ /* 0x000fe20000000000 */
[----:B------:R-:W-:Y:S02]  /*2d40*/  FSEL R76, R76, -INF , P4 ;  /* 0xff8000004c4c7808 */ /* 0x000fe40002000000 */
[----:B------:R-:W-:-:S02]  /*2d50*/  FSEL R77, R77, -INF , P3 ;  /* 0xff8000004d4d7808 */ /* 0x000fc40001800000 */
[----:B------:R-:W-:Y:S01]  /*2d60*/  FMNMX.FTZ R8, R76, R5, !PT ;  /* 0x000000054c087209 */ /* 0x000fe20007810000 */
[----:B------:R-:W-:Y:S01]  /*2d70*/  QGMMA.64x32x32.F32.E4M3.E4M3 R60, gdesc[UR20], R60, gsb0 ;  /* 0x00600000143c79f3 */ /* 0x000fe2000800083c */
[----:B------:R-:W-:Y:S01]  /*2d80*/  UIADD3 UR22, UR28, 0x682, URZ ;  /* 0x000006821c167890 */ /* 0x000fe2000fffe03f */
[----:B------:R-:W-:Y:S01]  /*2d90*/  FSEL R80, R80, -INF , P2 ;  /* 0xff80000050507808 */ /* 0x000fe20001000000 */
[----:B------:R-:W-:Y:S01]  /*2da0*/  UMOV UR23, 0x80000020 ;  /* 0x8000002000177882 */ /* 0x000fe20000000000 */
        /* <DEDUP_REMOVED lines=25> */
[----:B------:R-:W-:Y:S02]  /*2f40*/  ISETP.GT.AND P3, PT, R7, 0x49, PT ;  /* 0x000000490700780c */ /* 0x000fe40003f64270 */
[----:B------:R-:W-:Y:S02]  /*2f50*/  FSEL R91, R91, -INF , P2 ;  /* 0xff8000005b5b7808 */ /* 0x000fe40001000000 */
[----:B------:R-:W-:Y:S01]  /*2f60*/  ISETP.GT.AND P2, PT, R7, 0x50, PT ;  /* 0x000000500700780c */ /* 0x000fe20003f44270 */
[----:B------:R-:W-:-:S02]  /*2f70*/  WARPGROUP.DEPBAR.LE gsb0, 0x0 ;  /* 0x00008000000079c5 */ /* 0x000fc40000010000 */
[----:B------:R-:W-:Y:S01]  /*2f80*/  WARPGROUP.ARRIVE ;  /* 0x00000000000079c5 */ /* 0x000fe20000000000 */
[----:B------:R-:W-:Y:S02]  /*2f90*/  FSEL R60, R60, -INF , P6 ;  /* 0xff8000003c3c7808 */ /* 0x000fe40003000000 */
[----:B------:R-:W-:Y:S02]  /*2fa0*/  FSEL R61, R61, -INF , P5 ;  /* 0xff8000003d3d7808 */ /* 0x000fe40002800000 */
[----:B------:R-:W-:Y:S01]  /*2fb0*/  FMNMX.FTZ R8, R60, R5, !PT ;  /* 0x000000053c087209 */ /* 0x000fe20007810000 */
[----:B------:R-:W-:Y:S01]  /*2fc0*/  QGMMA.64x32x32.F32.E4M3.E4M3 R44, gdesc[UR20], R44, gsb0 ;  /* 0x00600000142c79f3 */ /* 0x000fe2000800082c */
[----:B------:R-:W-:Y:S01]  /*2fd0*/  UIADD3 UR22, UR28, 0x702, URZ ;  /* 0x000007021c167890 */ /* 0x000fe2000fffe03f */
[----:B------:R-:W-:Y:S01]  /*2fe0*/  FSEL R64, R64, -INF , P4 ;  /* 0xff80000040407808 */ /* 0x000fe20002000000 */
[----:B------:R-:W-:Y:S01]  /*2ff0*/  UMOV UR23, 0x80000020 ;  /* 0x8000002000177882 */ /* 0x000fe20000000000 */
        /* <DEDUP_REMOVED lines=21> */
[----:B------:R-:W-:Y:S02]  /*3150*/  FMNMX.FTZ R5, R73, R8, !PT ;  /* 0x0000000849057209 */ /* 0x000fe40007810000 */
[----:B------:R-:W-:Y:S02]  /*3160*/  FSEL R71, R71, -INF , P6 ;  /* 0xff80000047477808 */ /* 0x000fe40003000000 */
[----:B------:R-:W-:Y:S02]  /*3170*/  ISETP.GT.AND P6, PT, R7, 0x68, PT ;  /* 0x000000680700780c */ /* 0x000fe40003fc4270 */
[----:B------:R-:W-:-:S02]  /*3180*/  FSEL R74, R74, -INF , P5 ;  /* 0xff8000004a4a7808 */ /* 0x000fc40002800000 */
[----:B------:R-:W-:Y:S02]  /*3190*/  ISETP.GT.AND P5, PT, R7, 0x69, PT ;  /* 0x000000690700780c */ /* 0x000fe40003fa4270 */
        /* <DEDUP_REMOVED lines=21> */
[----:B------:R-:W-:Y:S02]  /*32f0*/  FMNMX.FTZ R5, R53, R8, !PT ;  /* 0x0000000835057209 */ /* 0x000fe40007810000 */
[----:B------:R-:W-:Y:S02]  /*3300*/  FSEL R57, R57, -INF , P1 ;  /* 0xff80000039397808 */ /* 0x000fe40000800000 */
[----:B------:R-:W-:Y:S02]  /*3310*/  FMNMX.FTZ R8, R56, R5, !PT ;  /* 0x0000000538087209 */ /* 0x000fe40007810000 */
[----:B------:R-:W-:-:S02]  /*3320*/  ISETP.GT.AND P1, PT, R7, 0x81, PT ;  /* 0x000000810700780c */ /* 0x000fc40003f24270 */
[----:B------:R-:W-:Y:S02]  /*3330*/  FMNMX.FTZ R5, R57, R8, !PT ;  /* 0x0000000839057209 */ /* 0x000fe40007810000 */
[----:B------:R-:W-:Y:S02]  /*3340*/  FSEL R58, R58, -INF , P2 ;  /* 0xff8000003a3a7808 */ /* 0x000fe40001000000 */
[----:B------:R-:W-:Y:S02]  /*3350*/  ISETP.GT.AND P2, PT, R7, 0x89, PT ;  /* 0x000000890700780c */ /* 0x000fe40003f44270 */
[----:B------:R-:W-:Y:S02]  /*3360*/  FSEL R55, R55, -INF , P3 ;  /* 0xff80000037377808 */ /* 0x000fe40001800000 */
[----:B------:R-:W-:Y:S02]  /*3370*/  ISETP.GT.AND P3, PT, R7, 0x90, PT ;  /* 0x000000900700780c */ /* 0x000fe40003f64270 */
[----:B------:R-:W-:-:S02]  /*3380*/  FSEL R54, R54, -INF , P4 ;  /* 0xff80000036367808 */ /* 0x000fc40002000000 */
[----:B------:R-:W-:Y:S02]  /*3390*/  ISETP.GT.AND P4, PT, R7, 0x91, PT ;  /* 0x000000910700780c */ /* 0x000fe40003f84270 */
[----:B------:R-:W-:Y:S02]  /*33a0*/  FSEL R51, R51, -INF , P5 ;  /* 0xff80000033337808 */ /* 0x000fe40002800000 */
[C---:B------:R-:W-:Y:S02]  /*33b0*/  ISETP.GT.AND P5, PT, R7.reuse, 0x98, PT ;  /* 0x000000980700780c */ /* 0x040fe40003fa4270 */
[----:B------:R-:W-:Y:S02]  /*33c0*/  FSEL R50, R50, -INF , P6 ;  /* 0xff80000032327808 */ /* 0x000fe40003000000 */
[----:B------:R-:W-:Y:S02]  /*33d0*/  ISETP.GT.AND P6, PT, R7, 0x99, PT ;  /* 0x000000990700780c */ /* 0x000fe40003fc4270 */
[----:B------:R-:W-:-:S02]  /*33e0*/  P2R R20, PR, RZ, 0x2 ;  /* 0x00000002ff147803 */ /* 0x000fc40000000000 */
[----:B------:R-:W-:Y:S01]  /*33f0*/  P2R R14, PR, RZ, 0x4 ;  /* 0x00000004ff0e7803 */ /* 0x000fe20000000000 */
[----:B------:R-:W-:Y:S02]  /*3400*/  WARPGROUP.DEPBAR.LE gsb0, 0x0 ;  /* 0x00008000000079c5 */ /* 0x000fe40000010000 */
[----:B------:R-:W-:Y:S02]  /*3410*/  FSEL R28, R28, -INF , P0 ;  /* 0xff8000001c1c7808 */ /* 0x000fe40000000000 */
[----:B------:R-:W-:Y:S02]  /*3420*/  ISETP.GT.AND P0, PT, R7, 0x88, PT ;  /* 0x000000880700780c */ /* 0x000fe40003f04270 */
        /* <DEDUP_REMOVED lines=17> */
[----:B------:R-:W-:Y:S01]  /*3540*/  ISETP.NE.AND P1, PT, R20, RZ, PT ;  /* 0x000000ff1400720c */ /* 0x000fe20003f25270 */
[----:B------:R-:W0:Y:S01]  /*3550*/  SHFL.BFLY PT, R5, R8, 0x2, 0x1f ;  /* 0x0c401f0008057f89 */ /* 0x000e2200000e0000 */
[----:B------:R-:W-:Y:S02]  /*3560*/  P2R R15, PR, RZ, 0x1 ;  /* 0x00000001ff0f7803 */ /* 0x000fe40000000000 */
[----:B------:R-:W-:Y:S02]  /*3570*/  FSEL R31, R31, -INF , P1 ;  /* 0xff8000001f1f7808 */ /* 0x000fe40000800000 */
[----:B------:R-:W-:-:S02]  /*3580*/  ISETP.NE.AND P1, PT, R10, RZ, PT ;  /* 0x000000ff0a00720c */ /* 0x000fc40003f25270 */
[----:B------:R-:W-:Y:S02]  /*3590*/  FMNMX.FTZ R10, R98, R21, !PT ;  /* 0x00000015620a7209 */ /* 0x000fe40007810000 */
[----:B------:R-:W-:Y:S02]  /*35a0*/  ISETP.GT.AND P0, PT, R7, 0x79, PT ;  /* 0x000000790700780c */ /* 0x000fe40003f04270 */
[----:B------:R-:W-:Y:S02]  /*35b0*/  FMNMX.FTZ R21, R99, R10, !PT ;  /* 0x0000000a63157209 */ /* 0x000fe40007810000 */
[----:B------:R-:W-:Y:S02]  /*35c0*/  FSEL R59, R59, -INF , P0 ;  /* 0xff8000003b3b7808 */ /* 0x000fe40000000000 */
[----:B------:R-:W-:Y:S02]  /*35d0*/  FMNMX.FTZ R10, R102, R21, !PT ;  /* 0x00000015660a7209 */ /* 0x000fe40007810000 */
[----:B------:R-:W-:Y:S01]  /*35e0*/  ISETP.NE.AND P0, PT, R15, RZ, PT ;  /* 0x000000ff0f00720c */ /* 0x000fe20003f05270 */
[----:B------:R-:W-:Y:S01]  /*35f0*/  @!P1 VIADD R6, R6, 0x29840 ;  /* 0x0002984006069836 */ /* 0x000fe20000000000 */
[----:B------:R-:W-:-:S02]  /*3600*/  FMNMX.FTZ R21, R103, R10, !PT ;  /* 0x0000000a67157209 */ /* 0x000fc40007810000 */
[----:B------:R-:W-:Y:S02]  /*3610*/  FSEL R34, R34, -INF , P0 ;  /* 0xff80000022227808 */ /* 0x000fe40000000000 */
[----:B------:R-:W-:Y:S02]  /*3620*/  FMNMX.FTZ R10, R106, R21, !PT ;  /* 0x000000156a0a7209 */ /* 0x000fe40007810000 */
[----:B0-----:R-:W-:Y:S02]  /*3630*/  FMNMX.FTZ R11, R8, R5, !PT ;  /* 0x00000005080b7209 */ /* 0x001fe40007810000 */
[----:B------:R-:W-:Y:S02]  /*3640*/  FMNMX.FTZ R27, R107, R10, !PT ;  /* 0x0000000a6b1b7209 */ /* 0x000fe40007810000 */
[----:B------:R-:W-:Y:S01]  /*3650*/  FSEL R39, R39, -INF , P4 ;  /* 0xff80000027277808 */ /* 0x000fe20002000000 */
[----:B------:R-:W0:Y:S01]  /*3660*/  SHFL.BFLY PT, R12, R11, 0x1, 0x1f ;  /* 0x0c201f000b0c7f89 */ /* 0x000e2200000e0000 */
[----:B------:R-:W-:-:S02]  /*3670*/  FMNMX.FTZ R10, R78, R27, !PT ;  /* 0x0000001b4e0a7209 */ /* 0x000fc40007810000 */
[----:B------:R-:W-:Y:S02]  /*3680*/  ISETP.NE.AND P0, PT, R9, RZ, PT ;  /* 0x000000ff0900720c */ /* 0x000fe40003f05270 */
[----:B------:R-:W-:-:S04]  /*3690*/  FMNMX.FTZ R27, R79, R10, !PT ;  /* 0x0000000a4f1b7209 */ /* 0x000fc80007810000 */
[----:B------:R-:W-:-:S04]  /*36a0*/  FMNMX.FTZ R10, R82, R27, !PT ;  /* 0x0000001b520a7209 */ /* 0x000fc80007810000 */
[----:B------:R-:W-:-:S04]  /*36b0*/  FMNMX.FTZ R27, R83, R10, !PT ;  /* 0x0000000a531b7209 */ /* 0x000fc80007810000 */
[----:B------:R-:W-:Y:S02]  /*36c0*/  FMNMX.FTZ R10, R86, R27, !PT ;  /* 0x0000001b560a7209 */ /* 0x000fe40007810000 */
[----:B0-----:R-:W-:Y:S01]  /*36d0*/  FMNMX.FTZ R5, R11, R12, !PT ;  /* 0x0000000c0b057209 */ /* 0x001fe20007810000 */
[----:B------:R-:W-:-:S03]  /*36e0*/  IMAD.U32 R12, RZ, RZ, UR41 ;  /* 0x00000029ff0c7e24 */ /* 0x000fc6000f8e00ff */
[C---:B------:R-:W-:Y:S01]  /*36f0*/  FSETP.NEU.FTZ.AND P2, PT, R5.reuse, -INF , PT ;  /* 0xff8000000500780b */ /* 0x040fe20003f5d000 */
[----:B------:R-:W-:-:S05]  /*3700*/  FFMA.FTZ R13, R5, R12, -8 ;  /* 0xc1000000050d7423 */ /* 0x000fca000001000c */
[----:B------:R-:W-:Y:S02]  /*3710*/  FSEL R13, R13, RZ, P2 ;  /* 0x000000ff0d0d7208 */ /* 0x000fe40001000000 */
[----:B------:R-:W-:-:S03]  /*3720*/  ISETP.NE.AND P2, PT, R14, RZ, PT ;  /* 0x000000ff0e00720c */ /* 0x000fc60003f45270 */
[--C-:B------:R-:W-:Y:S01]  /*3730*/  FFMA.FTZ R20, R76, UR41, -R13.reuse ;  /* 0x000000294c147c23 */ /* 0x100fe2000801080d */
[----:B------:R-:W-:-:S01]  /*3740*/  FFMA.FTZ R76, R77, UR41, -R13 ;  /* 0x000000294d4c7c23 */ /* 0x000fc2000801080d */
[--C-:B------:R-:W-:Y:S01]  /*3750*/  FFMA.FTZ R77, R81, UR41, -R13.reuse ;  /* 0x00000029514d7c23 */ /* 0x100fe2000801080d */
[----:B------:R-:W-:Y:S01]  /*3760*/  FMNMX.FTZ R81, R87, R10, !PT ;  /* 0x0000000a57517209 */ /* 0x000fe20007810000 */
[--C-:B------:R-:W-:Y:S01]  /*3770*/  FFMA.FTZ R84, R84, UR41, -R13.reuse ;  /* 0x0000002954547c23 */ /* 0x100fe2000801080d */
[----:B------:R0:W-:Y:S01]  /*3780*/  MUFU.EX2 R21, R76 ;  /* 0x0000004c00157308 */ /* 0x0001e20000000800 */
[----:B------:R-:W-:-:S01]  /*3790*/  FFMA.FTZ R89, R89, UR41, -R13 ;  /* 0x0000002959597c23 */ /* 0x000fc2000801080d */
[----:B------:R-:W-:Y:S01]  /*37a0*/  FMNMX.FTZ R10, R90, R81, !PT ;  /* 0x000000515a0a7209 */ /* 0x000fe20007810000 */
[----:B------:R-:W-:-:S01]  /*37b0*/  FFMA.FTZ R26, R80, UR41, -R13 ;  /* 0x00000029501a7c23 */ /* 0x000fc2000801080d */
[--C-:B------:R-:W-:Y:S01]  /*37c0*/  FFMA.FTZ R80, R88, UR41, -R13.reuse ;  /* 0x0000002958507c23 */ /* 0x100fe2000801080d */
[----:B------:R-:W-:-:S01]  /*37d0*/  FFMA.FTZ R88, R68, UR41, -R13 ;  /* 0x0000002944587c23 */ /* 0x000fc2000801080d */
[----:B------:R-:W-:Y:S01]  /*37e0*/  FMNMX.FTZ R81, R91, R10, !PT ;  /* 0x0000000a5b517209 */ /* 0x000fe20007810000 */
[----:B------:R-:W-:-:S01]  /*37f0*/  FFMA.FTZ R68, R69, UR41, -R13 ;  /* 0x0000002945447c23 */ /* 0x000fc2000801080d */
[----:B------:R1:W-:Y:S01]  /*3800*/  MUFU.EX2 R27, R84 ;  /* 0x00000054001b7308 */ /* 0x0003e20000000800 */
[----:B0-----:R-:W-:-:S01]  /*3810*/  FFMA.FTZ R76, R85, UR41, -R13 ;  /* 0x00000029554c7c23 */ /* 0x001fc2000801080d */
[----:B------:R-:W-:Y:S01]  /*3820*/  FMNMX.FTZ R10, R62, R81, !PT ;  /* 0x000000513e0a7209 */ /* 0x000fe20007810000 */
[----:B------:R-:W-:-:S01]  /*3830*/  FFMA.FTZ R7, R92, UR41, -R13 ;  /* 0x000000295c077c23 */ /* 0x000fc2000801080d */
[----:B------:R-:W-:Y:S01]  /*3840*/  FSEL R35, R35, -INF , P2 ;  /* 0xff80000023237808 */ /* 0x000fe20001000000 */
[----:B------:R-:W-:-:S01]  /*3850*/  FFMA.FTZ R92, R72, UR41, -R13 ;  /* 0x00000029485c7c23 */ /* 0x000fc2000801080d */
[----:B------:R-:W-:Y:S01]  /*3860*/  FMNMX.FTZ R81, R63, R10, !PT ;  /* 0x0000000a3f517209 */ /* 0x000fe20007810000 */
[----:B------:R-:W-:-:S01]  /*3870*/  FFMA.FTZ R8, R93, UR41, -R13 ;  /* 0x000000295d087c23 */ /* 0x000fc2000801080d */
[----:B------:R-:W-:Y:S01]  /*3880*/  FSEL R72, R38, -INF , P3 ;  /* 0xff80000026487808 */ /* 0x000fe20001800000 */
[----:B-1----:R-:W-:-:S01]  /*3890*/  FFMA.FTZ R84, R65, UR41, -R13 ;  /* 0x0000002941547c23 */ /* 0x002fc2000801080d */
[----:B------:R-:W-:Y:S01]  /*38a0*/  FMNMX.FTZ R10, R66, R81, !PT ;  /* 0x00000051420a7209 */ /* 0x000fe20007810000 */
[----:B------:R-:W-:-:S01]  /*38b0*/  FFMA.FTZ R9, R96, UR41, -R13 ;  /* 0x0000002960097c23 */ /* 0x000fc2000801080d */
        /* <DEDUP_REMOVED lines=20> */
[----:B------:R-:W-:Y:S01]  /*3a00*/  FFMA.FTZ R40, R40, UR41, -R13 ;  /* 0x0000002928287c23 */ /* 0x000fe2000801080d */
[----:B------:R-:W-:Y:S01]  /*3a10*/  MUFU.EX2 R7, R7 ;  /* 0x0000000700077308 */ /* 0x000fe20000000800 */
[----:B------:R-:W-:-:S04]  /*3a20*/  FMNMX.FTZ R10, R46, R85, !PT ;  /* 0x000000552e0a7209 */ /* 0x000fc80007810000 */
[----:B------:R-:W-:-:S03]  /*3a30*/  FMNMX.FTZ R85, R47, R10, !PT ;  /* 0x0000000a2f557209 */ /* 0x000fc60007810000 */
[----:B------:R-:W-:Y:S01]  /*3a40*/  MUFU.EX2 R8, R8 ;  /* 0x0000000800087308 */ /* 0x000fe20000000800 */
[----:B------:R-:W-:-:S04]  /*3a50*/  FMNMX.FTZ R10, R50, R85, !PT ;  /* 0x00000055320a7209 */ /* 0x000fc80007810000 */
[----:B------:R-:W-:-:S03]  /*3a60*/  FMNMX.FTZ R65, R51, R10, !PT ;  /* 0x0000000a33417209 */ /* 0x000fc60007810000 */
[----:B------:R1:W-:Y:S01]  /*3a70*/  MUFU.EX2 R85, R84 ;  /* 0x0000005400557308 */ /* 0x0003e20000000800 */
[----:B------:R-:W-:-:S04]  /*3a80*/  FMNMX.FTZ R10, R54, R65, !PT ;  /* 0x00000041360a7209 */ /* 0x000fc80007810000 */
[----:B0-----:R-:W-:-:S03]  /*3a90*/  FMNMX.FTZ R89, R55, R10, !PT ;  /* 0x0000000a37597209 */ /* 0x001fc60007810000 */
[----:B------:R0:W-:Y:S01]  /*3aa0*/  MUFU.EX2 R65, R88 ;  /* 0x0000005800417308 */ /* 0x0001e20000000800 */
[----:B------:R-:W-:Y:S01]  /*3ab0*/  FMNMX.FTZ R10, R58, R89, !PT ;  /* 0x000000593a0a7209 */ /* 0x000fe20007810000 */
[----:B-1----:R-:W-:-:S03]  /*3ac0*/  FFMA.FTZ R84, R73, UR41, -R13 ;  /* 0x0000002949547c23 */ /* 0x002fc6000801080d */
[----:B------:R-:W-:-:S03]  /*3ad0*/  FMNMX.FTZ R69, R59, R10, !PT ;  /* 0x0000000a3b457209 */ /* 0x000fc60007810000 */
[----:B------:R-:W-:Y:S01]  /*3ae0*/  MUFU.EX2 R38, R84 ;  /* 0x0000005400267308 */ /* 0x000fe20000000800 */
[----:B------:R-:W-:Y:S01]  /*3af0*/  FMNMX.FTZ R10, R30, R69, !PT ;  /* 0x000000451e0a7209 */ /* 0x000fe20007810000 */
[----:B0-----:R-:W-:Y:S01]  /*3b00*/  FFMA.FTZ R88, R44, UR41, -R13 ;  /* 0x000000292c587c23 */ /* 0x001fe2000801080d */
[----:B------:R-:W-:Y:S02]  /*3b10*/  FSEL R44, R42, -INF , P5 ;  /* 0xff8000002a2c7808 */ /* 0x000fe40002800000 */
[----:B------:R-:W-:-:S03]  /*3b20*/  FMNMX.FTZ R89, R31, R10, !PT ;  /* 0x0000000a1f597209 */ /* 0x000fc60007810000 */
[----:B------:R-:W-:Y:S01]  /*3b30*/  MUFU.EX2 R9, R9 ;  /* 0x0000000900097308 */ /* 0x000fe20000000800 */
[----:B------:R-:W-:-:S04]  /*3b40*/  FMNMX.FTZ R10, R34, R89, !PT ;  /* 0x00000059220a7209 */ /* 0x000fc80007810000 */
[----:B------:R-:W-:-:S03]  /*3b50*/  FMNMX.FTZ R73, R35, R10, !PT ;  /* 0x0000000a23497209 */ /* 0x000fc60007810000 */
[----:B------:R-:W0:Y:S01]  /*3b60*/  MUFU.EX2 R12, R12 ;  /* 0x0000000c000c7308 */ /* 0x000e220000000800 */
[----:B------:R-:W-:Y:S02]  /*3b70*/  FMNMX.FTZ R10, R72, R73, !PT ;  /* 0x00000049480a7209 */ /* 0x000fe40007810000 */
[----:B------:R-:W-:Y:S01]  /*3b80*/  FSEL R73, R43, -INF , P6 ;  /* 0xff8000002b497808 */ /* 0x000fe20003000000 */
        /* <DEDUP_REMOVED lines=10> */
[----:B------:R-:W-:-:S02]  /*3c30*/  IMAD.U32 R57, RZ, RZ, UR41 ;  /* 0x00000029ff397e24 */ /* 0x000fc4000f8e00ff */
[----:B------:R-:W-:Y:S01]  /*3c40*/  FFMA.FTZ R13, R41, UR41, -R13 ;  /* 0x00000029290d7c23 */ /* 0x000fe2000801080d */
[----:B------:R-:W-:Y:S01]  /*3c50*/  MUFU.EX2 R42, R88 ;  /* 0x00000058002a7308 */ /* 0x000fe20000000800 */
[----:B0-----:R-:W-:Y:S01]  /*3c60*/  F2FP.SATFINITE.E4M3.F32.PACK_AB_MERGE_C R172, R12, R9, RZ ;  /* 0x000000090cac723e */ /* 0x001fe200048070ff */
[----:B------:R-:W0:Y:S03]  /*3c70*/  SHFL.BFLY PT, R89, R10, 0x2, 0x1f ;  /* 0x0c401f000a597f89 */ /* 0x000e2600000e0000 */
[----:B------:R-:W-:-:S03]  /*3c80*/  F2FP.SATFINITE.E4M3.F32.PACK_AB_MERGE_C R172, R8, R7, R172 ;  /* 0x0000000708ac723e */ /* 0x000fc600048070ac */
[----:B------:R-:W-:Y:S08]  /*3c90*/  MUFU.EX2 R11, R11 ;  /* 0x0000000b000b7308 */ /* 0x000ff00000000800 */
[----:B------:R-:W-:Y:S08]  /*3ca0*/  MUFU.EX2 R69, R92 ;  /* 0x0000005c00457308 */ /* 0x000ff00000000800 */
[----:B------:R-:W-:Y:S01]  /*3cb0*/  MUFU.EX2 R14, R14 ;  /* 0x0000000e000e7308 */ /* 0x000fe20000000800 */
[----:B0-----:R-:W-:-:S05]  /*3cc0*/  FMNMX.FTZ R89, R10, R89, !PT ;  /* 0x000000590a597209 */ /* 0x001fca0007810000 */
[----:B------:R-:W0:Y:S02]  /*3cd0*/  SHFL.BFLY PT, R10, R89, 0x1, 0x1f ;  /* 0x0c201f00590a7f89 */ /* 0x000e2400000e0000 */
[----:B------:R-:W-:Y:S08]  /*3ce0*/  MUFU.EX2 R15, R15 ;  /* 0x0000000f000f7308 */ /* 0x000ff00000000800 */
[----:B------:R-:W1:Y:S08]  /*3cf0*/  MUFU.EX2 R24, R24 ;  /* 0x0000001800187308 */ /* 0x000e700000000800 */
[----:B------:R-:W-:Y:S01]  /*3d00*/  MUFU.EX2 R20, R20 ;  /* 0x0000001400147308 */ /* 0x000fe20000000800 */
[----:B0-----:R-:W-:-:S07]  /*3d10*/  FMNMX.FTZ R10, R89, R10, !PT ;  /* 0x0000000a590a7209 */ /* 0x001fce0007810000 */
[----:B------:R-:W-:Y:S01]  /*3d20*/  MUFU.EX2 R26, R26 ;  /* 0x0000001a001a7308 */ /* 0x000fe20000000800 */
[----:B-1----:R-:W-:Y:S02]  /*3d30*/  F2FP.SATFINITE.E4M3.F32.PACK_AB_MERGE_C R174, R24, R15, RZ ;  /* 0x0000000f18ae723e */ /* 0x002fe400048070ff */
[C---:B------:R-:W-:Y:S01]  /*3d40*/  FSETP.NEU.FTZ.AND P2, PT, R10.reuse, -INF , PT ;  /* 0xff8000000a00780b */ /* 0x040fe20003f5d000 */
[----:B------:R-:W-:-:S01]  /*3d50*/  FFMA.FTZ R57, R10, R57, -8 ;  /* 0xc10000000a397423 */ /* 0x000fc20000010039 */
[----:B------:R-:W-:-:S03]  /*3d60*/  F2FP.SATFINITE.E4M3.F32.PACK_AB_MERGE_C R174, R14, R11, R174 ;  /* 0x0000000b0eae723e */ /* 0x000fc600048070ae */
[----:B------:R-:W-:Y:S01]  /*3d70*/  MUFU.EX2 R77, R77 ;  /* 0x0000004d004d7308 */ /* 0x000fe20000000800 */
[----:B------:R-:W-:-:S05]  /*3d80*/  FSEL R89, R57, RZ, P2 ;  /* 0x000000ff39597208 */ /* 0x000fca0001000000 */
[--C-:B------:R-:W-:Y:S01]  /*3d90*/  FFMA.FTZ R41, R94, UR41, -R89.reuse ;  /* 0x000000295e297c23 */ /* 0x100fe20008010859 */
[----:B------:R-:W-:-:S01]  /*3da0*/  FFMA.FTZ R84, R95, UR41, -R89 ;  /* 0x000000295f547c23 */ /* 0x000fc20008010859 */
[--C-:B------:R-:W-:Y:S01]  /*3db0*/  FFMA.FTZ R98, R98, UR41, -R89.reuse ;  /* 0x0000002962627c23 */ /* 0x100fe20008010859 */
[----:B------:R-:W-:-:S01]  /*3dc0*/  FFMA.FTZ R99, R99, UR41, -R89 ;  /* 0x0000002963637c23 */ /* 0x000fc20008010859 */
[--C-:B------:R-:W-:Y:S01]  /*3dd0*/  FFMA.FTZ R57, R102, UR41, -R89.reuse ;  /* 0x0000002966397c23 */ /* 0x100fe20008010859 */
[----:B------:R-:W-:-:S01]  /*3de0*/  FFMA.FTZ R88, R103, UR41, -R89 ;  /* 0x0000002967587c23 */ /* 0x000fc20008010859 */
[----:B------:R-:W-:Y:S01]  /*3df0*/  MUFU.EX2 R41, R41 ;  /* 0x0000002900297308 */ /* 0x000fe20000000800 */
[----:B------:R-:W-:-:S01]  /*3e00*/  FFMA.FTZ R92, R82, UR41, -R89 ;  /* 0x00000029525c7c23 */ /* 0x000fc20008010859 */
[--C-:B------:R-:W-:Y:S01]  /*3e10*/  FFMA.FTZ R93, R83, UR41, -R89.reuse ;  /* 0x00000029535d7c23 */ /* 0x100fe20008010859 */
[----:B------:R-:W-:-:S01]  /*3e20*/  FFMA.FTZ R82, R86, UR41, -R89 ;  /* 0x0000002956527c23 */ /* 0x000fc20008010859 */
[--C-:B------:R-:W-:Y:S01]  /*3e30*/  FFMA.FTZ R106, R106, UR41, -R89.reuse ;  /* 0x000000296a6a7c23 */ /* 0x100fe20008010859 */
[----:B------:R-:W-:-:S01]  /*3e40*/  FFMA.FTZ R83, R87, UR41, -R89 ;  /* 0x0000002957537c23 */ /* 0x000fc20008010859 */
[--C-:B------:R-:W-:Y:S01]  /*3e50*/  FFMA.FTZ R86, R66, UR41, -R89.reuse ;  /* 0x0000002942567c23 */ /* 0x100fe20008010859 */
[----:B------:R-:W-:-:S01]  /*3e60*/  FFMA.FTZ R87, R67, UR41, -R89 ;  /* 0x0000002943577c23 */ /* 0x000fc20008010859 */
[----:B------:R-:W0:Y:S01]  /*3e70*/  MUFU.EX2 R84, R84 ;  /* 0x0000005400547308 */ /* 0x000e220000000800 */
[----:B------:R-:W-:-:S01]  /*3e80*/  FFMA.FTZ R66, R70, UR41, -R89 ;  /* 0x0000002946427c23 */ /* 0x000fc20008010859 */
[----:B------:R-:W-:Y:S01]  /*3e90*/  FFMA.FTZ R67, R71, UR41, -R89 ;  /* 0x0000002947437c23 */ /* 0x000fe20008010859 */
[----:B------:R-:W-:-:S01]  /*3ea0*/  FADD.FTZ R70, R7, R8 ;  /* 0x0000000807467221 */ /* 0x000fc20000010000 */
[--C-:B------:R-:W-:Y:S01]  /*3eb0*/  FFMA.FTZ R107, R107, UR41, -R89.reuse ;  /* 0x000000296b6b7c23 */ /* 0x100fe20008010859 */
[----:B------:R-:W-:-:S01]  /*3ec0*/  FFMA.FTZ R78, R78, UR41, -R89 ;  /* 0x000000294e4e7c23 */ /* 0x000fc20008010859 */
[----:B------:R-:W-:Y:S01]  /*3ed0*/  FFMA.FTZ R79, R79, UR41, -R89 ;  /* 0x000000294f4f7c23 */ /* 0x000fe20008010859 */
[----:B------:R-:W-:-:S01]  /*3ee0*/  FADD.FTZ R95, R9, R70 ;  /* 0x00000046095f7221 */ /* 0x000fc20000010000 */
[----:B------:R-:W1:Y:S01]  /*3ef0*/  MUFU.EX2 R98, R98 ;  /* 0x0000006200627308 */ /* 0x000e620000000800 */
[----:B------:R-:W-:-:S01]  /*3f00*/  FFMA.FTZ R70, R46, UR41, -R89 ;  /* 0x000000292e467c23 */ /* 0x000fc20008010859 */
[----:B------:R-:W-:Y:S01]  /*3f10*/  @!P1 PRMT R46, RZ, 0x654, R6 ;  /* 0x00000654ff2e9816 */ /* 0x000fe20000000006 */
[----:B------:R-:W-:-:S01]  /*3f20*/  FADD.FTZ R96, R12, R95 ;  /* 0x0000005f0c607221 */ /* 0x000fc20000010000 */
[--C-:B------:R-:W-:Y:S01]  /*3f30*/  FFMA.FTZ R90, R90, UR41, -R89.reuse ;  /* 0x000000295a5a7c23 */ /* 0x100fe20008010859 */
[----:B------:R-:W-:-:S01]  /*3f40*/  FFMA.FTZ R91, R91, UR41, -R89 ;  /* 0x000000295b5b7c23 */ /* 0x000fc20008010859 */
[----:B------:R2:W-:Y:S01]  /*3f50*/  @!P1 SYNCS.ARRIVE.TRANS64.RED.A1T0 RZ, [R46+URZ], RZ ;  /* 0x000000ff2eff99a7 */ /* 0x0005e2000810043f */
[----:B------:R-:W-:-:S01]  /*3f60*/  FFMA.FTZ R62, R62, UR41, -R89 ;  /* 0x000000293e3e7c23 */ /* 0x000fc20008010859 */
[----:B------:R-:W3:Y:S01]  /*3f70*/  MUFU.EX2 R99, R99 ;  /* 0x0000006300637308 */ /* 0x000ee20000000800 */
[----:B0-----:R-:W-:-:S01]  /*3f80*/  FADD.FTZ R71, R41, R84 ;  /* 0x0000005429477221 */ /* 0x001fc20000010000 */
[--C-:B------:R-:W-:Y:S01]  /*3f90*/  FFMA.FTZ R63, R63, UR41, -R89.reuse ;  /* 0x000000293f3f7c23 */ /* 0x100fe20008010859 */
[----:B------:R-:W-:-:S01]  /*3fa0*/  FFMA.FTZ R74, R74, UR41, -R89 ;  /* 0x000000294a4a7c23 */ /* 0x000fc20008010859 */
[--C-:B------:R-:W-:Y:S01]  /*3fb0*/  FFMA.FTZ R75, R75, UR41, -R89.reuse ;  /* 0x000000294b4b7c23 */ /* 0x100fe20008010859 */
[----:B------:R-:W-:-:S01]  /*3fc0*/  FFMA.FTZ R47, R47, UR41, -R89 ;  /* 0x000000292f2f7c23 */ /* 0x000fc20008010859 */
[--C-:B------:R-:W-:Y:S01]  /*3fd0*/  FFMA.FTZ R50, R50, UR41, -R89.reuse ;  /* 0x0000002932327c23 */ /* 0x100fe20008010859 */
[----:B------:R-:W-:-:S01]  /*3fe0*/  FFMA.FTZ R51, R51, UR41, -R89 ;  /* 0x0000002933337c23 */ /* 0x000fc20008010859 */
[----:B------:R-:W0:Y:S01]  /*3ff0*/  MUFU.EX2 R57, R57 ;  /* 0x0000003900397308 */ /* 0x000e220000000800 */
[----:B-1----:R-:W-:-:S01]  /*4000*/  FADD.FTZ R94, R98, R71 ;  /* 0x00000047625e7221 */ /* 0x002fc20000010000 */
[----:B------:R-:W-:Y:S01]  /*4010*/  FADD.FTZ R71, R11, R96 ;  /* 0x000000600b477221 */ /* 0x000fe20000010000 */
[----:B------:R-:W-:-:S01]  /*4020*/  FFMA.FTZ R54, R54, UR41, -R89 ;  /* 0x0000002936367c23 */ /* 0x000fc20008010859 */
[--C-:B------:R-:W-:Y:S01]  /*4030*/  FFMA.FTZ R55, R55, UR41, -R89.reuse ;  /* 0x0000002937377c23 */ /* 0x100fe20008010859 */
[----:B------:R-:W-:-:S01]  /*4040*/  FFMA.FTZ R58, R58, UR41, -R89 ;  /* 0x000000293a3a7c23 */ /* 0x000fc20008010859 */
[----:B--2---:R-:W-:Y:S01]  /*4050*/  FADD.FTZ R46, R14, R71 ;  /* 0x000000470e2e7221 */ /* 0x004fe20000010000 */
[----:B------:R-:W-:-:S01]  /*4060*/  FFMA.FTZ R59, R59, UR41, -R89 ;  /* 0x000000293b3b7c23 */ /* 0x000fc20008010859 */
[----:B------:R-:W1:Y:S01]  /*4070*/  MUFU.EX2 R88, R88 ;  /* 0x0000005800587308 */ /* 0x000e620000000800 */
[----:B---3--:R-:W-:-:S01]  /*4080*/  FADD.FTZ R94, R99, R94 ;  /* 0x0000005e635e7221 */ /* 0x008fc20000010000 */
[----:B------:R-:W-:Y:S01]  /*4090*/  FADD.FTZ R71, R15, R46 ;  /* 0x0000002e0f477221 */ /* 0x000fe20000010000 */
[----:B------:R-:W-:-:S01]  /*40a0*/  FFMA.FTZ R30, R30, UR41, -R89 ;  /* 0x000000291e1e7c23 */ /* 0x000fc20008010859 */
[--C-:B------:R-:W-:Y:S01]  /*40b0*/  FFMA.FTZ R31, R31, UR41, -R89.reuse ;  /* 0x000000291f1f7c23 */ /* 0x100fe20008010859 */
[----:B------:R-:W-:-:S01]  /*40c0*/  FFMA.FTZ R34, R34, UR41, -R89 ;  /* 0x0000002922227c23 */ /* 0x000fc20008010859 */
[----:B------:R-:W-:Y:S01]  /*40d0*/  FADD.FTZ R71, R24, R71 ;  /* 0x0000004718477221 */ /* 0x000fe20000010000 */
[----:B------:R-:W-:-:S01]  /*40e0*/  FFMA.FTZ R35, R35, UR41, -R89 ;  /* 0x0000002923237c23 */ /* 0x000fc20008010859 */
[----:B------:R-:W2:Y:S01]  /*40f0*/  MUFU.EX2 R106, R106 ;  /* 0x0000006a006a7308 */ /* 0x000ea20000000800 */
[----:B0-----:R-:W-:-:S01]  /*4100*/  FADD.FTZ R95, R57, R94 ;  /* 0x0000005e395f7221 */ /* 0x001fc20000010000 */
[--C-:B------:R-:W-:Y:S01]  /*4110*/  FFMA.FTZ R72, R72, UR41, -R89.reuse ;  /* 0x0000002948487c23 */ /* 0x100fe20008010859 */
[----:B------:R-:W-:-:S01]  /*4120*/  FFMA.FTZ R39, R39, UR41, -R89 ;  /* 0x0000002927277c23 */ /* 0x000fc20008010859 */
[--C-:B------:R-:W-:Y:S01]  /*4130*/  FFMA.FTZ R44, R44, UR41, -R89.reuse ;  /* 0x000000292c2c7c23 */ /* 0x100fe20008010859 */
[----:B------:R-:W-:-:S01]  /*4140*/  FFMA.FTZ R73, R73, UR41, -R89 ;  /* 0x0000002949497c23 */ /* 0x000fc20008010859 */
[----:B------:R-:W-:-:S02]  /*4150*/  PLOP3.LUT P1, PT, PT, PT, UP0, 0x80, 0x0 ;  /* 0x000000000000781c */ /* 0x000fc40003f2f008 */
[----:B------:R-:W0:Y:S01]  /*4160*/  MUFU.EX2 R107, R107 ;  /* 0x0000006b006b7308 */ /* 0x000e220000000800 */
[----:B-1----:R-:W-:-:S01]  /*4170*/  FADD.FTZ R95, R88, R95 ;  /* 0x0000005f585f7221 */ /* 0x002fc20000010000 */
[----:B------:R-:W-:-:S04]  /*4180*/  F2FP.SATFINITE.E4M3.F32.PACK_AB_MERGE_C R173, R99, R98, RZ ;  /* 0x0000006263ad723e */ /* 0x000fc800048070ff */
[----:B------:R-:W-:Y:S01]  /*4190*/  F2FP.SATFINITE.E4M3.F32.PACK_AB_MERGE_C R173, R84, R41, R173 ;  /* 0x0000002954ad723e */ /* 0x000fe200048070ad */
[----:B------:R-:W-:Y:S01]  /*41a0*/  IMAD.MOV.U32 R41, RZ, RZ, R25 ;  /* 0x000000ffff297224 */ /* 0x000fe200078e0019 */
[----:B------:R-:W1:Y:S01]  /*41b0*/  MUFU.EX2 R78, R78 ;  /* 0x0000004e004e7308 */ /* 0x000e620000000800 */
[----:B--2---:R-:W-:-:S01]  /*41c0*/  FADD.FTZ R46, R106, R95 ;  /* 0x0000005f6a2e7221 */ /* 0x004fc20000010000 */
[----:B------:R-:W-:-:S06]  /*41d0*/  IMAD.MOV.U32 R84, RZ, RZ, R25 ;  /* 0x000000ffff547224 */ /* 0x000fcc00078e0019 */
[----:B------:R-:W2:Y:S01]  /*41e0*/  MUFU.EX2 R79, R79 ;  /* 0x0000004f004f7308 */ /* 0x000ea20000000800 */
[----:B0-----:R-:W-:-:S01]  /*41f0*/  FADD.FTZ R95, R107, R46 ;  /* 0x0000002e6b5f7221 */ /* 0x001fc20000010000 */
[----:B------:R-:W-:Y:S01]  /*4200*/  FADD.FTZ R46, R20, R71 ;  /* 0x00000047142e7221 */ /* 0x000fe20000010000 */
[----:B------:R-:W-:-:S03]  /*4210*/  F2FP.SATFINITE.E4M3.F32.PACK_AB_MERGE_C R175, R107, R106, RZ ;  /* 0x0000006a6baf723e */ /* 0x000fc600048070ff */
[----:B------:R-:W-:Y:S01]  /*4220*/  FADD.FTZ R71, R21, R46 ;  /* 0x0000002e15477221 */ /* 0x000fe20000010000 */
[----:B------:R-:W-:Y:S01]  /*4230*/  F2FP.SATFINITE.E4M3.F32.PACK_AB_MERGE_C R175, R88, R57, R175 ;  /* 0x0000003958af723e */ /* 0x000fe200048070af */
[----:B------:R-:W0:Y:S01]  /*4240*/  MUFU.EX2 R92, R92 ;  /* 0x0000005c005c7308 */ /* 0x000e220000000800 */
[----:B------:R-:W-:Y:S02]  /*4250*/  IMAD.MOV.U32 R57, RZ, RZ, R25 ;  /* 0x000000ffff397224 */ /* 0x000fe400078e0019 */
[----:B------:R-:W-:Y:S01]  /*4260*/  FADD.FTZ R46, R26, R71 ;  /* 0x000000471a2e7221 */ /* 0x000fe20000010000 */
[----:B------:R-:W-:-:S03]  /*4270*/  F2FP.SATFINITE.E4M3.F32.PACK_AB_MERGE_C R26, R77, R26, RZ ;  /* 0x0000001a4d1a723e */ /* 0x000fc600048070ff */
[----:B------:R-:W-:Y:S01]  /*4280*/  FADD.FTZ R46, R77, R46 ;  /* 0x0000002e4d2e7221 */ /* 0x000fe20000010000 */
[----:B------:R-:W-:Y:S01]  /*4290*/  F2FP.SATFINITE.E4M3.F32.PACK_AB_MERGE_C R176, R21, R20, R26 ;  /* 0x0000001415b0723e */ /* 0x000fe2000480701a */
[----:B------:R-:W3:Y:S01]  /*42a0*/  MUFU.EX2 R93, R93 ;  /* 0x0000005d005d7308 */ /* 0x000ee20000000800 */
[--C-:B------:R-:W-:Y:S02]  /*42b0*/  IMAD.MOV.U32 R26, RZ, RZ, R25.reuse ;  /* 0x000000ffff1a7224 */ /* 0x100fe400078e0019 */
[----:B------:R-:W-:-:S05]  /*42c0*/  IMAD.MOV.U32 R77, RZ, RZ, R25 ;  /* 0x000000ffff4d7224 */ /* 0x000fca00078e0019 */
[----:B------:R-:W4:Y:S08]  /*42d0*/  MUFU.EX2 R82, R82 ;  /* 0x0000005200527308 */ /* 0x000f300000000800 */
[----:B------:R1:W-:Y:S08]  /*42e0*/  MUFU.EX2 R6, R70 ;  /* 0x0000004600067308 */ /* 0x0003f00000000800 */
[----:B------:R-:W5:Y:S01]  /*42f0*/  MUFU.EX2 R76, R76 ;  /* 0x0000004c004c7308 */ /* 0x000f620000000800 */
[----:B-1----:R-:W-:-:S04]  /*4300*/  FADD.FTZ R70, R78, R95 ;  /* 0x0000005f4e467221 */ /* 0x002fc80000010000 */
[----:B--2---:R-:W-:-:S03]  /*4310*/  FADD.FTZ R95, R79, R70 ;  /* 0x000000464f5f7221 */ /* 0x004fc60000010000 */
[----:B------:R-:W1:Y:S01]  /*4320*/  MUFU.EX2 R83, R83 ;  /* 0x0000005300537308 */ /* 0x000e620000000800 */
[----:B0-----:R-:W-:-:S01]  /*4330*/  FADD.FTZ R70, R92, R95 ;  /* 0x0000005f5c467221 */ /* 0x001fc20000010000 */
[----:B------:R-:W-:Y:S01]  /*4340*/  FADD.FTZ R95, R27, R46 ;  /* 0x0000002e1b5f7221 */ /* 0x000fe20000010000 */
[C---:B---3--:R-:W-:Y:S02]  /*4350*/  F2FP.SATFINITE.E4M3.F32.PACK_AB_MERGE_C R92, R93.reuse, R92, RZ ;  /* 0x0000005c5d5c723e */ /* 0x048fe400048070ff */
[----:B------:R-:W-:Y:S02]  /*4360*/  FADD.FTZ R71, R93, R70 ;  /* 0x000000465d477221 */ /* 0x000fe40000010000 */
[----:B------:R-:W-:Y:S01]  /*4370*/  F2FP.SATFINITE.E4M3.F32.PACK_AB_MERGE_C R177, R79, R78, R92 ;  /* 0x0000004e4fb1723e */ /* 0x000fe2000480705c */
[----:B------:R-:W0:Y:S01]  /*4380*/  MUFU.EX2 R80, R80 ;  /* 0x0000005000507308 */ /* 0x000e220000000800 */
[----:B----4-:R-:W-:-:S01]  /*4390*/  FADD.FTZ R46, R82, R71 ;  /* 0x00000047522e7221 */ /* 0x010fc20000010000 */
[----:B-----5:R-:W-:Y:S01]  /*43a0*/  FADD.FTZ R95, R76, R95 ;  /* 0x0000005f4c5f7221 */ /* 0x020fe20000010000 */
[----:B------:R-:W-:-:S02]  /*43b0*/  IMAD.MOV.U32 R79, RZ, RZ, R25 ;  /* 0x000000ffff4f7224 */ /* 0x000fc400078e0019 */
[----:B------:R-:W-:-:S03]  /*43c0*/  IMAD.MOV.U32 R78, RZ, RZ, R25 ;  /* 0x000000ffff4e7224 */ /* 0x000fc600078e0019 */
[----:B------:R-:W2:Y:S01]  /*43d0*/  MUFU.EX2 R90, R90 ;  /* 0x0000005a005a7308 */ /* 0x000ea20000000800 */
[----:B-1----:R-:W-:-:S07]  /*43e0*/  FADD.FTZ R71, R83, R46 ;  /* 0x0000002e53477221 */ /* 0x002fce0000010000 */
[----:B------:R-:W1:Y:S01]  /*43f0*/  MUFU.EX2 R91, R91 ;  /* 0x0000005b005b7308 */ /* 0x000e620000000800 */
[----:B0-----:R-:W-:-:S01]  /*4400*/  FADD.FTZ R46, R80, R95 ;  /* 0x0000005f502e7221 */ /* 0x001fc20000010000 */
[----:B------:R-:W-:-:S03]  /*4410*/  F2FP.SATFINITE.E4M3.F32.PACK_AB_MERGE_C R80, R81, R80, RZ ;  /* 0x000000505150723e */ /* 0x000fc600048070ff */
[----:B------:R-:W-:Y:S01]  /*4420*/  FADD.FTZ R9, R81, R46 ;  /* 0x0000002e51097221 */ /* 0x000fe20000010000 */
[----:B------:R-:W-:Y:S01]  /*4430*/  F2FP.SATFINITE.E4M3.F32.PACK_AB_MERGE_C R178, R76, R27, R80 ;  /* 0x0000001b4cb2723e */ /* 0x000fe20004807050 */
[----:B------:R-:W-:Y:S01]  /*4440*/  IMAD.MOV.U32 R27, RZ, RZ, R25 ;  /* 0x000000ffff1b7224 */ /* 0x000fe200078e0019 */
[----:B------:R-:W0:Y:S01]  /*4450*/  MUFU.EX2 R60, R60 ;  /* 0x0000003c003c7308 */ /* 0x000e220000000800 */
[----:B--2---:R-:W-:-:S01]  /*4460*/  FADD.FTZ R70, R90, R71 ;  /* 0x000000475a467221 */ /* 0x004fc20000010000 */
[--C-:B------:R-:W-:Y:S02]  /*4470*/  IMAD.MOV.U32 R46, RZ, RZ, R25.reuse ;  /* 0x000000ffff2e7224 */ /* 0x100fe400078e0019 */
[--C-:B------:R-:W-:Y:S02]  /*4480*/  IMAD.MOV.U32 R71, RZ, RZ, R25.reuse ;  /* 0x000000ffff477224 */ /* 0x100fe400078e0019 */
[----:B------:R-:W-:Y:S02]  /*4490*/  IMAD.MOV.U32 R76, RZ, RZ, R25 ;  /* 0x000000ffff4c7224 */ /* 0x000fe400078e0019 */
[----:B------:R-:W2:Y:S01]  /*44a0*/  MUFU.EX2 R62, R62 ;  /* 0x0000003e003e7308 */ /* 0x000ea20000000800 */
[----:B-1----:R-:W-:-:S01]  /*44b0*/  FADD.FTZ R15, R91, R70 ;  /* 0x000000465b0f7221 */ /* 0x002fc20000010000 */
[----:B------:R-:W-:Y:S01]  /*44c0*/  F2FP.SATFINITE.E4M3.F32.PACK_AB_MERGE_C R90, R91, R90, RZ ;  /* 0x0000005a5b5a723e */ /* 0x000fe200048070ff */
[----:B------:R-:W-:-:S02]  /*44d0*/  IMAD.MOV.U32 R70, RZ, RZ, R25 ;  /* 0x000000ffff467224 */ /* 0x000fc400078e0019 */
[--C-:B------:R-:W-:Y:S01]  /*44e0*/  IMAD.MOV.U32 R81, RZ, RZ, R25.reuse ;  /* 0x000000ffff517224 */ /* 0x100fe200078e0019 */
[----:B------:R-:W-:Y:S01]  /*44f0*/  F2FP.SATFINITE.E4M3.F32.PACK_AB_MERGE_C R179, R83, R82, R90 ;  /* 0x0000005253b3723e */ /* 0x000fe2000480705a */
[----:B------:R-:W-:Y:S01]  /*4500*/  IMAD.MOV.U32 R80, RZ, RZ, R25 ;  /* 0x000000ffff507224 */ /* 0x000fe200078e0019 */
[----:B------:R-:W1:Y:S01]  /*4510*/  MUFU.EX2 R61, R61 ;  /* 0x0000003d003d7308 */ /* 0x000e620000000800 */
[----:B0-----:R-:W-:-:S01]  /*4520*/  FADD.FTZ R12, R60, R9 ;  /* 0x000000093c0c7221 */ /* 0x001fc20000010000 */
[--C-:B------:R-:W-:Y:S02]  /*4530*/  IMAD.MOV.U32 R83, RZ, RZ, R25.reuse ;  /* 0x000000ffff537224 */ /* 0x100fe400078e0019 */
[----:B------:R-:W-:-:S04]  /*4540*/  IMAD.MOV.U32 R82, RZ, RZ, R25 ;  /* 0x000000ffff527224 */ /* 0x000fc800078e0019 */
[----:B------:R-:W0:Y:S01]  /*4550*/  MUFU.EX2 R63, R63 ;  /* 0x0000003f003f7308 */ /* 0x000e220000000800 */
[----:B--2---:R-:W-:-:S07]  /*4560*/  FADD.FTZ R24, R62, R15 ;  /* 0x0000000f3e187221 */ /* 0x004fce0000010000 */
[----:B------:R-:W2:Y:S01]  /*4570*/  MUFU.EX2 R64, R64 ;  /* 0x0000004000407308 */ /* 0x000ea20000000800 */
[----:B-1----:R-:W-:-:S07]  /*4580*/  FADD.FTZ R9, R61, R12 ;  /* 0x0000000c3d097221 */ /* 0x002fce0000010000 */
[----:B------:R-:W1:Y:S01]  /*4590*/  MUFU.EX2 R86, R86 ;  /* 0x0000005600567308 */ /* 0x000e620000000800 */
[----:B0-----:R-:W-:-:S07]  /*45a0*/  FADD.FTZ R15, R63, R24 ;  /* 0x000000183f0f7221 */ /* 0x001fce0000010000 */
[----:B------:R-:W0:Y:S01]  /*45b0*/  MUFU.EX2 R87, R87 ;  /* 0x0000005700577308 */ /* 0x000e220000000800 */
[----:B--2---:R-:W-:-:S01]  /*45c0*/  FADD.FTZ R12, R64, R9 ;  /* 0x00000009400c7221 */ /* 0x004fc20000010000 */
[----:B------:R-:W-:-:S03]  /*45d0*/  F2FP.SATFINITE.E4M3.F32.PACK_AB_MERGE_C R64, R85, R64, RZ ;  /* 0x000000405540723e */ /* 0x000fc600048070ff */
[----:B------:R-:W-:Y:S01]  /*45e0*/  FADD.FTZ R12, R85, R12 ;  /* 0x0000000c550c7221 */ /* 0x000fe20000010000 */
[----:B------:R-:W-:Y:S01]  /*45f0*/  F2FP.SATFINITE.E4M3.F32.PACK_AB_MERGE_C R180, R61, R60, R64 ;  /* 0x0000003c3db4723e */ /* 0x000fe20004807040 */
[----:B------:R-:W-:Y:S01]  /*4600*/  IMAD.MOV.U32 R61, RZ, RZ, R25 ;  /* 0x000000ffff3d7224 */ /* 0x000fe200078e0019 */
[----:B------:R-:W2:Y:S01]  /*4610*/  MUFU.EX2 R66, R66 ;  /* 0x0000004200427308 */ /* 0x000ea20000000800 */
[----:B-1----:R-:W-:-:S01]  /*4620*/  FADD.FTZ R24, R86, R15 ;  /* 0x0000000f56187221 */ /* 0x002fc20000010000 */
[----:B------:R-:W-:Y:S01]  /*4630*/  FADD.FTZ R15, R65, R12 ;  /* 0x0000000c410f7221 */ /* 0x000fe20000010000 */
[--C-:B------:R-:W-:Y:S02]  /*4640*/  IMAD.MOV.U32 R60, RZ, RZ, R25.reuse ;  /* 0x000000ffff3c7224 */ /* 0x100fe400078e0019 */
[--C-:B------:R-:W-:Y:S02]  /*4650*/  IMAD.MOV.U32 R64, RZ, RZ, R25.reuse ;  /* 0x000000ffff407224 */ /* 0x100fe400078e0019 */
[----:B------:R-:W-:Y:S01]  /*4660*/  IMAD.MOV.U32 R85, RZ, RZ, R25 ;  /* 0x000000ffff557224 */ /* 0x000fe200078e0019 */
[----:B------:R-:W1:Y:S01]  /*4670*/  MUFU.EX2 R68, R68 ;  /* 0x0000004400447308 */ /* 0x000e620000000800 */
[----:B0-----:R-:W-:-:S01]  /*4680*/  FADD.FTZ R9, R87, R24 ;  /* 0x0000001857097221 */ /* 0x001fc20000010000 */
[----:B------:R-:W-:Y:S01]  /*4690*/  F2FP.SATFINITE.E4M3.F32.PACK_AB_MERGE_C R86, R87, R86, RZ ;  /* 0x000000565756723e */ /* 0x000fe200048070ff */
[----:B------:R-:W-:-:S03]  /*46a0*/  IMAD.MOV.U32 R87, RZ, RZ, R25 ;  /* 0x000000ffff577224 */ /* 0x000fc600078e0019 */
[----:B------:R-:W-:Y:S01]  /*46b0*/  F2FP.SATFINITE.E4M3.F32.PACK_AB_MERGE_C R181, R63, R62, R86 ;  /* 0x0000003e3fb5723e */ /* 0x000fe20004807056 */
[----:B------:R-:W-:Y:S01]  /*46c0*/  IMAD.MOV.U32 R63, RZ, RZ, R25 ;  /* 0x000000ffff3f7224 */ /* 0x000fe200078e0019 */
[----:B------:R-:W0:Y:S01]  /*46d0*/  MUFU.EX2 R67, R67 ;  /* 0x0000004300437308 */ /* 0x000e220000000800 */
[----:B--2---:R-:W-:-:S01]  /*46e0*/  FADD.FTZ R12, R66, R9 ;  /* 0x00000009420c7221 */ /* 0x004fc20000010000 */
[--C-:B------:R-:W-:Y:S02]  /*46f0*/  IMAD.MOV.U32 R62, RZ, RZ, R25.reuse ;  /* 0x000000ffff3e7224 */ /* 0x100fe400078e0019 */
[----:B------:R-:W-:-:S04]  /*4700*/  IMAD.MOV.U32 R86, RZ, RZ, R25 ;  /* 0x000000ffff567224 */ /* 0x000fc800078e0019 */
[----:B------:R-:W2:Y:S01]  /*4710*/  MUFU.EX2 R74, R74 ;  /* 0x0000004a004a7308 */ /* 0x000ea20000000800 */
[----:B-1----:R-:W-:-:S04]  /*4720*/  FADD.FTZ R24, R68, R15 ;  /* 0x0000000f44187221 */ /* 0x002fc80000010000 */
[----:B------:R-:W-:Y:S01]  /*4730*/  FADD.FTZ R9, R69, R24 ;  /* 0x0000001845097221 */ /* 0x000fe20000010000 */
[----:B------:R-:W-:Y:S01]  /*4740*/  F2FP.SATFINITE.E4M3.F32.PACK_AB_MERGE_C R69, R38, R69, RZ ;  /* 0x000000452645723e */ /* 0x000fe200048070ff */
[----:B------:R-:W-:Y:S01]  /*4750*/  IMAD.MOV.U32 R24, RZ, RZ, R25 ;  /* 0x000000ffff187224 */ /* 0x000fe200078e0019 */
[----:B------:R-:W1:Y:S01]  /*4760*/  MUFU.EX2 R75, R75 ;  /* 0x0000004b004b7308 */ /* 0x000e620000000800 */
[----:B0-----:R-:W-:-:S01]  /*4770*/  FADD.FTZ R7, R67, R12 ;  /* 0x0000000c43077221 */ /* 0x001fc20000010000 */
[----:B------:R-:W-:Y:S01]  /*4780*/  FADD.FTZ R9, R38, R9 ;  /* 0x0000000926097221 */ /* 0x000fe20000010000 */
[----:B------:R-:W-:Y:S01]  /*4790*/  F2FP.SATFINITE.E4M3.F32.PACK_AB_MERGE_C R182, R68, R65, R69 ;  /* 0x0000004144b6723e */ /* 0x000fe20004807045 */
[--C-:B------:R-:W-:Y:S02]  /*47a0*/  IMAD.MOV.U32 R38, RZ, RZ, R25.reuse ;  /* 0x000000ffff267224 */ /* 0x100fe400078e0019 */
[----:B------:R-:W-:Y:S02]  /*47b0*/  IMAD.MOV.U32 R65, RZ, RZ, R25 ;  /* 0x000000ffff417224 */ /* 0x000fe400078e0019 */
[----:B------:R-:W0:Y:S01]  /*47c0*/  MUFU.EX2 R43, R43 ;  /* 0x0000002b002b7308 */ /* 0x000e220000000800 */
[----:B--2---:R-:W-:-:S01]  /*47d0*/  FADD.FTZ R8, R74, R7 ;  /* 0x000000074a087221 */ /* 0x004fc20000010000 */
[----:B------:R-:W-:-:S02]  /*47e0*/  IMAD.MOV.U32 R69, RZ, RZ, R25 ;  /* 0x000000ffff457224 */ /* 0x000fc400078e0019 */
[----:B------:R-:W-:-:S04]  /*47f0*/  IMAD.MOV.U32 R68, RZ, RZ, R25 ;  /* 0x000000ffff447224 */ /* 0x000fc800078e0019 */
[----:B------:R-:W2:Y:S01]  /*4800*/  MUFU.EX2 R47, R47 ;  /* 0x0000002f002f7308 */ /* 0x000ea20000000800 */
[C---:B-1----:R-:W-:Y:S01]  /*4810*/  F2FP.SATFINITE.E4M3.F32.PACK_AB_MERGE_C R74, R75.reuse, R74, RZ ;  /* 0x0000004a4b4a723e */ /* 0x042fe200048070ff */
[----:B------:R-:W-:Y:S01]  /*4820*/  FADD.FTZ R75, R75, R8 ;  /* 0x000000084b4b7221 */ /* 0x000fe20000010000 */
[----:B------:R-:W-:-:S02]  /*4830*/  FADD.FTZ R8, R42, R9 ;  /* 0x000000092a087221 */ /* 0x000fc40000010000 */
[----:B------:R-:W-:Y:S01]  /*4840*/  F2FP.SATFINITE.E4M3.F32.PACK_AB_MERGE_C R183, R67, R66, R74 ;  /* 0x0000004243b7723e */ /* 0x000fe2000480704a */
[----:B------:R-:W-:-:S01]  /*4850*/  FADD.FTZ R12, R6, R75 ;  /* 0x0000004b060c7221 */ /* 0x000fc20000010000 */
[----:B------:R-:W-:Y:S01]  /*4860*/  IMAD.MOV.U32 R67, RZ, RZ, R25 ;  /* 0x000000ffff437224 */ /* 0x000fe200078e0019 */
[----:B------:R-:W1:Y:S01]  /*4870*/  MUFU.EX2 R45, R45 ;  /* 0x0000002d002d7308 */ /* 0x000e620000000800 */
[----:B0-----:R-:W-:-:S01]  /*4880*/  FADD.FTZ R8, R43, R8 ;  /* 0x000000082b087221 */ /* 0x001fc20000010000 */
[----:B------:R-:W-:-:S02]  /*4890*/  IMAD.MOV.U32 R66, RZ, RZ, R25 ;  /* 0x000000ffff427224 */ /* 0x000fc400078e0019 */
[--C-:B------:R-:W-:Y:S02]  /*48a0*/  IMAD.MOV.U32 R75, RZ, RZ, R25.reuse ;  /* 0x000000ffff4b7224 */ /* 0x100fe400078e0019 */
[----:B------:R-:W-:Y:S02]  /*48b0*/  IMAD.MOV.U32 R74, RZ, RZ, R25 ;  /* 0x000000ffff4a7224 */ /* 0x000fe400078e0019 */
[----:B------:R-:W0:Y:S01]  /*48c0*/  MUFU.EX2 R50, R50 ;  /* 0x0000003200327308 */ /* 0x000e220000000800 */
[----:B--2---:R-:W-:-:S07]  /*48d0*/  FADD.FTZ R7, R47, R12 ;  /* 0x0000000c2f077221 */ /* 0x004fce0000010000 */
[----:B------:R-:W2:Y:S01]  /*48e0*/  MUFU.EX2 R48, R48 ;  /* 0x0000003000307308 */ /* 0x000ea20000000800 */
[----:B-1----:R-:W-:-:S07]  /*48f0*/  FADD.FTZ R9, R45, R8 ;  /* 0x000000082d097221 */ /* 0x002fce0000010000 */
[----:B------:R-:W1:Y:S01]  /*4900*/  MUFU.EX2 R51, R51 ;  /* 0x0000003300337308 */ /* 0x000e620000000800 */
[----:B0-----:R-:W-:-:S07]  /*4910*/  FADD.FTZ R8, R50, R7 ;  /* 0x0000000732087221 */ /* 0x001fce0000010000 */
[----:B------:R-:W0:Y:S01]  /*4920*/  MUFU.EX2 R49, R49 ;  /* 0x0000003100317308 */ /* 0x000e220000000800 */
[C---:B--2---:R-:W-:Y:S01]  /*4930*/  F2FP.SATFINITE.E4M3.F32.PACK_AB_MERGE_C R45, R48.reuse, R45, RZ ;  /* 0x0000002d302d723e */ /* 0x044fe200048070ff */
[----:B------:R-:W-:-:S03]  /*4940*/  FADD.FTZ R48, R48, R9 ;  /* 0x0000000930307221 */ /* 0x000fc60000010000 */
[----:B------:R-:W-:Y:S01]  /*4950*/  F2FP.SATFINITE.E4M3.F32.PACK_AB_MERGE_C R184, R43, R42, R45 ;  /* 0x0000002a2bb8723e */ /* 0x000fe2000480702d */
[--C-:B------:R-:W-:Y:S02]  /*4960*/  IMAD.MOV.U32 R43, RZ, RZ, R25.reuse ;  /* 0x000000ffff2b7224 */ /* 0x100fe400078e0019 */
[----:B------:R-:W2:Y:S01]  /*4970*/  MUFU.EX2 R54, R54 ;  /* 0x0000003600367308 */ /* 0x000ea20000000800 */
[C---:B-1----:R-:W-:Y:S01]  /*4980*/  F2FP.SATFINITE.E4M3.F32.PACK_AB_MERGE_C R50, R51.reuse, R50, RZ ;  /* 0x000000323332723e */ /* 0x042fe200048070ff */
[----:B------:R-:W-:Y:S01]  /*4990*/  FADD.FTZ R51, R51, R8 ;  /* 0x0000000833337221 */ /* 0x000fe20000010000 */
[--C-:B------:R-:W-:Y:S02]  /*49a0*/  IMAD.MOV.U32 R42, RZ, RZ, R25.reuse ;  /* 0x000000ffff2a7224 */ /* 0x100fe400078e0019 */
[----:B------:R-:W-:Y:S01]  /*49b0*/  F2FP.SATFINITE.E4M3.F32.PACK_AB_MERGE_C R185, R47, R6, R50 ;  /* 0x000000062fb9723e */ /* 0x000fe20004807032 */
[----:B------:R-:W-:Y:S02]  /*49c0*/  IMAD.MOV.U32 R45, RZ, RZ, R25 ;  /* 0x000000ffff2d7224 */ /* 0x000fe400078e0019 */
[----:B------:R-:W1:Y:S01]  /*49d0*/  MUFU.EX2 R52, R52 ;  /* 0x0000003400347308 */ /* 0x000e620000000800 */
[----:B0-----:R-:W-:-:S01]  /*49e0*/  FADD.FTZ R7, R49, R48 ;  /* 0x0000003031077221 */ /* 0x001fc20000010000 */
[----:B------:R-:W-:-:S02]  /*49f0*/  IMAD.MOV.U32 R47, RZ, RZ, R25 ;  /* 0x000000ffff2f7224 */ /* 0x000fc400078e0019 */
[--C-:B------:R-:W-:Y:S02]  /*4a00*/  IMAD.MOV.U32 R48, RZ, RZ, R25.reuse ;  /* 0x000000ffff307224 */ /* 0x100fe400078e0019 */
[----:B------:R-:W-:Y:S02]  /*4a10*/  IMAD.MOV.U32 R50, RZ, RZ, R25 ;  /* 0x000000ffff327224 */ /* 0x000fe400078e0019 */
[----:B------:R-:W0:Y:S01]  /*4a20*/  MUFU.EX2 R55, R55 ;  /* 0x0000003700377308 */ /* 0x000e220000000800 */
[----:B--2---:R-:W-:-:S01]  /*4a30*/  FADD.FTZ R8, R54, R51 ;  /* 0x0000003336087221 */ /* 0x004fc20000010000 */
[----:B------:R-:W-:-:S06]  /*4a40*/  IMAD.MOV.U32 R51, RZ, RZ, R25 ;  /* 0x000000ffff337224 */ /* 0x000fcc00078e0019 */
[----:B------:R-:W2:Y:S01]  /*4a50*/  MUFU.EX2 R58, R58 ;  /* 0x0000003a003a7308 */ /* 0x000ea20000000800 */
[----:B-1----:R-:W-:-:S07]  /*4a60*/  FADD.FTZ R12, R52, R7 ;  /* 0x00000007340c7221 */ /* 0x002fce0000010000 */
[----:B------:R-:W1:Y:S01]  /*4a70*/  MUFU.EX2 R53, R53 ;  /* 0x0000003500357308 */ /* 0x000e620000000800 */
[----:B0-----:R-:W-:-:S07]  /*4a80*/  FADD.FTZ R7, R55, R8 ;  /* 0x0000000837077221 */ /* 0x001fce0000010000 */
[----:B------:R-:W0:Y:S01]  /*4a90*/  MUFU.EX2 R59, R59 ;  /* 0x0000003b003b7308 */ /* 0x000e220000000800 */
[----:B--2---:R-:W-:-:S07]  /*4aa0*/  FADD.FTZ R8, R58, R7 ;  /* 0x000000073a087221 */ /* 0x004fce0000010000 */
[----:B------:R-:W2:Y:S01]  /*4ab0*/  MUFU.EX2 R56, R56 ;  /* 0x0000003800387308 */ /* 0x000ea20000000800 */
[----:B-1----:R-:W-:-:S07]  /*4ac0*/  FADD.FTZ R9, R53, R12 ;  /* 0x0000000c35097221 */ /* 0x002fce0000010000 */
[----:B------:R-:W1:Y:S01]  /*4ad0*/  MUFU.EX2 R30, R30 ;  /* 0x0000001e001e7308 */ /* 0x000e620000000800 */
[C---:B0-----:R-:W-:Y:S01]  /*4ae0*/  F2FP.SATFINITE.E4M3.F32.PACK_AB_MERGE_C R58, R59.reuse, R58, RZ ;  /* 0x0000003a3b3a723e */ /* 0x041fe200048070ff */
[----:B------:R-:W-:-:S03]  /*4af0*/  FADD.FTZ R59, R59, R8 ;  /* 0x000000083b3b7221 */ /* 0x000fc60000010000 */
[----:B------:R-:W-:Y:S01]  /*4b00*/  F2FP.SATFINITE.E4M3.F32.PACK_AB_MERGE_C R187, R55, R54, R58 ;  /* 0x0000003637bb723e */ /* 0x000fe2000480703a */
[----:B------:R-:W-:Y:S02]  /*4b10*/  IMAD.MOV.U32 R55, RZ, RZ, R25 ;  /* 0x000000ffff377224 */ /* 0x000fe400078e0019 */
[----:B------:R-:W0:Y:S01]  /*4b20*/  MUFU.EX2 R28, R28 ;  /* 0x0000001c001c7308 */ /* 0x000e220000000800 */
[----:B--2---:R-:W-:-:S01]  /*4b30*/  FADD.FTZ R9, R56, R9 ;  /* 0x0000000938097221 */ /* 0x004fc20000010000 */
[----:B------:R-:W-:Y:S01]  /*4b40*/  F2FP.SATFINITE.E4M3.F32.PACK_AB_MERGE_C R53, R56, R53, RZ ;  /* 0x000000353835723e */ /* 0x000fe200048070ff */
[--C-:B------:R-:W-:Y:S02]  /*4b50*/  IMAD.MOV.U32 R54, RZ, RZ, R25.reuse ;  /* 0x000000ffff367224 */ /* 0x100fe400078e0019 */
[----:B------:R-:W-:Y:S01]  /*4b60*/  IMAD.MOV.U32 R56, RZ, RZ, R25 ;  /* 0x000000ffff387224 */ /* 0x000fe200078e0019 */
[----:B------:R-:W-:Y:S01]  /*4b70*/  F2FP.SATFINITE.E4M3.F32.PACK_AB_MERGE_C R186, R52, R49, R53 ;  /* 0x0000003134ba723e */ /* 0x000fe20004807035 */
[----:B------:R-:W-:Y:S01]  /*4b80*/  IMAD.MOV.U32 R49, RZ, RZ, R25 ;  /* 0x000000ffff317224 */ /* 0x000fe200078e0019 */
[----:B------:R-:W2:Y:S01]  /*4b90*/  MUFU.EX2 R31, R31 ;  /* 0x0000001f001f7308 */ /* 0x000ea20000000800 */
[----:B-1----:R-:W-:-:S01]  /*4ba0*/  FADD.FTZ R12, R30, R59 ;  /* 0x0000003b1e0c7221 */ /* 0x002fc20000010000 */
[----:B------:R-:W-:-:S02]  /*4bb0*/  IMAD.MOV.U32 R53, RZ, RZ, R25 ;  /* 0x000000ffff357224 */ /* 0x000fc400078e0019 */
[--C-:B------:R-:W-:Y:S02]  /*4bc0*/  IMAD.MOV.U32 R52, RZ, RZ, R25.reuse ;  /* 0x000000ffff347224 */ /* 0x100fe400078e0019 */
[----:B------:R-:W-:Y:S02]  /*4bd0*/  IMAD.MOV.U32 R59, RZ, RZ, R25 ;  /* 0x000000ffff3b7224 */ /* 0x000fe400078e0019 */
[----:B------:R-:W1:Y:S01]  /*4be0*/  MUFU.EX2 R29, R29 ;  /* 0x0000001d001d7308 */ /* 0x000e620000000800 */
[----:B0-----:R-:W-:-:S01]  /*4bf0*/  FADD.FTZ R8, R28, R9 ;  /* 0x000000091c087221 */ /* 0x001fc20000010000 */
[----:B------:R-:W-:-:S06]  /*4c00*/  IMAD.MOV.U32 R58, RZ, RZ, R25 ;  /* 0x000000ffff3a7224 */ /* 0x000fcc00078e0019 */
[----:B------:R-:W0:Y:S01]  /*4c10*/  MUFU.EX2 R34, R34 ;  /* 0x0000002200227308 */ /* 0x000e220000000800 */
[----:B--2---:R-:W-:-:S07]  /*4c20*/  FADD.FTZ R9, R31, R12 ;  /* 0x0000000c1f097221 */ /* 0x004fce0000010000 */
[----:B------:R-:W2:Y:S01]  /*4c30*/  MUFU.EX2 R32, R32 ;  /* 0x0000002000207308 */ /* 0x000ea20000000800 */
[----:B-1----:R-:W-:-:S07]  /*4c40*/  FADD.FTZ R7, R29, R8 ;  /* 0x000000081d077221 */ /* 0x002fce0000010000 */
[----:B------:R-:W1:Y:S01]  /*4c50*/  MUFU.EX2 R35, R35 ;  /* 0x0000002300237308 */ /* 0x000e620000000800 */
[----:B0-----:R-:W-:-:S07]  /*4c60*/  FADD.FTZ R6, R34, R9 ;  /* 0x0000000922067221 */ /* 0x001fce0000010000 */
[----:B------:R-:W0:Y:S01]  /*4c70*/  MUFU.EX2 R33, R33 ;  /* 0x0000002100217308 */ /* 0x000e220000000800 */
[----:B--2---:R-:W-:-:S07]  /*4c80*/  FADD.FTZ R8, R32, R7 ;  /* 0x0000000720087221 */ /* 0x004fce0000010000 */
[----:B------:R-:W2:Y:S01]  /*4c90*/  MUFU.EX2 R72, R72 ;  /* 0x0000004800487308 */ /* 0x000ea20000000800 */
[C---:B-1----:R-:W-:Y:S01]  /*4ca0*/  F2FP.SATFINITE.E4M3.F32.PACK_AB_MERGE_C R34, R35.reuse, R34, RZ ;  /* 0x000000222322723e */ /* 0x042fe200048070ff */
[----:B------:R-:W-:-:S03]  /*4cb0*/  FADD.FTZ R35, R35, R6 ;  /* 0x0000000623237221 */ /* 0x000fc60000010000 */
[----:B------:R-:W-:Y:S01]  /*4cc0*/  F2FP.SATFINITE.E4M3.F32.PACK_AB_MERGE_C R189, R31, R30, R34 ;  /* 0x0000001e1fbd723e */ /* 0x000fe20004807022 */
[--C-:B------:R-:W-:Y:S02]  /*4cd0*/  IMAD.MOV.U32 R31, RZ, RZ, R25.reuse ;  /* 0x000000ffff1f7224 */ /* 0x100fe400078e0019 */
[----:B------:R-:W1:Y:S01]  /*4ce0*/  MUFU.EX2 R36, R36 ;  /* 0x0000002400247308 */ /* 0x000e620000000800 */
[C---:B0-----:R-:W-:Y:S01]  /*4cf0*/  F2FP.SATFINITE.E4M3.F32.PACK_AB_MERGE_C R32, R33.reuse, R32, RZ ;  /* 0x000000202120723e */ /* 0x041fe200048070ff */
[----:B------:R-:W-:Y:S01]  /*4d00*/  FADD.FTZ R33, R33, R8 ;  /* 0x0000000821217221 */ /* 0x000fe20000010000 */
[--C-:B------:R-:W-:Y:S02]  /*4d10*/  IMAD.MOV.U32 R30, RZ, RZ, R25.reuse ;  /* 0x000000ffff1e7224 */ /* 0x100fe400078e0019 */
[----:B------:R-:W-:Y:S01]  /*4d20*/  F2FP.SATFINITE.E4M3.F32.PACK_AB_MERGE_C R188, R29, R28, R32 ;  /* 0x0000001c1dbc723e */ /* 0x000fe20004807020 */
[----:B------:R-:W-:Y:S02]  /*4d30*/  IMAD.MOV.U32 R29, RZ, RZ, R25 ;  /* 0x000000ffff1d7224 */ /* 0x000fe400078e0019 */
[----:B------:R-:W0:Y:S01]  /*4d40*/  MUFU.EX2 R39, R39 ;  /* 0x0000002700277308 */ /* 0x000e220000000800 */
[----:B--2---:R-:W-:-:S01]  /*4d50*/  FADD.FTZ R8, R72, R35 ;  /* 0x0000002348087221 */ /* 0x004fc20000010000 */
[----:B------:R-:W-:-:S02]  /*4d60*/  IMAD.MOV.U32 R28, RZ, RZ, R25 ;  /* 0x000000ffff1c7224 */ /* 0x000fc400078e0019 */
[--C-:B------:R-:W-:Y:S02]  /*4d70*/  IMAD.MOV.U32 R32, RZ, RZ, R25.reuse ;  /* 0x000000ffff207224 */ /* 0x100fe400078e0019 */
[----:B------:R-:W-:Y:S02]  /*4d80*/  IMAD.MOV.U32 R35, RZ, RZ, R25 ;  /* 0x000000ffff237224 */ /* 0x000fe400078e0019 */
[----:B------:R-:W2:Y:S01]  /*4d90*/  MUFU.EX2 R37, R37 ;  /* 0x0000002500257308 */ /* 0x000ea20000000800 */
[----:B-1----:R-:W-:-:S01]  /*4da0*/  FADD.FTZ R6, R36, R33 ;  /* 0x0000002124067221 */ /* 0x002fc20000010000 */
[--C-:B------:R-:W-:Y:S02]  /*4db0*/  IMAD.MOV.U32 R33, RZ, RZ, R25.reuse ;  /* 0x000000ffff217224 */ /* 0x100fe400078e0019 */
[----:B------:R-:W-:-:S04]  /*4dc0*/  IMAD.MOV.U32 R34, RZ, RZ, R25 ;  /* 0x000000ffff227224 */ /* 0x000fc800078e0019 */
[----:B------:R-:W-:Y:S01]  /*4dd0*/  MUFU.EX2 R44, R44 ;  /* 0x0000002c002c7308 */ /* 0x000fe20000000800 */
[----:B0-----:R-:W-:-:S07]  /*4de0*/  FADD.FTZ R9, R39, R8 ;  /* 0x0000000827097221 */ /* 0x001fce0000010000 */
[----:B------:R-:W0:Y:S01]  /*4df0*/  MUFU.EX2 R73, R73 ;  /* 0x0000004900497308 */ /* 0x000e220000000800 */
[----:B--2---:R-:W-:-:S07]  /*4e00*/  FADD.FTZ R7, R37, R6 ;  /* 0x0000000625077221 */ /* 0x004fce0000010000 */
[----:B------:R-:W1:Y:S08]  /*4e10*/  MUFU.EX2 R40, R40 ;  /* 0x0000002800287308 */ /* 0x000e700000000800 */
[----:B------:R-:W2:Y:S01]  /*4e20*/  MUFU.EX2 R13, R13 ;  /* 0x0000000d000d7308 */ /* 0x000ea20000000800 */
[----:B0-----:R-:W-:Y:S01]  /*4e30*/  F2FP.SATFINITE.E4M3.F32.PACK_AB_MERGE_C R11, R73, R44, RZ ;  /* 0x0000002c490b723e */ /* 0x001fe200048070ff */
[----:B------:R-:W-:-:S03]  /*4e40*/  FADD.FTZ R44, R44, R9 ;  /* 0x000000092c2c7221 */ /* 0x000fc60000010000 */
[----:B------:R-:W-:Y:S01]  /*4e50*/  F2FP.SATFINITE.E4M3.F32.PACK_AB_MERGE_C R191, R39, R72, R11 ;  /* 0x0000004827bf723e */ /* 0x000fe2000480700b */
[----:B------:R-:W-:-:S01]  /*4e60*/  FADD.FTZ R9, R73, R44 ;  /* 0x0000002c49097221 */ /* 0x000fc20000010000 */
[----:B------:R-:W-:Y:S02]  /*4e70*/  IMAD.MOV.U32 R39, RZ, RZ, R25 ;  /* 0x000000ffff277224 */ /* 0x000fe400078e0019 */
[----:B-1----:R-:W-:-:S01]  /*4e80*/  FADD.FTZ R8, R40, R7 ;  /* 0x0000000728087221 */ /* 0x002fc20000010000 */
[--C-:B------:R-:W-:Y:S02]  /*4e90*/  IMAD.MOV.U32 R44, RZ, RZ, R25.reuse ;  /* 0x000000ffff2c7224 */ /* 0x100fe400078e0019 */
[--C-:B------:R-:W-:Y:S02]  /*4ea0*/  IMAD.MOV.U32 R73, RZ, RZ, R25.reuse ;  /* 0x000000ffff497224 */ /* 0x100fe400078e0019 */
[--C-:B------:R-:W-:Y:S01]  /*4eb0*/  IMAD.MOV.U32 R72, RZ, RZ, R25.reuse ;  /* 0x000000ffff487224 */ /* 0x100fe200078e0019 */
[C---:B--2---:R-:W-:Y:S01]  /*4ec0*/  F2FP.SATFINITE.E4M3.F32.PACK_AB_MERGE_C R6, R13.reuse, R40, RZ ;  /* 0x000000280d06723e */ /* 0x044fe200048070ff */
[----:B------:R-:W-:Y:S01]  /*4ed0*/  FADD.FTZ R8, R13, R8 ;  /* 0x000000080d087221 */ /* 0x000fe20000010000 */
[----:B------:R-:W-:-:S02]  /*4ee0*/  IMAD.MOV.U32 R40, RZ, RZ, R25 ;  /* 0x000000ffff287224 */ /* 0x000fc400078e0019 */
[----:B------:R-:W-:Y:S01]  /*4ef0*/  F2FP.SATFINITE.E4M3.F32.PACK_AB_MERGE_C R190, R37, R36, R6 ;  /* 0x0000002425be723e */ /* 0x000fe20004807006 */
[--C-:B------:R-:W-:Y:S02]  /*4f00*/  IMAD.MOV.U32 R37, RZ, RZ, R25.reuse ;  /* 0x000000ffff257224 */ /* 0x100fe400078e0019 */
[----:B------:R-:W-:Y:S01]  /*4f10*/  IMAD.MOV.U32 R36, RZ, RZ, R25 ;  /* 0x000000ffff247224 */ /* 0x000fe200078e0019 */
[----:B------:R-:W-:Y:S06]  /*4f20*/  @!P1 BRA `(.L_x_145) ;  /* 0x0000002c00ec9947 */ /* 0x000fec0003800000 */
[----:B------:R-:W-:Y:S01]  /*4f30*/  IMAD.MOV.U32 R7, RZ, RZ, R10 ;  /* 0x000000ffff077224 */ /* 0x000fe200078e000a */
[----:B------:R-:W-:Y:S01]  /*4f40*/  CS2R R86, SRZ ;  /* 0x0000000000567805 */ /* 0x000fe2000001ff00 */
[----:B------:R-:W-:Y:S01]  /*4f50*/  IMAD.MOV.U32 R6, RZ, RZ, R5 ;  /* 0x000000ffff067224 */ /* 0x000fe200078e0005 */
        /* <DEDUP_REMOVED lines=31> */
[----:B------:R-:W-:Y:S01]  /*5150*/  UMOV UR55, UR46 ;  /* 0x0000002e00377c82 */ /* 0x000fe20008000000 */
[----:B------:R-:W-:-:S05]  /*5160*/  UMOV UR54, UR53 ;  /* 0x0000003500367c82 */ /* 0x000fca0008000000 */
.L_x_155:
[----:B------:R-:W-:Y:S01]  /*5170*/  ISETP.NE.AND P2, PT, RZ, UR44, PT ;  /* 0x0000002cff007c0c */ /* 0x000fe2000bf45270 */
[----:B------:R-:W-:-:S04]  /*5180*/  UISETP.NE.AND UP0, UPT, UR54, 0x1, UPT ;  /* 0x000000013600788c */ /* 0x000fc8000bf05270 */
[----:B------:R-:W-:-:S04]  /*5190*/  USEL UR46, URZ, 0x1, UP0 ;  /* 0x000000013f2e7887 */ /* 0x000fc80008000000 */
[----:B------:R-:W-:-:S04]  /*51a0*/  ULOP3.LUT UR46, UR55, UR46, URZ, 0x3c, !UPT ;  /* 0x0000002e372e7292 */ /* 0x000fc8000f8e3c3f */
[----:B------:R-:W-:Y:S08]  /*51b0*/  @P2 BRA `(.L_x_146) ;  /* 0x0000000000442947 */ /* 0x000ff00003800000 */
[----:B------:R-:W-:Y:S05]  /*51c0*/  @!P0 BRA `(.L_x_147) ;  /* 0x0000000000048947 */ /* 0x000fea0003800000 */
[----:B------:R-:W-:Y:S01]  /*51d0*/  BPT.TRAP 0x1 ;  /* 0x000000040000795c */ /* 0x000fe20000300000 */
.L_x_147:
[----:B------:R-:W0:Y:S01]  /*51e0*/  S2UR UR10, SR_CgaCtaId ;  /* 0x00000000000a79c3 */ /* 0x000e220000008800 */
[----:B------:R-:W-:Y:S01]  /*51f0*/  UIADD3 UR6, UR54, 0x1, URZ ;  /* 0x0000000136067890 */ /* 0x000fe2000fffe03f */
[----:B------:R-:W-:Y:S01]  /*5200*/  IMAD.U32 R3, RZ, RZ, UR46 ;  /* 0x0000002eff037e24 */ /* 0x000fe2000f8e00ff */
[----:B------:R-:W-:Y:S02]  /*5210*/  UMOV UR7, 0x400 ;  /* 0x0000040000077882 */ /* 0x000fe40000000000 */
[----:B------:R-:W-:Y:S02]  /*5220*/  UISETP.NE.AND UP0, UPT, UR6, 0x2, UPT ;  /* 0x000000020600788c */ /* 0x000fe4000bf05270 */
[----:B------:R-:W-:Y:S02]  /*5230*/  SHF.L.U32 R3, R3, 0x1f, RZ ;  /* 0x0000001f03037819 */ /* 0x000fe400000006ff */
[----:B------:R-:W-:Y:S02]  /*5240*/  USEL UR6, UR6, URZ, UP0 ;  /* 0x0000003f06067287 */ /* 0x000fe40008000000 */
[----:B0-----:R-:W-:-:S04]  /*5250*/  ULEA UR7, UR10, UR7, 0x18 ;  /* 0x000000070a077291 */ /* 0x001fc8000f8ec03f */
[----:B------:R-:W-:-:S09]  /*5260*/  ULEA UR6, UR6, UR7, 0x3 ;  /* 0x0000000706067291 */ /* 0x000fd2000f8e183f */
[----:B------:R0:W1:Y:S01]  /*5270*/  SYNCS.PHASECHK.TRANS64.TRYWAIT P1, [UR6+0x29830], R3 ;  /* 0x02983003ff0075a7 */ /* 0x0000620008020146 */
[----:B------:R-:W-:Y:S05]  /*5280*/  @!P0 BRA `(.L_x_148) ;  /* 0x0000000000048947 */ /* 0x000fea0003800000 */
[----:B------:R-:W-:Y:S01]  /*5290*/  BPT.TRAP 0x1 ;  /* 0x000000040000795c */ /* 0x000fe20000300000 */
.L_x_148:
[----:B-1----:R-:W-:Y:S05]  /*52a0*/  @P1 BRA `(.L_x_146) ;  /* 0x0000000000081947 */ /* 0x002fea0003800000 */
[----:B------:R-:W1:Y:S02]  /*52b0*/  SYNCS.PHASECHK.TRANS64.TRYWAIT P1, [UR6+0x29830], R3 ;  /* 0x02983003ff0075a7 */ /* 0x000e640008020146 */
[----:B-1----:R-:W-:Y:S05]  /*52c0*/  @!P1 BRA `(.L_x_149) ;  /* 0x000000cc00449947 */ /* 0x002fea0003800000 */
.L_x_146:
[----:B-1----:R-:W1:Y:S01]  /*52d0*/  S2R R4, SR_TID.X ;  /* 0x0000000000047919 */ /* 0x002e620000002100 */
[----:B------:R-:W-:Y:S01]  /*52e0*/  UIADD3 UR53, UR54, 0x1, URZ ;  /* 0x0000000136357890 */ /* 0x000fe2000fffe03f */
[----:B------:R-:W-:Y:S01]  /*52f0*/  UMOV UR27, 0x80000020 ;  /* 0x80000020001b7882 */ /* 0x000fe20000000000 */
[----:B------:R-:W-:Y:S02]  /*5300*/  UMOV UR28, UR24 ;  /* 0x00000018001c7c82 */ /* 0x000fe40008000000 */
[----:B------:R-:W-:Y:S01]  /*5310*/  UISETP.NE.AND UP0, UPT, UR53, 0x2, UPT ;  /* 0x000000023500788c */ /* 0x000fe2000bf05270 */
[----:B------:R-:W-:Y:S01]  /*5320*/  UMOV UR29, UR25 ;  /* 0x00000019001d7c82 */ /* 0x000fe20008000000 */
[----:B------:R-:W-:Y:S02]  /*5330*/  UMOV UR31, 0x80000020 ;  /* 0x80000020001f7882 */ /* 0x000fe40000000000 */
[----:B------:R-:W-:Y:S01]  /*5340*/  USEL UR53, UR53, URZ, UP0 ;  /* 0x0000003f35357287 */ /* 0x000fe20008000000 */
[----:B------:R-:W-:Y:S01]  /*5350*/  UMOV UR32, UR24 ;  /* 0x0000001800207c82 */ /* 0x000fe20008000000 */
[----:B------:R-:W-:-:S02]  /*5360*/  UMOV UR33, UR25 ;  /* 0x0000001900217c82 */ /* 0x000fc40008000000 */
[----:B------:R-:W-:Y:S01]  /*5370*/  UIMAD UR56, UR53, 0x780, UR49 ;  /* 0x00000780353878a4 */ /* 0x000fe2000f8e0231 */
[----:B------:R-:W-:Y:S01]  /*5380*/  UMOV UR35, 0x80000020 ;  /* 0x8000002000237882 */ /* 0x000fe20000000000 */
[----:B------:R-:W-:Y:S02]  /*5390*/  UMOV UR7, 0x80000020 ;  /* 0x8000002000077882 */ /* 0x000fe40000000000 */
[----:B------:R-:W-:Y:S02]  /*53a0*/  UIADD3 UR30, UR56, 0x80, URZ ;  /* 0x00000080381e7890 */ /* 0x000fe4000fffe03f */
[----:B------:R-:W-:Y:S02]  /*53b0*/  UIADD3 UR34, UR56, 0x100, URZ ;  /* 0x0000010038227890 */ /* 0x000fe4000fffe03f */
[----:B------:R-:W-:Y:S01]  /*53c0*/  UMOV UR26, UR56 ;  /* 0x00000038001a7c82 */ /* 0x000fe20008000000 */
[----:B------:R-:W-:Y:S02]  /*53d0*/  UIADD3 UR6, UR56, 0x200, URZ ;  /* 0x0000020038067890 */ /* 0x000fe4000fffe03f */
[----:B------:R-:W-:Y:S01]  /*53e0*/  UIADD3 UR10, UR56, 0x202, URZ ;  /* 0x00000202380a7890 */ /* 0x000fe2000fffe03f */
[----:B------:R-:W-:Y:S01]  /*53f0*/  UMOV UR11, 0x80000020 ;  /* 0x80000020000b7882 */ /* 0x000fe20000000000 */
[----:B------:R-:W-:Y:S01]  /*5400*/  UIADD3 UR14, UR56, 0x282, URZ ;  /* 0x00000282380e7890 */ /* 0x000fe2000fffe03f */
[----:B------:R-:W-:Y:S01]  /*5410*/  UMOV UR15, 0x80000020 ;  /* 0x80000020000f7882 */ /* 0x000fe20000000000 */
[----:B------:R-:W-:Y:S01]  /*5420*/  UIADD3 UR18, UR56, 0x500, URZ ;  /* 0x0000050038127890 */ /* 0x000fe2000fffe03f */
[----:B-1----:R-:W-:Y:S01]  /*5430*/  SHF.R.U32.HI R4, RZ, 0x7, R4 ;  /* 0x00000007ff047819 */ /* 0x002fe20000011604 */
[----:B------:R-:W-:Y:S01]  /*5440*/  UMOV UR19, 0x80000020 ;  /* 0x8000002000137882 */ /* 0x000fe20000000000 */
[----:B------:R-:W-:Y:S01]  /*5450*/  UIADD3 UR22, UR56, 0x502, URZ ;  /* 0x0000050238167890 */ /* 0x000fe2000fffe03f */
[----:B------:R-:W-:-:S02]  /*5460*/  UMOV UR23, 0x80000020 ;  /* 0x8000002000177882 */ /* 0x000fc40000000000 */
[----:B0-----:R-:W-:-:S05]  /*5470*/  VIADD R3, R4, 0x8 ;  /* 0x0000000804037836 */ /* 0x001fca0000000000 */
[----:B------:R0:W-:Y:S06]  /*5480*/  BAR.SYNC.DEFER_BLOCKING R3, 0x100 ;  /* 0x000400030000751d */ /* 0x0001ec0000010000 */
[----:B------:R-:W-:-:S06]  /*5490*/  WARPGROUP.ARRIVE ;  /* 0x00000000000079c5 */ /* 0x000fcc0000000000 */
[----:B------:R-:W-:Y:S01]  /*54a0*/  QGMMA.64x32x32.F32.E4M3.E4M3 R152, gdesc[UR24], RZ, !UPT, gsb0 ;  /* 0x00600000189879f3 */ /* 0x000fe2000c0008ff */
[----:B------:R-:W-:Y:S01]  /*54b0*/  UIADD3 UR26, UR56, 0x180, URZ ;  /* 0x00000180381a7890 */ /* 0x000fe2000fffe03f */
[----:B------:R-:W-:Y:S01]  /*54c0*/  UMOV UR27, 0x80000020 ;  /* 0x80000020001b7882 */ /* 0x000fe20000000000 */
[----:B------:R-:W-:Y:S02]  /*54d0*/  WARPGROUP.DEPBAR.LE gsb0, 0x0 ;  /* 0x00008000000079c5 */ /* 0x000fe40000010000 */
[----:B------:R-:W-:-:S06]  /*54e0*/  WARPGROUP.ARRIVE ;  /* 0x00000000000079c5 */ /* 0x000fcc0000000000 */
[----:B------:R-:W-:Y:S01]  /*54f0*/  QGMMA.64x32x32.F32.E4M3.E4M3 R136, gdesc[UR28], RZ, !UPT, gsb0 ;  /* 0x006000001c8879f3 */ /* 0x000fe2000c0008ff */
[----:B------:R-:W-:Y:S01]  /*5500*/  UIADD3 UR30, UR56, 0x82, URZ ;  /* 0x00000082381e7890 */ /* 0x000fe2000fffe03f */
[----:B------:R-:W-:Y:S01]  /*5510*/  UMOV UR28, UR4 ;  /* 0x00000004001c7c82 */ /* 0x000fe20008000000 */
[----:B------:R-:W-:Y:S01]  /*5520*/  UMOV UR29, UR5 ;  /* 0x00000005001d7c82 */ /* 0x000fe20008000000 */
        /* <DEDUP_REMOVED lines=11> */
[----:B------:R-:W-:Y:S01]  /*55e0*/  UMOV UR26, UR6 ;  /* 0x00000006001a7c82 */ /* 0x000fe20008000000 */
[----:B------:R-:W-:Y:S01]  /*55f0*/  UMOV UR27, 0x80000020 ;  /* 0x80000020001b7882 */ /* 0x000fe20000000000 */
[----:B------:R-:W-:Y:S01]  /*5600*/  UIADD3 UR6, UR56, 0x2, URZ ;  /* 0x0000000238067890 */ /* 0x000fe2000fffe03f */
        /* <DEDUP_REMOVED lines=120> */
[----:B------:R-:W-:Y:S01]  /*5d90*/  UIADD3 UR56, UR56, 0x702, URZ ;  /* 0x0000070238387890 */ /* 0x000fe2000fffe03f */
[----:B------:R-:W-:Y:S02]  /*5da0*/  WARPGROUP.DEPBAR.LE gsb0, 0x0 ;  /* 0x00008000000079c5 */ /* 0x000fe40000010000 */
[----:B------:R-:W-:-:S06]  /*5db0*/  WARPGROUP.ARRIVE ;  /* 0x00000000000079c5 */ /* 0x000fcc0000000000 */
[----:B------:R-:W-:Y:S03]  /*5dc0*/  QGMMA.64x32x32.F32.E4M3.E4M3 R136, gdesc[UR28], R136, gsb0 ;  /* 0x006000001c8879f3 */ /* 0x000fe60008000888 */
        /* <DEDUP_REMOVED lines=15> */
.L_x_151:
[----:B------:R-:W0:Y:S01]  /*5ec0*/  S2UR UR7, SR_CgaCtaId ;  /* 0x00000000000779c3 */ /* 0x000e220000008800 */
[----:B------:R-:W-:Y:S01]  /*5ed0*/  UMOV UR6, 0x400 ;  /* 0x0000040000067882 */ /* 0x000fe20000000000 */
[----:B------:R-:W-:-:S05]  /*5ee0*/  IMAD.U32 R3, RZ, RZ, UR55 ;  /* 0x00000037ff037e24 */ /* 0x000fca000f8e00ff */
[----:B------:R-:W-:Y:S01]  /*5ef0*/  SHF.L.U32 R3, R3, 0x1f, RZ ;  /* 0x0000001f03037819 */ /* 0x000fe200000006ff */
[----:B0-----:R-:W-:-:S04]  /*5f00*/  ULEA UR6, UR7, UR6, 0x18 ;  /* 0x0000000607067291 */ /* 0x001fc8000f8ec03f */
[----:B------:R-:W-:-:S09]  /*5f10*/  ULEA UR6, UR54, UR6, 0x3 ;  /* 0x0000000636067291 */ /* 0x000fd2000f8e183f */
[----:B------:R0:W1:Y:S01]  /*5f20*/  SYNCS.PHASECHK.TRANS64.TRYWAIT P1, [UR6+0x29850], R3 ;  /* 0x02985003ff0075a7 */ /* 0x0000620008020146 */
[----:B------:R-:W-:Y:S05]  /*5f30*/  @!P0 BRA `(.L_x_152) ;  /* 0x0000000000048947 */ /* 0x000fea0003800000 */
[----:B------:R-:W-:Y:S01]  /*5f40*/  BPT.TRAP 0x1 ;  /* 0x000000040000795c */ /* 0x000fe20000300000 */
.L_x_152:
[----:B-1----:R-:W-:Y:S05]  /*5f50*/  @P1 BRA `(.L_x_150) ;  /* 0x0000000000081947 */ /* 0x002fea0003800000 */
[----:B------:R-:W1:Y:S02]  /*5f60*/  SYNCS.PHASECHK.TRANS64.TRYWAIT P1, [UR6+0x29850], R3 ;  /* 0x02985003ff0075a7 */ /* 0x000e640008020146 */
[----:B-1----:R-:W-:Y:S05]  /*5f70*/  @!P1 BRA `(.L_x_153) ;  /* 0x000000c000309947 */ /* 0x002fea0003800000 */
.L_x_150:
[----:B-1----:R-:W-:Y:S01]  /*5f80*/  FMNMX.FTZ R4, R152, R6, !PT ;  /* 0x0000000698047209 */ /* 0x002fe20007810000 */
[----:B------:R-:W1:Y:S01]  /*5f90*/  S2UR UR6, SR_CgaCtaId ;  /* 0x00000000000679c3 */ /* 0x000e620000008800 */
[----:B------:R-:W-:Y:S01]  /*5fa0*/  WARPGROUP.ARRIVE ;  /* 0x00000000000079c5 */ /* 0x000fe20000000000 */
[----:B------:R-:W-:Y:S01]  /*5fb0*/  UMOV UR7, 0xc0000010 ;  /* 0xc000001000077882 */ /* 0x000fe20000000000 */
[----:B0-----:R-:W-:-:S04]  /*5fc0*/  FMNMX.FTZ R3, R153, R4, !PT ;  /* 0x0000000499037209 */ /* 0x001fc80007810000 */
[----:B------:R-:W0:Y:S01]  /*5fd0*/  S2R R224, SR_TID.X ;  /* 0x0000000000e07919 */ /* 0x000e220000002100 */
        /* <DEDUP_REMOVED lines=77> */
[----:B------:R-:W-:Y:S01]  /*64b0*/  ISETP.NE.AND P1, PT, R0, RZ, PT ;  /* 0x000000ff0000720c */ /* 0x000fe20003f25270 */
[----:B------:R-:W2:Y:S01]  /*64c0*/  SHFL.BFLY PT, R3, R10, 0x2, 0x1f ;  /* 0x0c401f000a037f89 */ /* 0x000ea200000e0000 */
[----:B------:R-:W-:Y:S01]  /*64d0*/  FMNMX.FTZ R11, R103, R4, !PT ;  /* 0x00000004670b7209 */ /* 0x000fe20007810000 */
[----:B-1----:R-:W-:Y:S01]  /*64e0*/  IMAD.U32 R4, RZ, RZ, UR6 ;  /* 0x00000006ff047e24 */ /* 0x002fe2000f8e00ff */
[----:B0-----:R-:W-:-:S03]  /*64f0*/  SHF.R.U32.HI R224, RZ, 0x7, R224 ;  /* 0x00000007ffe07819 */ /* 0x001fc600000116e0 */
[----:B------:R-:W0:Y:S01]  /*6500*/  SHFL.BFLY PT, R14, R11, 0x2, 0x1f ;  /* 0x0c401f000b0e7f89 */ /* 0x000e2200000e0000 */
[----:B--2---:R-:W-:Y:S02]  /*6510*/  FMNMX.FTZ R12, R10, R3, !PT ;  /* 0x000000030a0c7209 */ /* 0x004fe40007810000 */
[----:B------:R-:W-:-:S03]  /*6520*/  MOV R3, 0x400 ;  /* 0x0000040000037802 */ /* 0x000fc60000000f00 */
[----:B------:R-:W1:Y:S01]  /*6530*/  SHFL.BFLY PT, R5, R12, 0x1, 0x1f ;  /* 0x0c201f000c057f89 */ /* 0x000e6200000e0000 */
[----:B------:R-:W-:Y:S02]  /*6540*/  LEA R3, R4, R3, 0x18 ;  /* 0x0000000304037211 */ /* 0x000fe400078ec0ff */
[----:B0-----:R-:W-:Y:S02]  /*6550*/  FMNMX.FTZ R14, R11, R14, !PT ;  /* 0x0000000e0b0e7209 */ /* 0x001fe40007810000 */
[----:B------:R-:W-:-:S03]  /*6560*/  R2UR UR6, R3 ;  /* 0x00000000030672ca */ /* 0x000fc600000e0000 */
[----:B------:R-:W0:Y:S10]  /*6570*/  SHFL.BFLY PT, R13, R14, 0x1, 0x1f ;  /* 0x0c201f000e0d7f89 */ /* 0x000e3400000e0000 */
[----:B------:R-:W-:-:S04]  /*6580*/  UIADD3 UR6, UR6, 0x400, URZ ;  /* 0x0000040006067890 */ /* 0x000fc8000fffe03f */
[----:B------:R-:W-:Y:S01]  /*6590*/  USHF.R.U32.HI UR6, URZ, 0x4, UR6 ;  /* 0x000000043f067899 */ /* 0x000fe20008011606 */
[----:B-1----:R-:W-:Y:S01]  /*65a0*/  FMNMX.FTZ R5, R12, R5, !PT ;  /* 0x000000050c057209 */ /* 0x002fe20007810000 */
[----:B------:R-:W-:Y:S02]  /*65b0*/  IMAD.U32 R12, RZ, RZ, UR41 ;  /* 0x00000029ff0c7e24 */ /* 0x000fe4000f8e00ff */
[----:B------:R-:W-:Y:S02]  /*65c0*/  ULOP3.LUT UR6, UR6, 0x3fff, URZ, 0xc0, !UPT ;  /* 0x00003fff06067892 */ /* 0x000fe4000f8ec03f */
[----:B------:R-:W-:-:S02]  /*65d0*/  FADD.FTZ R6, -R5, R6 ;  /* 0x0000000605067221 */ /* 0x000fc40000010100 */
[----:B------:R-:W-:Y:S01]  /*65e0*/  ULOP3.LUT UR6, UR6, 0x10000, URZ, 0xfc, !UPT ;  /* 0x0001000006067892 */ /* 0x000fe2000f8efc3f */
[----:B------:R-:W-:-:S01]  /*65f0*/  FFMA.FTZ R11, R5, R12, -8 ;  /* 0xc1000000050b7423 */ /* 0x000fc2000001000c */
[----:B0-----:R-:W-:Y:S01]  /*6600*/  FMNMX.FTZ R10, R14, R13, !PT ;  /* 0x0000000d0e0a7209 */ /* 0x001fe20007810000 */
[----:B------:R-:W-:Y:S01]  /*6610*/  FMUL.FTZ R13, R6, UR41 ;  /* 0x00000029060d7c20 */ /* 0x000fe20008410000 */
[----:B------:R-:W-:Y:S01]  /*6620*/  UIMAD UR10, UR54, 0x500, UR6 ;  /* 0x00000500360a78a4 */ /* 0x000fe2000f8e0206 */
[----:B------:R-:W-:-:S01]  /*6630*/  FFMA.FTZ R153, R153, UR41, -R11 ;  /* 0x0000002999997c23 */ /* 0x000fc2000801080b */
[----:B------:R-:W-:Y:S01]  /*6640*/  FFMA.FTZ R15, R157, UR41, -R11 ;  /* 0x000000299d0f7c23 */ /* 0x000fe2000801080b */
[----:B------:R-:W-:-:S01]  /*6650*/  FADD.FTZ R6, -R10, R7 ;  /* 0x000000070a067221 */ /* 0x000fc20000010100 */
[----:B------:R-:W-:Y:S01]  /*6660*/  IMAD.U32 R157, RZ, RZ, UR41 ;  /* 0x00000029ff9d7e24 */ /* 0x000fe2000f8e00ff */
[----:B------:R-:W-:Y:S01]  /*6670*/  MUFU.EX2 R7, R13 ;  /* 0x0000000d00077308 */ /* 0x000fe20000000800 */
[----:B------:R-:W-:-:S01]  /*6680*/  FFMA.FTZ R12, R152, UR41, -R11 ;  /* 0x00000029980c7c23 */ /* 0x000fc2000801080b */
[----:B------:R-:W-:Y:S01]  /*6690*/  UMOV UR6, UR10 ;  /* 0x0000000a00067c82 */ /* 0x000fe20008000000 */
[----:B------:R-:W-:-:S01]  /*66a0*/  FFMA.FTZ R14, R156, UR41, -R11 ;  /* 0x000000299c0e7c23 */ /* 0x000fc2000801080b */
[----:B------:R-:W-:Y:S01]  /*66b0*/  QGMMA.64x128x32.F32.E4M3.E4M3 R24, R172, gdesc[UR4], R24, gsb0 ;  /* 0x01e00004ac187df3 */ /* 0x000fe20008000818 */
[----:B------:R-:W-:Y:S01]  /*66c0*/  UIADD3 UR6, UR10, 0x100, URZ ;  /* 0x000001000a067890 */ /* 0x000fe2000fffe03f */
[--C-:B------:R-:W-:Y:S01]  /*66d0*/  FFMA.FTZ R20, R160, UR41, -R11.reuse ;  /* 0x00000029a0147c23 */ /* 0x100fe2000801080b */
[----:B------:R-:W-:Y:S01]  /*66e0*/  UMOV UR7, 0xc0000010 ;  /* 0xc000001000077882 */ /* 0x000fe20000000000 */
[----:B------:R0:W-:Y:S01]  /*66f0*/  MUFU.EX2 R13, R153 ;  /* 0x00000099000d7308 */ /* 0x0001e20000000800 */
[----:B------:R-:W-:-:S01]  /*6700*/  FFMA.FTZ R21, R161, UR41, -R11 ;  /* 0x00000029a1157c23 */ /* 0x000fc2000801080b */
[--C-:B------:R-:W-:Y:S01]  /*6710*/  FFMA.FTZ R152, R164, UR41, -R11.reuse ;  /* 0x00000029a4987c23 */ /* 0x100fe2000801080b */
[----:B------:R-:W-:-:S01]  /*6720*/  FFMA.FTZ R136, R136, UR41, -R11 ;  /* 0x0000002988887c23 */ /* 0x000fc2000801080b */
[--C-:B------:R-:W-:Y:S01]  /*6730*/  FFMA.FTZ R137, R137, UR41, -R11.reuse ;  /* 0x0000002989897c23 */ /* 0x100fe2000801080b */
[----:B------:R-:W-:-:S01]  /*6740*/  FFMA.FTZ R140, R140, UR41, -R11 ;  /* 0x000000298c8c7c23 */ /* 0x000fc2000801080b */
[--C-:B------:R-:W-:Y:S01]  /*6750*/  FFMA.FTZ R141, R141, UR41, -R11.reuse ;  /* 0x000000298d8d7c23 */ /* 0x100fe2000801080b */
[----:B------:R-:W-:-:S01]  /*6760*/  FFMA.FTZ R144, R144, UR41, -R11 ;  /* 0x0000002990907c23 */ /* 0x000fc2000801080b */
[--C-:B------:R-:W-:Y:S01]  /*6770*/  FFMA.FTZ R145, R145, UR41, -R11.reuse ;  /* 0x0000002991917c23 */ /* 0x100fe2000801080b */
[----:B0-----:R-:W-:-:S01]  /*6780*/  FFMA.FTZ R153, R165, UR41, -R11 ;  /* 0x00000029a5997c23 */ /* 0x001fc2000801080b */
[--C-:B------:R-:W-:Y:S01]  /*6790*/  FFMA.FTZ R148, R148, UR41, -R11.reuse ;  /* 0x0000002994947c23 */ /* 0x100fe2000801080b */
        /* <DEDUP_REMOVED lines=25> */
[----:B------:R-:W-:Y:S01]  /*6930*/  FFMA.FTZ R101, R10, R157, -8 ;  /* 0xc10000000a657423 */ /* 0x000fe2000001009d */
[----:B------:R-:W-:Y:S01]  /*6940*/  FMUL.FTZ R6, R6, UR41 ;  /* 0x0000002906067c20 */ /* 0x000fe20008410000 */
[----:B------:R-:W0:Y:S02]  /*6950*/  MUFU.EX2 R12, R12 ;  /* 0x0000000c000c7308 */ /* 0x000e240000000800 */
[----:B------:R-:W-:-:S01]  /*6960*/  FFMA.FTZ R157, R154, UR41, -R101 ;  /* 0x000000299a9d7c23 */ /* 0x000fc20008010865 */
[--C-:B------:R-:W-:Y:S01]  /*6970*/  FFMA.FTZ R154, R155, UR41, -R101.reuse ;  /* 0x000000299b9a7c23 */ /* 0x100fe20008010865 */
[----:B------:R-:W-:-:S01]  /*6980*/  FFMA.FTZ R155, R158, UR41, -R101 ;  /* 0x000000299e9b7c23 */ /* 0x000fc20008010865 */
[--C-:B------:R-:W-:Y:S01]  /*6990*/  FFMA.FTZ R156, R159, UR41, -R101.reuse ;  /* 0x000000299f9c7c23 */ /* 0x100fe20008010865 */
[----:B------:R-:W-:-:S01]  /*69a0*/  FFMA.FTZ R158, R162, UR41, -R101 ;  /* 0x00000029a29e7c23 */ /* 0x000fc20008010865 */
[--C-:B------:R-:W-:Y:S01]  /*69b0*/  FFMA.FTZ R159, R163, UR41, -R101.reuse ;  /* 0x00000029a39f7c23 */ /* 0x100fe20008010865 */
        /* <DEDUP_REMOVED lines=8> */
[----:B------:R-:W1:Y:S01]  /*6a40*/  MUFU.EX2 R157, R157 ;  /* 0x0000009d009d7308 */ /* 0x000e620000000800 */
[----:B0-----:R-:W-:-:S01]  /*6a50*/  FFMA.FTZ R8, R7, R8, R12 ;  /* 0x0000000807087223 */ /* 0x001fc2000001000c */
[--C-:B------:R-:W-:Y:S01]  /*6a60*/  FFMA.FTZ R147, R147, UR41, -R101.reuse ;  /* 0x0000002993937c23 */ /* 0x100fe20008010865 */
[----:B------:R-:W-:-:S01]  /*6a70*/  FFMA.FTZ R150, R150, UR41, -R101 ;  /* 0x0000002996967c23 */ /* 0x000fc20008010865 */
[----:B------:R-:W-:Y:S01]  /*6a80*/  FFMA.FTZ R151, R151, UR41, -R101 ;  /* 0x0000002997977c23 */ /* 0x000fe20008010865 */
[----:B------:R-:W-:-:S01]  /*6a90*/  FADD.FTZ R163, R13, R8 ;  /* 0x000000080da37221 */ /* 0x000fc20000010000 */
[--C-:B------:R-:W-:Y:S01]  /*6aa0*/  FFMA.FTZ R122, R122, UR41, -R101.reuse ;  /* 0x000000297a7a7c23 */ /* 0x100fe20008010865 */
[----:B------:R-:W-:-:S01]  /*6ab0*/  FFMA.FTZ R123, R123, UR41, -R101 ;  /* 0x000000297b7b7c23 */ /* 0x000fc20008010865 */
[----:B------:R-:W0:Y:S01]  /*6ac0*/  MUFU.EX2 R154, R154 ;  /* 0x0000009a009a7308 */ /* 0x000e220000000800 */
[----:B------:R-:W-:-:S01]  /*6ad0*/  FFMA.FTZ R126, R126, UR41, -R101 ;  /* 0x000000297e7e7c23 */ /* 0x000fc20008010865 */
[--C-:B------:R-:W-:Y:S01]  /*6ae0*/  FFMA.FTZ R127, R127, UR41, -R101.reuse ;  /* 0x000000297f7f7c23 */ /* 0x100fe20008010865 */
[----:B------:R-:W-:-:S01]  /*6af0*/  FFMA.FTZ R130, R130, UR41, -R101 ;  /* 0x0000002982827c23 */ /* 0x000fc20008010865 */
[--C-:B------:R-:W-:Y:S01]  /*6b00*/  FFMA.FTZ R131, R131, UR41, -R101.reuse ;  /* 0x0000002983837c23 */ /* 0x100fe20008010865 */
[----:B------:R-:W-:-:S01]  /*6b10*/  FFMA.FTZ R134, R134, UR41, -R101 ;  /* 0x0000002986867c23 */ /* 0x000fc20008010865 */
[--C-:B------:R-:W-:Y:S01]  /*6b20*/  FFMA.FTZ R135, R135, UR41, -R101.reuse ;  /* 0x0000002987877c23 */ /* 0x100fe20008010865 */
[----:B------:R-:W-:-:S01]  /*6b30*/  FFMA.FTZ R106, R106, UR41, -R101 ;  /* 0x000000296a6a7c23 */ /* 0x000fc20008010865 */
[----:B------:R-:W2:Y:S01]  /*6b40*/  MUFU.EX2 R14, R14 ;  /* 0x0000000e000e7308 */ /* 0x000ea20000000800 */
[----:B-1----:R-:W-:-:S01]  /*6b50*/  FFMA.FTZ R9, R6, R9, R157 ;  /* 0x0000000906097223 */ /* 0x002fc2000001009d */
[--C-:B------:R-:W-:Y:S01]  /*6b60*/  FFMA.FTZ R107, R107, UR41, -R101.reuse ;  /* 0x000000296b6b7c23 */ /* 0x100fe20008010865 */
[----:B------:R-:W-:-:S01]  /*6b70*/  FFMA.FTZ R110, R110, UR41, -R101 ;  /* 0x000000296e6e7c23 */ /* 0x000fc20008010865 */
[--C-:B------:R-:W-:Y:S01]  /*6b80*/  FFMA.FTZ R111, R111, UR41, -R101.reuse ;  /* 0x000000296f6f7c23 */ /* 0x100fe20008010865 */
[----:B------:R-:W-:-:S01]  /*6b90*/  FFMA.FTZ R114, R114, UR41, -R101 ;  /* 0x0000002972727c23 */ /* 0x000fc20008010865 */
[--C-:B------:R-:W-:Y:S01]  /*6ba0*/  FFMA.FTZ R115, R115, UR41, -R101.reuse ;  /* 0x0000002973737c23 */ /* 0x100fe20008010865 */
[----:B------:R-:W-:-:S01]  /*6bb0*/  FFMA.FTZ R118, R118, UR41, -R101 ;  /* 0x0000002976767c23 */ /* 0x000fc20008010865 */
[----:B------:R-:W1:Y:S01]  /*6bc0*/  MUFU.EX2 R155, R155 ;  /* 0x0000009b009b7308 */ /* 0x000e620000000800 */
        /* <DEDUP_REMOVED lines=8> */
[----:B--2---:R-:W-:-:S01]  /*6c50*/  FADD.FTZ R162, R14, R163 ;  /* 0x000000a30ea27221 */ /* 0x004fc20000010000 */
[----:B------:R-:W-:Y:S01]  /*6c60*/  FFMA.FTZ R99, R99, UR41, -R101 ;  /* 0x0000002963637c23 */ /* 0x000fe20008010865 */
[----:B------:R-:W-:-:S02]  /*6c70*/  IMAD.U32 R166, RZ, RZ, UR53 ;  /* 0x00000035ffa67e24 */ /* 0x000fc4000f8e00ff */
[--C-:B------:R-:W-:Y:S01]  /*6c80*/  FFMA.FTZ R102, R102, UR41, -R101.reuse ;  /* 0x0000002966667c23 */ /* 0x100fe20008010865 */
[----:B------:R-:W-:-:S01]  /*6c90*/  FFMA.FTZ R101, R103, UR41, -R101 ;  /* 0x0000002967657c23 */ /* 0x000fc20008010865 */
[----:B------:R-:W-:Y:S01]  /*6ca0*/  @!P1 IMAD R165, R166, 0x8, R3 ;  /* 0x00000008a6a59824 */ /* 0x000fe200078e0203 */
        /* <DEDUP_REMOVED lines=12> */
[----:B------:R-:W-:Y:S02]  /*6d70*/  WARPGROUP.DEPBAR.LE gsb0, 0x0 ;  /* 0x00008000000079c5 */ /* 0x000fe40000010000 */
[----:B------:R-:W-:-:S04]  /*6d80*/  WARPGROUP.ARRIVE ;  /* 0x00000000000079c5 */ /* 0x000fc80000000000 */
[----:B------:R-:W2:Y:S01]  /*6d90*/  MUFU.EX2 R160, R160 ;  /* 0x000000a000a07308 */ /* 0x000ea20000000800 */
[----:B-1----:R-:W-:-:S01]  /*6da0*/  FADD.FTZ R163, R159, R162 ;  /* 0x000000a29fa37221 */ /* 0x002fc20000010000 */
[----:B------:R-:W-:Y:S01]  /*6db0*/  QGMMA.64x128x32.F32.E4M3.E4M3 R24, R176, gdesc[UR4], R24, gsb0 ;  /* 0x01e00004b0187df3 */ /* 0x000fe20008000818 */
[----:B------:R-:W-:Y:S01]  /*6dc0*/  UIADD3 UR6, UR10, 0x200, URZ ;  /* 0x000002000a067890 */ /* 0x000fe2000fffe03f */
[----:B------:R-:W-:-:S04]  /*6dd0*/  UMOV UR7, 0xc0000010 ;  /* 0xc000001000077882 */ /* 0x000fc80000000000 */
        /* <DEDUP_REMOVED lines=35> */
[----:B-1----:R-:W-:-:S01]  /*7010*/  FADD.FTZ R162, R150, R163 ;  /* 0x000000a396a27221 */ /* 0x002fc20000010000 */
[----:B------:R-:W-:Y:S02]  /*7020*/  WARPGROUP.DEPBAR.LE gsb0, 0x0 ;  /* 0x00008000000079c5 */ /* 0x000fe40000010000 */
[----:B------:R-:W-:-:S04]  /*7030*/  WARPGROUP.ARRIVE ;  /* 0x00000000000079c5 */ /* 0x000fc80000000000 */
[----:B------:R-:W1:Y:S01]  /*7040*/  MUFU.EX2 R120, R120 ;  /* 0x0000007800787308 */ /* 0x000e620000000800 */
[----:B0-----:R-:W-:-:S01]  /*7050*/  FADD.FTZ R9, R149, R8 ;  /* 0x0000000895097221 */ /* 0x001fc20000010000 */
[----:B------:R-:W-:Y:S01]  /*7060*/  QGMMA.64x128x32.F32.E4M3.E4M3 R24, R180, gdesc[UR4], R24, gsb0 ;  /* 0x01e00004b4187df3 */ /* 0x000fe20008000818 */
[----:B------:R-:W-:Y:S01]  /*7070*/  UIADD3 UR6, UR10, 0x300, URZ ;  /* 0x000003000a067890 */ /* 0x000fe2000fffe03f */
[----:B------:R-:W-:-:S04]  /*7080*/  UMOV UR7, 0xc0000010 ;  /* 0xc000001000077882 */ /* 0x000fc80000000000 */
        /* <DEDUP_REMOVED lines=40> */
[----:B--2---:R-:W-:Y:S01]  /*7310*/  FADD.FTZ R162, R106, R163 ;  /* 0x000000a36aa27221 */ /* 0x004fe20000010000 */
[----:B------:R-:W-:-:S03]  /*7320*/  UMOV UR7, 0xc0000010 ;  /* 0xc000001000077882 */ /* 0x000fc60000000000 */
[----:B------:R-:W0:Y:S08]  /*7330*/  MUFU.EX2 R107, R107 ;  /* 0x0000006b006b7308 */ /* 0x000e300000000800 */
        /* <DEDUP_REMOVED lines=9> */
[----:B0-----:R-:W-:-:S01]  /*73d0*/  FADD.FTZ R9, R109, R8 ;  /* 0x000000086d097221 */ /* 0x001fc20000010000 */
[----:B------:R-:W-:-:S06]  /*73e0*/  IADD3 R8, -R224, 0xb, RZ ;  /* 0x0000000be0087810 */ /* 0x000fcc0007ffe1ff */
        /* <DEDUP_REMOVED lines=24> */
[----:B------:R-:W-:Y:S02]  /*7570*/  WARPGROUP.DEPBAR.LE gsb0, 0x0 ;  /* 0x00008000000079c5 */ /* 0x000fe40000010000 */
[----:B------:R-:W-:-:S04]  /*7580*/  WARPGROUP.ARRIVE ;  /* 0x00000000000079c5 */ /* 0x000fc80000000000 */
[----:B------:R-:W0:Y:S01]  /*7590*/  MUFU.EX2 R94, R94 ;  /* 0x0000005e005e7308 */ /* 0x000e220000000800 */
[----:B--2---:R-:W-:-:S01]  /*75a0*/  FADD.FTZ R163, R91, R164 ;  /* 0x000000a45ba37221 */ /* 0x004fc20000010000 */
[----:B------:R-:W-:Y:S06]  /*75b0*/  QGMMA.64x128x32.F32.E4M3.E4M3 R24, R188, gdesc[UR4], R24, gsb0 ;  /* 0x01e00004bc187df3 */ /* 0x000fec0008000818 */
[----:B------:R-:W2:Y:S01]  /*75c0*/  MUFU.EX2 R93, R93 ;  /* 0x0000005d005d7308 */ /* 0x000ea20000000800 */
[----:B-1----:R-:W-:-:S07]  /*75d0*/  FADD.FTZ R162, R92, R9 ;  /* 0x000000095ca27221 */ /* 0x002fce0000010000 */
[----:B------:R-:W1:Y:S01]  /*75e0*/  MUFU.EX2 R95, R95 ;  /* 0x0000005f005f7308 */ /* 0x000e620000000800 */
[----:B0-----:R-:W-:-:S07]  /*75f0*/  FADD.FTZ R164, R94, R163 ;  /* 0x000000a35ea47221 */ /* 0x001fce0000010000 */
[----:B------:R-:W-:Y:S01]  /*7600*/  MUFU.EX2 R96, R96 ;  /* 0x0000006000607308 */ /* 0x000fe20000000800 */
[----:B--2---:R-:W-:-:S07]  /*7610*/  FADD.FTZ R9, R93, R162 ;  /* 0x000000a25d097221 */ /* 0x004fce0000010000 */
[----:B------:R-:W0:Y:S01]  /*7620*/  MUFU.EX2 R98, R98 ;  /* 0x0000006200627308 */ /* 0x000e220000000800 */
[----:B-1----:R-:W-:-:S07]  /*7630*/  FADD.FTZ R103, R95, R164 ;  /* 0x000000a45f677221 */ /* 0x002fce0000010000 */
[----:B------:R-:W-:Y:S08]  /*7640*/  MUFU.EX2 R97, R97 ;  /* 0x0000006100617308 */ /* 0x000ff00000000800 */
[----:B------:R-:W1:Y:S08]  /*7650*/  MUFU.EX2 R99, R99 ;  /* 0x0000006300637308 */ /* 0x000e700000000800 */
[----:B------:R-:W-:Y:S08]  /*7660*/  MUFU.EX2 R100, R100 ;  /* 0x0000006400647308 */ /* 0x000ff00000000800 */
[----:B------:R-:W-:Y:S08]  /*7670*/  MUFU.EX2 R11, R11 ;  /* 0x0000000b000b7308 */ /* 0x000ff00000000800 */
[----:B------:R-:W-:Y:S01]  /*7680*/  MUFU.EX2 R101, R101 ;  /* 0x0000006500657308 */ /* 0x000fe20000000800 */
[----:B------:R-:W-:-:S02]  /*7690*/  WARPGROUP.DEPBAR.LE gsb0, 0x0 ;  /* 0x00008000000079c5 */ /* 0x000fc40000010000 */
[----:B------:R2:W-:Y:S06]  /*76a0*/  BAR.ARV R8, 0x100 ;  /* 0x000400080000751d */ /* 0x0005ec0000002000 */
[----:B--2---:R-:W-:Y:S02]  /*76b0*/  @!P1 VIADD R8, R165, 0x29840 ;  /* 0x00029840a5089836 */ /* 0x004fe40000000000 */
[----:B------:R0:W2:Y:S03]  /*76c0*/  MUFU.EX2 R165, R102 ;  /* 0x0000006600a57308 */ /* 0x0000a60000000800 */
[----:B------:R-:W-:-:S04]  /*76d0*/  @!P1 PRMT R8, RZ, 0x654, R8 ;  /* 0x00000654ff089816 */ /* 0x000fc80000000008 */
[----:B------:R3:W-:Y:S01]  /*76e0*/  @!P1 SYNCS.ARRIVE.TRANS64.RED.A1T0 RZ, [R8+URZ], RZ ;  /* 0x000000ff08ff99a7 */ /* 0x0007e2000810043f */
[----:B0-----:R-:W-:-:S04]  /*76f0*/  FADD.FTZ R102, R98, R103 ;  /* 0x0000006762667221 */ /* 0x001fc80000010000 */
[----:B-1----:R-:W-:Y:S01]  /*7700*/  FADD.FTZ R102, R99, R102 ;  /* 0x0000006663667221 */ /* 0x002fe20000010000 */
[----:B---3--:R-:W-:-:S03]  /*7710*/  FADD.FTZ R8, R96, R9 ;  /* 0x0000000960087221 */ /* 0x008fc60000010000 */
[----:B--2---:R-:W-:Y:S01]  /*7720*/  FADD.FTZ R102, R165, R102 ;  /* 0x00000066a5667221 */ /* 0x004fe20000010000 */
[----:B------:R-:W-:-:S04]  /*7730*/  FADD.FTZ R9, R97, R8 ;  /* 0x0000000861097221 */ /* 0x000fc80000010000 */
[----:B------:R-:W-:Y:S01]  /*7740*/  FADD.FTZ R8, R100, R9 ;  /* 0x0000000964087221 */ /* 0x000fe20000010000 */
[----:B------:R-:W-:-:S03]  /*7750*/  FADD.FTZ R9, R101, R102 ;  /* 0x0000006665097221 */ /* 0x000fc60000010000 */
[----:B------:R-:W-:Y:S01]  /*7760*/  FADD.FTZ R8, R11, R8 ;  /* 0x000000080b087221 */ /* 0x000fe20000010000 */
[----:B------:R-:W-:Y:S06]  /*7770*/  @!P0 BRA `(.L_x_154) ;  /* 0x0000000000048947 */ /* 0x000fec0003800000 */
[----:B------:R-:W-:Y:S01]  /*7780*/  BPT.TRAP 0x1 ;  /* 0x000000040000795c */ /* 0x000fe20000300000 */
.L_x_154:
[----:B------:R-:W-:Y:S01]  /*7790*/  F2FP.SATFINITE.E4M3.F32.PACK_AB_MERGE_C R14, R15, R14, RZ ;  /* 0x0000000e0f0e723e */ /* 0x000fe200048070ff */
[----:B------:R-:W-:Y:S01]  /*77a0*/  UISETP.GT.AND UP0, UPT, UR52, UR40, UPT ;  /* 0x000000283400728c */ /* 0x000fe2000bf04270 */
[----:B------:R-:W-:Y:S01]  /*77b0*/  F2FP.SATFINITE.E4M3.F32.PACK_AB_MERGE_C R100, R11, R100, RZ ;  /* 0x000000640b64723e */ /* 0x000fe200048070ff */
[----:B------:R-:W-:Y:S01]  /*77c0*/  UIADD3 UR52, UR52, -0x1, URZ ;  /* 0xffffffff34347890 */ /* 0x000fe2000fffe03f */
[----:B------:R-:W-:Y:S01]  /*77d0*/  F2FP.SATFINITE.E4M3.F32.PACK_AB_MERGE_C R172, R13, R12, R14 ;  /* 0x0000000c0dac723e */ /* 0x000fe2000480700e */
[----:B------:R-:W-:Y:S01]  /*77e0*/  IMAD.U32 R12, RZ, RZ, UR54 ;  /* 0x00000036ff0c7e24 */ /* 0x000fe2000f8e00ff */
[----:B------:R-:W-:Y:S01]  /*77f0*/  F2FP.SATFINITE.E4M3.F32.PACK_AB_MERGE_C R155, R156, R155, RZ ;  /* 0x0000009b9c9b723e */ /* 0x000fe200048070ff */
[----:B------:R-:W-:Y:S01]  /*7800*/  UMOV UR55, UR46 ;  /* 0x0000002e00377c82 */ /* 0x000fe20008000000 */
[----:B------:R-:W-:Y:S01]  /*7810*/  PLOP3.LUT P1, PT, PT, PT, UP0, 0x80, 0x0 ;  /* 0x000000000000781c */ /* 0x000fe20003f2f008 */
[----:B------:R-:W-:Y:S01]  /*7820*/  IMAD R11, R12, 0x8, R3 ;  /* 0x000000080c0b7824 */ /* 0x000fe200078e0203 */
[----:B------:R-:W-:Y:S01]  /*7830*/  F2FP.SATFINITE.E4M3.F32.PACK_AB_MERGE_C R152, R153, R152, RZ ;  /* 0x000000989998723e */ /* 0x000fe200048070ff */
[----:B------:R-:W-:Y:S01]  /*7840*/  UMOV UR54, UR53 ;  /* 0x0000003500367c82 */ /* 0x000fe20008000000 */
[----:B------:R-:W-:Y:S01]  /*7850*/  F2FP.SATFINITE.E4M3.F32.PACK_AB_MERGE_C R160, R161, R160, RZ ;  /* 0x000000a0a1a0723e */ /* 0x000fe200048070ff */
[----:B------:R-:W-:Y:S01]  /*7860*/  VIADD R11, R11, 0x29860 ;  /* 0x000298600b0b7836 */ /* 0x000fe20000000000 */
[----:B------:R-:W-:Y:S01]  /*7870*/  F2FP.SATFINITE.E4M3.F32.PACK_AB_MERGE_C R140, R141, R140, RZ ;  /* 0x0000008c8d8c723e */ /* 0x000fe200048070ff */
[-C--:B------:R-:W-:Y:S01]  /*7880*/  FMUL.FTZ R24, R24, R7.reuse ;  /* 0x0000000718187220 */ /* 0x080fe20000410000 */
[----:B------:R-:W-:Y:S01]  /*7890*/  F2FP.SATFINITE.E4M3.F32.PACK_AB_MERGE_C R142, R143, R142, RZ ;  /* 0x0000008e8f8e723e */ /* 0x000fe200048070ff */
[-C--:B------:R-:W-:Y:S01]  /*78a0*/  FMUL.FTZ R25, R25, R7.reuse ;  /* 0x0000000719197220 */ /* 0x080fe20000410000 */
[----:B------:R-:W-:Y:S01]  /*78b0*/  PRMT R11, R4, 0x654, R11 ;  /* 0x00000654040b7816 */ /* 0x000fe2000000000b */
[-C--:B------:R-:W-:Y:S01]  /*78c0*/  FMUL.FTZ R28, R28, R7.reuse ;  /* 0x000000071c1c7220 */ /* 0x080fe20000410000 */
[----:B------:R-:W-:Y:S01]  /*78d0*/  F2FP.SATFINITE.E4M3.F32.PACK_AB_MERGE_C R148, R149, R148, RZ ;  /* 0x000000949594723e */ /* 0x000fe200048070ff */
[-C--:B------:R-:W-:Y:S01]  /*78e0*/  FMUL.FTZ R29, R29, R7.reuse ;  /* 0x000000071d1d7220 */ /* 0x080fe20000410000 */
[----:B------:R-:W-:Y:S01]  /*78f0*/  F2FP.SATFINITE.E4M3.F32.PACK_AB_MERGE_C R150, R151, R150, RZ ;  /* 0x000000969796723e */ /* 0x000fe200048070ff */
[----:B------:R0:W-:Y:S01]  /*7900*/  SYNCS.ARRIVE.TRANS64.RED.A1T0 RZ, [R11+URZ], RZ ;  /* 0x000000ff0bff79a7 */ /* 0x0001e2000810043f */
        /* <DEDUP_REMOVED lines=91> */
[----:B------:R-:W-:Y:S01]  /*7ec0*/  F2FP.SATFINITE.E4M3.F32.PACK_AB_MERGE_C R191, R99, R98, R15 ;  /* 0x0000006263bf723e */ /* 0x000fe2000480700f */
[----:B0-----:R-:W-:Y:S06]  /*7ed0*/  @P1 BRA `(.L_x_155) ;  /* 0xffffffd000a41947 */ /* 0x001fec000383ffff */
.L_x_145:
[----:B------:R-:W-:Y:S06]  /*7ee0*/  BAR.ARV 0x8, 0x180 ;  /* 0x0206000000007b1d */ /* 0x000fec0000002000 */
[----:B------:R-:W-:Y:S05]  /*7ef0*/  @!P0 BRA `(.L_x_156) ;  /* 0x0000000000048947 */ /* 0x000fea0003800000 */
[----:B------:R-:W-:Y:S01]  /*7f00*/  BPT.TRAP 0x1 ;  /* 0x000000040000795c */ /* 0x000fe20000300000 */
.L_x_156:
[----:B------:R-:W-:Y:S02]  /*7f10*/  IMAD.U32 R0, RZ, RZ, UR53 ;  /* 0x00000035ff007e24 */ /* 0x000fe4000f8e00ff */
[----:B------:R-:W-:Y:S02]  /*7f20*/  IMAD.U32 R6, RZ, RZ, UR46 ;  /* 0x0000002eff067e24 */ /* 0x000fe4000f8e00ff */
[----:B------:R-:W-:-:S03]  /*7f30*/  IMAD R21, R0, 0x8, R3 ;  /* 0x0000000800157824 */ /* 0x000fc600078e0203 */
[----:B------:R-:W-:-:S04]  /*7f40*/  SHF.L.U32 R0, R6, 0x1f, RZ ;  /* 0x0000001f06007819 */ /* 0x000fc800000006ff */
[----:B------:R0:W1:Y:S01]  /*7f50*/  SYNCS.PHASECHK.TRANS64.TRYWAIT P1, [R21+URZ+0x29850], R0 ;  /* 0x02985000150075a7 */ /* 0x000062000802017f */
[----:B------:R-:W-:Y:S05]  /*7f60*/  @!P0 BRA `(.L_x_157) ;  /* 0x0000000000048947 */ /* 0x000fea0003800000 */
[----:B------:R-:W-:Y:S01]  /*7f70*/  BPT.TRAP 0x1 ;  /* 0x000000040000795c */ /* 0x000fe20000300000 */
.L_x_157:
[----:B------:R-:W-:Y:S02]  /*7f80*/  VIADD R3, R3, 0x400 ;  /* 0x0000040003037836 */ /* 0x000fe40000000000 */
[----:B------:R-:W-:-:S03]  /*7f90*/  IMAD.U32 R6, RZ, RZ, UR53 ;  /* 0x00000035ff067e24 */ /* 0x000fc6000f8e00ff */
[----:B------:R-:W-:-:S04]  /*7fa0*/  SHF.R.U32.HI R3, RZ, 0x4, R3 ;  /* 0x00000004ff037819 */ /* 0x000fc80000011603 */
[----:B------:R-:W-:-:S04]  /*7fb0*/  LOP3.LUT R3, R3, 0x3fff, RZ, 0xc0, !PT ;  /* 0x00003fff03037812 */ /* 0x000fc800078ec0ff */
[----:B------:R-:W-:Y:S01]  /*7fc0*/  LOP3.LUT R3, R3, 0x10000, RZ, 0xfc, !PT ;  /* 0x0001000003037812 */ /* 0x000fe200078efcff */
[----:B-1----:R-:W-:Y:S06]  /*7fd0*/  @P1 BRA `(.L_x_158) ;  /* 0x0000000000081947 */ /* 0x002fec0003800000 */
[----:B------:R-:W1:Y:S02]  /*7fe0*/  SYNCS.PHASECHK.TRANS64.TRYWAIT P1, [R21+URZ+0x29850], R0 ;  /* 0x02985000150075a7 */ /* 0x000e64000802017f */
[----:B-1----:R-:W-:Y:S05]  /*7ff0*/  @!P1 BRA `(.L_x_159) ;  /* 0x000000a000289947 */ /* 0x002fea0003800000 */
.L_x_158:
[----:B------:R-:W-:Y:S01]  /*8000*/  IMAD R6, R6, 0x500, R3 ;  /* 0x0000050006067824 */ /* 0x000fe200078e0203 */
[----:B------:R-:W-:Y:S05]  /*8010*/  WARPSYNC.ALL ;  /* 0x0000000000007948 */ /* 0x000fea0003800000 */
[----:B------:R-:W-:Y:S01]  /*8020*/  IMAD.MOV.U32 R7, RZ, RZ, -0x3ffffff0 ;  /* 0xc0000010ff077424 */ /* 0x000fe200078e00ff */
[C---:B------:R-:W-:Y:S01]  /*8030*/  R2UR UR6, R6.reuse ;  /* 0x00000000060672ca */ /* 0x040fe200000e0000 */
[----:B------:R-:W-:Y:S01]  /*8040*/  WARPGROUP.ARRIVE ;  /* 0x00000000000079c5 */ /* 0x000fe20000000000 */
[C---:B------:R-:W-:Y:S01]  /*8050*/  VIADD R12, R6.reuse, 0x100 ;  /* 0x00000100060c7836 */ /* 0x040fe20000000000 */
[----:B------:R-:W-:Y:S01]  /*8060*/  ULDC.64 UR4, c[0x0][0x9a0] ;  /* 0x0002680000047ab9 */ /* 0x000fe20000000a00 */
[----:B------:R-:W-:Y:S01]  /*8070*/  R2UR UR7, R7 ;  /* 0x00000000070772ca */ /* 0x000fe200000e0000 */
[----:B------:R-:W-:Y:S01]  /*8080*/  IMAD.MOV.U32 R13, RZ, RZ, -0x3ffffff0 ;  /* 0xc0000010ff0d7424 */ /* 0x000fe200078e00ff */
[----:B------:R-:W-:Y:S01]  /*8090*/  ISETP.NE.U32.AND P1, PT, RZ, UR4, PT ;  /* 0x00000004ff007c0c */ /* 0x000fe2000bf25070 */
[----:B------:R-:W-:-:S02]  /*80a0*/  VIADD R88, R6, 0x200 ;  /* 0x0000020006587836 */ /* 0x000fc40000000000 */
[----:B------:R-:W-:Y:S01]  /*80b0*/  IMAD.MOV.U32 R89, RZ, RZ, -0x3ffffff0 ;  /* 0xc0000010ff597424 */ /* 0x000fe200078e00ff */
[----:B------:R-:W-:Y:S01]  /*80c0*/  ISETP.NE.AND.EX P1, PT, RZ, UR5, PT, P1 ;  /* 0x00000005ff007c0c */ /* 0x000fe2000bf25310 */
[----:B------:R-:W-:-:S06]  /*80d0*/  IMAD.MOV.U32 R11, RZ, RZ, 0x3f800000 ;  /* 0x3f800000ff0b7424 */ /* 0x000fcc00078e00ff */
[----:B------:R-:W-:Y:S01]  /*80e0*/  QGMMA.64x128x32.F32.E4M3.E4M3 R24, R172, gdesc[UR4], R24, gsb0 ;  /* 0x01e00004ac187df3 */ /* 0x000fe20008000818 */
[----:B------:R-:W-:Y:S02]  /*80f0*/  R2UR UR6, R12 ;  /* 0x000000000c0672ca */ /* 0x000fe400000e0000 */
[----:B------:R-:W-:-:S03]  /*8100*/  R2UR UR7, R13 ;  /* 0x000000000d0772ca */ /* 0x000fc600000e0000 */
[----:B------:R-:W0:Y:S08]  /*8110*/  @P1 LDC.64 R12, c[0x0][0x9c8] ;  /* 0x00027200ff0c1b82 */ /* 0x000e300000000a00 */
[----:B------:R-:W2:Y:S01]  /*8120*/  @P1 LDC.64 R14, c[0x0][0x9d0] ;  /* 0x00027400ff0e1b82 */ /* 0x000ea20000000a00 */
[----:B01----:R-:W-:-:S04]  /*8130*/  @P1 IMAD R0, R12, UR37, RZ ;  /* 0x000000250c001c24 */ /* 0x003fc8000f8e02ff */
[----:B------:R-:W-:Y:S02]  /*8140*/  @P1 IMAD R3, R13, UR36, R0 ;  /* 0x000000240d031c24 */ /* 0x000fe4000f8e0200 */
[----:B------:R-:W-:-:S04]  /*8150*/  @P1 IMAD.WIDE.U32 R12, R12, UR36, RZ ;  /* 0x000000240c0c1c25 */ /* 0x000fc8000f8e00ff */
[----:B------:R-:W-:Y:S02]  /*8160*/  @P1 IMAD.IADD R13, R13, 0x1, R3 ;  /* 0x000000010d0d1824 */ /* 0x000fe400078e0203 */
[----:B--2---:R-:W-:-:S04]  /*8170*/  @P1 IMAD.WIDE.U32 R12, R14, UR42, R12 ;  /* 0x0000002a0e0c1c25 */ /* 0x004fc8000f8e000c */
[----:B------:R-:W-:Y:S01]  /*8180*/  @P1 IMAD R3, R15, UR42, R13 ;  /* 0x0000002a0f031c24 */ /* 0x000fe2000f8e020d */
[----:B------:R-:W-:-:S04]  /*8190*/  @P1 LEA R14, P2, R12, UR4, 0x2 ;  /* 0x000000040c0e1c11 */ /* 0x000fc8000f8410ff */
[----:B------:R-:W-:-:S05]  /*81a0*/  @P1 LEA.HI.X R15, R12, UR5, R3, 0x2, P2 ;  /* 0x000000050c0f1c11 */ /* 0x000fca00090f1403 */
[----:B------:R0:W2:Y:S01]  /*81b0*/  @P1 LDG.E R11, desc[UR50][R14.64] ;  /* 0x000000320e0b1981 */ /* 0x0000a2000c1e1900 */
[----:B------:R-:W-:Y:S02]  /*81c0*/  WARPGROUP.DEPBAR.LE gsb0, 0x0 ;  /* 0x00008000000079c5 */ /* 0x000fe40000010000 */
[----:B------:R-:W-:-:S06]  /*81d0*/  WARPGROUP.ARRIVE ;  /* 0x00000000000079c5 */ /* 0x000fcc0000000000 */
[----:B------:R-:W-:Y:S01]  /*81e0*/  QGMMA.64x128x32.F32.E4M3.E4M3 R24, R176, gdesc[UR4], R24, gsb0 ;  /* 0x01e00004b0187df3 */ /* 0x000fe20008000818 */
[----:B------:R-:W-:Y:S02]  /*81f0*/  R2UR UR6, R88 ;  /* 0x00000000580672ca */ /* 0x000fe400000e0000 */
[----:B------:R-:W-:Y:S01]  /*8200*/  R2UR UR7, R89 ;  /* 0x00000000590772ca */ /* 0x000fe200000e0000 */
[----:B------:R-:W-:Y:S02]  /*8210*/  VIADD R12, R6, 0x300 ;  /* 0x00000300060c7836 */ /* 0x000fe40000000000 */
[----:B------:R-:W-:Y:S01]  /*8220*/  IMAD.MOV.U32 R13, RZ, RZ, -0x3ffffff0 ;  /* 0xc0000010ff0d7424 */ /* 0x000fe200078e00ff */
[----:B------:R-:W-:Y:S02]  /*8230*/  WARPGROUP.DEPBAR.LE gsb0, 0x0 ;  /* 0x00008000000079c5 */ /* 0x000fe40000010000 */
[----:B------:R-:W-:-:S07]  /*8240*/  WARPGROUP.ARRIVE ;  /* 0x00000000000079c5 */ /* 0x000fce0000000000 */
[----:B------:R-:W-:Y:S01]  /*8250*/  QGMMA.64x128x32.F32.E4M3.E4M3 R24, R180, gdesc[UR4], R24, gsb0 ;  /* 0x01e00004b4187df3 */ /* 0x000fe20008000818 */
[----:B------:R-:W-:Y:S02]  /*8260*/  R2UR UR6, R12 ;  /* 0x000000000c0672ca */ /* 0x000fe400000e0000 */
[----:B------:R-:W-:Y:S01]  /*8270*/  R2UR UR7, R13 ;  /* 0x000000000d0772ca */ /* 0x000fe200000e0000 */
[----:B------:R-:W-:Y:S02]  /*8280*/  VIADD R6, R6, 0x400 ;  /* 0x0000040006067836 */ /* 0x000fe40000000000 */
[----:B------:R-:W-:Y:S01]  /*8290*/  IMAD.MOV.U32 R7, RZ, RZ, -0x3ffffff0 ;  /* 0xc0000010ff077424 */ /* 0x000fe200078e00ff */
[----:B------:R-:W1:Y:S01]  /*82a0*/  SHFL.BFLY PT, R3, R8, 0x2, 0x1f ;  /* 0x0c401f0008037f89 */ /* 0x000e6200000e0000 */
[----:B------:R-:W-:Y:S02]  /*82b0*/  WARPGROUP.DEPBAR.LE gsb0, 0x0 ;  /* 0x00008000000079c5 */ /* 0x000fe40000010000 */
[----:B------:R-:W-:-:S06]  /*82c0*/  WARPGROUP.ARRIVE ;  /* 0x00000000000079c5 */ /* 0x000fcc0000000000 */
[----:B------:R-:W-:Y:S01]  /*82d0*/  QGMMA.64x128x32.F32.E4M3.E4M3 R24, R184, gdesc[UR4], R24, gsb0 ;  /* 0x01e00004b8187df3 */ /* 0x000fe20008000818 */
[----:B------:R-:W-:Y:S02]  /*82e0*/  R2UR UR6, R6 ;  /* 0x00000000060672ca */ /* 0x000fe400000e0000 */
[----:B------:R-:W-:Y:S01]  /*82f0*/  R2UR UR7, R7 ;  /* 0x00000000070772ca */ /* 0x000fe200000e0000 */
[----:B------:R-:W3:Y:S01]  /*8300*/  SHFL.BFLY PT, R6, R9, 0x2, 0x1f ;  /* 0x0c401f0009067f89 */ /* 0x000ee200000e0000 */
[----:B-1----:R-:W-:-:S05]  /*8310*/  FADD.FTZ R3, R3, R8 ;  /* 0x0000000803037221 */ /* 0x002fca0000010000 */
[----:B------:R-:W1:Y:S01]  /*8320*/  SHFL.BFLY PT, R0, R3, 0x1, 0x1f ;  /* 0x0c201f0003007f89 */ /* 0x000e6200000e0000 */
[----:B---3--:R-:W-:-:S05]  /*8330*/  FADD.FTZ R6, R6, R9 ;  /* 0x0000000906067221 */ /* 0x008fca0000010000 */
[----:B------:R-:W3:Y:S01]  /*8340*/  SHFL.BFLY PT, R7, R6, 0x1, 0x1f ;  /* 0x0c201f0006077f89 */ /* 0x000ee200000e0000 */
[----:B-1----:R-:W-:-:S05]  /*8350*/  FADD.FTZ R13, R3, R0 ;  /* 0x00000000030d7221 */ /* 0x002fca0000010000 */
[C---:B------:R-:W-:Y:S01]  /*8360*/  FSETP.NE.FTZ.AND P1, PT, R13.reuse, RZ, PT ;  /* 0x000000ff0d00720b */ /* 0x040fe20003f35000 */
[----:B0-----:R-:W-:Y:S01]  /*8370*/  FMUL.FTZ R15, R13, 0.00390625 ;  /* 0x3b8000000d0f7820 */ /* 0x001fe20000410000 */
[----:B------:R-:W-:-:S04]  /*8380*/  IMAD.MOV.U32 R8, RZ, RZ, RZ ;  /* 0x000000ffff087224 */ /* 0x000fc800078e00ff */
[----:B------:R-:W-:Y:S01]  /*8390*/  FSETP.NE.FTZ.AND P2, PT, R15, RZ, PT ;  /* 0x000000ff0f00720b */ /* 0x000fe20003f55000 */
[----:B---3--:R-:W-:-:S04]  /*83a0*/  FADD.FTZ R14, R6, R7 ;  /* 0x00000007060e7221 */ /* 0x008fc80000010000 */
[----:B------:R-:W-:Y:S02]  /*83b0*/  FMUL.FTZ R20, R14, 0.00390625 ;  /* 0x3b8000000e147820 */ /* 0x000fe40000410000 */
[----:B------:R-:W-:Y:S03]  /*83c0*/  @P1 MUFU.RCP R8, R13 ;  /* 0x0000000d00081308 */ /* 0x000fe60000001000 */
[----:B------:R-:W-:Y:S01]  /*83d0*/  FSETP.NE.FTZ.AND P3, PT, R20, RZ, PT ;  /* 0x000000ff1400720b */ /* 0x000fe20003f75000 */
[----:B------:R-:W-:Y:S02]  /*83e0*/  WARPGROUP.DEPBAR.LE gsb0, 0x0 ;  /* 0x00008000000079c5 */ /* 0x000fe40000010000 */
[----:B------:R-:W-:-:S06]  /*83f0*/  WARPGROUP.ARRIVE ;  /* 0x00000000000079c5 */ /* 0x000fcc0000000000 */
[----:B------:R-:W-:Y:S01]  /*8400*/  QGMMA.64x128x32.F32.E4M3.E4M3 R24, R188, gdesc[UR4], R24, gsb0 ;  /* 0x01e00004bc187df3 */ /* 0x000fe20008000818 */
[----:B------:R-:W-:Y:S01]  /*8410*/  FSETP.NE.FTZ.AND P1, PT, R14, RZ, PT ;  /* 0x000000ff0e00720b */ /* 0x000fe20003f35000 */
[----:B------:R-:W-:Y:S02]  /*8420*/  IMAD.MOV.U32 R12, RZ, RZ, RZ ;  /* 0x000000ffff0c7224 */ /* 0x000fe400078e00ff */
[----:B------:R-:W0:Y:S08]  /*8430*/  @P3 MUFU.LG2 R9, R20 ;  /* 0x0000001400093308 */ /* 0x000e300000000c00 */
[----:B------:R-:W1:Y:S08]  /*8440*/  @P2 MUFU.LG2 R7, R15 ;  /* 0x0000000f00072308 */ /* 0x000e700000000c00 */
[----:B------:R-:W3:Y:S01]  /*8450*/  @P1 MUFU.RCP R12, R14 ;  /* 0x0000000e000c1308 */ /* 0x000ee20000001000 */
[----:B------:R-:W-:-:S02]  /*8460*/  IMAD.U32 R88, RZ, RZ, UR41 ;  /* 0x00000029ff587e24 */ /* 0x000fc4000f8e00ff */
[----:B------:R-:W-:Y:S02]  /*8470*/  IMAD.U32 R6, RZ, RZ, UR41 ;  /* 0x00000029ff067e24 */ /* 0x000fe4000f8e00ff */
[----:B0-----:R-:W-:Y:S01]  /*8480*/  @P3 FMUL.FTZ R9, R9, 0.69314718246459960938 ;  /* 0x3f31721809093820 */ /* 0x001fe20000410000 */
[----:B------:R-:W-:Y:S01]  /*8490*/  @P3 FMUL.FTZ R88, R88, 0.69314718246459960938 ;  /* 0x3f31721858583820 */ /* 0x000fe20000410000 */
[----:B------:R-:W-:Y:S01]  /*84a0*/  @P2 FMUL.FTZ R6, R6, 0.69314718246459960938 ;  /* 0x3f31721806062820 */ /* 0x000fe20000410000 */
[----:B-1----:R-:W-:Y:S01]  /*84b0*/  @P2 FMUL.FTZ R7, R7, 0.69314718246459960938 ;  /* 0x3f31721807072820 */ /* 0x002fe20000410000 */
[----:B------:R-:W-:Y:S02]  /*84c0*/  IMAD.MOV.U32 R0, RZ, RZ, -0x800000 ;  /* 0xff800000ff007424 */ /* 0x000fe400078e00ff */
[----:B------:R-:W-:Y:S01]  /*84d0*/  @P3 FFMA.FTZ R0, R88, R10, R9 ;  /* 0x0000000a58003223 */ /* 0x000fe20000010009 */
[----:B------:R-:W-:Y:S02]  /*84e0*/  IMAD.MOV.U32 R3, RZ, RZ, -0x800000 ;  /* 0xff800000ff037424 */ /* 0x000fe400078e00ff */
[----:B------:R-:W-:Y:S01]  /*84f0*/  @P2 FFMA.FTZ R3, R6, R5, R7 ;  /* 0x0000000506032223 */ /* 0x000fe20000010007 */
[-C--:B--2---:R-:W-:Y:S01]  /*8500*/  FMUL.FTZ R9, R8, R11.reuse ;  /* 0x0000000b08097220 */ /* 0x084fe20000410000 */
[----:B---3--:R-:W-:Y:S01]  /*8510*/  FMUL.FTZ R93, R12, R11 ;  /* 0x0000000b0c5d7220 */ /* 0x008fe20000410000 */
[----:B------:R-:W-:-:S02]  /*8520*/  WARPGROUP.DEPBAR.LE gsb0, 0x0 ;  /* 0x00008000000079c5 */ /* 0x000fc40000010000 */
[----:B------:R-:W-:Y:S05]  /*8530*/  @!P0 BRA `(.L_x_160) ;  /* 0x0000000000048947 */ /* 0x000fea0003800000 */
[----:B------:R-:W-:Y:S01]  /*8540*/  BPT.TRAP 0x1 ;  /* 0x000000040000795c */ /* 0x000fe20000300000 */
.L_x_160:
[----:B------:R-:W-:Y:S01]  /*8550*/  VIADD R5, R21, 0x29860 ;  /* 0x0002986015057836 */ /* 0x000fe20000000000 */
[----:B------:R-:W-:Y:S01]  /*8560*/  UIADD3 UR53, UR53, 0x1, URZ ;  /* 0x0000000135357890 */ /* 0x000fe2000fffe03f */
[-C--:B------:R-:W-:Y:S01]  /*8570*/  FMUL.FTZ R15, R40, R9.reuse ;  /* 0x00000009280f7220 */ /* 0x080fe20000410000 */
[-C--:B------:R-:W-:Y:S01]  /*8580*/  FMUL.FTZ R7, R25, R9.reuse ;  /* 0x0000000919077220 */ /* 0x080fe20000410000 */
[-C--:B------:R-:W-:Y:S01]  /*8590*/  FMUL.FTZ R8, R29, R9.reuse ;  /* 0x000000091d087220 */ /* 0x080fe20000410000 */
[----:B------:R-:W-:Y:S01]  /*85a0*/  PRMT R5, R4, 0x654, R5 ;  /* 0x0000065404057816 */ /* 0x000fe20000000005 */
[----:B------:R-:W-:Y:S01]  /*85b0*/  UISETP.NE.AND UP0, UPT, UR53, 0x2, UPT ;  /* 0x000000023500788c */ /* 0x000fe2000bf05270 */
[-C--:B------:R-:W-:Y:S01]  /*85c0*/  FMUL.FTZ R89, R56, R9.reuse ;  /* 0x0000000938597220 */ /* 0x080fe20000410000 */
[-C--:B------:R-:W-:Y:S01]  /*85d0*/  FMUL.FTZ R91, R64, R9.reuse ;  /* 0x00000009405b7220 */ /* 0x080fe20000410000 */
[----:B------:R0:W-:Y:S01]  /*85e0*/  SYNCS.ARRIVE.TRANS64.RED.A1T0 RZ, [R5+URZ], RZ ;  /* 0x000000ff05ff79a7 */ /* 0x0001e2000810043f */
        /* <DEDUP_REMOVED lines=29> */
[----:B------:R-:W-:Y:S01]  /*87c0*/  USEL UR4, URZ, 0x1, UP0 ;  /* 0x000000013f047887 */ /* 0x000fe20008000000 */
        /* <DEDUP_REMOVED lines=30> */
[----:B------:R-:W-:Y:S01]  /*89b0*/  FMUL.FTZ R83, R83, R93 ;  /* 0x0000005d53537220 */ /* 0x000fe20000410000 */
[----:B------:R-:W-:-:S02]  /*89c0*/  UIADD3 UR47, UR47, 0x1, URZ ;  /* 0x000000012f2f7890 */ /* 0x000fc4000fffe03f */
[----:B------:R-:W-:Y:S02]  /*89d0*/  USEL UR53, UR53, URZ, UP0 ;  /* 0x0000003f35357287 */ /* 0x000fe40008000000 */
[----:B0-----:R-:W-:-:S12]  /*89e0*/  ULOP3.LUT UR46, UR46, UR4, URZ, 0x3c, !UPT ;  /* 0x000000042e2e7292 */ /* 0x001fd8000f8e3c3f */
.L_x_138:
[----:B------:R-:W0:Y:S01]  /*89f0*/  S2R R5, SR_CgaCtaId ;  /* 0x0000000000057919 */ /* 0x000e220000008800 */
[----:B------:R-:W-:Y:S01]  /*8a00*/  MOV R32, 0x400 ;  /* 0x0000040000207802 */ /* 0x000fe20000000f00 */
[----:B------:R-:W-:Y:S01]  /*8a10*/  UISETP.NE.AND UP0, UPT, UR45, URZ, UPT ;  /* 0x0000003f2d00728c */ /* 0x000fe2000bf05270 */
[----:B------:R-:W-:Y:S01]  /*8a20*/  BSSY B0, `(.L_x_161) ;  /* 0x00003b2000007945 */ /* 0x000fe20003800000 */
[----:B------:R-:W-:Y:S09]  /*8a30*/  BAR.SYNC.DEFER_BLOCKING 0x5, 0x180 ;  /* 0x0146000000007b1d */ /* 0x000ff20000010000 */
[----:B------:R-:W-:Y:S01]  /*8a40*/  @!UP0 ULDC UR45, c[0x0][0xad4] ;  /* 0x0002b500002d8ab9 */ /* 0x000fe20000000800 */
[----:B0-----:R-:W-:-:S05]  /*8a50*/  LEA R32, R5, R32, 0x18 ;  /* 0x0000002005207211 */ /* 0x001fca00078ec0ff */
[----:B------:R-:W0:Y:S02]  /*8a60*/  LDS.128 R36, [R32+0x298d0] ;  /* 0x0298d00020247984 */ /* 0x000e240000000c00 */
[----:B0-----:R-:W-:Y:S02]  /*8a70*/  R2UR UR5, R37 ;  /* 0x00000000250572ca */ /* 0x001fe400000e0000 */
[----:B------:R-:W-:Y:S01]  /*8a80*/  R2UR UR6, R38 ;  /* 0x00000000260672ca */ /* 0x000fe200000e0000 */
[----:B------:R-:W-:Y:S06]  /*8a90*/  BAR.ARV 0x4, 0x180 ;  /* 0x0106000000007b1d */ /* 0x000fec0000002000 */
[----:B------:R-:W-:Y:S08]  /*8aa0*/  @P0 BRA `(.L_x_162) ;  /* 0x0000002c008c0947 */ /* 0x000ff00003800000 */
[----:B------:R-:W0:Y:S01]  /*8ab0*/  S2R R27, SR_TID.X ;  /* 0x00000000001b7919 */ /* 0x000e220000002100 */
[----:B------:R-:W-:Y:S01]  /*8ac0*/  ULDC.64 UR8, c[0x4][0x40] ;  /* 0x0100100000087ab9 */ /* 0x000fe20000000a00 */
[----:B------:R-:W-:Y:S01]  /*8ad0*/  USHF.L.U32 UR4, UR36, 0x2, URZ ;  /* 0x0000000224047899 */ /* 0x000fe2000800063f */
[----:B------:R-:W-:Y:S01]  /*8ae0*/  ULDC.64 UR10, c[0x0][0xc00] ;  /* 0x00030000000a7ab9 */ /* 0x000fe20000000a00 */
[----:B0-----:R-:W-:-:S05]  /*8af0*/  IMAD.SHL.U32 R4, R27, 0x4, RZ ;  /* 0x000000041b047824 */ /* 0x001fca00078e00ff */
[----:B------:R-:W-:Y:S01]  /*8b00*/  LOP3.LUT R4, R4, 0xc, RZ, 0xc0, !PT ;  /* 0x0000000c04047812 */ /* 0x000fe200078ec0ff */
[----:B------:R-:W-:Y:S03]  /*8b10*/  BAR.SYNC.DEFER_BLOCKING 0x1, 0x100 ;  /* 0x0044000000007b1d */ /* 0x000fe60000010000 */
[----:B------:R-:W-:-:S05]  /*8b20*/  IADD3 R4, P0, R4, UR8, RZ ;  /* 0x0000000804047c10 */ /* 0x000fca000ff1e0ff */
[----:B------:R-:W-:-:S05]  /*8b30*/  IMAD.X R5, RZ, RZ, UR9, P0 ;  /* 0x00000009ff057e24 */ /* 0x000fca00080e06ff */
[----:B------:R0:W2:Y:S01]  /*8b40*/  LDG.E.CONSTANT R26, desc[UR50][R4.64] ;  /* 0x00000032041a7981 */ /* 0x0000a2000c1e9900 */
[----:B------:R-:W-:Y:S01]  /*8b50*/  LOP3.LUT P0, R27, R27, 0x3, RZ, 0xc0, !PT ;  /* 0x000000031b1b7812 */ /* 0x000fe2000780c0ff */
[----:B------:R-:W-:Y:S02]  /*8b60*/  USHF.L.U64.HI UR12, UR36, 0x2, UR37 ;  /* 0x00000002240c7899 */ /* 0x000fe40008010225 */
[----:B------:R-:W-:Y:S01]  /*8b70*/  UIADD3 UR7, UP0, UR4, UR10, URZ ;  /* 0x0000000a04077290 */ /* 0x000fe2000ff1e03f */
[----:B------:R-:W-:-:S03]  /*8b80*/  ISETP.EQ.OR P0, PT, R27, 0x3, !P0 ;  /* 0x000000031b00780c */ /* 0x000fc60004702670 */
[----:B------:R-:W-:Y:S01]  /*8b90*/  UIADD3.X UR8, UR12, UR11, URZ, UP0, !UPT ;  /* 0x0000000b0c087290 */ /* 0x000fe200087fe43f */
[----:B------:R-:W-:Y:S01]  /*8ba0*/  SEL R131, R88, R41, P0 ;  /* 0x0000002958837207 */ /* 0x000fe20000000000 */
[----:B0-----:R-:W0:Y:S01]  /*8bb0*/  S2R R5, SR_SWINHI ;  /* 0x0000000000057919 */ /* 0x001e220000002f00 */
        /* <DEDUP_REMOVED lines=16> */
[----:B------:R-:W-:-:S02]  /*8cc0*/  MOV R20, R32 ;  /* 0x0000002000147202 */ /* 0x000fc40000000f00 */
[----:B0-----:R-:W-:Y:S02]  /*8cd0*/  MOV R21, R5 ;  /* 0x0000000500157202 */ /* 0x001fe40000000f00 */
[----:B------:R-:W-:Y:S02]  /*8ce0*/  SEL R69, R84, R85, P0 ;  /* 0x0000005554457207 */ /* 0x000fe40000000000 */
[----:B------:R-:W-:Y:S01]  /*8cf0*/  SEL R46, R85, R84, P0 ;  /* 0x00000054552e7207 */ /* 0x000fe20000000000 */
[----:B------:R-:W-:Y:S01]  /*8d00*/  IMAD.WIDE R8, R220, 0x2, R20 ;  /* 0x00000002dc087825 */ /* 0x000fe200078e0214 */
[----:B------:R-:W-:Y:S02]  /*8d10*/  SEL R53, R52, R53, P0 ;  /* 0x0000003534357207 */ /* 0x000fe40000000000 */
[----:B------:R-:W-:Y:S02]  /*8d20*/  SEL R85, R56, R57, P0 ;  /* 0x0000003938557207 */ /* 0x000fe40000000000 */
[----:B------:R-:W-:-:S02]  /*8d30*/  SEL R52, R57, R56, P0 ;  /* 0x0000003839347207 */ /* 0x000fc40000000000 */
[----:B------:R-:W-:Y:S02]  /*8d40*/  IADD3 R57, P1, R8, 0x40, RZ ;  /* 0x0000004008397810 */ /* 0x000fe40007f3e0ff */
[----:B------:R-:W-:Y:S02]  /*8d50*/  SEL R139, R12, R33, P0 ;  /* 0x000000210c8b7207 */ /* 0x000fe40000000000 */
[----:B------:R-:W-:Y:S01]  /*8d60*/  SEL R28, R33, R12, P0 ;  /* 0x0000000c211c7207 */ /* 0x000fe20000000000 */
[----:B------:R-:W-:Y:S01]  /*8d70*/  IMAD.X R11, RZ, RZ, R9, P1 ;  /* 0x000000ffff0b7224 */ /* 0x000fe200008e0609 */
[----:B------:R-:W-:Y:S02]  /*8d80*/  SEL R143, R6, R7, P0 ;  /* 0x00000007068f7207 */ /* 0x000fe40000000000 */
[----:B------:R-:W-:Y:S02]  /*8d90*/  SEL R27, R7, R6, P0 ;  /* 0x00000006071b7207 */ /* 0x000fe40000000000 */
[----:B------:R-:W-:-:S02]  /*8da0*/  IADD3 R33, P6, R8, 0x20, RZ ;  /* 0x0000002008217810 */ /* 0x000fc40007fde0ff */
[----:B------:R-:W-:Y:S02]  /*8db0*/  LOP3.LUT R6, R57, 0x380, RZ, 0xc0, !PT ;  /* 0x0000038039067812 */ /* 0x000fe400078ec0ff */
[----:B------:R-:W-:Y:S02]  /*8dc0*/  SEL R119, R92, R73, P0 ;  /* 0x000000495c777207 */ /* 0x000fe40000000000 */
[----:B------:R-:W-:Y:S02]  /*8dd0*/  SEL R42, R73, R92, P0 ;  /* 0x0000005c492a7207 */ /* 0x000fe40000000000 */
[----:B------:R-:W-:Y:S02]  /*8de0*/  SEL R73, R66, R67, P0 ;  /* 0x0000004342497207 */ /* 0x000fe40000000000 */
[----:B------:R-:W-:Y:S02]  /*8df0*/  SEL R95, R67, R66, P0 ;  /* 0x00000042435f7207 */ /* 0x000fe40000000000 */
[----:B------:R-:W-:-:S02]  /*8e00*/  LOP3.LUT R4, R33, 0x380, RZ, 0xc0, !PT ;  /* 0x0000038021047812 */ /* 0x000fc400078ec0ff */
[----:B------:R-:W-:Y:S02]  /*8e10*/  SEL R127, R89, R64, P0 ;  /* 0x00000040597f7207 */ /* 0x000fe40000000000 */
[----:B------:R-:W-:Y:S02]  /*8e20*/  SEL R35, R64, R89, P0 ;  /* 0x0000005940237207 */ /* 0x000fe40000000000 */
[----:B------:R-:W-:Y:S02]  /*8e30*/  SEL R67, R82, R83, P0 ;  /* 0x0000005352437207 */ /* 0x000fe40000000000 */
[----:B------:R-:W-:Y:S02]  /*8e40*/  SEL R109, R83, R82, P0 ;  /* 0x00000052536d7207 */ /* 0x000fe40000000000 */
[----:B------:R-:W-:Y:S02]  /*8e50*/  SHF.R.U64 R6, R6, 0x3, RZ ;  /* 0x0000000306067819 */ /* 0x000fe400000012ff */
[----:B------:R-:W-:-:S02]  /*8e60*/  SEL R89, R54, R55, P0 ;  /* 0x0000003736597207 */ /* 0x000fc40000000000 */
[----:B------:R-:W-:Y:S02]  /*8e70*/  IADD3 R83, P4, R8, 0x4020, RZ ;  /* 0x0000402008537810 */ /* 0x000fe40007f9e0ff */
[----:B------:R-:W-:Y:S02]  /*8e80*/  SEL R123, R91, R72, P0 ;  /* 0x000000485b7b7207 */ /* 0x000fe40000000000 */
[----:B------:R-:W-:Y:S01]  /*8e90*/  SEL R37, R72, R91, P0 ;  /* 0x0000005b48257207 */ /* 0x000fe20000000000 */
[----:B------:R-:W-:Y:S01]  /*8ea0*/  IMAD.X R7, RZ, RZ, R9, P4 ;  /* 0x000000ffff077224 */ /* 0x000fe200020e0609 */
        /* <DEDUP_REMOVED lines=13> */
[----:B------:R-:W-:Y:S02]  /*8f80*/  SHF.R.U64 R4, R4, 0x3, RZ ;  /* 0x0000000304047819 */ /* 0x000fe400000012ff */
[----:B------:R-:W-:-:S02]  /*8f90*/  SEL R133, R25, R90, P0 ;  /* 0x0000005a19857207 */ /* 0x000fc40000000000 */
[----:B------:R-:W-:Y:S01]  /*8fa0*/  SEL R40, R90, R25, P0 ;  /* 0x000000195a287207 */ /* 0x000fe20000000000 */
[----:B------:R-:W-:Y:S01]  /*8fb0*/  IMAD.X R25, RZ, RZ, R9, P6 ;  /* 0x000000ffff197224 */ /* 0x000fe200030e0609 */
[----:B------:R-:W-:Y:S02]  /*8fc0*/  SEL R65, R62, R63, P0 ;  /* 0x0000003f3e417207 */ /* 0x000fe40000000000 */
[----:B------:R-:W-:Y:S02]  /*8fd0*/  SEL R111, R63, R62, P0 ;  /* 0x0000003e3f6f7207 */ /* 0x000fe40000000000 */
[----:B------:R-:W-:Y:S02]  /*8fe0*/  SEL R77, R70, R71, P0 ;  /* 0x00000047464d7207 */ /* 0x000fe40000000000 */
[----:B------:R-:W-:Y:S02]  /*8ff0*/  SEL R103, R71, R70, P0 ;  /* 0x0000004647677207 */ /* 0x000fe40000000000 */
[----:B------:R-:W-:-:S02]  /*9000*/  SEL R75, R78, R79, P0 ;  /* 0x0000004f4e4b7207 */ /* 0x000fc40000000000 */
[----:B------:R-:W-:Y:S02]  /*9010*/  SEL R107, R79, R78, P0 ;  /* 0x0000004e4f6b7207 */ /* 0x000fe40000000000 */
[C---:B------:R-:W-:Y:S02]  /*9020*/  IADD3 R59, P2, R8.reuse, 0x60, RZ ;  /* 0x00000060083b7810 */ /* 0x040fe40007f5e0ff */
[----:B------:R-:W-:Y:S02]  /*9030*/  IADD3 R38, P5, R8, 0x4040, RZ ;  /* 0x0000404008267810 */ /* 0x000fe40007fbe0ff */
[----:B------:R-:W-:Y:S01]  /*9040*/  LOP3.LUT R10, R6, R57, RZ, 0x3c, !PT ;  /* 0x00000039060a7212 */ /* 0x000fe200078e3cff */
[--C-:B------:R-:W-:Y:S01]  /*9050*/  IMAD.X R15, RZ, RZ, R9.reuse, P2 ;  /* 0x000000ffff0f7224 */ /* 0x100fe200010e0609 */
[----:B------:R-:W-:Y:S01]  /*9060*/  SEL R71, R86, R87, P0 ;  /* 0x0000005756477207 */ /* 0x000fe20000000000 */
[----:B------:R-:W-:Y:S01]  /*9070*/  IMAD.X R101, RZ, RZ, R9, P5 ;  /* 0x000000ffff657224 */ /* 0x000fe200028e0609 */
[----:B------:R-:W-:-:S02]  /*9080*/  SEL R79, R87, R86, P0 ;  /* 0x00000056574f7207 */ /* 0x000fc40000000000 */
[----:B------:R-:W-:Y:S02]  /*9090*/  IADD3 R63, P3, R8, 0x4000, RZ ;  /* 0x00004000083f7810 */ /* 0x000fe40007f7e0ff */
[----:B------:R-:W-:Y:S02]  /*90a0*/  LOP3.LUT R6, R83, 0x380, RZ, 0xc0, !PT ;  /* 0x0000038053067812 */ /* 0x000fe400078ec0ff */
[----:B------:R-:W-:Y:S02]  /*90b0*/  SEL R99, R13, R24, P0 ;  /* 0x000000180d637207 */ /* 0x000fe40000000000 */
[----:B------:R-:W-:Y:S01]  /*90c0*/  SEL R51, R24, R13, P0 ;  /* 0x0000000d18337207 */ /* 0x000fe20000000000 */
[----:B------:R-:W-:Y:S01]  /*90d0*/  IMAD.X R13, RZ, RZ, R9, P3 ;  /* 0x000000ffff0d7224 */ /* 0x000fe200018e0609 */
[----:B------:R-:W-:Y:S02]  /*90e0*/  IADD3 R87, P6, R8, 0x4060, RZ ;  /* 0x0000406008577810 */ /* 0x000fe40007fde0ff */
[----:B------:R-:W-:-:S02]  /*90f0*/  LOP3.LUT R24, R4, R33, RZ, 0x3c, !PT ;  /* 0x0000002104187212 */ /* 0x000fc400078e3cff */
[----:B------:R-:W-:Y:S02]  /*9100*/  LOP3.LUT R12, R59, 0x380, RZ, 0xc0, !PT ;  /* 0x000003803b0c7812 */ /* 0x000fe400078ec0ff */
[----:B------:R-:W-:Y:S02]  /*9110*/  LOP3.LUT R33, R38, 0x380, RZ, 0xc0, !PT ;  /* 0x0000038026217812 */ /* 0x000fe400078ec0ff */
[----:B------:R-:W-:Y:S02]  /*9120*/  LOP3.LUT R5, R8, 0x380, RZ, 0xc0, !PT ;  /* 0x0000038008057812 */ /* 0x000fe400078ec0ff */
[----:B------:R-:W-:Y:S02]  /*9130*/  LOP3.LUT R4, R63, 0x380, RZ, 0xc0, !PT ;  /* 0x000003803f047812 */ /* 0x000fe400078ec0ff */
[----:B------:R-:W-:Y:S02]  /*9140*/  SHF.R.U64 R6, R6, 0x3, RZ ;  /* 0x0000000306067819 */ /* 0x000fe400000012ff */
[----:B------:R-:W-:-:S02]  /*9150*/  LOP3.LUT R56, R87, 0x380, RZ, 0xc0, !PT ;  /* 0x0000038057387812 */ /* 0x000fc400078ec0ff */
[----:B------:R-:W-:Y:S02]  /*9160*/  SHF.R.U64 R12, R12, 0x3, RZ ;  /* 0x000000030c0c7819 */ /* 0x000fe400000012ff */
[----:B------:R-:W-:Y:S02]  /*9170*/  SHF.R.U64 R33, R33, 0x3, RZ ;  /* 0x0000000321217819 */ /* 0x000fe400000012ff */
[----:B------:R-:W-:Y:S02]  /*9180*/  SHF.R.U64 R5, R5, 0x3, RZ ;  /* 0x0000000305057819 */ /* 0x000fe400000012ff */
[----:B------:R-:W-:Y:S02]  /*9190*/  SHF.R.U64 R4, R4, 0x3, RZ ;  /* 0x0000000304047819 */ /* 0x000fe400000012ff */
[----:B------:R-:W-:Y:S02]  /*91a0*/  LOP3.LUT R6, R6, R83, RZ, 0x3c, !PT ;  /* 0x0000005306067212 */ /* 0x000fe400078e3cff */
[----:B------:R-:W-:-:S02]  /*91b0*/  SEL R97, R14, R47, P0 ;  /* 0x0000002f0e617207 */ /* 0x000fc40000000000 */
[----:B------:R-:W-:Y:S02]  /*91c0*/  SHF.R.U64 R56, R56, 0x3, RZ ;  /* 0x0000000338387819 */ /* 0x000fe400000012ff */
[----:B------:R-:W-:Y:S02]  /*91d0*/  SEL R47, R47, R14, P0 ;  /* 0x0000000e2f2f7207 */ /* 0x000fe40000000000 */
[----:B------:R-:W-:Y:S02]  /*91e0*/  LOP3.LUT R14, R12, R59, RZ, 0x3c, !PT ;  /* 0x0000003b0c0e7212 */ /* 0x000fe400078e3cff */
[----:B------:R-:W-:Y:S02]  /*91f0*/  LOP3.LUT R100, R33, R38, RZ, 0x3c, !PT ;  /* 0x0000002621647212 */ /* 0x000fe400078e3cff */
[----:B------:R-:W-:Y:S01]  /*9200*/  LOP3.LUT R8, R5, R8, RZ, 0x3c, !PT ;  /* 0x0000000805087212 */ /* 0x000fe200078e3cff */
[----:B------:R-:W-:Y:S01]  /*9210*/  IMAD.X R5, RZ, RZ, R9, P6 ;  /* 0x000000ffff057224 */ /* 0x000fe200030e0609 */
[----:B------:R-:W-:-:S02]  /*9220*/  LOP3.LUT R12, R4, R63, RZ, 0x3c, !PT ;  /* 0x0000003f040c7212 */ /* 0x000fc400078e3cff */
[----:B------:R-:W-:Y:S02]  /*9230*/  MOV R38, R6 ;  /* 0x0000000600267202 */ /* 0x000fe40000000f00 */
[----:B------:R-:W-:Y:S02]  /*9240*/  LOP3.LUT R4, R56, R87, RZ, 0x3c, !PT ;  /* 0x0000005738047212 */ /* 0x000fe400078e3cff */
[----:B------:R-:W-:Y:S02]  /*9250*/  MOV R100, R100 ;  /* 0x0000006400647202 */ /* 0x000fe40000000f00 */
[----:B------:R-:W-:Y:S02]  /*9260*/  MOV R101, R4 ;  /* 0x0000000400657202 */ /* 0x000fe40000000f00 */
[----:B------:R-:W-:Y:S02]  /*9270*/  MOV R33, R12 ;  /* 0x0000000c00217202 */ /* 0x000fe40000000f00 */
[----:B------:R-:W-:-:S02]  /*9280*/  MOV R10, R10 ;  /* 0x0000000a000a7202 */ /* 0x000fc40000000f00 */
[----:B------:R-:W-:Y:S02]  /*9290*/  MOV R8, R8 ;  /* 0x0000000800087202 */ /* 0x000fe40000000f00 */
[----:B------:R-:W-:Y:S02]  /*92a0*/  MOV R11, R14 ;  /* 0x0000000e000b7202 */ /* 0x000fe40000000f00 */
[----:B------:R-:W-:Y:S02]  /*92b0*/  MOV R9, R24 ;  /* 0x0000001800097202 */ /* 0x000fe40000000f00 */
[----:B--2---:R-:W-:Y:S01]  /*92c0*/  LOP3.LUT R6, R26, 0x2, RZ, 0x3c, !PT ;  /* 0x000000021a067812 */ /* 0x004fe200078e3cff */
[----:B------:R-:W-:Y:S04]  /*92d0*/  SHFL.IDX PT, R60, R93, R26, 0x1c1f ;  /* 0x001c1f1a5d3c7589 */ /* 0x000fe800000e0000 */
[----:B------:R-:W-:Y:S04]  /*92e0*/  SHFL.IDX PT, R96, R143, R26, 0x1c1f ;  /* 0x001c1f1a8f607589 */ /* 0x000fe800000e0000 */
[----:B------:R-:W-:Y:S04]  /*92f0*/  SHFL.IDX PT, R92, R139, R26, 0x1c1f ;  /* 0x001c1f1a8b5c7589 */ /* 0x000fe800000e0000 */
[----:B------:R-:W-:Y:S04]  /*9300*/  SHFL.IDX PT, R62, R89, R26, 0x1c1f ;  /* 0x001c1f1a593e7589 */ /* 0x000fe800000e0000 */
[----:B------:R-:W0:Y:S04]  /*9310*/  SHFL.IDX PT, R27, R27, R6, 0x1c1f ;  /* 0x001c1f061b1b7589 */ /* 0x000e2800000e0000 */
[----:B------:R-:W1:Y:S04]  /*9320*/  SHFL.IDX PT, R93, R28, R6, 0x1c1f ;  /* 0x001c1f061c5d7589 */ /* 0x000e6800000e0000 */
[----:B------:R-:W-:Y:S04]  /*9330*/  SHFL.IDX PT, R4, R145, R26, 0x1c1f ;  /* 0x001c1f1a91047589 */ /* 0x000fe800000e0000 */
[----:B------:R-:W-:Y:S04]  /*9340*/  SHFL.IDX PT, R88, R135, R26, 0x1c1f ;  /* 0x001c1f1a87587589 */ /* 0x000fe800000e0000 */
[----:B------:R-:W-:Y:S04]  /*9350*/  SHFL.IDX PT, R57, R113, R26, 0x1c1f ;  /* 0x001c1f1a71397589 */ /* 0x000fe800000e0000 */
[----:B------:R-:W-:Y:S04]  /*9360*/  SHFL.IDX PT, R56, R115, R26, 0x1c1f ;  /* 0x001c1f1a73387589 */ /* 0x000fe800000e0000 */
[----:B------:R-:W-:Y:S01]  /*9370*/  SHFL.IDX PT, R58, R99, R26, 0x1c1f ;  /* 0x001c1f1a633a7589 */ /* 0x000fe200000e0000 */
[----:B0-----:R-:W-:-:S02]  /*9380*/  SEL R98, R96, R27, P0 ;  /* 0x0000001b60627207 */ /* 0x001fc40000000000 */
[----:B------:R-:W-:Y:S01]  /*9390*/  SEL R96, R27, R96, P0 ;  /* 0x000000601b607207 */ /* 0x000fe20000000000 */
[----:B------:R-:W-:Y:S01]  /*93a0*/  SHFL.IDX PT, R63, R85, R26, 0x1c1f ;  /* 0x001c1f1a553f7589 */ /* 0x000fe200000e0000 */
[----:B-1----:R-:W-:Y:S02]  /*93b0*/  SEL R94, R92, R93, P0 ;  /* 0x0000005d5c5e7207 */ /* 0x002fe40000000000 */
[----:B------:R-:W-:Y:S01]  /*93c0*/  SEL R92, R93, R92, P0 ;  /* 0x0000005c5d5c7207 */ /* 0x000fe20000000000 */
[----:B------:R-:W0:Y:S04]  /*93d0*/  SHFL.IDX PT, R29, R29, R6, 0x1c1f ;  /* 0x001c1f061d1d7589 */ /* 0x000e2800000e0000 */
[----:B------:R-:W1:Y:S04]  /*93e0*/  SHFL.IDX PT, R89, R30, R6, 0x1c1f ;  /* 0x001c1f061e597589 */ /* 0x000e6800000e0000 */
[----:B------:R-:W-:Y:S04]  /*93f0*/  SHFL.IDX PT, R48, R48, R6, 0x1c1f ;  /* 0x001c1f0630307589 */ /* 0x000fe800000e0000 */
[----:B------:R-:W-:Y:S04]  /*9400*/  SHFL.IDX PT, R49, R49, R6, 0x1c1f ;  /* 0x001c1f0631317589 */ /* 0x000fe800000e0000 */
[----:B------:R-:W2:Y:S04]  /*9410*/  SHFL.IDX PT, R51, R51, R6, 0x1c1f ;  /* 0x001c1f0633337589 */ /* 0x000ea800000e0000 */
[----:B------:R-:W-:Y:S04]  /*9420*/  SHFL.IDX PT, R5, R141, R26, 0x1c1f ;  /* 0x001c1f1a8d057589 */ /* 0x000fe800000e0000 */
[----:B------:R-:W-:Y:S01]  /*9430*/  SHFL.IDX PT, R84, R131, R26, 0x1c1f ;  /* 0x001c1f1a83547589 */ /* 0x000fe200000e0000 */
[----:B0-----:R-:W-:-:S03]  /*9440*/  SEL R99, R4, R29, P0 ;  /* 0x0000001d04637207 */ /* 0x001fc60000000000 */
[----:B------:R0:W-:Y:S01]  /*9450*/  SHFL.IDX PT, R59, R97, R26, 0x1c1f ;  /* 0x001c1f1a613b7589 */ /* 0x0001e200000e0000 */
[----:B-1----:R-:W-:Y:S02]  /*9460*/  SEL R90, R88, R89, P0 ;  /* 0x00000059585a7207 */ /* 0x002fe40000000000 */
[----:B------:R-:W-:Y:S01]  /*9470*/  SEL R88, R89, R88, P0 ;  /* 0x0000005859587207 */ /* 0x000fe20000000000 */
[----:B------:R-:W-:Y:S04]  /*9480*/  SHFL.IDX PT, R61, R61, R26, 0x1c1f ;  /* 0x001c1f1a3d3d7589 */ /* 0x000fe800000e0000 */
[----:B------:R-:W-:Y:S01]  /*9490*/  SHFL.IDX PT, R66, R81, R26, 0x1c1f ;  /* 0x001c1f1a51427589 */ /* 0x000fe200000e0000 */
[----:B0-----:R-:W-:-:S03]  /*94a0*/  SEL R97, R29, R4, P0 ;  /* 0x000000041d617207 */ /* 0x001fc60000000000 */
[----:B------:R-:W0:Y:S01]  /*94b0*/  SHFL.IDX PT, R12, R31, R6, 0x1c1f ;  /* 0x001c1f061f0c7589 */ /* 0x000e2200000e0000 */
[----:B------:R-:W-:-:S03]  /*94c0*/  F2FP.BF16.F32.PACK_AB R4, R99, R98 ;  /* 0x000000626304723e */ /* 0x000fc600000010ff */
[----:B------:R-:W1:Y:S04]  /*94d0*/  SHFL.IDX PT, R85, R34, R6, 0x1c1f ;  /* 0x001c1f0622557589 */ /* 0x000e6800000e0000 */
[----:B------:R2:W-:Y:S04]  /*94e0*/  SHFL.IDX PT, R30, R47, R6, 0x1c1f ;  /* 0x001c1f062f1e7589 */ /* 0x0005e800000e0000 */
[----:B------:R-:W-:Y:S04]  /*94f0*/  SHFL.IDX PT, R53, R53, R6, 0x1c1f ;  /* 0x001c1f0635357589 */ /* 0x000fe800000e0000 */
[----:B------:R-:W-:Y:S01]  /*9500*/  SHFL.IDX PT, R50, R50, R6, 0x1c1f ;  /* 0x001c1f0632327589 */ /* 0x000fe200000e0000 */
[----:B--2---:R-:W-:-:S03]  /*9510*/  SEL R47, R51, R58, P0 ;  /* 0x0000003a332f7207 */ /* 0x004fc60000000000 */
[----:B------:R-:W-:Y:S04]  /*9520*/  SHFL.IDX PT, R7, R137, R26, 0x1c1f ;  /* 0x001c1f1a89077589 */ /* 0x000fe800000e0000 */
[----:B------:R-:W-:Y:S01]  /*9530*/  SHFL.IDX PT, R80, R127, R26, 0x1c1f ;  /* 0x001c1f1a7f507589 */ /* 0x000fe200000e0000 */
[----:B0-----:R-:W-:-:S03]  /*9540*/  SEL R93, R12, R5, P0 ;  /* 0x000000050c5d7207 */ /* 0x001fc60000000000 */
[----:B------:R-:W-:Y:S01]  /*9550*/  SHFL.IDX PT, R65, R65, R26, 0x1c1f ;  /* 0x001c1f1a41417589 */ /* 0x000fe200000e0000 */
[----:B-1----:R-:W-:Y:S02]  /*9560*/  SEL R86, R84, R85, P0 ;  /* 0x0000005554567207 */ /* 0x002fe40000000000 */
[----:B------:R-:W-:Y:S01]  /*9570*/  SEL R84, R85, R84, P0 ;  /* 0x0000005455547207 */ /* 0x000fe20000000000 */
[----:B------:R-:W-:Y:S04]  /*9580*/  SHFL.IDX PT, R72, R77, R26, 0x1c1f ;  /* 0x001c1f1a4d487589 */ /* 0x000fe800000e0000 */
[----:B------:R-:W-:Y:S04]  /*9590*/  SHFL.IDX PT, R78, R71, R26, 0x1c1f ;  /* 0x001c1f1a474e7589 */ /* 0x000fe800000e0000 */
[----:B------:R-:W0:Y:S04]  /*95a0*/  SHFL.IDX PT, R36, R36, R6, 0x1c1f ;  /* 0x001c1f0624247589 */ /* 0x000e2800000e0000 */
[----:B------:R-:W1:Y:S04]  /*95b0*/  SHFL.IDX PT, R79, R79, R6, 0x1c1f ;  /* 0x001c1f064f4f7589 */ /* 0x000e6800000e0000 */
[----:B------:R1:W2:Y:S04]  /*95c0*/  SHFL.IDX PT, R81, R35, R6, 0x1c1f ;  /* 0x001c1f0623517589 */ /* 0x0002a800000e0000 */
[----:B------:R-:W-:Y:S04]  /*95d0*/  SHFL.IDX PT, R55, R55, R6, 0x1c1f ;  /* 0x001c1f0637377589 */ /* 0x000fe800000e0000 */
[----:B------:R-:W3:Y:S04]  /*95e0*/  SHFL.IDX PT, R34, R52, R6, 0x1c1f ;  /* 0x001c1f0634227589 */ /* 0x000ee800000e0000 */
[----:B------:R-:W-:Y:S04]  /*95f0*/  SHFL.IDX PT, R70, R111, R6, 0x1c1f ;  /* 0x001c1f066f467589 */ /* 0x000fe800000e0000 */
[----:B------:R-:W-:Y:S01]  /*9600*/  SHFL.IDX PT, R13, R133, R26, 0x1c1f ;  /* 0x001c1f1a850d7589 */ /* 0x000fe200000e0000 */
[----:B0-----:R-:W-:-:S03]  /*9610*/  SEL R89, R36, R7, P0 ;  /* 0x0000000724597207 */ /* 0x001fc60000000000 */
[----:B------:R-:W-:Y:S01]  /*9620*/  SHFL.IDX PT, R76, R123, R26, 0x1c1f ;  /* 0x001c1f1a7b4c7589 */ /* 0x000fe200000e0000 */
[----:B-1----:R-:W-:-:S03]  /*9630*/  SEL R35, R78, R79, P0 ;  /* 0x0000004f4e237207 */ /* 0x002fc60000000000 */
[----:B------:R-:W-:Y:S01]  /*9640*/  SHFL.IDX PT, R68, R117, R26, 0x1c1f ;  /* 0x001c1f1a75447589 */ /* 0x000fe200000e0000 */
[----:B--2---:R-:W-:Y:S02]  /*9650*/  SEL R82, R80, R81, P0 ;  /* 0x0000005150527207 */ /* 0x004fe40000000000 */
[----:B------:R-:W-:Y:S01]  /*9660*/  SEL R80, R81, R80, P0 ;  /* 0x0000005051507207 */ /* 0x000fe20000000000 */
[----:B------:R-:W-:Y:S04]  /*9670*/  SHFL.IDX PT, R104, R75, R26, 0x1c1f ;  /* 0x001c1f1a4b687589 */ /* 0x000fe800000e0000 */
[----:B------:R0:W1:Y:S01]  /*9680*/  SHFL.IDX PT, R14, R40, R6, 0x1c1f ;  /* 0x001c1f06280e7589 */ /* 0x00006200000e0000 */
[----:B---3--:R-:W-:-:S03]  /*9690*/  SEL R52, R63, R34, P0 ;  /* 0x000000223f347207 */ /* 0x008fc60000000000 */
[----:B------:R2:W3:Y:S04]  /*96a0*/  SHFL.IDX PT, R77, R37, R6, 0x1c1f ;  /* 0x001c1f06254d7589 */ /* 0x0004e800000e0000 */
[----:B------:R4:W-:Y:S01]  /*96b0*/  SHFL.IDX PT, R71, R43, R6, 0x1c1f ;  /* 0x001c1f062b477589 */ /* 0x0009e200000e0000 */
[----:B0-----:R-:W-:-:S03]  /*96c0*/  SEL R40, R57, R48, P0 ;  /* 0x0000003039287207 */ /* 0x001fc60000000000 */
[----:B------:R-:W0:Y:S01]  /*96d0*/  SHFL.IDX PT, R103, R103, R6, 0x1c1f ;  /* 0x001c1f0667677589 */ /* 0x000e2200000e0000 */
[----:B--2---:R-:W-:-:S03]  /*96e0*/  SEL R37, R79, R78, P0 ;  /* 0x0000004e4f257207 */ /* 0x004fc60000000000 */
[----:B------:R-:W-:Y:S01]  /*96f0*/  SHFL.IDX PT, R15, R129, R26, 0x1c1f ;  /* 0x001c1f1a810f7589 */ /* 0x000fe200000e0000 */
[----:B----4-:R-:W-:-:S03]  /*9700*/  SEL R43, R49, R56, P0 ;  /* 0x00000038312b7207 */ /* 0x010fc60000000000 */
[----:B------:R-:W-:Y:S04]  /*9710*/  SHFL.IDX PT, R25, R125, R26, 0x1c1f ;  /* 0x001c1f1a7d197589 */ /* 0x000fe800000e0000 */
[----:B------:R-:W-:Y:S01]  /*9720*/  SHFL.IDX PT, R74, R119, R26, 0x1c1f ;  /* 0x001c1f1a774a7589 */ /* 0x000fe200000e0000 */
[----:B-1----:R-:W-:Y:S02]  /*9730*/  SEL R87, R13, R14, P0 ;  /* 0x0000000e0d577207 */ /* 0x002fe40000000000 */
[----:B------:R-:W-:Y:S01]  /*9740*/  SEL R85, R14, R13, P0 ;  /* 0x0000000d0e557207 */ /* 0x000fe20000000000 */
[----:B------:R-:W-:Y:S01]  /*9750*/  SHFL.IDX PT, R64, R121, R26, 0x1c1f ;  /* 0x001c1f1a79407589 */ /* 0x000fe200000e0000 */
[----:B---3--:R-:W-:Y:S02]  /*9760*/  SEL R78, R76, R77, P0 ;  /* 0x0000004d4c4e7207 */ /* 0x008fe40000000000 */
[----:B------:R-:W-:Y:S01]  /*9770*/  SEL R76, R77, R76, P0 ;  /* 0x0000004c4d4c7207 */ /* 0x000fe20000000000 */
[----:B------:R-:W-:Y:S01]  /*9780*/  SHFL.IDX PT, R69, R69, R26, 0x1c1f ;  /* 0x001c1f1a45457589 */ /* 0x000fe200000e0000 */
[----:B------:R-:W-:-:S03]  /*9790*/  F2FP.BF16.F32.PACK_AB R14, R93, R92 ;  /* 0x0000005c5d0e723e */ /* 0x000fc600000010ff */
[----:B------:R-:W-:Y:S04]  /*97a0*/  SHFL.IDX PT, R73, R73, R26, 0x1c1f ;  /* 0x001c1f1a49497589 */ /* 0x000fe800000e0000 */
[----:B------:R-:W-:Y:S04]  /*97b0*/  SHFL.IDX PT, R105, R105, R26, 0x1c1f ;  /* 0x001c1f1a69697589 */ /* 0x000fe800000e0000 */
[----:B------:R-:W-:Y:S04]  /*97c0*/  SHFL.IDX PT, R108, R67, R26, 0x1c1f ;  /* 0x001c1f1a436c7589 */ /* 0x000fe800000e0000 */
[----:B------:R1:W2:Y:S04]  /*97d0*/  SHFL.IDX PT, R24, R41, R6, 0x1c1f ;  /* 0x001c1f0629187589 */ /* 0x0002a800000e0000 */
[----:B------:R3:W4:Y:S04]  /*97e0*/  SHFL.IDX PT, R75, R42, R6, 0x1c1f ;  /* 0x001c1f062a4b7589 */ /* 0x00072800000e0000 */
[----:B------:R0:W4:Y:S01]  /*97f0*/  SHFL.IDX PT, R26, R44, R6, 0x1c1f ;  /* 0x001c1f062c1a7589 */ /* 0x00012200000e0000 */
[----:B-1----:R-:W-:-:S03]  /*9800*/  SEL R41, R56, R49, P0 ;  /* 0x0000003138297207 */ /* 0x002fc60000000000 */
[----:B------:R1:W-:Y:S01]  /*9810*/  SHFL.IDX PT, R28, R46, R6, 0x1c1f ;  /* 0x001c1f062e1c7589 */ /* 0x0003e200000e0000 */
[----:B------:R-:W-:Y:S02]  /*9820*/  SEL R49, R60, R53, P0 ;  /* 0x000000353c317207 */ /* 0x000fe40000000000 */
[----:B---3--:R-:W-:Y:S01]  /*9830*/  SEL R42, R48, R57, P0 ;  /* 0x00000039302a7207 */ /* 0x008fe20000000000 */
[----:B------:R3:W4:Y:S01]  /*9840*/  SHFL.IDX PT, R102, R95, R6, 0x1c1f ;  /* 0x001c1f065f667589 */ /* 0x00072200000e0000 */
[----:B------:R-:W-:Y:S02]  /*9850*/  SEL R48, R61, R50, P0 ;  /* 0x000000323d307207 */ /* 0x000fe40000000000 */
[----:B0-----:R-:W-:Y:S01]  /*9860*/  SEL R44, R59, R30, P0 ;  /* 0x0000001e3b2c7207 */ /* 0x001fe20000000000 */
[----:B------:R0:W4:Y:S01]  /*9870*/  SHFL.IDX PT, R31, R45, R6, 0x1c1f ;  /* 0x001c1f062d1f7589 */ /* 0x00012200000e0000 */
[----:B------:R-:W-:Y:S02]  /*9880*/  SEL R50, R50, R61, P0 ;  /* 0x0000003d32327207 */ /* 0x000fe40000000000 */
[----:B-1----:R-:W-:Y:S01]  /*9890*/  SEL R46, R30, R59, P0 ;  /* 0x0000003b1e2e7207 */ /* 0x002fe20000000000 */
[----:B------:R1:W4:Y:S01]  /*98a0*/  SHFL.IDX PT, R67, R54, R6, 0x1c1f ;  /* 0x001c1f0636437589 */ /* 0x00032200000e0000 */
[----:B------:R-:W-:-:S02]  /*98b0*/  SEL R57, R65, R70, P0 ;  /* 0x0000004641397207 */ /* 0x000fc40000000000 */
[----:B---3--:R-:W-:Y:S01]  /*98c0*/  SEL R95, R5, R12, P0 ;  /* 0x0000000c055f7207 */ /* 0x008fe20000000000 */
[----:B------:R-:W-:Y:S01]  /*98d0*/  SHFL.IDX PT, R107, R107, R6, 0x1c1f ;  /* 0x001c1f066b6b7589 */ /* 0x000fe200000e0000 */
[----:B------:R-:W-:Y:S02]  /*98e0*/  SEL R59, R70, R65, P0 ;  /* 0x00000041463b7207 */ /* 0x000fe40000000000 */
[----:B0-----:R-:W-:Y:S01]  /*98f0*/  SEL R45, R58, R51, P0 ;  /* 0x000000333a2d7207 */ /* 0x001fe20000000000 */
[----:B------:R0:W3:Y:S01]  /*9900*/  SHFL.IDX PT, R106, R91, R6, 0x1c1f ;  /* 0x001c1f065b6a7589 */ /* 0x0000e200000e0000 */
[----:B------:R-:W-:Y:S02]  /*9910*/  SEL R51, R53, R60, P0 ;  /* 0x0000003c35337207 */ /* 0x000fe40000000000 */
[----:B-1----:R-:W-:Y:S01]  /*9920*/  SEL R54, R34, R63, P0 ;  /* 0x0000003f22367207 */ /* 0x002fe20000000000 */
[----:B------:R1:W3:Y:S01]  /*9930*/  SHFL.IDX PT, R109, R109, R6, 0x1c1f ;  /* 0x001c1f066d6d7589 */ /* 0x0002e200000e0000 */
[----:B------:R-:W-:-:S02]  /*9940*/  SEL R53, R62, R55, P0 ;  /* 0x000000373e357207 */ /* 0x000fc40000000000 */
[----:B------:R-:W-:Y:S02]  /*9950*/  SEL R55, R55, R62, P0 ;  /* 0x0000003e37377207 */ /* 0x000fe40000000000 */
[----:B------:R-:W-:Y:S02]  /*9960*/  SEL R61, R72, R103, P0 ;  /* 0x00000067483d7207 */ /* 0x000fe40000000000 */
[----:B0-----:R-:W-:Y:S02]  /*9970*/  SEL R91, R7, R36, P0 ;  /* 0x00000024075b7207 */ /* 0x001fe40000000000 */
[----:B------:R-:W-:Y:S01]  /*9980*/  SEL R63, R103, R72, P0 ;  /* 0x00000048673f7207 */ /* 0x000fe20000000000 */
[----:B------:R-:W-:Y:S01]  /*9990*/  IMAD.U32 R103, RZ, RZ, UR8 ;  /* 0x00000008ff677e24 */ /* 0x000fe2000f8e00ff */
[----:B------:R-:W-:Y:S01]  /*99a0*/  SEL R70, R68, R71, P0 ;  /* 0x0000004744467207 */ /* 0x000fe20000000000 */
[----:B------:R-:W-:Y:S01]  /*99b0*/  ULDC.64 UR8, c[0x0][0xc08] ;  /* 0x0003020000087ab9 */ /* 0x000fe20000000a00 */
[----:B--2---:R-:W-:-:S02]  /*99c0*/  SEL R83, R15, R24, P0 ;  /* 0x000000180f537207 */ /* 0x004fc40000000000 */
[----:B------:R-:W-:Y:S02]  /*99d0*/  SEL R81, R24, R15, P0 ;  /* 0x0000000f18517207 */ /* 0x000fe40000000000 */
[----:B----4-:R-:W-:Y:S02]  /*99e0*/  SEL R72, R74, R75, P0 ;  /* 0x0000004b4a487207 */ /* 0x010fe40000000000 */
[----:B------:R-:W-:Y:S02]  /*99f0*/  SEL R68, R71, R68, P0 ;  /* 0x0000004447447207 */ /* 0x000fe40000000000 */
[----:B------:R-:W-:Y:S02]  /*9a00*/  F2FP.BF16.F32.PACK_AB R5, R41, R40 ;  /* 0x000000282905723e */ /* 0x000fe400000010ff */
[----:B-1----:R-:W-:Y:S02]  /*9a10*/  F2FP.BF16.F32.PACK_AB R6, R97, R96 ;  /* 0x000000606106723e */ /* 0x002fe400000010ff */
[----:B------:R-:W-:-:S02]  /*9a20*/  F2FP.BF16.F32.PACK_AB R7, R43, R42 ;  /* 0x0000002a2b07723e */ /* 0x000fc400000010ff */
[----:B------:R-:W-:Y:S02]  /*9a30*/  SEL R79, R25, R26, P0 ;  /* 0x0000001a194f7207 */ /* 0x000fe40000000000 */
[----:B------:R-:W-:Y:S01]  /*9a40*/  SEL R77, R26, R25, P0 ;  /* 0x000000191a4d7207 */ /* 0x000fe20000000000 */
[----:B------:R0:W-:Y:S01]  /*9a50*/  STSM.16.M88.4 [R8], R4 ;  /* 0x0000000408007844 */ /* 0x0001e20000000200 */
[----:B------:R-:W-:Y:S02]  /*9a60*/  SEL R60, R73, R102, P0 ;  /* 0x00000066493c7207 */ /* 0x000fe40000000000 */
[----:B------:R-:W-:Y:S01]  /*9a70*/  SEL R62, R102, R73, P0 ;  /* 0x00000049663e7207 */ /* 0x000fe20000000000 */
[----:B------:R-:W-:Y:S01]  /*9a80*/  IMAD.U32 R102, RZ, RZ, UR7 ;  /* 0x00000007ff667e24 */ /* 0x000fe2000f8e00ff */
[----:B------:R-:W-:Y:S02]  /*9a90*/  SEL R74, R75, R74, P0 ;  /* 0x0000004a4b4a7207 */ /* 0x000fe40000000000 */
[----:B------:R-:W-:-:S02]  /*9aa0*/  SEL R71, R69, R28, P0 ;  /* 0x0000001c45477207 */ /* 0x000fc40000000000 */
[----:B------:R-:W-:Y:S02]  /*9ab0*/  F2FP.BF16.F32.PACK_AB R12, R95, R94 ;  /* 0x0000005e5f0c723e */ /* 0x000fe400000010ff */
[----:B------:R-:W-:Y:S02]  /*9ac0*/  F2FP.BF16.F32.PACK_AB R13, R45, R44 ;  /* 0x0000002c2d0d723e */ /* 0x000fe400000010ff */
[----:B------:R-:W-:Y:S02]  /*9ad0*/  F2FP.BF16.F32.PACK_AB R15, R47, R46 ;  /* 0x0000002e2f0f723e */ /* 0x000fe400000010ff */
[----:B------:R-:W-:Y:S02]  /*9ae0*/  SEL R73, R64, R31, P0 ;  /* 0x0000001f40497207 */ /* 0x000fe40000000000 */
[----:B------:R-:W-:Y:S01]  /*9af0*/  SEL R75, R31, R64, P0 ;  /* 0x000000401f4b7207 */ /* 0x000fe20000000000 */
[----:B------:R1:W-:Y:S01]  /*9b00*/  STSM.16.M88.4 [R9], R12 ;  /* 0x0000000c09007844 */ /* 0x0003e20000000200 */
[----:B------:R-:W-:-:S02]  /*9b10*/  SEL R69, R28, R69, P0 ;  /* 0x000000451c457207 */ /* 0x000fc40000000000 */
[----:B------:R-:W-:Y:S02]  /*9b20*/  F2FP.BF16.F32.PACK_AB R24, R91, R90 ;  /* 0x0000005a5b18723e */ /* 0x000fe400000010ff */
[----:B------:R-:W-:Y:S02]  /*9b30*/  F2FP.BF16.F32.PACK_AB R25, R49, R48 ;  /* 0x000000303119723e */ /* 0x000fe400000010ff */
[----:B------:R-:W-:Y:S02]  /*9b40*/  F2FP.BF16.F32.PACK_AB R26, R89, R88 ;  /* 0x00000058591a723e */ /* 0x000fe400000010ff */
[----:B------:R-:W-:Y:S02]  /*9b50*/  F2FP.BF16.F32.PACK_AB R27, R51, R50 ;  /* 0x00000032331b723e */ /* 0x000fe400000010ff */
[----:B------:R-:W-:Y:S02]  /*9b60*/  F2FP.BF16.F32.PACK_AB R28, R87, R86 ;  /* 0x00000056571c723e */ /* 0x000fe400000010ff */
[----:B------:R-:W-:Y:S01]  /*9b70*/  F2FP.BF16.F32.PACK_AB R29, R53, R52 ;  /* 0x00000034351d723e */ /* 0x000fe200000010ff */
[----:B------:R2:W-:Y:S01]  /*9b80*/  STSM.16.M88.4 [R10], R24 ;  /* 0x000000180a007844 */ /* 0x0005e20000000200 */
[----:B------:R-:W-:-:S02]  /*9b90*/  F2FP.BF16.F32.PACK_AB R30, R85, R84 ;  /* 0x00000054551e723e */ /* 0x000fc400000010ff */
[----:B------:R-:W-:Y:S02]  /*9ba0*/  F2FP.BF16.F32.PACK_AB R31, R55, R54 ;  /* 0x00000036371f723e */ /* 0x000fe400000010ff */
[----:B------:R-:W-:Y:S02]  /*9bb0*/  SEL R56, R66, R67, P0 ;  /* 0x0000004342387207 */ /* 0x000fe40000000000 */
[----:B------:R-:W-:Y:S01]  /*9bc0*/  SEL R58, R67, R66, P0 ;  /* 0x00000042433a7207 */ /* 0x000fe20000000000 */
[----:B------:R4:W-:Y:S01]  /*9bd0*/  STSM.16.M88.4 [R11], R28 ;  /* 0x0000001c0b007844 */ /* 0x0009e20000000200 */
[----:B---3--:R-:W-:Y:S02]  /*9be0*/  SEL R64, R105, R106, P0 ;  /* 0x0000006a69407207 */ /* 0x008fe40000000000 */
[----:B------:R-:W-:Y:S02]  /*9bf0*/  SEL R66, R106, R105, P0 ;  /* 0x000000696a427207 */ /* 0x000fe40000000000 */
[----:B------:R-:W-:-:S02]  /*9c00*/  SEL R65, R104, R107, P0 ;  /* 0x0000006b68417207 */ /* 0x000fc40000000000 */
[----:B------:R-:W-:Y:S02]  /*9c10*/  SEL R67, R107, R104, P0 ;  /* 0x000000686b437207 */ /* 0x000fe40000000000 */
[----:B------:R-:W-:Y:S02]  /*9c20*/  SEL R34, R108, R109, P0 ;  /* 0x0000006d6c227207 */ /* 0x000fe40000000000 */
[----:B------:R-:W-:Y:S02]  /*9c30*/  SEL R36, R109, R108, P0 ;  /* 0x0000006c6d247207 */ /* 0x000fe40000000000 */
[----:B0-----:R-:W-:Y:S02]  /*9c40*/  F2FP.BF16.F32.PACK_AB R4, R83, R82 ;  /* 0x000000525304723e */ /* 0x001fe400000010ff */
[----:B------:R-:W-:Y:S02]  /*9c50*/  F2FP.BF16.F32.PACK_AB R5, R57, R56 ;  /* 0x000000383905723e */ /* 0x000fe400000010ff */
[----:B------:R-:W-:-:S02]  /*9c60*/  F2FP.BF16.F32.PACK_AB R6, R81, R80 ;  /* 0x000000505106723e */ /* 0x000fc400000010ff */
[----:B------:R-:W-:Y:S02]  /*9c70*/  F2FP.BF16.F32.PACK_AB R7, R59, R58 ;  /* 0x0000003a3b07723e */ /* 0x000fe400000010ff */
[----:B------:R-:W-:Y:S02]  /*9c80*/  F2FP.BF16.F32.PACK_AB R8, R79, R78 ;  /* 0x0000004e4f08723e */ /* 0x000fe400000010ff */
[----:B-1----:R-:W-:Y:S01]  /*9c90*/  F2FP.BF16.F32.PACK_AB R9, R61, R60 ;  /* 0x0000003c3d09723e */ /* 0x002fe200000010ff */
[----:B------:R-:W-:Y:S01]  /*9ca0*/  STSM.16.M88.4 [R33], R4 ;  /* 0x0000000421007844 */ /* 0x000fe20000000200 */
[----:B--2---:R-:W-:Y:S02]  /*9cb0*/  F2FP.BF16.F32.PACK_AB R10, R77, R76 ;  /* 0x0000004c4d0a723e */ /* 0x004fe400000010ff */
[----:B----4-:R-:W-:Y:S02]  /*9cc0*/  F2FP.BF16.F32.PACK_AB R11, R63, R62 ;  /* 0x0000003e3f0b723e */ /* 0x010fe400000010ff */
[----:B------:R-:W-:-:S02]  /*9cd0*/  F2FP.BF16.F32.PACK_AB R12, R73, R72 ;  /* 0x00000048490c723e */ /* 0x000fc400000010ff */
[----:B------:R-:W-:Y:S01]  /*9ce0*/  F2FP.BF16.F32.PACK_AB R13, R65, R64 ;  /* 0x00000040410d723e */ /* 0x000fe200000010ff */
[----:B------:R0:W-:Y:S01]  /*9cf0*/  STSM.16.M88.4 [R38], R8 ;  /* 0x0000000826007844 */ /* 0x0001e20000000200 */
[----:B------:R-:W-:Y:S02]  /*9d00*/  F2FP.BF16.F32.PACK_AB R14, R75, R74 ;  /* 0x0000004a4b0e723e */ /* 0x000fe400000010ff */
[----:B------:R-:W-:Y:S02]  /*9d10*/  F2FP.BF16.F32.PACK_AB R15, R67, R66 ;  /* 0x00000042430f723e */ /* 0x000fe400000010ff */
[----:B------:R-:W-:Y:S02]  /*9d20*/  F2FP.BF16.F32.PACK_AB R24, R71, R70 ;  /* 0x000000464718723e */ /* 0x000fe400000010ff */
[----:B------:R-:W-:Y:S01]  /*9d30*/  F2FP.BF16.F32.PACK_AB R25, R35, R34 ;  /* 0x000000222319723e */ /* 0x000fe200000010ff */
[----:B------:R1:W-:Y:S01]  /*9d40*/  STSM.16.M88.4 [R100], R12 ;  /* 0x0000000c64007844 */ /* 0x0003e20000000200 */
[----:B------:R-:W-:-:S02]  /*9d50*/  F2FP.BF16.F32.PACK_AB R26, R69, R68 ;  /* 0x00000044451a723e */ /* 0x000fc400000010ff */
[----:B------:R-:W-:Y:S02]  /*9d60*/  F2FP.BF16.F32.PACK_AB R27, R37, R36 ;  /* 0x00000024251b723e */ /* 0x000fe400000010ff */
[----:B------:R-:W-:-:S03]  /*9d70*/  ISETP.NE.U32.AND P0, PT, RZ, UR10, PT ;  /* 0x0000000aff007c0c */ /* 0x000fc6000bf05070 */
[----:B------:R1:W-:Y:S01]  /*9d80*/  STSM.16.M88.4 [R101], R24 ;  /* 0x0000001865007844 */ /* 0x0003e20000000200 */
[----:B------:R-:W-:Y:S01]  /*9d90*/  BAR.SYNC.DEFER_BLOCKING 0x1, 0x100 ;  /* 0x0044000000007b1d */ /* 0x000fe20000010000 */
[----:B------:R-:W-:-:S07]  /*9da0*/  ISETP.NE.AND.EX P0, PT, RZ, UR11, PT, P0 ;  /* 0x0000000bff007c0c */ /* 0x000fce000bf05300 */
[----:B0-----:R-:W0:Y:S06]  /*9db0*/  LDC R38, c[0x0][0xbe8] ;  /* 0x0002fa00ff267b82 */ /* 0x001e2c0000000800 */
[----:B------:R-:W2:Y:S01]  /*9dc0*/  @P0 LDG.E R28, desc[UR50][R102.64] ;  /* 0x00000032661c0981 */ /* 0x000ea2000c1e1900 */
[----:B------:R-:W-:-:S04]  /*9dd0*/  UISETP.NE.U32.AND UP0, UPT, UR8, URZ, UPT ;  /* 0x0000003f0800728c */ /* 0x000fc8000bf05070 */
[----:B------:R-:W-:Y:S01]  /*9de0*/  UISETP.NE.AND.EX UP0, UPT, UR9, URZ, UPT, UP0 ;  /* 0x0000003f0900728c */ /* 0x000fe2000bf05300 */
[----:B0-----:R-:W-:-:S05]  /*9df0*/  ISETP.NE.AND P1, PT, R38, 0x1, PT ;  /* 0x000000012600780c */ /* 0x001fca0003f25270 */
[----:B------:R-:W-:-:S05]  /*9e00*/  PLOP3.LUT P4, PT, PT, PT, UP0, 0x80, 0x0 ;  /* 0x000000000000781c */ /* 0x000fca0003f8f008 */
[----:B------:R-:W-:-:S03]  /*9e10*/  @UP0 UIADD3 UR8, UP1, UR4, UR8, URZ ;  /* 0x0000000804080290 */ /* 0x000fc6000ff3e03f */
[----:B------:R-:W0:Y:S01]  /*9e20*/  @P1 LDC R6, c[0x0][0xbec] ;  /* 0x0002fb00ff061b82 */ /* 0x000e220000000800 */
[----:B------:R-:W-:Y:S02]  /*9e30*/  @UP0 UIADD3.X UR9, UR12, UR9, URZ, UP1, !UPT ;  /* 0x000000090c090290 */ /* 0x000fe40008ffe43f */
[----:B------:R-:W-:Y:S01]  /*9e40*/  UISETP.GT.AND UP1, UPT, UR45, 0x1, UPT ;  /* 0x000000012d00788c */ /* 0x000fe2000bf24270 */
[----:B------:R-:W-:Y:S01]  /*9e50*/  IMAD.U32 R4, RZ, RZ, UR8 ;  /* 0x00000008ff047e24 */ /* 0x000fe2000f8e00ff */
[----:B------:R-:W-:Y:S01]  /*9e60*/  ULDC UR4, c[0x0][0xa88] ;  /* 0x0002a20000047ab9 */ /* 0x000fe20000000800 */
[----:B------:R-:W-:Y:S01]  /*9e70*/  UMOV UR16, 0x9b8 ;  /* 0x000009b800107882 */ /* 0x000fe20000000000 */
[----:B------:R-:W-:Y:S01]  /*9e80*/  IMAD.U32 R33, RZ, RZ, UR4 ;  /* 0x00000004ff217e24 */ /* 0x000fe2000f8e00ff */
[----:B------:R-:W3:Y:S01]  /*9e90*/  @P1 LDC R9, c[0x0][0xbf0] ;  /* 0x0002fc00ff091b82 */ /* 0x000ee20000000800 */
[----:B------:R-:W-:Y:S01]  /*9ea0*/  USEL UR16, UR16, 0x978, UP1 ;  /* 0x0000097810107887 */ /* 0x000fe20008800000 */
[----:B------:R-:W-:Y:S01]  /*9eb0*/  IMAD.U32 R5, RZ, RZ, UR9 ;  /* 0x00000009ff057e24 */ /* 0x000fe2000f8e00ff */
[----:B------:R-:W-:-:S04]  /*9ec0*/  UISETP.NE.U32.AND UP0, UPT, UR10, URZ, UPT ;  /* 0x0000003f0a00728c */ /* 0x000fc8000bf05070 */
[----:B------:R4:W5:Y:S01]  /*9ed0*/  @P4 LDG.E R33, desc[UR50][R4.64] ;  /* 0x0000003204214981 */ /* 0x000962000c1e1900 */
[----:B------:R-:W-:Y:S01]  /*9ee0*/  UISETP.NE.AND.EX UP0, UPT, UR11, URZ, UPT, UP0 ;  /* 0x0000003f0b00728c */ /* 0x000fe2000bf05300 */
[----:B------:R-:W-:Y:S01]  /*9ef0*/  UMOV UR4, URZ ;  /* 0x0000003f00047c82 */ /* 0x000fe20008000000 */
[----:B------:R-:W-:-:S03]  /*9f00*/  USEL UR7, UR39, URZ, UP1 ;  /* 0x0000003f27077287 */ /* 0x000fc60008800000 */
[----:B------:R-:W-:Y:S01]  /*9f10*/  ULDC.64 UR10, c[0x0][UR16+0x218] ;  /* 0x00008600100a7abb */ /* 0x000fe20008000a00 */
[----:B------:R-:W-:Y:S01]  /*9f20*/  ULDC.64 UR14, c[0x0][UR16+0x228] ;  /* 0x00008a00100e7abb */ /* 0x000fe20008000a00 */
[----:B------:R-:W-:Y:S01]  /*9f30*/  USEL UR36, UR36, URZ, !UP0 ;  /* 0x0000003f24247287 */ /* 0x000fe2000c000000 */
[----:B----4-:R-:W-:Y:S01]  /*9f40*/  IMAD.U32 R4, RZ, RZ, UR43 ;  /* 0x0000002bff047e24 */ /* 0x010fe2000f8e00ff */
[----:B------:R-:W-:Y:S01]  /*9f50*/  ULDC.64 UR12, c[0x0][UR16+0x220] ;  /* 0x00008800100c7abb */ /* 0x000fe20008000a00 */
[----:B------:R-:W-:Y:S02]  /*9f60*/  UIMAD.WIDE.U32 UR8, UR10, UR42, URZ ;  /* 0x0000002a0a0872a5 */ /* 0x000fe4000f8e003f */
[----:B------:R-:W-:Y:S01]  /*9f70*/  IMAD R11, R4, 0x80, R219 ;  /* 0x00000080040b7824 */ /* 0x000fe200078e02db */
[----:B------:R-:W-:Y:S02]  /*9f80*/  UIMAD.WIDE.U32 UR18, UR14, UR7, URZ ;  /* 0x000000070e1272a5 */ /* 0x000fe4000f8e003f */
[----:B------:R-:W-:Y:S01]  /*9f90*/  UIMAD UR10, UR11, UR42, URZ ;  /* 0x0000002a0b0a72a4 */ /* 0x000fe2000f8e023f */
[----:B0-----:R-:W-:Y:S01]  /*9fa0*/  @P1 IMAD.HI.U32 R4, R11, R6, RZ ;  /* 0x000000060b041227 */ /* 0x001fe200078e00ff */
[----:B------:R-:W-:-:S02]  /*9fb0*/  UIMAD UR14, UR15, UR7, URZ ;  /* 0x000000070f0e72a4 */ /* 0x000fc4000f8e023f */
[----:B------:R-:W-:Y:S01]  /*9fc0*/  USEL UR37, UR37, URZ, !UP0 ;  /* 0x0000003f25257287 */ /* 0x000fe2000c000000 */
[----:B------:R-:W-:Y:S01]  /*9fd0*/  IMAD.MOV.U32 R7, RZ, RZ, R11 ;  /* 0x000000ffff077224 */ /* 0x000fe200078e000b */
[----:B------:R-:W-:Y:S01]  /*9fe0*/  UIMAD UR7, UR13, UR36, URZ ;  /* 0x000000240d0772a4 */ /* 0x000fe2000f8e023f */
[----:B---3--:R-:W-:Y:S01]  /*9ff0*/  @P1 SHF.R.U32.HI R7, RZ, R9, R4 ;  /* 0x00000009ff071219 */ /* 0x008fe20000011604 */
[----:B------:R-:W-:Y:S01]  /*a000*/  UIADD3 UR9, UR9, UR10, URZ ;  /* 0x0000000a09097290 */ /* 0x000fe2000fffe03f */
[----:B------:R-:W-:Y:S01]  /*a010*/  IMAD.U32 R4, RZ, RZ, UR18 ;  /* 0x00000012ff047e24 */ /* 0x000fe2000f8e00ff */
[----:B------:R-:W-:Y:S01]  /*a020*/  UIMAD.WIDE.U32 UR10, UR12, UR36, URZ ;  /* 0x000000240c0a72a5 */ /* 0x000fe2000f8e003f */
[----:B------:R-:W-:Y:S01]  /*a030*/  IMAD.U32 R5, RZ, RZ, UR19 ;  /* 0x00000013ff057e24 */ /* 0x000fe2000f8e00ff */
[----:B------:R-:W-:Y:S01]  /*a040*/  UIMAD UR7, UR12, UR37, UR7 ;  /* 0x000000250c0772a4 */ /* 0x000fe2000f8e0207 */
[--C-:B------:R-:W-:Y:S01]  /*a050*/  IMAD.MOV R9, RZ, RZ, -R7.reuse ;  /* 0x000000ffff097224 */ /* 0x100fe200078e0a07 */
[----:B------:R-:W-:Y:S01]  /*a060*/  UIADD3 UR14, UR19, UR14, URZ ;  /* 0x0000000e130e7290 */ /* 0x000fe2000fffe03f */
[----:B------:R-:W-:Y:S01]  /*a070*/  SHF.R.S32.HI R5, RZ, 0x1f, R7 ;  /* 0x0000001fff057819 */ /* 0x000fe20000011407 */
[----:B------:R-:W-:Y:S01]  /*a080*/  UIADD3 UR7, UR11, UR7, URZ ;  /* 0x000000070b077290 */ /* 0x000fe2000fffe03f */
[----:B------:R-:W-:-:S03]  /*a090*/  IMAD R9, R38, R9, R11 ;  /* 0x0000000926097224 */ /* 0x000fc600078e020b */
[----:B------:R-:W-:Y:S02]  /*a0a0*/  IMAD.U32 R8, RZ, RZ, UR14 ;  /* 0x0000000eff087e24 */ /* 0x000fe4000f8e00ff */
[----:B------:R-:W-:Y:S02]  /*a0b0*/  SHF.R.S32.HI R6, RZ, 0x1f, R9 ;  /* 0x0000001fff067819 */ /* 0x000fe40000011409 */
[----:B--2---:R-:W-:-:S13]  /*a0c0*/  @P0 R2UR UR4, R28 ;  /* 0x000000001c0402ca */ /* 0x004fda00000e0000 */
[----:B------:R-:W-:Y:S02]  /*a0d0*/  UIADD3 UR8, UP0, UP2, UR10, UR8, UR4 ;  /* 0x000000080a087290 */ /* 0x000fe4000fa1e004 */
[----:B------:R-:W-:Y:S01]  /*a0e0*/  USHF.R.S32.HI UR12, URZ, 0x1f, UR4 ;  /* 0x0000001f3f0c7899 */ /* 0x000fe20008011404 */
[----:B------:R-:W-:Y:S01]  /*a0f0*/  ULDC.64 UR10, c[0x0][0xba8] ;  /* 0x0002ea00000a7ab9 */ /* 0x000fe20000000a00 */
[----:B------:R-:W-:Y:S02]  /*a100*/  @!UP1 ULDC UR10, c[0x0][0xb50] ;  /* 0x0002d400000a9ab9 */ /* 0x000fe40000000800 */
[----:B------:R-:W-:Y:S01]  /*a110*/  UIADD3.X UR7, UR7, UR9, UR12, UP0, UP2 ;  /* 0x0000000907077290 */ /* 0x000fe200087e440c */
[----:B------:R-:W-:Y:S01]  /*a120*/  IADD3 R4, P2, P3, R7, UR8, R4 ;  /* 0x0000000807047c10 */ /* 0x000fe2000fb5e004 */
[----:B------:R-:W-:Y:S01]  /*a130*/  @!UP1 ULDC UR11, c[0x0][0xb54] ;  /* 0x0002d500000b9ab9 */ /* 0x000fe20000000800 */
[----:B------:R-:W-:Y:S02]  /*a140*/  ULDC.64 UR8, c[0x0][UR16+0x210] ;  /* 0x0000840010087abb */ /* 0x000fe40008000a00 */
[----:B------:R-:W-:Y:S01]  /*a150*/  IMAD R7, R9, UR9, RZ ;  /* 0x0000000909077c24 */ /* 0x000fe2000f8e02ff */
[----:B------:R-:W-:-:S03]  /*a160*/  IADD3.X R5, R5, UR7, R8, P2, P3 ;  /* 0x0000000705057c10 */ /* 0x000fc600097e6408 */
[----:B------:R-:W-:Y:S02]  /*a170*/  IMAD R7, R6, UR8, R7 ;  /* 0x0000000806077c24 */ /* 0x000fe4000f8e0207 */
[----:B------:R-:W-:-:S04]  /*a180*/  IMAD.WIDE.U32 R4, R9, UR8, R4 ;  /* 0x0000000809047c25 */ /* 0x000fc8000f8e0004 */
[----:B------:R-:W-:Y:S01]  /*a190*/  IMAD.IADD R5, R5, 0x1, R7 ;  /* 0x0000000105057824 */ /* 0x000fe200078e0207 */
[----:B------:R-:W-:-:S04]  /*a1a0*/  LEA R8, P2, R4, UR10, 0x2 ;  /* 0x0000000a04087c11 */ /* 0x000fc8000f8410ff */
[----:B------:R-:W-:Y:S01]  /*a1b0*/  LEA.HI.X R9, R4, UR11, R5, 0x2, P2 ;  /* 0x0000000b04097c11 */ /* 0x000fe200090f1405 */
[----:B-1----:R-:W-:Y:S08]  /*a1c0*/  @P4 BRA `(.L_x_163) ;  /* 0x0000000000104947 */ /* 0x002ff00003800000 */
[----:B------:R-:W-:Y:S05]  /*a1d0*/  @!P0 BRA `(.L_x_163) ;  /* 0x00000000000c8947 */ /* 0x000fea0003800000 */
[----:B------:R-:W2:Y:S04]  /*a1e0*/  LDG.E R4, desc[UR50][R102.64] ;  /* 0x0000003266047981 */ /* 0x000ea8000c1e1900 */
[----:B-----5:R-:W2:Y:S02]  /*a1f0*/  LDG.E R33, desc[UR50][R102.64+0x4] ;  /* 0x0000043266217981 */ /* 0x020ea4000c1e1900 */
[----:B--2---:R-:W-:-:S07]  /*a200*/  IMAD.IADD R33, R33, 0x1, -R4 ;  /* 0x0000000121217824 */ /* 0x004fce00078e0a04 */
.L_x_163:
[----:B------:R-:W-:Y:S01]  /*a210*/  IMAD.U32 R13, RZ, RZ, UR43 ;  /* 0x0000002bff0d7e24 */ /* 0x000fe2000f8e00ff */
[----:B------:R-:W-:Y:S01]  /*a220*/  SHFL.IDX PT, R4, R8, RZ, 0x1c1f ;  /* 0x001c1fff08047589 */ /* 0x000fe200000e0000 */
[----:B-----5:R-:W-:Y:S01]  /*a230*/  IMAD R33, R33, R38, RZ ;  /* 0x0000002621217224 */ /* 0x020fe200078e02ff */
[----:B------:R-:W-:Y:S01]  /*a240*/  LOP3.LUT P0, RZ, R201, 0x3, RZ, 0xc0, !PT ;  /* 0x00000003c9ff7812 */ /* 0x000fe2000780c0ff */
[----:B------:R-:W-:Y:S01]  /*a250*/  IMAD R10, R13, 0x80, R218 ;  /* 0x000000800d0a7824 */ /* 0x000fe200078e02da */
[----:B------:R-:W0:Y:S03]  /*a260*/  SHFL.IDX PT, R5, R9, RZ, 0x1c1f ;  /* 0x001c1fff09057589 */ /* 0x000e2600000e0000 */
[C---:B------:R-:W-:Y:S01]  /*a270*/  VIADD R24, R10.reuse, 0x8 ;  /* 0x000000080a187836 */ /* 0x040fe20000000000 */
[----:B------:R-:W-:Y:S01]  /*a280*/  SHFL.IDX PT, R6, R8, 0x1, 0x1c1f ;  /* 0x003c1f0008067f89 */ /* 0x000fe200000e0000 */
[----:B------:R-:W-:-:S03]  /*a290*/  ISETP.GE.OR P2, PT, R10, R33, P0 ;  /* 0x000000210a00720c */ /* 0x000fc60000746670 */
[----:B------:R-:W1:Y:S01]  /*a2a0*/  SHFL.IDX PT, R7, R9, 0x1, 0x1c1f ;  /* 0x003c1f0009077f89 */ /* 0x000e6200000e0000 */
[----:B------:R-:W-:-:S09]  /*a2b0*/  ISETP.GE.OR P0, PT, R24, R33, P0 ;  /* 0x000000211800720c */ /* 0x000fd20000706670 */
[----:B0-----:R0:W-:Y:S04]  /*a2c0*/  @!P2 ST.E desc[UR50][R4.64], R3 ;  /* 0x000000030400a985 */ /* 0x0011e8000c101932 */
[----:B-1----:R0:W-:Y:S01]  /*a2d0*/  @!P0 ST.E desc[UR50][R6.64], R0 ;  /* 0x0000000006008985 */ /* 0x0021e2000c101932 */
[----:B------:R-:W-:-:S13]  /*a2e0*/  PLOP3.LUT P0, PT, PT, PT, UP1, 0x80, 0x0 ;  /* 0x000000000000781c */ /* 0x000fda0003f0f018 */
[----:B0-----:R-:W-:Y:S05]  /*a2f0*/  @P0 BRA `(.L_x_164) ;  /* 0x0000000800900947 */ /* 0x001fea0003800000 */
[----:B------:R-:W-:Y:S01]  /*a300*/  IMAD R3, R200, 0x40, R2 ;  /* 0x00000040c8037824 */ /* 0x000fe200078e0202 */
[----:B------:R-:W0:Y:S01]  /*a310*/  @P1 LDC R35, c[0x0][0xbec] ;  /* 0x0002fb00ff231b82 */ /* 0x000e220000000800 */
[----:B------:R-:W-:Y:S02]  /*a320*/  ULDC.64 UR10, c[0x0][0xaa0] ;  /* 0x0002a800000a7ab9 */ /* 0x000fe40000000a00 */
[----:B------:R-:W-:-:S03]  /*a330*/  IMAD.WIDE R20, R3, 0x2, R20 ;  /* 0x0000000203147825 */ /* 0x000fc600078e0214 */
[C---:B------:R-:W-:Y:S02]  /*a340*/  IADD3 R9, P6, R20.reuse, 0x1000, RZ ;  /* 0x0000100014097810 */ /* 0x040fe40007fde0ff */
[C---:B------:R-:W-:Y:S02]  /*a350*/  IADD3 R13, P5, R20.reuse, 0x2000, RZ ;  /* 0x00002000140d7810 */ /* 0x040fe40007fbe0ff */
[----:B------:R-:W-:Y:S02]  /*a360*/  LOP3.LUT R8, R9, 0x380, RZ, 0xc0, !PT ;  /* 0x0000038009087812 */ /* 0x000fe400078ec0ff */
[C---:B------:R-:W-:Y:S02]  /*a370*/  IADD3 R25, P4, R20.reuse, 0x3000, RZ ;  /* 0x0000300014197810 */ /* 0x040fe40007f9e0ff */
[C---:B------:R-:W-:Y:S02]  /*a380*/  IADD3 R29, P3, R20.reuse, 0x4000, RZ ;  /* 0x00004000141d7810 */ /* 0x040fe40007f7e0ff */
[----:B------:R-:W-:-:S02]  /*a390*/  IADD3 R41, P2, R20, 0x5000, RZ ;  /* 0x0000500014297810 */ /* 0x000fc40007f5e0ff */
[C---:B------:R-:W-:Y:S02]  /*a3a0*/  IADD3 R45, P0, R20.reuse, 0x6000, RZ ;  /* 0x00006000142d7810 */ /* 0x040fe40007f1e0ff */
[----:B------:R-:W-:Y:S02]  /*a3b0*/  LOP3.LUT R5, R20, 0x380, RZ, 0xc0, !PT ;  /* 0x0000038014057812 */ /* 0x000fe400078ec0ff */
[----:B------:R-:W-:Y:S02]  /*a3c0*/  SHF.R.U64 R8, R8, 0x3, RZ ;  /* 0x0000000308087819 */ /* 0x000fe400000012ff */
[----:B------:R-:W-:Y:S02]  /*a3d0*/  LOP3.LUT R12, R13, 0x380, RZ, 0xc0, !PT ;  /* 0x000003800d0c7812 */ /* 0x000fe400078ec0ff */
[----:B------:R-:W-:Y:S02]  /*a3e0*/  LOP3.LUT R24, R25, 0x380, RZ, 0xc0, !PT ;  /* 0x0000038019187812 */ /* 0x000fe400078ec0ff */
[----:B------:R-:W-:-:S02]  /*a3f0*/  LOP3.LUT R28, R29, 0x380, RZ, 0xc0, !PT ;  /* 0x000003801d1c7812 */ /* 0x000fc400078ec0ff */
[----:B------:R-:W-:Y:S02]  /*a400*/  LOP3.LUT R40, R41, 0x380, RZ, 0xc0, !PT ;  /* 0x0000038029287812 */ /* 0x000fe400078ec0ff */
[----:B------:R-:W-:Y:S02]  /*a410*/  LOP3.LUT R44, R45, 0x380, RZ, 0xc0, !PT ;  /* 0x000003802d2c7812 */ /* 0x000fe400078ec0ff */
[----:B------:R-:W-:Y:S02]  /*a420*/  SHF.R.U64 R5, R5, 0x3, RZ ;  /* 0x0000000305057819 */ /* 0x000fe400000012ff */
[----:B------:R-:W-:Y:S01]  /*a430*/  LOP3.LUT R8, R8, R9, RZ, 0x3c, !PT ;  /* 0x0000000908087212 */ /* 0x000fe200078e3cff */
[----:B------:R-:W-:Y:S01]  /*a440*/  IMAD.X R9, RZ, RZ, R21, P6 ;  /* 0x000000ffff097224 */ /* 0x000fe200030e0615 */
[----:B------:R-:W-:Y:S02]  /*a450*/  IADD3 R3, P6, R20, 0x7000, RZ ;  /* 0x0000700014037810 */ /* 0x000fe40007fde0ff */
[----:B------:R-:W-:-:S02]  /*a460*/  SHF.R.U64 R12, R12, 0x3, RZ ;  /* 0x000000030c0c7819 */ /* 0x000fc400000012ff */
[----:B------:R-:W-:Y:S01]  /*a470*/  SHF.R.U64 R24, R24, 0x3, RZ ;  /* 0x0000000318187819 */ /* 0x000fe200000012ff */
[--C-:B------:R-:W-:Y:S01]  /*a480*/  IMAD.X R49, RZ, RZ, R21.reuse, P6 ;  /* 0x000000ffff317224 */ /* 0x100fe200030e0615 */
[----:B------:R-:W-:Y:S01]  /*a490*/  SHF.R.U64 R28, R28, 0x3, RZ ;  /* 0x000000031c1c7819 */ /* 0x000fe200000012ff */
[----:B------:R-:W-:Y:S01]  /*a4a0*/  UIMAD UR7, UR12, UR10, URZ ;  /* 0x0000000a0c0772a4 */ /* 0x000fe2000f8e023f */
[----:B------:R-:W-:Y:S01]  /*a4b0*/  SHF.R.U64 R40, R40, 0x3, RZ ;  /* 0x0000000328287819 */ /* 0x000fe200000012ff */
[----:B------:R-:W-:Y:S01]  /*a4c0*/  UIMAD.WIDE.U32 UR8, UR4, UR10, URZ ;  /* 0x0000000a040872a5 */ /* 0x000fe2000f8e003f */
[----:B------:R-:W-:Y:S01]  /*a4d0*/  SHF.R.U64 R44, R44, 0x3, RZ ;  /* 0x000000032c2c7819 */ /* 0x000fe200000012ff */
[----:B------:R-:W-:Y:S01]  /*a4e0*/  ULDC.64 UR12, c[0x0][0xaf0] ;  /* 0x0002bc00000c7ab9 */ /* 0x000fe20000000a00 */
[----:B------:R-:W-:Y:S01]  /*a4f0*/  LOP3.LUT R20, R5, R20, RZ, 0x3c, !PT ;  /* 0x0000001405147212 */ /* 0x000fe200078e3cff */
[----:B------:R-:W5:Y:S01]  /*a500*/  LD.E.128 R8, desc[UR50][R8.64] ;  /* 0x0000003208087980 */ /* 0x000f62000c101d00 */
[----:B------:R-:W-:Y:S01]  /*a510*/  LOP3.LUT R12, R12, R13, RZ, 0x3c, !PT ;  /* 0x0000000d0c0c7212 */ /* 0x000fe200078e3cff */
[--C-:B------:R-:W-:Y:S01]  /*a520*/  IMAD.X R13, RZ, RZ, R21.reuse, P5 ;  /* 0x000000ffff0d7224 */ /* 0x100fe200028e0615 */
[----:B------:R-:W-:Y:S01]  /*a530*/  LOP3.LUT R24, R24, R25, RZ, 0x3c, !PT ;  /* 0x0000001918187212 */ /* 0x000fe200078e3cff */
[--C-:B------:R-:W-:Y:S01]  /*a540*/  IMAD.X R25, RZ, RZ, R21.reuse, P4 ;  /* 0x000000ffff197224 */ /* 0x100fe200020e0615 */
[----:B------:R-:W-:Y:S01]  /*a550*/  LOP3.LUT R28, R28, R29, RZ, 0x3c, !PT ;  /* 0x0000001d1c1c7212 */ /* 0x000fe200078e3cff */
[--C-:B------:R-:W-:Y:S01]  /*a560*/  IMAD.X R29, RZ, RZ, R21.reuse, P3 ;  /* 0x000000ffff1d7224 */ /* 0x100fe200018e0615 */
[----:B------:R-:W-:Y:S01]  /*a570*/  LOP3.LUT R40, R40, R41, RZ, 0x3c, !PT ;  /* 0x0000002928287212 */ /* 0x000fe200078e3cff */
[--C-:B------:R-:W-:Y:S01]  /*a580*/  IMAD.X R41, RZ, RZ, R21.reuse, P2 ;  /* 0x000000ffff297224 */ /* 0x100fe200010e0615 */
[----:B------:R-:W-:Y:S01]  /*a590*/  LOP3.LUT R44, R44, R45, RZ, 0x3c, !PT ;  /* 0x0000002d2c2c7212 */ /* 0x000fe200078e3cff */
[----:B------:R-:W-:Y:S01]  /*a5a0*/  IMAD.X R45, RZ, RZ, R21, P0 ;  /* 0x000000ffff2d7224 */ /* 0x000fe200000e0615 */
[----:B------:R1:W5:Y:S01]  /*a5b0*/  LD.E.128 R4, desc[UR50][R20.64] ;  /* 0x0000003214047980 */ /* 0x000362000c101d00 */
[----:B------:R-:W-:Y:S01]  /*a5c0*/  LOP3.LUT R0, R3, 0x380, RZ, 0xc0, !PT ;  /* 0x0000038003007812 */ /* 0x000fe200078ec0ff */
[----:B------:R-:W-:-:S02]  /*a5d0*/  UIMAD UR7, UR4, UR11, UR7 ;  /* 0x0000000b040772a4 */ /* 0x000fc4000f8e0207 */
[----:B------:R-:W5:Y:S01]  /*a5e0*/  LD.E.128 R12, desc[UR50][R12.64] ;  /* 0x000000320c0c7980 */ /* 0x000f62000c101d00 */
[----:B------:R-:W-:-:S03]  /*a5f0*/  SHF.R.U64 R0, R0, 0x3, RZ ;  /* 0x0000000300007819 */ /* 0x000fc600000012ff */
[----:B------:R-:W5:Y:S01]  /*a600*/  LD.E.128 R24, desc[UR50][R24.64] ;  /* 0x0000003218187980 */ /* 0x000f62000c101d00 */
[----:B------:R-:W-:Y:S01]  /*a610*/  LOP3.LUT R48, R0, R3, RZ, 0x3c, !PT ;  /* 0x0000000300307212 */ /* 0x000fe200078e3cff */
[----:B-1----:R-:W1:Y:S01]  /*a620*/  @P1 LDC R21, c[0x0][0xbf0] ;  /* 0x0002fc00ff151b82 */ /* 0x002e620000000800 */
[----:B------:R-:W-:Y:S01]  /*a630*/  IMAD R0, R17, 0x20, R200 ;  /* 0x0000002011007824 */ /* 0x000fe200078e02c8 */
[----:B------:R-:W-:Y:S01]  /*a640*/  ULDC.64 UR10, c[0x0][0xae8] ;  /* 0x0002ba00000a7ab9 */ /* 0x000fe20000000a00 */
[----:B------:R-:W-:Y:S01]  /*a650*/  IMAD.U32 R3, RZ, RZ, UR43 ;  /* 0x0000002bff037e24 */ /* 0x000fe2000f8e00ff */
[----:B------:R-:W-:Y:S01]  /*a660*/  UIADD3 UR9, UR9, UR7, URZ ;  /* 0x0000000709097290 */ /* 0x000fe2000fffe03f */
[----:B------:R-:W5:Y:S01]  /*a670*/  LD.E.128 R28, desc[UR50][R28.64] ;  /* 0x000000321c1c7980 */ /* 0x000f62000c101d00 */
[----:B------:R-:W-:Y:S01]  /*a680*/  USHF.R.S32.HI UR4, URZ, 0x1f, UR36 ;  /* 0x0000001f3f047899 */ /* 0x000fe20008011424 */
[----:B------:R-:W-:Y:S01]  /*a690*/  IMAD R34, R3, 0x80, R0 ;  /* 0x0000008003227824 */ /* 0x000fe200078e0200 */
[----:B------:R-:W-:Y:S01]  /*a6a0*/  UIMAD.WIDE.U32 UR8, UR42, UR10, UR8 ;  /* 0x0000000a2a0872a5 */ /* 0x000fe2000f8e0008 */
[----:B------:R-:W5:Y:S01]  /*a6b0*/  LD.E.128 R40, desc[UR50][R40.64] ;  /* 0x0000003228287980 */ /* 0x000f62000c101d00 */
[----:B------:R-:W-:Y:S01]  /*a6c0*/  UIMAD UR4, UR4, UR12, URZ ;  /* 0x0000000c040472a4 */ /* 0x000fe2000f8e023f */
[----:B0-----:R-:W-:Y:S01]  /*a6d0*/  @P1 IMAD.HI.U32 R0, R34, R35, RZ ;  /* 0x0000002322001227 */ /* 0x001fe200078e00ff */
[----:B------:R-:W-:Y:S01]  /*a6e0*/  UIMAD UR9, UR42, UR11, UR9 ;  /* 0x0000000b2a0972a4 */ /* 0x000fe2000f8e0209 */
[----:B------:R-:W5:Y:S01]  /*a6f0*/  LD.E.128 R44, desc[UR50][R44.64] ;  /* 0x000000322c2c7980 */ /* 0x000f62000c101d00 */
[----:B------:R-:W-:Y:S01]  /*a700*/  UIMAD UR4, UR36, UR13, UR4 ;  /* 0x0000000d240472a4 */ /* 0x000fe2000f8e0204 */
[----:B------:R-:W-:Y:S01]  /*a710*/  IMAD.MOV.U32 R3, RZ, RZ, R34 ;  /* 0x000000ffff037224 */ /* 0x000fe200078e0022 */
[----:B------:R-:W-:Y:S01]  /*a720*/  UIMAD.WIDE.U32 UR36, UR36, UR12, UR8 ;  /* 0x0000000c242472a5 */ /* 0x000fe2000f8e0008 */
[----:B------:R-:W5:Y:S02]  /*a730*/  LD.E.128 R48, desc[UR50][R48.64] ;  /* 0x0000003230307980 */ /* 0x000f64000c101d00 */
[----:B------:R-:W-:Y:S01]  /*a740*/  ULDC.64 UR8, c[0x0][0xae0] ;  /* 0x0002b80000087ab9 */ /* 0x000fe20000000a00 */
[----:B-1----:R-:W-:Y:S01]  /*a750*/  @P1 SHF.R.U32.HI R3, RZ, R21, R0 ;  /* 0x00000015ff031219 */ /* 0x002fe20000011600 */
[----:B------:R-:W-:Y:S01]  /*a760*/  UIADD3 UR4, UR37, UR4, URZ ;  /* 0x0000000425047290 */ /* 0x000fe2000fffe03f */
[----:B------:R-:W-:Y:S01]  /*a770*/  IMAD.U32 R20, RZ, RZ, UR36 ;  /* 0x00000024ff147e24 */ /* 0x000fe2000f8e00ff */
[----:B------:R-:W-:Y:S01]  /*a780*/  @!PT LDS RZ, [RZ] ;  /* 0x00000000fffff984 */ /* 0x000fe20000000800 */
[----:B------:R-:W-:Y:S01]  /*a790*/  @!PT LDS RZ, [RZ] ;  /* 0x00000000fffff984 */ /* 0x000fe20000000800 */
[----:B------:R-:W-:Y:S01]  /*a7a0*/  @!PT LDS RZ, [RZ] ;  /* 0x00000000fffff984 */ /* 0x000fe20000000800 */
[----:B------:R-:W-:Y:S01]  /*a7b0*/  @!PT LDS RZ, [RZ] ;  /* 0x00000000fffff984 */ /* 0x000fe20000000800 */
[----:B------:R0:W-:Y:S06]  /*a7c0*/  MEMBAR.ALL.CTA ;  /* 0x0000000000007992 */ /* 0x0001ec0000008000 */
[----:B0-----:R-:W0:Y:S01]  /*a7d0*/  FENCE.VIEW.ASYNC.S ;  /* 0x00000000000073c6 */ /* 0x001e220000000000 */
[--C-:B------:R-:W-:Y:S01]  /*a7e0*/  SHF.R.S32.HI R0, RZ, 0x1f, R3.reuse ;  /* 0x0000001fff007819 */ /* 0x100fe20000011403 */
[----:B------:R-:W-:-:S02]  /*a7f0*/  IMAD.MOV R35, RZ, RZ, -R3 ;  /* 0x000000ffff237224 */ /* 0x000fc400078e0a03 */
[----:B------:R-:W-:Y:S02]  /*a800*/  IMAD.U32 R21, RZ, RZ, UR37 ;  /* 0x00000025ff157e24 */ /* 0x000fe4000f8e00ff */
[----:B------:R-:W-:Y:S02]  /*a810*/  IMAD R0, R0, UR8, RZ ;  /* 0x0000000800007c24 */ /* 0x000fe4000f8e02ff */
[----:B------:R-:W-:Y:S02]  /*a820*/  IMAD R35, R38, R35, R34 ;  /* 0x0000002326237224 */ /* 0x000fe400078e0222 */
[----:B------:R-:W-:Y:S02]  /*a830*/  IMAD.U32 R21, RZ, RZ, UR4 ;  /* 0x00000004ff157e24 */ /* 0x000fe4000f8e00ff */
[C---:B------:R-:W-:Y:S01]  /*a840*/  IMAD R37, R3.reuse, UR9, R0 ;  /* 0x0000000903257c24 */ /* 0x040fe2000f8e0200 */
[----:B------:R-:W-:Y:S01]  /*a850*/  SHF.R.S32.HI R0, RZ, 0x1f, R35 ;  /* 0x0000001fff007819 */ /* 0x000fe20000011423 */
[----:B------:R-:W-:Y:S01]  /*a860*/  IMAD.WIDE.U32 R20, R3, UR8, R20 ;  /* 0x0000000803147c25 */ /* 0x000fe2000f8e0014 */
[----:B------:R-:W-:-:S03]  /*a870*/  ULDC.64 UR8, c[0x0][0xad8] ;  /* 0x0002b60000087ab9 */ /* 0x000fc60000000a00 */
[----:B------:R-:W-:Y:S02]  /*a880*/  IMAD.U32 R3, RZ, RZ, UR43 ;  /* 0x0000002bff037e24 */ /* 0x000fe4000f8e00ff */
[----:B------:R-:W-:Y:S02]  /*a890*/  IMAD.IADD R21, R21, 0x1, R37 ;  /* 0x0000000115157824 */ /* 0x000fe400078e0225 */
[----:B------:R-:W-:Y:S02]  /*a8a0*/  IMAD R34, R0, UR8, RZ ;  /* 0x0000000800227c24 */ /* 0x000fe4000f8e02ff */
[----:B------:R-:W-:Y:S02]  /*a8b0*/  IMAD R38, R3, 0x80, R200 ;  /* 0x0000008003267824 */ /* 0x000fe400078e02c8 */
[C---:B------:R-:W-:Y:S02]  /*a8c0*/  IMAD R3, R35.reuse, UR9, R34 ;  /* 0x0000000923037c24 */ /* 0x040fe4000f8e0222 */
[----:B------:R-:W-:Y:S01]  /*a8d0*/  IMAD.WIDE.U32 R20, R35, UR8, R20 ;  /* 0x0000000823147c25 */ /* 0x000fe2000f8e0014 */
[----:B------:R-:W-:Y:S01]  /*a8e0*/  ISETP.GE.AND P2, PT, R38, R33, PT ;  /* 0x000000212600720c */ /* 0x000fe20003f46270 */
[----:B------:R-:W-:-:S02]  /*a8f0*/  ULDC.64 UR8, c[0x0][0xa80] ;  /* 0x0002a00000087ab9 */ /* 0x000fc40000000a00 */
[----:B------:R-:W-:Y:S01]  /*a900*/  IMAD.IADD R3, R21, 0x1, R3 ;  /* 0x0000000115037824 */ /* 0x000fe200078e0203 */
[----:B------:R-:W-:Y:S01]  /*a910*/  LEA R36, P3, R20, UR8, 0x1 ;  /* 0x0000000814247c11 */ /* 0x000fe2000f8608ff */
[----:B------:R-:W-:Y:S02]  /*a920*/  VIADD R32, R32, 0x29820 ;  /* 0x0002982020207836 */ /* 0x000fe40000000000 */
[----:B------:R-:W-:Y:S01]  /*a930*/  VIADD R0, R38, 0x20 ;  /* 0x0000002026007836 */ /* 0x000fe20000000000 */
[----:B------:R-:W-:Y:S02]  /*a940*/  LEA.HI.X R3, R20, UR9, R3, 0x1, P3 ;  /* 0x0000000914037c11 */ /* 0x000fe400098f0c03 */
[----:B------:R-:W-:Y:S02]  /*a950*/  PRMT R32, RZ, 0x654, R32 ;  /* 0x00000654ff207816 */ /* 0x000fe40000000020 */
[-C--:B------:R-:W-:Y:S01]  /*a960*/  ISETP.GE.AND P0, PT, R0, R33.reuse, PT ;  /* 0x000000210000720c */ /* 0x080fe20003f06270 */
[----:B------:R-:W-:Y:S01]  /*a970*/  VIADD R0, R38, 0x40 ;  /* 0x0000004026007836 */ /* 0x000fe20000000000 */
[----:B0-----:R0:W-:Y:S01]  /*a980*/  SYNCS.ARRIVE.TRANS64.RED.A1T0 RZ, [R32+URZ], RZ ;  /* 0x000000ff20ff79a7 */ /* 0x0011e2000810043f */
[----:B------:R0:W1:Y:S01]  /*a990*/  SHFL.IDX PT, R21, R36, RZ, 0x181f ;  /* 0x00181fff24157589 */ /* 0x00006200000e0000 */
[----:B------:R-:W-:Y:S03]  /*a9a0*/  BSSY B1, `(.L_x_165) ;  /* 0x000000d000017945 */ /* 0x000fe60003800000 */
[----:B------:R0:W2:Y:S01]  /*a9b0*/  SHFL.IDX PT, R35, R3, RZ, 0x181f ;  /* 0x00181fff03237589 */ /* 0x0000a200000e0000 */
[----:B------:R-:W-:Y:S01]  /*a9c0*/  ISETP.GE.AND P1, PT, R0, R33, PT ;  /* 0x000000210000720c */ /* 0x000fe20003f26270 */
[----:B------:R-:W-:-:S12]  /*a9d0*/  @P2 BRA `(.L_x_166) ;  /* 0x0000000000242947 */ /* 0x000fd80003800000 */
[----:B------:R-:W-:Y:S02]  /*a9e0*/  ULDC UR4, c[0x0][0xac8] ;  /* 0x0002b20000047ab9 */ /* 0x000fe40000000800 */
[----:B------:R-:W-:Y:S02]  /*a9f0*/  ISETP.GE.AND P2, PT, R2, UR4, PT ;  /* 0x0000000402007c0c */ /* 0x000fe4000bf46270 */
[----:B------:R-:W-:-:S11]  /*aa00*/  ISETP.GE.AND P3, PT, R16, UR4, PT ;  /* 0x0000000410007c0c */ /* 0x000fd6000bf66270 */
[-C--:B-1----:R-:W-:Y:S02]  /*aa10*/  @!P2 LEA R20, P4, R2, R21.reuse, 0x1 ;  /* 0x000000150214a211 */ /* 0x082fe400078808ff */
[----:B------:R-:W-:Y:S02]  /*aa20*/  @!P3 LEA R34, P5, R16, R21, 0x1 ;  /* 0x000000151022b211 */ /* 0x000fe400078a08ff */
[-C--:B--2---:R-:W-:Y:S02]  /*aa30*/  @!P2 LEA.HI.X R21, R2, R35.reuse, R222, 0x1, P4 ;  /* 0x000000230215a211 */ /* 0x084fe400020f0cde */
[----:B------:R-:W-:-:S03]  /*aa40*/  @!P3 LEA.HI.X R35, R16, R35, R221, 0x1, P5 ;  /* 0x000000231023b211 */ /* 0x000fc600028f0cdd */
[----:B-----5:R3:W-:Y:S04]  /*aa50*/  @!P2 ST.E.128 desc[UR50][R20.64], R4 ;  /* 0x000000041400a985 */ /* 0x0207e8000c101d32 */
[----:B------:R3:W-:Y:S02]  /*aa60*/  @!P3 ST.E.128 desc[UR50][R34.64], R28 ;  /* 0x0000001c2200b985 */ /* 0x0007e4000c101d32 */
.L_x_166:
[----:B------:R-:W-:Y:S05]  /*aa70*/  BSYNC B1 ;  /* 0x0000000000017941 */ /* 0x000fea0003800000 */
.L_x_165:
[----:B---3-5:R3:W4:Y:S01]  /*aa80*/  SHFL.IDX PT, R7, R3, 0x1, 0x181f ;  /* 0x00381f0003077f89 */ /* 0x02872200000e0000 */
[----:B------:R-:W-:Y:S03]  /*aa90*/  BSSY B1, `(.L_x_167) ;  /* 0x000000c000017945 */ /* 0x000fe60003800000 */
[----:B------:R3:W0:Y:S01]  /*aaa0*/  SHFL.IDX PT, R5, R36, 0x1, 0x181f ;  /* 0x00381f0024057f89 */ /* 0x00062200000e0000 */
[----:B------:R-:W-:Y:S05]  /*aab0*/  @P0 BRA `(.L_x_168) ;  /* 0x0000000000240947 */ /* 0x000fea0003800000 */
[----:B------:R-:W-:Y:S02]  /*aac0*/  ULDC UR4, c[0x0][0xac8] ;  /* 0x0002b20000047ab9 */ /* 0x000fe40000000800 */
[----:B------:R-:W-:Y:S02]  /*aad0*/  ISETP.GE.AND P3, PT, R2, UR4, PT ;  /* 0x0000000402007c0c */ /* 0x000fe4000bf66270 */
[----:B------:R-:W-:-:S11]  /*aae0*/  ISETP.GE.AND P4, PT, R16, UR4, PT ;  /* 0x0000000410007c0c */ /* 0x000fd6000bf86270 */
[-C--:B0-----:R-:W-:Y:S02]  /*aaf0*/  @!P3 LEA R4, P0, R2, R5.reuse, 0x1 ;  /* 0x000000050204b211 */ /* 0x081fe400078008ff */
[----:B------:R-:W-:Y:S02]  /*ab00*/  @!P4 LEA R6, P2, R16, R5, 0x1 ;  /* 0x000000051006c211 */ /* 0x000fe400078408ff */
[-C--:B----4-:R-:W-:Y:S02]  /*ab10*/  @!P3 LEA.HI.X R5, R2, R7.reuse, R222, 0x1, P0 ;  /* 0x000000070205b211 */ /* 0x090fe400000f0cde */
[----:B------:R-:W-:-:S03]  /*ab20*/  @!P4 LEA.HI.X R7, R16, R7, R221, 0x1, P2 ;  /* 0x000000071007c211 */ /* 0x000fc600010f0cdd */
[----:B------:R0:W-:Y:S04]  /*ab30*/  @!P3 ST.E.128 desc[UR50][R4.64], R8 ;  /* 0x000000080400b985 */ /* 0x0001e8000c101d32 */
[----:B------:R0:W-:Y:S02]  /*ab40*/  @!P4 ST.E.128 desc[UR50][R6.64], R40 ;  /* 0x000000280600c985 */ /* 0x0001e4000c101d32 */
.L_x_168:
[----:B------:R-:W-:Y:S05]  /*ab50*/  BSYNC B1 ;  /* 0x0000000000017941 */ /* 0x000fea0003800000 */
.L_x_167:
[----:B0---4-:R0:W4:Y:S01]  /*ab60*/  SHFL.IDX PT, R7, R3, 0x2, 0x181f ;  /* 0x00581f0003077f89 */ /* 0x01112200000e0000 */
        /* <DEDUP_REMOVED lines=12> */
.L_x_170:
[----:B------:R-:W-:Y:S05]  /*ac30*/  BSYNC B1 ;  /* 0x0000000000017941 */ /* 0x000fea0003800000 */
.L_x_169:
[----:B------:R-:W-:Y:S01]  /*ac40*/  VIADD R0, R38, 0x60 ;  /* 0x0000006026007836 */ /* 0x000fe20000000000 */
[----:B0--3--:R-:W0:Y:S04]  /*ac50*/  SHFL.IDX PT, R3, R3, 0x3, 0x181f ;  /* 0x00781f0003037f89 */ /* 0x009e2800000e0000 */
[----:B------:R-:W-:Y:S01]  /*ac60*/  ISETP.GE.AND P0, PT, R0, R33, PT ;  /* 0x000000210000720c */ /* 0x000fe20003f06270 */
[----:B----4-:R3:W4:-:S12]  /*ac70*/  SHFL.IDX PT, R7, R36, 0x3, 0x181f ;  /* 0x00781f0024077f89 */ /* 0x01071800000e0000 */
[----:B---3--:R-:W-:Y:S05]  /*ac80*/  @P0 BRA `(.L_x_171) ;  /* 0x00000018002c0947 */ /* 0x008fea0003800000 */
[----:B------:R-:W-:Y:S02]  /*ac90*/  ULDC UR4, c[0x0][0xac8] ;  /* 0x0002b20000047ab9 */ /* 0x000fe40000000800 */
[----:B------:R-:W-:-:S13]  /*aca0*/  ISETP.GE.AND P1, PT, R2, UR4, PT ;  /* 0x0000000402007c0c */ /* 0x000fda000bf26270 */
[----:B----4-:R-:W-:-:S04]  /*acb0*/  @!P1 LEA R4, P0, R2, R7, 0x1 ;  /* 0x0000000702049211 */ /* 0x010fc800078008ff */
[----:B0-----:R-:W-:Y:S02]  /*acc0*/  @!P1 LEA.HI.X R5, R2, R3, R222, 0x1, P0 ;  /* 0x0000000302059211 */ /* 0x001fe400000f0cde */
[----:B------:R-:W-:-:S03]  /*acd0*/  ISETP.GE.AND P0, PT, R16, UR4, PT ;  /* 0x0000000410007c0c */ /* 0x000fc6000bf06270 */
[----:B------:R3:W-:Y:S10]  /*ace0*/  @!P1 ST.E.128 desc[UR50][R4.64], R24 ;  /* 0x0000001804009985 */ /* 0x0007f4000c101d32 */
[----:B------:R-:W-:Y:S05]  /*acf0*/  @P0 BRA `(.L_x_171) ;  /* 0x0000001800100947 */ /* 0x000fea0003800000 */
[----:B---3--:R-:W-:-:S04]  /*ad00*/  LEA R4, P0, R16, R7, 0x1 ;  /* 0x0000000710047211 */ /* 0x008fc800078008ff */
[----:B------:R-:W-:-:S05]  /*ad10*/  LEA.HI.X R5, R16, R3, R221, 0x1, P0 ;  /* 0x0000000310057211 */ /* 0x000fca00000f0cdd */
[----:B------:R0:W-:Y:S01]  /*ad20*/  ST.E.128 desc[UR50][R4.64], R48 ;  /* 0x0000003004007985 */ /* 0x0001e2000c101d32 */
[----:B------:R-:W-:Y:S05]  /*ad30*/  BRA `(.L_x_171) ;  /* 0x0000001800007947 */ /* 0x000fea0003800000 */
.L_x_164:
[----:B------:R-:W-:Y:S01]  /*ad40*/  ULDC.64 UR10, c[0x0][0xb08] ;  /* 0x0002c200000a7ab9 */ /* 0x000fe20000000a00 */
[----:B------:R-:W0:Y:S01]  /*ad50*/  @P1 LDC R0, c[0x0][0xbec] ;  /* 0x0002fb00ff001b82 */ /* 0x000e220000000800 */
[----:B------:R-:W-:Y:S01]  /*ad60*/  UIMAD UR7, UR12, UR10, URZ ;  /* 0x0000000a0c0772a4 */ /* 0x000fe2000f8e023f */
[----:B------:R-:W-:Y:S01]  /*ad70*/  IMAD.MOV.U32 R3, RZ, RZ, R11 ;  /* 0x000000ffff037224 */ /* 0x000fe200078e000b */
[----:B------:R-:W-:Y:S01]  /*ad80*/  UIMAD.WIDE.U32 UR8, UR4, UR10, URZ ;  /* 0x0000000a040872a5 */ /* 0x000fe2000f8e003f */
[----:B------:R-:W-:Y:S01]  /*ad90*/  ISETP.GE.AND P0, PT, R10, R33, PT ;  /* 0x000000210a00720c */ /* 0x000fe20003f06270 */
[----:B------:R-:W-:Y:S01]  /*ada0*/  UIMAD UR7, UR4, UR11, UR7 ;  /* 0x0000000b040772a4 */ /* 0x000fe2000f8e0207 */
[----:B------:R-:W-:Y:S01]  /*adb0*/  VIADD R32, R32, 0x29820 ;  /* 0x0002982020207836 */ /* 0x000fe20000000000 */
[----:B------:R-:W-:Y:S01]  /*adc0*/  USHF.R.S32.HI UR4, URZ, 0x1f, UR36 ;  /* 0x0000001f3f047899 */ /* 0x000fe20008011424 */
[----:B------:R-:W1:Y:S01]  /*add0*/  @P1 LDC R5, c[0x0][0xbf0] ;  /* 0x0002fc00ff051b82 */ /* 0x000e620000000800 */
[----:B------:R-:W-:Y:S01]  /*ade0*/  UIADD3 UR9, UR9, UR7, URZ ;  /* 0x0000000709097290 */ /* 0x000fe2000fffe03f */
[----:B------:R-:W-:Y:S01]  /*adf0*/  BSSY B1, `(.L_x_172) ;  /* 0x0000068000017945 */ /* 0x000fe20003800000 */
[----:B------:R-:W-:Y:S01]  /*ae00*/  ULDC.64 UR10, c[0x0][0xb38] ;  /* 0x0002ce00000a7ab9 */ /* 0x000fe20000000a00 */
[----:B------:R-:W-:Y:S01]  /*ae10*/  PRMT R32, RZ, 0x654, R32 ;  /* 0x00000654ff207816 */ /* 0x000fe20000000020 */
[----:B------:R-:W-:-:S03]  /*ae20*/  UIMAD.WIDE.U32 UR8, UR42, UR10, UR8 ;  /* 0x0000000a2a0872a5 */ /* 0x000fc6000f8e0008 */
[----:B------:R2:W-:Y:S01]  /*ae30*/  SYNCS.ARRIVE.TRANS64.RED.A1T0 RZ, [R32+URZ], RZ ;  /* 0x000000ff20ff79a7 */ /* 0x0005e2000810043f */
[----:B------:R-:W-:-:S03]  /*ae40*/  UIMAD UR9, UR42, UR11, UR9 ;  /* 0x0000000b2a0972a4 */ /* 0x000fc6000f8e0209 */
[----:B------:R-:W-:Y:S02]  /*ae50*/  ULDC.64 UR10, c[0x0][0xb40] ;  /* 0x0002d000000a7ab9 */ /* 0x000fe40000000a00 */
[----:B------:R-:W-:Y:S01]  /*ae60*/  UIMAD UR4, UR4, UR10, URZ ;  /* 0x0000000a040472a4 */ /* 0x000fe2000f8e023f */
[----:B0-----:R-:W-:-:S03]  /*ae70*/  @P1 IMAD.HI.U32 R0, R11, R0, RZ ;  /* 0x000000000b001227 */ /* 0x001fc600078e00ff */
[----:B------:R-:W-:Y:S02]  /*ae80*/  UIMAD UR4, UR36, UR11, UR4 ;  /* 0x0000000b240472a4 */ /* 0x000fe4000f8e0204 */
[----:B------:R-:W-:-:S03]  /*ae90*/  UIMAD.WIDE.U32 UR36, UR36, UR10, UR8 ;  /* 0x0000000a242472a5 */ /* 0x000fc6000f8e0008 */
[----:B------:R-:W-:Y:S01]  /*aea0*/  ULDC.64 UR10, c[0x0][0xb48] ;  /* 0x0002d200000a7ab9 */ /* 0x000fe20000000a00 */
[----:B------:R-:W-:Y:S01]  /*aeb0*/  UIADD3 UR9, UR37, UR4, URZ ;  /* 0x0000000425097290 */ /* 0x000fe2000fffe03f */
[----:B-1----:R-:W-:Y:S02]  /*aec0*/  @P1 SHF.R.U32.HI R3, RZ, R5, R0 ;  /* 0x00000005ff031219 */ /* 0x002fe40000011600 */
[----:B------:R-:W-:Y:S02]  /*aed0*/  UMOV UR8, UR36 ;  /* 0x0000002400087c82 */ /* 0x000fe40008000000 */
[----:B------:R-:W-:Y:S01]  /*aee0*/  UIMAD.WIDE.U32 UR8, UR39, UR10, UR8 ;  /* 0x0000000a270872a5 */ /* 0x000fe2000f8e0008 */
[--C-:B------:R-:W-:Y:S01]  /*aef0*/  SHF.R.S32.HI R0, RZ, 0x1f, R3.reuse ;  /* 0x0000001fff007819 */ /* 0x100fe20000011403 */
[----:B------:R-:W-:Y:S02]  /*af00*/  IMAD.MOV R7, RZ, RZ, -R3 ;  /* 0x000000ffff077224 */ /* 0x000fe400078e0a03 */
[----:B------:R-:W-:-:S02]  /*af10*/  UIMAD UR39, UR39, UR11, UR9 ;  /* 0x0000000b272772a4 */ /* 0x000fc4000f8e0209 */
[----:B------:R-:W-:Y:S01]  /*af20*/  IMAD R7, R38, R7, R11 ;  /* 0x0000000726077224 */ /* 0x000fe200078e020b */
[----:B------:R-:W-:Y:S01]  /*af30*/  ULDC.64 UR10, c[0x0][0xb30] ;  /* 0x0002cc00000a7ab9 */ /* 0x000fe20000000a00 */
[----:B------:R-:W-:Y:S02]  /*af40*/  IMAD.U32 R5, RZ, RZ, UR9 ;  /* 0x00000009ff057e24 */ /* 0x000fe4000f8e00ff */
[----:B------:R-:W-:Y:S02]  /*af50*/  IMAD R0, R0, UR10, RZ ;  /* 0x0000000a00007c24 */ /* 0x000fe4000f8e02ff */
[----:B------:R-:W-:Y:S01]  /*af60*/  IMAD.U32 R4, RZ, RZ, UR8 ;  /* 0x00000008ff047e24 */ /* 0x000fe2000f8e00ff */
[----:B------:R-:W-:Y:S01]  /*af70*/  ULDC.64 UR8, c[0x0][0xb28] ;  /* 0x0002ca0000087ab9 */ /* 0x000fe20000000a00 */
[----:B------:R-:W-:Y:S02]  /*af80*/  IMAD.U32 R5, RZ, RZ, UR39 ;  /* 0x00000027ff057e24 */ /* 0x000fe4000f8e00ff */
[C---:B------:R-:W-:Y:S01]  /*af90*/  IMAD R9, R3.reuse, UR11, R0 ;  /* 0x0000000b03097c24 */ /* 0x040fe2000f8e0200 */
[----:B------:R-:W-:Y:S01]  /*afa0*/  SHF.R.S32.HI R0, RZ, 0x1f, R7 ;  /* 0x0000001fff007819 */ /* 0x000fe20000011407 */
[----:B------:R-:W-:-:S04]  /*afb0*/  IMAD.WIDE.U32 R4, R3, UR10, R4 ;  /* 0x0000000a03047c25 */ /* 0x000fc8000f8e0004 */
[----:B------:R-:W-:Y:S02]  /*afc0*/  IMAD R0, R0, UR8, RZ ;  /* 0x0000000800007c24 */ /* 0x000fe4000f8e02ff */
[----:B------:R-:W-:Y:S02]  /*afd0*/  IMAD.IADD R5, R5, 0x1, R9 ;  /* 0x0000000105057824 */ /* 0x000fe400078e0209 */
[C---:B------:R-:W-:Y:S02]  /*afe0*/  IMAD R3, R7.reuse, UR9, R0 ;  /* 0x0000000907037c24 */ /* 0x040fe4000f8e0200 */
[----:B------:R-:W-:Y:S01]  /*aff0*/  IMAD.WIDE.U32 R4, R7, UR8, R4 ;  /* 0x0000000807047c25 */ /* 0x000fe2000f8e0004 */
[----:B------:R-:W-:-:S03]  /*b000*/  ULDC.64 UR8, c[0x0][0xb00] ;  /* 0x0002c00000087ab9 */ /* 0x000fc60000000a00 */
[----:B------:R-:W-:Y:S01]  /*b010*/  IMAD.IADD R3, R5, 0x1, R3 ;  /* 0x0000000105037824 */ /* 0x000fe200078e0203 */
[----:B------:R-:W-:-:S04]  /*b020*/  LEA R0, P1, R4, UR8, 0x2 ;  /* 0x0000000804007c11 */ /* 0x000fc8000f8210ff */
[----:B------:R-:W-:Y:S01]  /*b030*/  LEA.HI.X R3, R4, UR9, R3, 0x2, P1 ;  /* 0x0000000904037c11 */ /* 0x000fe200088f1403 */
[----:B------:R2:W0:Y:S04]  /*b040*/  SHFL.IDX PT, R6, R0, RZ, 0x1c1f ;  /* 0x001c1fff00067589 */ /* 0x00042800000e0000 */
[----:B------:R2:W1:Y:S01]  /*b050*/  SHFL.IDX PT, R7, R3, RZ, 0x1c1f ;  /* 0x001c1fff03077589 */ /* 0x00046200000e0000 */
[----:B------:R-:W-:Y:S05]  /*b060*/  @P0 BRA `(.L_x_173) ;  /* 0x0000000400000947 */ /* 0x000fea0003800000 */
[----:B------:R-:W-:Y:S02]  /*b070*/  ULDC UR4, c[0x0][0xac8] ;  /* 0x0002b20000047ab9 */ /* 0x000fe40000000800 */
[----:B------:R-:W-:Y:S02]  /*b080*/  ISETP.GE.AND P3, PT, R198, UR4, PT ;  /* 0x00000004c6007c0c */ /* 0x000fe4000bf66270 */
[----:B------:R-:W-:Y:S02]  /*b090*/  ISETP.GE.AND P2, PT, R199, UR4, PT ;  /* 0x00000004c7007c0c */ /* 0x000fe4000bf46270 */
[----:B------:R-:W-:Y:S02]  /*b0a0*/  ISETP.GE.AND P1, PT, R197, UR4, PT ;  /* 0x00000004c5007c0c */ /* 0x000fe4000bf26270 */
[----:B------:R-:W-:Y:S02]  /*b0b0*/  ISETP.GE.AND P0, PT, R196, UR4, PT ;  /* 0x00000004c4007c0c */ /* 0x000fe4000bf06270 */
[----:B------:R-:W-:-:S05]  /*b0c0*/  ISETP.GE.AND P4, PT, R195, UR4, PT ;  /* 0x00000004c3007c0c */ /* 0x000fca000bf86270 */
[CC--:B0-----:R-:W-:Y:S02]  /*b0d0*/  @!P3 LEA R8, P5, R198.reuse, R6.reuse, 0x2 ;  /* 0x00000006c608b211 */ /* 0x0c1fe400078a10ff */
[----:B-1----:R-:W-:Y:S02]  /*b0e0*/  @!P2 IMAD.WIDE R4, R199, 0x4, R6 ;  /* 0x00000004c704a825 */ /* 0x002fe400078e0206 */
[----:B------:R-:W-:Y:S02]  /*b0f0*/  @!P3 LEA.HI.X R9, R198, R7, R216, 0x2, P5 ;  /* 0x00000007c609b211 */ /* 0x000fe400028f14d8 */
[-C--:B------:R-:W-:Y:S01]  /*b100*/  @!P1 LEA R10, P6, R197, R6.reuse, 0x2 ;  /* 0x00000006c50a9211 */ /* 0x080fe200078c10ff */
[----:B------:R0:W-:Y:S01]  /*b110*/  @!P2 ST.E.64 desc[UR50][R4.64], R98 ;  /* 0x000000620400a985 */ /* 0x0001e2000c101b32 */
[----:B------:R-:W-:Y:S02]  /*b120*/  ISETP.GE.AND P2, PT, R194, UR4, PT ;  /* 0x00000004c2007c0c */ /* 0x000fe4000bf46270 */
[----:B------:R-:W-:Y:S01]  /*b130*/  @!P0 LEA R12, P5, R196, R6, 0x2 ;  /* 0x00000006c40c8211 */ /* 0x000fe200078a10ff */
[----:B------:R1:W-:Y:S01]  /*b140*/  @!P3 ST.E.64 desc[UR50][R8.64], R96 ;  /* 0x000000600800b985 */ /* 0x0003e2000c101b32 */
[----:B------:R-:W-:-:S02]  /*b150*/  ISETP.GE.AND P3, PT, R193, UR4, PT ;  /* 0x00000004c1007c0c */ /* 0x000fc4000bf66270 */
[-C--:B------:R-:W-:Y:S02]  /*b160*/  @!P1 LEA.HI.X R11, R197, R7.reuse, R215, 0x2, P6 ;  /* 0x00000007c50b9211 */ /* 0x080fe400030f14d7 */
[----:B------:R-:W-:-:S03]  /*b170*/  @!P0 LEA.HI.X R13, R196, R7, R214, 0x2, P5 ;  /* 0x00000007c40d8211 */ /* 0x000fc600028f14d6 */
[----:B------:R3:W-:Y:S01]  /*b180*/  @!P1 ST.E.64 desc[UR50][R10.64], R94 ;  /* 0x0000005e0a009985 */ /* 0x0007e2000c101b32 */
[----:B0-----:R-:W-:-:S03]  /*b190*/  @!P4 LEA R4, P1, R195, R6, 0x2 ;  /* 0x00000006c304c211 */ /* 0x001fc600078210ff */
[----:B------:R0:W-:Y:S01]  /*b1a0*/  @!P0 ST.E.64 desc[UR50][R12.64], R92 ;  /* 0x0000005c0c008985 */ /* 0x0001e2000c101b32 */
[----:B------:R-:W-:Y:S02]  /*b1b0*/  ISETP.GE.AND P0, PT, R192, UR4, PT ;  /* 0x00000004c0007c0c */ /* 0x000fe4000bf06270 */
[-C--:B------:R-:W-:Y:S02]  /*b1c0*/  @!P4 LEA.HI.X R5, R195, R7.reuse, R213, 0x2, P1 ;  /* 0x00000007c305c211 */ /* 0x080fe400008f14d5 */
[CC--:B------:R-:W-:Y:S02]  /*b1d0*/  @!P2 LEA R14, P6, R194.reuse, R6.reuse, 0x2 ;  /* 0x00000006c20ea211 */ /* 0x0c0fe400078c10ff */
[----:B------:R-:W-:Y:S01]  /*b1e0*/  ISETP.GE.AND P1, PT, R171, UR4, PT ;  /* 0x00000004ab007c0c */ /* 0x000fe2000bf26270 */
[----:B------:R4:W-:Y:S01]  /*b1f0*/  @!P4 ST.E.64 desc[UR50][R4.64], R90 ;  /* 0x0000005a0400c985 */ /* 0x0009e2000c101b32 */
[----:B------:R-:W-:Y:S02]  /*b200*/  @!P3 LEA R20, P5, R193, R6, 0x2 ;  /* 0x00000006c114b211 */ /* 0x000fe400078a10ff */
[----:B------:R-:W-:-:S02]  /*b210*/  @!P2 LEA.HI.X R15, R194, R7, R212, 0x2, P6 ;  /* 0x00000007c20fa211 */ /* 0x000fc400030f14d4 */
[----:B------:R-:W-:Y:S02]  /*b220*/  ISETP.GE.AND P4, PT, R170, UR4, PT ;  /* 0x00000004aa007c0c */ /* 0x000fe4000bf86270 */
[----:B------:R-:W-:Y:S01]  /*b230*/  @!P3 LEA.HI.X R21, R193, R7, R211, 0x2, P5 ;  /* 0x00000007c115b211 */ /* 0x000fe200028f14d3 */
[----:B------:R5:W-:Y:S01]  /*b240*/  @!P2 ST.E.64 desc[UR50][R14.64], R88 ;  /* 0x000000580e00a985 */ /* 0x000be2000c101b32 */
[----:B-1----:R-:W-:-:S03]  /*b250*/  @!P0 LEA R8, P2, R192, R6, 0x2 ;  /* 0x00000006c0088211 */ /* 0x002fc600078410ff */
[----:B------:R-:W-:Y:S01]  /*b260*/  @!P3 ST.E.64 desc[UR50][R20.64], R86 ;  /* 0x000000561400b985 */ /* 0x000fe2000c101b32 */
[----:B------:R-:W-:Y:S02]  /*b270*/  ISETP.GE.AND P3, PT, R169, UR4, PT ;  /* 0x00000004a9007c0c */ /* 0x000fe4000bf66270 */
[CC--:B---3--:R-:W-:Y:S02]  /*b280*/  @!P1 LEA R10, P5, R171.reuse, R6.reuse, 0x2 ;  /* 0x00000006ab0a9211 */ /* 0x0c8fe400078a10ff */
[-C--:B------:R-:W-:Y:S02]  /*b290*/  @!P0 LEA.HI.X R9, R192, R7.reuse, R210, 0x2, P2 ;  /* 0x00000007c0098211 */ /* 0x080fe400010f14d2 */
[----:B------:R-:W-:Y:S02]  /*b2a0*/  ISETP.GE.AND P2, PT, R168, UR4, PT ;  /* 0x00000004a8007c0c */ /* 0x000fe4000bf46270 */
[----:B0-----:R-:W-:Y:S01]  /*b2b0*/  @!P4 LEA R12, P6, R170, R6, 0x2 ;  /* 0x00000006aa0cc211 */ /* 0x001fe200078c10ff */
[----:B------:R0:W-:Y:S01]  /*b2c0*/  @!P0 ST.E.64 desc[UR50][R8.64], R84 ;  /* 0x0000005408008985 */ /* 0x0001e2000c101b32 */
[----:B------:R-:W-:-:S02]  /*b2d0*/  @!P1 LEA.HI.X R11, R171, R7, R209, 0x2, P5 ;  /* 0x00000007ab0b9211 */ /* 0x000fc400028f14d1 */
[-C--:B------:R-:W-:Y:S02]  /*b2e0*/  @!P4 LEA.HI.X R13, R170, R7.reuse, R208, 0x2, P6 ;  /* 0x00000007aa0dc211 */ /* 0x080fe400030f14d0 */
[----:B------:R-:W-:Y:S01]  /*b2f0*/  ISETP.GE.AND P0, PT, R23, UR4, PT ;  /* 0x0000000417007c0c */ /* 0x000fe2000bf06270 */
[----:B------:R1:W-:Y:S01]  /*b300*/  @!P1 ST.E.64 desc[UR50][R10.64], R82 ;  /* 0x000000520a009985 */ /* 0x0003e2000c101b32 */
[C---:B----4-:R-:W-:Y:S02]  /*b310*/  @!P3 LEA R4, P1, R169.reuse, R6, 0x2 ;  /* 0x00000006a904b211 */ /* 0x050fe400078210ff */
[----:B------:R-:W-:Y:S01]  /*b320*/  ISETP.GE.AND P5, PT, R22, UR4, PT ;  /* 0x0000000416007c0c */ /* 0x000fe2000bfa6270 */
[----:B------:R3:W-:Y:S01]  /*b330*/  @!P4 ST.E.64 desc[UR50][R12.64], R80 ;  /* 0x000000500c00c985 */ /* 0x0007e2000c101b32 */
[----:B------:R-:W-:Y:S02]  /*b340*/  @!P3 LEA.HI.X R5, R169, R7, R207, 0x2, P1 ;  /* 0x00000007a905b211 */ /* 0x000fe400008f14cf */
[----:B------:R-:W-:-:S02]  /*b350*/  ISETP.GE.AND P4, PT, R19, UR4, PT ;  /* 0x0000000413007c0c */ /* 0x000fc4000bf86270 */
[----:B------:R-:W-:Y:S01]  /*b360*/  ISETP.GE.AND P1, PT, R18, UR4, PT ;  /* 0x0000000412007c0c */ /* 0x000fe2000bf26270 */
[----:B------:R4:W-:Y:S01]  /*b370*/  @!P3 ST.E.64 desc[UR50][R4.64], R78 ;  /* 0x0000004e0400b985 */ /* 0x0009e2000c101b32 */
[CC--:B-----5:R-:W-:Y:S02]  /*b380*/  @!P2 LEA R14, P6, R168.reuse, R6.reuse, 0x2 ;  /* 0x00000006a80ea211 */ /* 0x0e0fe400078c10ff */
[C---:B0-----:R-:W-:Y:S02]  /*b390*/  @!P0 LEA R8, P3, R23.reuse, R6, 0x2 ;  /* 0x0000000617088211 */ /* 0x041fe400078610ff */
[-C--:B------:R-:W-:Y:S02]  /*b3a0*/  @!P2 LEA.HI.X R15, R168, R7.reuse, R206, 0x2, P6 ;  /* 0x00000007a80fa211 */ /* 0x080fe400030f14ce */
[----:B------:R-:W-:-:S03]  /*b3b0*/  @!P0 LEA.HI.X R9, R23, R7, R205, 0x2, P3 ;  /* 0x0000000717098211 */ /* 0x000fc600018f14cd */
[----:B------:R4:W-:Y:S01]  /*b3c0*/  @!P2 ST.E.64 desc[UR50][R14.64], R76 ;  /* 0x0000004c0e00a985 */ /* 0x0009e2000c101b32 */
[-C--:B-1----:R-:W-:Y:S02]  /*b3d0*/  @!P5 LEA R10, P2, R22, R6.reuse, 0x2 ;  /* 0x00000006160ad211 */ /* 0x082fe400078410ff */
[CC--:B---3--:R-:W-:Y:S01]  /*b3e0*/  @!P4 LEA R12, P3, R19.reuse, R6.reuse, 0x2 ;  /* 0x00000006130cc211 */ /* 0x0c8fe200078610ff */
[----:B------:R4:W-:Y:S01]  /*b3f0*/  @!P0 ST.E.64 desc[UR50][R8.64], R72 ;  /* 0x0000004808008985 */ /* 0x0009e2000c101b32 */
[----:B------:R-:W-:Y:S02]  /*b400*/  @!P1 LEA R6, P6, R18, R6, 0x2 ;  /* 0x0000000612069211 */ /* 0x000fe400078c10ff */
[-C--:B------:R-:W-:Y:S02]  /*b410*/  @!P5 LEA.HI.X R11, R22, R7.reuse, R204, 0x2, P2 ;  /* 0x00000007160bd211 */ /* 0x080fe400010f14cc */
[-C--:B------:R-:W-:Y:S02]  /*b420*/  @!P4 LEA.HI.X R13, R19, R7.reuse, R203, 0x2, P3 ;  /* 0x00000007130dc211 */ /* 0x080fe400018f14cb */
[----:B------:R-:W-:Y:S01]  /*b430*/  @!P1 LEA.HI.X R7, R18, R7, R202, 0x2, P6 ;  /* 0x0000000712079211 */ /* 0x000fe200030f14ca */
[----:B------:R4:W-:Y:S04]  /*b440*/  @!P5 ST.E.64 desc[UR50][R10.64], R74 ;  /* 0x0000004a0a00d985 */ /* 0x0009e8000c101b32 */
[----:B------:R4:W-:Y:S04]  /*b450*/  @!P4 ST.E.64 desc[UR50][R12.64], R70 ;  /* 0x000000460c00c985 */ /* 0x0009e8000c101b32 */
[----:B------:R4:W-:Y:S02]  /*b460*/  @!P1 ST.E.64 desc[UR50][R6.64], R68 ;  /* 0x0000004406009985 */ /* 0x0009e4000c101b32 */
.L_x_173:
[----:B------:R-:W-:Y:S05]  /*b470*/  BSYNC B1 ;  /* 0x0000000000017941 */ /* 0x000fea0003800000 */
.L_x_172:
[----:B------:R-:W-:Y:S01]  /*b480*/  ISETP.GE.AND P0, PT, R24, R33, PT ;  /* 0x000000211800720c */ /* 0x000fe20003f06270 */
[----:B-1--4-:R1:W3:Y:S04]  /*b490*/  SHFL.IDX PT, R7, R3, 0x1, 0x1c1f ;  /* 0x003c1f0003077f89 */ /* 0x0122e800000e0000 */
[----:B0-----:R1:W0:Y:S08]  /*b4a0*/  SHFL.IDX PT, R6, R0, 0x1, 0x1c1f ;  /* 0x003c1f0000067f89 */ /* 0x00123000000e0000 */
[----:B-1----:R-:W-:Y:S05]  /*b4b0*/  @P0 BRA `(.L_x_171) ;  /* 0x0000001000200947 */ /* 0x002fea0003800000 */
[----:B------:R-:W-:Y:S02]  /*b4c0*/  ULDC UR4, c[0x0][0xac8] ;  /* 0x0002b20000047ab9 */ /* 0x000fe40000000800 */
[----:B------:R-:W-:Y:S02]  /*b4d0*/  ISETP.GE.AND P1, PT, R198, UR4, PT ;  /* 0x00000004c6007c0c */ /* 0x000fe4000bf26270 */
[----:B------:R-:W-:Y:S02]  /*b4e0*/  ISETP.GE.AND P6, PT, R199, UR4, PT ;  /* 0x00000004c7007c0c */ /* 0x000fe4000bfc6270 */
[----:B------:R-:W-:Y:S02]  /*b4f0*/  ISETP.GE.AND P0, PT, R197, UR4, PT ;  /* 0x00000004c5007c0c */ /* 0x000fe4000bf06270 */
[----:B------:R-:W-:Y:S02]  /*b500*/  ISETP.GE.AND P2, PT, R196, UR4, PT ;  /* 0x00000004c4007c0c */ /* 0x000fe4000bf46270 */
[----:B------:R-:W-:-:S05]  /*b510*/  ISETP.GE.AND P3, PT, R195, UR4, PT ;  /* 0x00000004c3007c0c */ /* 0x000fca000bf66270 */
[CC--:B0-----:R-:W-:Y:S02]  /*b520*/  @!P1 LEA R8, P4, R198.reuse, R6.reuse, 0x2 ;  /* 0x00000006c6089211 */ /* 0x0c1fe400078810ff */
[----:B---3--:R-:W-:Y:S02]  /*b530*/  @!P6 IMAD.WIDE R4, R199, 0x4, R6 ;  /* 0x00000004c704e825 */ /* 0x008fe400078e0206 */
[-C--:B------:R-:W-:Y:S02]  /*b540*/  @!P1 LEA.HI.X R9, R198, R7.reuse, R216, 0x2, P4 ;  /* 0x00000007c6099211 */ /* 0x080fe400020f14d8 */
[----:B------:R-:W-:Y:S01]  /*b550*/  ISETP.GE.AND P4, PT, R194, UR4, PT ;  /* 0x00000004c2007c0c */ /* 0x000fe2000bf86270 */
[----:B------:R0:W-:Y:S01]  /*b560*/  @!P6 ST.E.64 desc[UR50][R4.64], R40 ;  /* 0x000000280400e985 */ /* 0x0001e2000c101b32 */
[-C--:B------:R-:W-:Y:S02]  /*b570*/  @!P0 LEA R10, P5, R197, R6.reuse, 0x2 ;  /* 0x00000006c50a8211 */ /* 0x080fe400078a10ff */
[----:B------:R-:W-:Y:S01]  /*b580*/  @!P3 LEA R14, P6, R195, R6, 0x2 ;  /* 0x00000006c30eb211 */ /* 0x000fe200078c10ff */
[----:B------:R1:W-:Y:S01]  /*b590*/  @!P1 ST.E.64 desc[UR50][R8.64], R42 ;  /* 0x0000002a08009985 */ /* 0x0003e2000c101b32 */
[----:B------:R-:W-:-:S02]  /*b5a0*/  @!P0 LEA.HI.X R11, R197, R7, R215, 0x2, P5 ;  /* 0x00000007c50b8211 */ /* 0x000fc400028f14d7 */
[CC--:B------:R-:W-:Y:S02]  /*b5b0*/  @!P2 LEA R12, P1, R196.reuse, R6.reuse, 0x2 ;  /* 0x00000006c40ca211 */ /* 0x0c0fe400078210ff */
[-C--:B------:R-:W-:Y:S01]  /*b5c0*/  @!P3 LEA.HI.X R15, R195, R7.reuse, R213, 0x2, P6 ;  /* 0x00000007c30fb211 */ /* 0x080fe200030f14d5 */
[----:B------:R3:W-:Y:S01]  /*b5d0*/  @!P0 ST.E.64 desc[UR50][R10.64], R44 ;  /* 0x0000002c0a008985 */ /* 0x0007e2000c101b32 */
[----:B------:R-:W-:Y:S02]  /*b5e0*/  ISETP.GE.AND P0, PT, R193, UR4, PT ;  /* 0x00000004c1007c0c */ /* 0x000fe4000bf06270 */
[----:B------:R-:W-:Y:S02]  /*b5f0*/  @!P2 LEA.HI.X R13, R196, R7, R214, 0x2, P1 ;  /* 0x00000007c40da211 */ /* 0x000fe400008f14d6 */
[----:B------:R-:W-:Y:S02]  /*b600*/  ISETP.GE.AND P1, PT, R192, UR4, PT ;  /* 0x00000004c0007c0c */ /* 0x000fe4000bf26270 */
[----:B------:R-:W-:Y:S01]  /*b610*/  @!P4 LEA R20, P5, R194, R6, 0x2 ;  /* 0x00000006c214c211 */ /* 0x000fe200078a10ff */
[----:B------:R4:W-:Y:S01]  /*b620*/  @!P2 ST.E.64 desc[UR50][R12.64], R46 ;  /* 0x0000002e0c00a985 */ /* 0x0009e2000c101b32 */
[----:B------:R-:W-:-:S02]  /*b630*/  ISETP.GE.AND P2, PT, R171, UR4, PT ;  /* 0x00000004ab007c0c */ /* 0x000fc4000bf46270 */
[-C--:B------:R-:W-:Y:S01]  /*b640*/  @!P4 LEA.HI.X R21, R194, R7.reuse, R212, 0x2, P5 ;  /* 0x00000007c215c211 */ /* 0x080fe200028f14d4 */
[----:B------:R5:W-:Y:S02]  /*b650*/  @!P3 ST.E.64 desc[UR50][R14.64], R48 ;  /* 0x000000300e00b985 */ /* 0x000be4000c101b32 */
[CC--:B0-----:R-:W-:Y:S02]  /*b660*/  @!P0 LEA R4, P3, R193.reuse, R6.reuse, 0x2 ;  /* 0x00000006c1048211 */ /* 0x0c1fe400078610ff */
[----:B------:R-:W-:Y:S01]  /*b670*/  @!P4 ST.E.64 desc[UR50][R20.64], R50 ;  /* 0x000000321400c985 */ /* 0x000fe2000c101b32 */
[----:B------:R-:W-:Y:S02]  /*b680*/  ISETP.GE.AND P4, PT, R170, UR4, PT ;  /* 0x00000004aa007c0c */ /* 0x000fe4000bf86270 */
[----:B-1----:R-:W-:Y:S02]  /*b690*/  @!P1 LEA R8, P5, R192, R6, 0x2 ;  /* 0x00000006c0089211 */ /* 0x002fe400078a10ff */
[----:B------:R-:W-:-:S02]  /*b6a0*/  @!P0 LEA.HI.X R5, R193, R7, R211, 0x2, P3 ;  /* 0x00000007c1058211 */ /* 0x000fc400018f14d3 */
[----:B------:R-:W-:Y:S02]  /*b6b0*/  ISETP.GE.AND P3, PT, R169, UR4, PT ;  /* 0x00000004a9007c0c */ /* 0x000fe4000bf66270 */
[CC--:B---3--:R-:W-:Y:S01]  /*b6c0*/  @!P2 LEA R10, P6, R171.reuse, R6.reuse, 0x2 ;  /* 0x00000006ab0aa211 */ /* 0x0c8fe200078c10ff */
[----:B------:R0:W-:Y:S01]  /*b6d0*/  @!P0 ST.E.64 desc[UR50][R4.64], R52 ;  /* 0x0000003404008985 */ /* 0x0001e2000c101b32 */
[-C--:B------:R-:W-:Y:S02]  /*b6e0*/  @!P1 LEA.HI.X R9, R192, R7.reuse, R210, 0x2, P5 ;  /* 0x00000007c0099211 */ /* 0x080fe400028f14d2 */
[----:B------:R-:W-:Y:S02]  /*b6f0*/  @!P2 LEA.HI.X R11, R171, R7, R209, 0x2, P6 ;  /* 0x00000007ab0ba211 */ /* 0x000fe400030f14d1 */
[----:B------:R-:W-:Y:S01]  /*b700*/  ISETP.GE.AND P0, PT, R168, UR4, PT ;  /* 0x00000004a8007c0c */ /* 0x000fe2000bf06270 */
[----:B------:R1:W-:Y:S01]  /*b710*/  @!P1 ST.E.64 desc[UR50][R8.64], R54 ;  /* 0x0000003608009985 */ /* 0x0003e2000c101b32 */
[----:B----4-:R-:W-:-:S02]  /*b720*/  @!P4 LEA R12, P1, R170, R6, 0x2 ;  /* 0x00000006aa0cc211 */ /* 0x010fc400078210ff */
[----:B------:R-:W-:Y:S01]  /*b730*/  ISETP.GE.AND P5, PT, R23, UR4, PT ;  /* 0x0000000417007c0c */ /* 0x000fe2000bfa6270 */
[----:B------:R3:W-:Y:S01]  /*b740*/  @!P2 ST.E.64 desc[UR50][R10.64], R56 ;  /* 0x000000380a00a985 */ /* 0x0007e2000c101b32 */
[----:B------:R-:W-:Y:S02]  /*b750*/  @!P4 LEA.HI.X R13, R170, R7, R208, 0x2, P1 ;  /* 0x00000007aa0dc211 */ /* 0x000fe400008f14d0 */
[----:B------:R-:W-:Y:S02]  /*b760*/  ISETP.GE.AND P2, PT, R22, UR4, PT ;  /* 0x0000000416007c0c */ /* 0x000fe4000bf46270 */
[----:B------:R-:W-:Y:S01]  /*b770*/  ISETP.GE.AND P1, PT, R19, UR4, PT ;  /* 0x0000000413007c0c */ /* 0x000fe2000bf26270 */
[----:B------:R4:W-:Y:S01]  /*b780*/  @!P4 ST.E.64 desc[UR50][R12.64], R58 ;  /* 0x0000003a0c00c985 */ /* 0x0009e2000c101b32 */
[-C--:B-----5:R-:W-:Y:S02]  /*b790*/  @!P3 LEA R14, P6, R169, R6.reuse, 0x2 ;  /* 0x00000006a90eb211 */ /* 0x0a0fe400078c10ff */
[----:B0-----:R-:W-:-:S02]  /*b7a0*/  @!P0 LEA R4, P4, R168, R6, 0x2 ;  /* 0x00000006a8048211 */ /* 0x001fc400078810ff */
        /* <DEDUP_REMOVED lines=10> */
[----:B------:R4:W-:Y:S01]  /*b850*/  @!P5 ST.E.64 desc[UR50][R8.64], R64 ;  /* 0x000000400800d985 */ /* 0x0009e2000c101b32 */
[----:B------:R-:W-:-:S03]  /*b860*/  ISETP.GE.AND P0, PT, R18, UR4, PT ;  /* 0x0000000412007c0c */ /* 0x000fc6000bf06270 */
[----:B------:R4:W-:Y:S04]  /*b870*/  @!P2 ST.E.64 desc[UR50][R10.64], R66 ;  /* 0x000000420a00a985 */ /* 0x0009e8000c101b32 */
[----:B------:R4:W-:Y:S06]  /*b880*/  @!P1 ST.E.64 desc[UR50][R20.64], R34 ;  /* 0x0000002214009985 */ /* 0x0009ec000c101b32 */
[----:B------:R-:W-:Y:S05]  /*b890*/  @P0 BRA `(.L_x_171) ;  /* 0x0000000c00280947 */ /* 0x000fea0003800000 */
[----:B----4-:R-:W-:-:S04]  /*b8a0*/  LEA R4, P0, R18, R6, 0x2 ;  /* 0x0000000612047211 */ /* 0x010fc800078010ff */
[----:B------:R-:W-:-:S05]  /*b8b0*/  LEA.HI.X R5, R18, R7, R202, 0x2, P0 ;  /* 0x0000000712057211 */ /* 0x000fca00000f14ca */
[----:B------:R0:W-:Y:S01]  /*b8c0*/  ST.E.64 desc[UR50][R4.64], R36 ;  /* 0x0000002404007985 */ /* 0x0001e2000c101b32 */
[----:B------:R-:W-:Y:S05]  /*b8d0*/  BRA `(.L_x_171) ;  /* 0x0000000c00187947 */ /* 0x000fea0003800000 */
.L_x_162:
[----:B------:R-:W-:Y:S02]  /*b8e0*/  ULDC.64 UR8, c[0x0][0xc00] ;  /* 0x0003000000087ab9 */ /* 0x000fe40000000a00 */
[----:B------:R-:W-:-:S04]  /*b8f0*/  UISETP.NE.U32.AND UP0, UPT, UR8, URZ, UPT ;  /* 0x0000003f0800728c */ /* 0x000fc8000bf05070 */
[----:B------:R-:W-:-:S03]  /*b900*/  UISETP.NE.AND.EX UP0, UPT, UR9, URZ, UPT, UP0 ;  /* 0x0000003f0900728c */ /* 0x000fc6000bf05300 */
[----:B------:R-:W-:Y:S02]  /*b910*/  ULDC.64 UR8, c[0x0][0xc00] ;  /* 0x0003000000087ab9 */ /* 0x000fe40000000a00 */
[----:B------:R-:W-:Y:S01]  /*b920*/  UIMAD.WIDE UR8, UR36, 0x4, UR8 ;  /* 0x00000004240878a5 */ /* 0x000fe2000f8e0208 */
[----:B------:R-:W-:-:S05]  /*b930*/  PLOP3.LUT P1, PT, PT, PT, UP0, 0x80, 0x0 ;  /* 0x000000000000781c */ /* 0x000fca0003f2f008 */
[----:B------:R-:W-:Y:S02]  /*b940*/  IMAD.U32 R4, RZ, RZ, UR8 ;  /* 0x00000008ff047e24 */ /* 0x000fe4000f8e00ff */
[----:B------:R-:W-:Y:S01]  /*b950*/  IMAD.U32 R5, RZ, RZ, UR9 ;  /* 0x00000009ff057e24 */ /* 0x000fe2000f8e00ff */
[----:B------:R-:W-:Y:S02]  /*b960*/  ULDC.64 UR8, c[0x0][0xc08] ;  /* 0x0003020000087ab9 */ /* 0x000fe40000000a00 */
[----:B------:R-:W-:-:S03]  /*b970*/  UISETP.NE.U32.AND UP1, UPT, UR8, URZ, UPT ;  /* 0x0000003f0800728c */ /* 0x000fc6000bf25070 */
[----:B------:R-:W2:Y:S01]  /*b980*/  @P1 LDG.E R3, desc[UR50][R4.64] ;  /* 0x0000003204031981 */ /* 0x000ea2000c1e1900 */
[----:B------:R-:W-:Y:S01]  /*b990*/  UISETP.NE.AND.EX UP1, UPT, UR9, URZ, UPT, UP1 ;  /* 0x0000003f0900728c */ /* 0x000fe2000bf25310 */
[----:B------:R-:W-:Y:S02]  /*b9a0*/  ULDC UR4, c[0x0][0xa88] ;  /* 0x0002a20000047ab9 */ /* 0x000fe40000000800 */
[----:B------:R-:W-:-:S03]  /*b9b0*/  IMAD.U32 R0, RZ, RZ, UR4 ;  /* 0x00000004ff007e24 */ /* 0x000fc6000f8e00ff */
[----:B------:R-:W-:-:S05]  /*b9c0*/  PLOP3.LUT P2, PT, PT, PT, UP1, 0x80, 0x0 ;  /* 0x000000000000781c */ /* 0x000fca0003f4f018 */
[----:B------:R-:W-:Y:S02]  /*b9d0*/  @UP1 ULDC.64 UR8, c[0x0][0xc08] ;  /* 0x0003020000081ab9 */ /* 0x000fe40000000a00 */
[----:B------:R-:W-:-:S06]  /*b9e0*/  @UP1 UIMAD.WIDE UR8, UR36, 0x4, UR8 ;  /* 0x00000004240818a5 */ /* 0x000fcc000f8e0208 */
[----:B------:R-:W-:Y:S02]  /*b9f0*/  IMAD.U32 R6, RZ, RZ, UR8 ;  /* 0x00000008ff067e24 */ /* 0x000fe4000f8e00ff */
[----:B------:R-:W-:-:S05]  /*ba00*/  IMAD.U32 R7, RZ, RZ, UR9 ;  /* 0x00000009ff077e24 */ /* 0x000fca000f8e00ff */
[----:B------:R0:W5:Y:S01]  /*ba10*/  @P2 LDG.E R0, desc[UR50][R6.64] ;  /* 0x0000003206002981 */ /* 0x000162000c1e1900 */
[----:B------:R-:W-:Y:S01]  /*ba20*/  UMOV UR4, URZ ;  /* 0x0000003f00047c82 */ /* 0x000fe20008000000 */
[----:B------:R-:W-:Y:S02]  /*ba30*/  ISETP.GT.AND P0, PT, R223, 0x7f, PT ;  /* 0x0000007fdf00780c */ /* 0x000fe40003f04270 */
[----:B--2---:R-:W-:-:S13]  /*ba40*/  @P1 R2UR UR4, R3 ;  /* 0x00000000030412ca */ /* 0x004fda00000e0000 */
[----:B------:R-:W-:Y:S01]  /*ba50*/  USHF.R.S32.HI UR16, URZ, 0x1f, UR4 ;  /* 0x0000001f3f107899 */ /* 0x000fe20008011404 */
[----:B0-----:R-:W-:Y:S11]  /*ba60*/  @P2 BRA `(.L_x_174) ;  /* 0x0000000000102947 */ /* 0x001ff60003800000 */
[----:B------:R-:W-:Y:S05]  /*ba70*/  @!P1 BRA `(.L_x_174) ;  /* 0x00000000000c9947 */ /* 0x000fea0003800000 */
[----:B------:R-:W2:Y:S04]  /*ba80*/  LDG.E R3, desc[UR50][R4.64] ;  /* 0x0000003204037981 */ /* 0x000ea8000c1e1900 */
[----:B-----5:R-:W2:Y:S02]  /*ba90*/  LDG.E R0, desc[UR50][R4.64+0x4] ;  /* 0x0000043204007981 */ /* 0x020ea4000c1e1900 */
[----:B--2---:R-:W-:-:S07]  /*baa0*/  IMAD.IADD R0, R0, 0x1, -R3 ;  /* 0x0000000100007824 */ /* 0x004fce00078e0a03 */
.L_x_174:
[----:B------:R-:W-:Y:S01]  /*bab0*/  USEL UR36, UR36, URZ, !UP0 ;  /* 0x0000003f24247287 */ /* 0x000fe2000c000000 */
[----:B------:R-:W-:Y:S01]  /*bac0*/  BSSY B1, `(.L_x_175) ;  /* 0x0000039000017945 */ /* 0x000fe20003800000 */
[----:B------:R-:W-:-:S03]  /*bad0*/  USEL UR37, UR37, URZ, !UP0 ;  /* 0x0000003f25257287 */ /* 0x000fc6000c000000 */
[----:B------:R-:W-:Y:S09]  /*bae0*/  @P0 BRA `(.L_x_176) ;  /* 0x0000000000d80947 */ /* 0x000ff20003800000 */
[----:B------:R-:W0:Y:S01]  /*baf0*/  S2R R4, SR_TID.X ;  /* 0x0000000000047919 */ /* 0x000e220000002100 */
[----:B------:R-:W1:Y:S01]  /*bb00*/  LDC R9, c[0x0][0xbe8] ;  /* 0x0002fa00ff097b82 */ /* 0x000e620000000800 */
[----:B------:R-:W-:-:S04]  /*bb10*/  IMAD.U32 R3, RZ, RZ, UR43 ;  /* 0x0000002bff037e24 */ /* 0x000fc8000f8e00ff */
[----:B0-----:R-:W-:Y:S02]  /*bb20*/  IMAD R3, R3, 0x80, R4 ;  /* 0x0000008003037824 */ /* 0x001fe400078e0204 */
[----:B-1---5:R-:W-:Y:S02]  /*bb30*/  IMAD R4, R0, R9, RZ ;  /* 0x0000000900047224 */ /* 0x022fe400078e02ff */
[----:B------:R-:W-:-:S05]  /*bb40*/  VIADD R6, R3, 0xffffff80 ;  /* 0xffffff8003067836 */ /* 0x000fca0000000000 */
[----:B------:R-:W-:-:S13]  /*bb50*/  ISETP.GE.AND P0, PT, R6, R4, PT ;  /* 0x000000040600720c */ /* 0x000fda0003f06270 */
[----:B------:R-:W-:Y:S05]  /*bb60*/  @P0 BRA `(.L_x_176) ;  /* 0x0000000000b80947 */ /* 0x000fea0003800000 */
[----:B------:R-:W-:Y:S01]  /*bb70*/  ISETP.NE.AND P0, PT, R9, 0x1, PT ;  /* 0x000000010900780c */ /* 0x000fe20003f05270 */
[----:B------:R-:W-:Y:S01]  /*bb80*/  UISETP.GT.AND UP2, UPT, UR45, 0x1, UPT ;  /* 0x000000012d00788c */ /* 0x000fe2000bf44270 */
[----:B------:R-:W-:-:S03]  /*bb90*/  UMOV UR7, 0x9b8 ;  /* 0x000009b800077882 */ /* 0x000fc60000000000 */
[----:B------:R-:W-:Y:S02]  /*bba0*/  USEL UR17, UR7, 0x978, UP2 ;  /* 0x0000097807117887 */ /* 0x000fe40009000000 */
[----:B------:R-:W-:-:S06]  /*bbb0*/  USEL UR19, UR39, URZ, UP2 ;  /* 0x0000003f27137287 */ /* 0x000fcc0009000000 */
[----:B------:R-:W0:Y:S04]  /*bbc0*/  @P0 LDC R3, c[0x0][0xbec] ;  /* 0x0002fb00ff030b82 */ /* 0x000e280000000800 */
[----:B------:R-:W-:Y:S01]  /*bbd0*/  ULDC.64 UR10, c[0x0][UR17+0x220] ;  /* 0x00008800110a7abb */ /* 0x000fe20008000a00 */
[----:B------:R-:W-:Y:S01]  /*bbe0*/  ULDC.64 UR8, c[0x0][UR17+0x218] ;  /* 0x0000860011087abb */ /* 0x000fe20008000a00 */
[----:B------:R-:W-:Y:S01]  /*bbf0*/  ULDC.64 UR12, c[0x0][UR17+0x228] ;  /* 0x00008a00110c7abb */ /* 0x000fe20008000a00 */
[----:B------:R-:W-:Y:S01]  /*bc00*/  UIMAD UR7, UR11, UR36, URZ ;  /* 0x000000240b0772a4 */ /* 0x000fe2000f8e023f */
[----:B------:R-:W1:Y:S01]  /*bc10*/  @P0 LDC R5, c[0x0][0xbf0] ;  /* 0x0002fc00ff050b82 */ /* 0x000e620000000800 */
[----:B------:R-:W-:Y:S02]  /*bc20*/  UIMAD.WIDE.U32 UR14, UR8, UR42, URZ ;  /* 0x0000002a080e72a5 */ /* 0x000fe4000f8e003f */
[----:B------:R-:W-:-:S02]  /*bc30*/  UIMAD UR18, UR9, UR42, URZ ;  /* 0x0000002a091272a4 */ /* 0x000fc4000f8e023f */
[----:B------:R-:W-:Y:S02]  /*bc40*/  UIMAD.WIDE.U32 UR8, UR10, UR36, URZ ;  /* 0x000000240a0872a5 */ /* 0x000fe4000f8e003f */
[----:B------:R-:W-:Y:S02]  /*bc50*/  UIMAD.WIDE.U32 UR20, UR12, UR19, URZ ;  /* 0x000000130c1472a5 */ /* 0x000fe4000f8e003f */
[----:B------:R-:W-:Y:S02]  /*bc60*/  UIMAD UR12, UR13, UR19, URZ ;  /* 0x000000130d0c72a4 */ /* 0x000fe4000f8e023f */
[----:B------:R-:W-:Y:S02]  /*bc70*/  UIMAD UR7, UR10, UR37, UR7 ;  /* 0x000000250a0772a4 */ /* 0x000fe4000f8e0207 */
[----:B------:R-:W-:Y:S02]  /*bc80*/  UIADD3 UR14, UP0, UP1, UR8, UR14, UR4 ;  /* 0x0000000e080e7290 */ /* 0x000fe4000f91e004 */
[----:B------:R-:W-:Y:S01]  /*bc90*/  UIADD3 UR8, UR12, UR21, URZ ;  /* 0x000000150c087290 */ /* 0x000fe2000fffe03f */
[----:B0-----:R-:W-:Y:S01]  /*bca0*/  @P0 IMAD.HI.U32 R4, R6, R3, RZ ;  /* 0x0000000306040227 */ /* 0x001fe200078e00ff */
[----:B------:R-:W-:-:S02]  /*bcb0*/  UIADD3 UR11, UR18, UR15, URZ ;  /* 0x0000000f120b7290 */ /* 0x000fc4000fffe03f */
[----:B------:R-:W-:Y:S01]  /*bcc0*/  UIADD3 UR7, UR9, UR7, URZ ;  /* 0x0000000709077290 */ /* 0x000fe2000fffe03f */
[----:B------:R-:W-:Y:S02]  /*bcd0*/  IMAD.MOV.U32 R3, RZ, RZ, R6 ;  /* 0x000000ffff037224 */ /* 0x000fe400078e0006 */
[----:B------:R-:W-:Y:S01]  /*bce0*/  IMAD.U32 R8, RZ, RZ, UR8 ;  /* 0x00000008ff087e24 */ /* 0x000fe2000f8e00ff */
[----:B------:R-:W-:Y:S01]  /*bcf0*/  UIADD3.X UR7, UR7, UR11, UR16, UP0, UP1 ;  /* 0x0000000b07077290 */ /* 0x000fe200087e2410 */
[----:B-1----:R-:W-:Y:S01]  /*bd00*/  @P0 SHF.R.U32.HI R3, RZ, R5, R4 ;  /* 0x00000005ff030219 */ /* 0x002fe20000011604 */
[----:B------:R-:W-:Y:S01]  /*bd10*/  IMAD.U32 R4, RZ, RZ, UR20 ;  /* 0x00000014ff047e24 */ /* 0x000fe2000f8e00ff */
[----:B------:R-:W-:Y:S01]  /*bd20*/  ULDC.64 UR8, c[0x0][UR17+0x210] ;  /* 0x0000840011087abb */ /* 0x000fe20008000a00 */
[----:B------:R-:W-:Y:S01]  /*bd30*/  IMAD.U32 R5, RZ, RZ, UR21 ;  /* 0x00000015ff057e24 */ /* 0x000fe2000f8e00ff */
[--C-:B------:R-:W-:Y:S01]  /*bd40*/  SHF.R.S32.HI R5, RZ, 0x1f, R3.reuse ;  /* 0x0000001fff057819 */ /* 0x100fe20000011403 */
[----:B------:R-:W-:Y:S01]  /*bd50*/  IMAD.MOV R7, RZ, RZ, -R3 ;  /* 0x000000ffff077224 */ /* 0x000fe200078e0a03 */
[----:B------:R-:W-:Y:S01]  /*bd60*/  IADD3 R4, P0, P1, R3, UR14, R4 ;  /* 0x0000000e03047c10 */ /* 0x000fe2000f91e004 */
[----:B------:R-:W-:Y:S01]  /*bd70*/  ULDC.64 UR10, c[0x0][0xba8] ;  /* 0x0002ea00000a7ab9 */ /* 0x000fe20000000a00 */
[----:B------:R-:W-:Y:S01]  /*bd80*/  @!UP2 ULDC UR10, c[0x0][0xb50] ;  /* 0x0002d400000aaab9 */ /* 0x000fe20000000800 */
[----:B------:R-:W-:Y:S01]  /*bd90*/  IMAD R7, R9, R7, R6 ;  /* 0x0000000709077224 */ /* 0x000fe200078e0206 */
[----:B------:R-:W-:Y:S01]  /*bda0*/  IADD3.X R5, R5, UR7, R8, P0, P1 ;  /* 0x0000000705057c10 */ /* 0x000fe200087e2408 */
[----:B------:R-:W-:-:S02]  /*bdb0*/  @!UP2 ULDC UR11, c[0x0][0xb54] ;  /* 0x0002d500000baab9 */ /* 0x000fc40000000800 */
[C---:B------:R-:W-:Y:S01]  /*bdc0*/  IMAD R6, R7.reuse, UR9, RZ ;  /* 0x0000000907067c24 */ /* 0x040fe2000f8e02ff */
[----:B------:R-:W-:Y:S01]  /*bdd0*/  SHF.R.S32.HI R3, RZ, 0x1f, R7 ;  /* 0x0000001fff037819 */ /* 0x000fe20000011407 */
[----:B------:R-:W-:-:S04]  /*bde0*/  IMAD.WIDE.U32 R4, R7, UR8, R4 ;  /* 0x0000000807047c25 */ /* 0x000fc8000f8e0004 */
[----:B------:R-:W-:Y:S01]  /*bdf0*/  IMAD R3, R3, UR8, R6 ;  /* 0x0000000803037c24 */ /* 0x000fe2000f8e0206 */
[----:B------:R-:W-:-:S03]  /*be00*/  LEA R6, P0, R4, UR10, 0x2 ;  /* 0x0000000a04067c11 */ /* 0x000fc6000f8010ff */
[----:B------:R-:W-:-:S05]  /*be10*/  IMAD.IADD R3, R5, 0x1, R3 ;  /* 0x0000000105037824 */ /* 0x000fca00078e0203 */
[----:B------:R-:W-:Y:S01]  /*be20*/  LEA.HI.X R7, R4, UR11, R3, 0x2, P0 ;  /* 0x0000000b04077c11 */ /* 0x000fe200080f1403 */
[----:B------:R-:W-:-:S05]  /*be30*/  IMAD.MOV.U32 R3, RZ, RZ, -0x800000 ;  /* 0xff800000ff037424 */ /* 0x000fca00078e00ff */
[----:B------:R0:W-:Y:S02]  /*be40*/  STG.E desc[UR50][R6.64], R3 ;  /* 0x0000000306007986 */ /* 0x0001e4000c101932 */
.L_x_176:
[----:B------:R-:W-:Y:S05]  /*be50*/  BSYNC B1 ;  /* 0x0000000000017941 */ /* 0x000fea0003800000 */
.L_x_175:
[----:B------:R-:W-:-:S06]  /*be60*/  UISETP.GT.AND UP0, UPT, UR45, 0x1, UPT ;  /* 0x000000012d00788c */ /* 0x000fcc000bf04270 */
[----:B------:R-:W-:-:S13]  /*be70*/  PLOP3.LUT P0, PT, PT, PT, UP0, 0x80, 0x0 ;  /* 0x000000000000781c */ /* 0x000fda0003f0f008 */
[----:B------:R-:W-:Y:S05]  /*be80*/  @P0 BRA `(.L_x_171) ;  /* 0x0000000400ac0947 */ /* 0x000fea0003800000 */
[----:B------:R-:W1:Y:S01]  /*be90*/  LDC R11, c[0x0][0xbe8] ;  /* 0x0002fa00ff0b7b82 */ /* 0x000e620000000800 */
[----:B------:R-:W-:Y:S01]  /*bea0*/  ULDC.64 UR10, c[0x0][0xaa0] ;  /* 0x0002a800000a7ab9 */ /* 0x000fe20000000a00 */
[----:B0-----:R-:W-:Y:S01]  /*beb0*/  IMAD R3, R17, 0x20, R200 ;  /* 0x0000002011037824 */ /* 0x001fe200078e02c8 */
[----:B------:R-:W-:Y:S01]  /*bec0*/  UIMAD UR7, UR16, UR10, URZ ;  /* 0x0000000a100772a4 */ /* 0x000fe2000f8e023f */
[----:B------:R-:W-:Y:S01]  /*bed0*/  IMAD.U32 R8, RZ, RZ, UR43 ;  /* 0x0000002bff087e24 */ /* 0x000fe2000f8e00ff */
[----:B------:R-:W-:Y:S01]  /*bee0*/  UIMAD.WIDE.U32 UR8, UR4, UR10, URZ ;  /* 0x0000000a040872a5 */ /* 0x000fe2000f8e003f */
[----:B------:R-:W-:Y:S01]  /*bef0*/  IMAD.U32 R13, RZ, RZ, UR43 ;  /* 0x0000002bff0d7e24 */ /* 0x000fe2000f8e00ff */
[----:B------:R-:W-:Y:S01]  /*bf00*/  UIMAD UR7, UR4, UR11, UR7 ;  /* 0x0000000b040772a4 */ /* 0x000fe2000f8e0207 */
[----:B------:R-:W-:Y:S01]  /*bf10*/  IMAD R8, R8, 0x80, R3 ;  /* 0x0000008008087824 */ /* 0x000fe200078e0203 */
[----:B------:R-:W-:Y:S01]  /*bf20*/  BSSY B1, `(.L_x_177) ;  /* 0x0000037000017945 */ /* 0x000fe20003800000 */
[----:B------:R-:W-:Y:S01]  /*bf30*/  ULDC.64 UR10, c[0x0][0xae8] ;  /* 0x0002ba00000a7ab9 */ /* 0x000fe20000000a00 */
[----:B------:R-:W-:Y:S01]  /*bf40*/  UIADD3 UR9, UR9, UR7, URZ ;  /* 0x0000000709097290 */ /* 0x000fe2000fffe03f */
[----:B------:R-:W-:-:S03]  /*bf50*/  IMAD.MOV.U32 R3, RZ, RZ, R8 ;  /* 0x000000ffff037224 */ /* 0x000fc600078e0008 */
[----:B------:R-:W-:-:S04]  /*bf60*/  UIMAD.WIDE.U32 UR8, UR42, UR10, UR8 ;  /* 0x0000000a2a0872a5 */ /* 0x000fc8000f8e0008 */
[----:B------:R-:W-:-:S03]  /*bf70*/  UIMAD UR9, UR42, UR11, UR9 ;  /* 0x0000000b2a0972a4 */ /* 0x000fc6000f8e0209 */
[----:B------:R-:W-:Y:S01]  /*bf80*/  ULDC.64 UR10, c[0x0][0xaf0] ;  /* 0x0002bc00000a7ab9 */ /* 0x000fe20000000a00 */
[----:B-1----:R-:W-:Y:S01]  /*bf90*/  ISETP.NE.AND P0, PT, R11, 0x1, PT ;  /* 0x000000010b00780c */ /* 0x002fe20003f05270 */
[----:B------:R-:W-:-:S04]  /*bfa0*/  UIMAD UR37, UR37, UR10, URZ ;  /* 0x0000000a252572a4 */ /* 0x000fc8000f8e023f */
[----:B------:R-:W-:Y:S02]  /*bfb0*/  UIMAD UR4, UR36, UR11, UR37 ;  /* 0x0000000b240472a4 */ /* 0x000fe4000f8e0225 */
[----:B------:R-:W-:-:S03]  /*bfc0*/  UIMAD.WIDE.U32 UR36, UR36, UR10, UR8 ;  /* 0x0000000a242472a5 */ /* 0x000fc6000f8e0008 */
[----:B------:R-:W-:Y:S01]  /*bfd0*/  ULDC.64 UR8, c[0x0][0xae0] ;  /* 0x0002b80000087ab9 */ /* 0x000fe20000000a00 */
[----:B------:R-:W-:Y:S02]  /*bfe0*/  UIADD3 UR4, UR37, UR4, URZ ;  /* 0x0000000425047290 */ /* 0x000fe4000fffe03f */
[----:B------:R-:W0:Y:S08]  /*bff0*/  @P0 LDC R5, c[0x0][0xbec] ;  /* 0x0002fb00ff050b82 */ /* 0x000e300000000800 */
[----:B------:R-:W1:Y:S01]  /*c000*/  @P0 LDC R7, c[0x0][0xbf0] ;  /* 0x0002fc00ff070b82 */ /* 0x000e620000000800 */
[----:B0-----:R-:W-:-:S04]  /*c010*/  @P0 IMAD.HI.U32 R4, R8, R5, RZ ;  /* 0x0000000508040227 */ /* 0x001fc800078e00ff */
[----:B------:R-:W-:Y:S02]  /*c020*/  IMAD.U32 R5, RZ, RZ, UR37 ;  /* 0x00000025ff057e24 */ /* 0x000fe4000f8e00ff */
[----:B------:R-:W-:Y:S01]  /*c030*/  IMAD.U32 R5, RZ, RZ, UR4 ;  /* 0x00000004ff057e24 */ /* 0x000fe2000f8e00ff */
[----:B-1----:R-:W-:-:S04]  /*c040*/  @P0 SHF.R.U32.HI R3, RZ, R7, R4 ;  /* 0x00000007ff030219 */ /* 0x002fc80000011604 */
[--C-:B------:R-:W-:Y:S01]  /*c050*/  SHF.R.S32.HI R4, RZ, 0x1f, R3.reuse ;  /* 0x0000001fff047819 */ /* 0x100fe20000011403 */
[----:B------:R-:W-:-:S04]  /*c060*/  IMAD.MOV R7, RZ, RZ, -R3 ;  /* 0x000000ffff077224 */ /* 0x000fc800078e0a03 */
[----:B------:R-:W-:Y:S02]  /*c070*/  IMAD R6, R4, UR8, RZ ;  /* 0x0000000804067c24 */ /* 0x000fe4000f8e02ff */
[----:B------:R-:W-:Y:S02]  /*c080*/  IMAD.U32 R4, RZ, RZ, UR36 ;  /* 0x00000024ff047e24 */ /* 0x000fe4000f8e00ff */
[----:B------:R-:W-:Y:S02]  /*c090*/  IMAD R7, R11, R7, R8 ;  /* 0x000000070b077224 */ /* 0x000fe400078e0208 */
[C---:B------:R-:W-:Y:S02]  /*c0a0*/  IMAD R9, R3.reuse, UR9, R6 ;  /* 0x0000000903097c24 */ /* 0x040fe4000f8e0206 */
[----:B------:R-:W-:Y:S01]  /*c0b0*/  IMAD.WIDE.U32 R4, R3, UR8, R4 ;  /* 0x0000000803047c25 */ /* 0x000fe2000f8e0004 */
[----:B------:R-:W-:Y:S01]  /*c0c0*/  SHF.R.S32.HI R3, RZ, 0x1f, R7 ;  /* 0x0000001fff037819 */ /* 0x000fe20000011407 */
[----:B------:R-:W-:-:S02]  /*c0d0*/  ULDC.64 UR8, c[0x0][0xad8] ;  /* 0x0002b60000087ab9 */ /* 0x000fc40000000a00 */
[----:B------:R-:W-:Y:S02]  /*c0e0*/  IMAD.IADD R5, R5, 0x1, R9 ;  /* 0x0000000105057824 */ /* 0x000fe400078e0209 */
[----:B------:R-:W-:Y:S02]  /*c0f0*/  IMAD R6, R3, UR8, RZ ;  /* 0x0000000803067c24 */ /* 0x000fe4000f8e02ff */
[----:B------:R-:W-:Y:S02]  /*c100*/  IMAD R8, R13, 0x80, R200 ;  /* 0x000000800d087824 */ /* 0x000fe400078e02c8 */
[----:B-----5:R-:W-:Y:S02]  /*c110*/  IMAD R11, R0, R11, RZ ;  /* 0x0000000b000b7224 */ /* 0x020fe400078e02ff */
[C---:B------:R-:W-:Y:S02]  /*c120*/  IMAD R3, R7.reuse, UR9, R6 ;  /* 0x0000000907037c24 */ /* 0x040fe4000f8e0206 */
[----:B------:R-:W-:Y:S01]  /*c130*/  IMAD.WIDE.U32 R4, R7, UR8, R4 ;  /* 0x0000000807047c25 */ /* 0x000fe2000f8e0004 */
[----:B------:R-:W-:Y:S01]  /*c140*/  ISETP.GE.AND P2, PT, R8, R11, PT ;  /* 0x0000000b0800720c */ /* 0x000fe20003f46270 */
[----:B------:R-:W-:-:S02]  /*c150*/  ULDC.64 UR8, c[0x0][0xa80] ;  /* 0x0002a00000087ab9 */ /* 0x000fc40000000a00 */
[----:B------:R-:W-:Y:S01]  /*c160*/  IMAD.IADD R3, R5, 0x1, R3 ;  /* 0x0000000105037824 */ /* 0x000fe200078e0203 */
[----:B------:R-:W-:Y:S01]  /*c170*/  LEA R6, P3, R4, UR8, 0x1 ;  /* 0x0000000804067c11 */ /* 0x000fe2000f8608ff */
[----:B------:R-:W-:-:S03]  /*c180*/  VIADD R0, R8, 0x20 ;  /* 0x0000002008007836 */ /* 0x000fc60000000000 */
[----:B------:R-:W-:Y:S01]  /*c190*/  LEA.HI.X R3, R4, UR9, R3, 0x1, P3 ;  /* 0x0000000904037c11 */ /* 0x000fe200098f0c03 */
[----:B------:R0:W1:Y:S01]  /*c1a0*/  SHFL.IDX PT, R7, R6, RZ, 0x181f ;  /* 0x00181fff06077589 */ /* 0x00006200000e0000 */
[-C--:B------:R-:W-:Y:S01]  /*c1b0*/  ISETP.GE.AND P1, PT, R0, R11.reuse, PT ;  /* 0x0000000b0000720c */ /* 0x080fe20003f26270 */
[----:B------:R-:W-:Y:S02]  /*c1c0*/  VIADD R0, R8, 0x40 ;  /* 0x0000004008007836 */ /* 0x000fe40000000000 */
[----:B------:R0:W2:Y:S03]  /*c1d0*/  SHFL.IDX PT, R5, R3, RZ, 0x181f ;  /* 0x00181fff03057589 */ /* 0x0000a600000e0000 */
        /* <DEDUP_REMOVED lines=9> */
[----:B------:R3:W-:Y:S04]  /*c270*/  @!P4 ST.E.128 desc[UR50][R12.64], RZ ;  /* 0x000000ff0c00c985 */ /* 0x0007e8000c101d32 */
[----:B------:R3:W-:Y:S02]  /*c280*/  @!P5 ST.E.128 desc[UR50][R4.64], RZ ;  /* 0x000000ff0400d985 */ /* 0x0007e4000c101d32 */
.L_x_178:
[----:B------:R-:W-:Y:S05]  /*c290*/  BSYNC B1 ;  /* 0x0000000000017941 */ /* 0x000fea0003800000 */
.L_x_177:
[----:B--23--:R2:W3:Y:S01]  /*c2a0*/  SHFL.IDX PT, R5, R3, 0x1, 0x181f ;  /* 0x00381f0003057f89 */ /* 0x00c4e200000e0000 */
[----:B------:R-:W-:Y:S03]  /*c2b0*/  BSSY B1, `(.L_x_179) ;  /* 0x000000c000017945 */ /* 0x000fe60003800000 */
[----:B-1----:R2:W1:Y:S01]  /*c2c0*/  SHFL.IDX PT, R7, R6, 0x1, 0x181f ;  /* 0x00381f0006077f89 */ /* 0x00246200000e0000 */
[----:B------:R-:W-:Y:S05]  /*c2d0*/  @P1 BRA `(.L_x_180) ;  /* 0x0000000000241947 */ /* 0x000fea0003800000 */
[----:B------:R-:W-:Y:S02]  /*c2e0*/  ULDC UR4, c[0x0][0xac8] ;  /* 0x0002b20000047ab9 */ /* 0x000fe40000000800 */
[----:B------:R-:W-:Y:S02]  /*c2f0*/  ISETP.GE.AND P3, PT, R2, UR4, PT ;  /* 0x0000000402007c0c */ /* 0x000fe4000bf66270 */
[----:B------:R-:W-:-:S11]  /*c300*/  ISETP.GE.AND P4, PT, R16, UR4, PT ;  /* 0x0000000410007c0c */ /* 0x000fd6000bf86270 */
[-C--:B-1----:R-:W-:Y:S02]  /*c310*/  @!P3 LEA R12, P1, R2, R7.reuse, 0x1 ;  /* 0x00000007020cb211 */ /* 0x082fe400078208ff */
[----:B------:R-:W-:Y:S02]  /*c320*/  @!P4 LEA R4, P2, R16, R7, 0x1 ;  /* 0x000000071004c211 */ /* 0x000fe400078408ff */
[-C--:B---3--:R-:W-:Y:S02]  /*c330*/  @!P3 LEA.HI.X R13, R2, R5.reuse, R222, 0x1, P1 ;  /* 0x00000005020db211 */ /* 0x088fe400008f0cde */
[----:B------:R-:W-:-:S03]  /*c340*/  @!P4 LEA.HI.X R5, R16, R5, R221, 0x1, P2 ;  /* 0x000000051005c211 */ /* 0x000fc600010f0cdd */
[----:B------:R4:W-:Y:S04]  /*c350*/  @!P3 ST.E.128 desc[UR50][R12.64], RZ ;  /* 0x000000ff0c00b985 */ /* 0x0009e8000c101d32 */
[----:B------:R4:W-:Y:S02]  /*c360*/  @!P4 ST.E.128 desc[UR50][R4.64], RZ ;  /* 0x000000ff0400c985 */ /* 0x0009e4000c101d32 */
.L_x_180:
[----:B------:R-:W-:Y:S05]  /*c370*/  BSYNC B1 ;  /* 0x0000000000017941 */ /* 0x000fea0003800000 */
.L_x_179:
[----:B---34-:R3:W4:Y:S01]  /*c380*/  SHFL.IDX PT, R5, R3, 0x2, 0x181f ;  /* 0x00581f0003057f89 */ /* 0x01872200000e0000 */
        /* <DEDUP_REMOVED lines=8> */
[-C--:B----4-:R-:W-:Y:S02]  /*c410*/  @!P2 LEA.HI.X R13, R2, R5.reuse, R222, 0x1, P0 ;  /* 0x00000005020da211 */ /* 0x090fe400000f0cde */
[----:B------:R-:W-:-:S03]  /*c420*/  @!P3 LEA.HI.X R5, R16, R5, R221, 0x1, P1 ;  /* 0x000000051005b211 */ /* 0x000fc600008f0cdd */
[----:B------:R1:W-:Y:S04]  /*c430*/  @!P2 ST.E.128 desc[UR50][R12.64], RZ ;  /* 0x000000ff0c00a985 */ /* 0x0003e8000c101d32 */
[----:B------:R1:W-:Y:S02]  /*c440*/  @!P3 ST.E.128 desc[UR50][R4.64], RZ ;  /* 0x000000ff0400b985 */ /* 0x0003e4000c101d32 */
.L_x_182:
[----:B------:R-:W-:Y:S05]  /*c450*/  BSYNC B1 ;  /* 0x0000000000017941 */ /* 0x000fea0003800000 */
.L_x_181:
[----:B------:R-:W-:Y:S01]  /*c460*/  VIADD R0, R8, 0x60 ;  /* 0x0000006008007836 */ /* 0x000fe20000000000 */
[----:B0-23--:R-:W0:Y:S04]  /*c470*/  SHFL.IDX PT, R3, R3, 0x3, 0x181f ;  /* 0x00781f0003037f89 */ /* 0x00de2800000e0000 */
[----:B------:R-:W-:Y:S01]  /*c480*/  ISETP.GE.AND P0, PT, R0, R11, PT ;  /* 0x0000000b0000720c */ /* 0x000fe20003f06270 */
[----:B-1--4-:R1:W2:-:S12]  /*c490*/  SHFL.IDX PT, R5, R6, 0x3, 0x181f ;  /* 0x00781f0006057f89 */ /* 0x01229800000e0000 */
[----:B-1----:R-:W-:Y:S05]  /*c4a0*/  @P0 BRA `(.L_x_171) ;  /* 0x0000000000240947 */ /* 0x002fea0003800000 */
[----:B------:R-:W-:Y:S02]  /*c4b0*/  ULDC UR4, c[0x0][0xac8] ;  /* 0x0002b20000047ab9 */ /* 0x000fe40000000800 */
[----:B------:R-:W-:Y:S02]  /*c4c0*/  ISETP.GE.AND P2, PT, R2, UR4, PT ;  /* 0x0000000402007c0c */ /* 0x000fe4000bf46270 */
[----:B------:R-:W-:-:S11]  /*c4d0*/  ISETP.GE.AND P3, PT, R16, UR4, PT ;  /* 0x0000000410007c0c */ /* 0x000fd6000bf66270 */
[-C--:B--2---:R-:W-:Y:S02]  /*c4e0*/  @!P2 LEA R6, P0, R2, R5.reuse, 0x1 ;  /* 0x000000050206a211 */ /* 0x084fe400078008ff */
[----:B------:R-:W-:Y:S02]  /*c4f0*/  @!P3 LEA R4, P1, R16, R5, 0x1 ;  /* 0x000000051004b211 */ /* 0x000fe400078208ff */
[-C--:B0-----:R-:W-:Y:S02]  /*c500*/  @!P2 LEA.HI.X R7, R2, R3.reuse, R222, 0x1, P0 ;  /* 0x000000030207a211 */ /* 0x081fe400000f0cde */
[----:B------:R-:W-:-:S03]  /*c510*/  @!P3 LEA.HI.X R5, R16, R3, R221, 0x1, P1 ;  /* 0x000000031005b211 */ /* 0x000fc600008f0cdd */
[----:B------:R0:W-:Y:S04]  /*c520*/  @!P2 ST.E.128 desc[UR50][R6.64], RZ ;  /* 0x000000ff0600a985 */ /* 0x0001e8000c101d32 */
[----:B------:R0:W-:Y:S02]  /*c530*/  @!P3 ST.E.128 desc[UR50][R4.64], RZ ;  /* 0x000000ff0400b985 */ /* 0x0001e4000c101d32 */
.L_x_171:
[----:B------:R-:W-:Y:S05]  /*c540*/  BSYNC B0 ;  /* 0x0000000000007941 */ /* 0x000fea0003800000 */
.L_x_161:
[----:B------:R-:W-:Y:S02]  /*c550*/  ULDC UR4, c[0x0][0xc3c] ;  /* 0x00030f0000047ab9 */ /* 0x000fe40000000800 */
[----:B------:R-:W-:-:S13]  /*c560*/  ISETP.GE.AND P0, PT, R39, UR4, PT ;  /* 0x0000000427007c0c */ /* 0x000fda000bf06270 */
[----:B------:R-:W-:Y:S05]  /*c570*/  @!P0 BRA `(.L_x_183) ;  /* 0xffffff48009c8947 */ /* 0x000fea000383ffff */
[----:B------:R-:W-:Y:S05]  /*c580*/  EXIT ;  /* 0x000000000000794d */ /* 0x000fea0003800000 */
.L_x_134:
[----:B------:R-:W-:-:S08]  /*c590*/  NOP ;  /* 0x0000000000007918 */ /* 0x000fd00000000000 */
[----:B------:R-:W0:-:S00]  /*c5a0*/  USETMAXREG.DEALLOC.CTAPOOL 0x18 ;  /* 0x00000018000079c8 */ /* 0x000e0000080e0500 */
[----:B0-----:R-:W2:Y:S01]  /*c5b0*/  LDL.LU R2, [R1+0x8] ;  /* 0x0000080001027983 */ /* 0x001ea20000300800 */
[----:B------:R-:W-:Y:S01]  /*c5c0*/  LOP3.LUT R0, R0, 0x3, RZ, 0xc0, !PT ;  /* 0x0000000300007812 */ /* 0x000fe200078ec0ff */
[----:B------:R-:W-:-:S05]  /*c5d0*/  IMAD.MOV.U32 R6, RZ, RZ, RZ ;  /* 0x000000ffff067224 */ /* 0x000fca00078e00ff */
[----:B------:R-:W0:Y:S02]  /*c5e0*/  SHFL.IDX PT, R0, R0, RZ, 0x1f ;  /* 0x00001fff00007589 */ /* 0x000e2400000e0000 */
[----:B0-----:R-:W-:Y:S02]  /*c5f0*/  ISETP.NE.AND P0, PT, R0, RZ, PT ;  /* 0x000000ff0000720c */ /* 0x001fe40003f05270 */
[----:B--2---:R-:W-:-:S11]  /*c600*/  LOP3.LUT R2, R2, 0xfffffffd, RZ, 0xc0, !PT ;  /* 0xfffffffd02027812 */ /* 0x004fd600078ec0ff */
[----:B------:R-:W-:-:S05]  /*c610*/  @P0 LOP3.LUT R2, R2, 0x2, RZ, 0xfc, !PT ;  /* 0x0000000202020812 */ /* 0x000fca00078efcff */
[----:B------:R0:W-:Y:S01]  /*c620*/  STL [R1+0x8], R2 ;  /* 0x0000080201007387 */ /* 0x0001e20000100800 */
[----:B------:R-:W-:Y:S05]  /*c630*/  @!P0 BRA `(.L_x_184) ;  /* 0x00000000002c8947 */ /* 0x000fea0003800000 */
[----:B------:R-:W1:Y:S08]  /*c640*/  S2UR UR5, SR_CgaCtaId ;  /* 0x00000000000579c3 */ /* 0x000e700000008800 */
[----:B------:R-:W-:Y:S06]  /*c650*/  BAR.SYNC.DEFER_BLOCKING 0x5, 0x180 ;  /* 0x0146000000007b1d */ /* 0x000fec0000010000 */
[----:B------:R-:W-:-:S02]  /*c660*/  UMOV UR4, 0x400 ;  /* 0x0000040000047882 */ /* 0x000fc40000000000 */
[----:B-1----:R-:W-:-:S09]  /*c670*/  ULEA UR4, UR5, UR4, 0x18 ;  /* 0x0000000405047291 */ /* 0x002fd2000f8ec03f */
[----:B------:R-:W1:Y:S04]  /*c680*/  LDS.128 R4, [UR4+0x298d0] ;  /* 0x0298d004ff047984 */ /* 0x000e680008000c00 */
[----:B-1----:R1:W-:Y:S01]  /*c690*/  STL.64 [R1+0x10], R4 ;  /* 0x0000100401007387 */ /* 0x0023e20000100a00 */
[----:B------:R-:W-:-:S03]  /*c6a0*/  IMAD.MOV.U32 R0, RZ, RZ, R7 ;  /* 0x000000ffff007224 */ /* 0x000fc600078e0007 */
[----:B------:R1:W-:Y:S02]  /*c6b0*/  STL [R1+0x18], R6 ;  /* 0x0000180601007387 */ /* 0x0003e40000100800 */
[----:B------:R-:W-:Y:S01]  /*c6c0*/  R2UR UR43, R0 ;  /* 0x00000000002b72ca */ /* 0x000fe200000e0000 */
[----:B------:R-:W-:Y:S06]  /*c6d0*/  BAR.ARV 0x4, 0x180 ;  /* 0x0106000000007b1d */ /* 0x000fec0000002000 */
[----:B------:R-:W-:Y:S08]  /*c6e0*/  BRA `(.L_x_185) ;  /* 0x0000000800b07947 */ /* 0x000ff00003800000 */
.L_x_184:
[----:B------:R-:W1:Y:S01]  /*c6f0*/  S2R R0, SR_TID.X ;  /* 0x0000000000007919 */ /* 0x000e620000002100 */
[----:B------:R-:W-:Y:S01]  /*c700*/  ULDC UR4, c[0x0][0xc3c] ;  /* 0x00030f0000047ab9 */ /* 0x000fe20000000800 */
[----:B-1----:R-:W-:-:S04]  /*c710*/  LOP3.LUT R0, R0, 0x1f, RZ, 0xc0, !PT ;  /* 0x0000001f00007812 */ /* 0x002fc800078ec0ff */
[----:B------:R-:W-:-:S04]  /*c720*/  ISETP.NE.AND P0, PT, R0, 0x1f, PT ;  /* 0x0000001f0000780c */ /* 0x000fc80003f05270 */
[----:B------:R-:W-:-:S13]  /*c730*/  ISETP.GE.OR P1, PT, R0, UR4, !P0 ;  /* 0x0000000400007c0c */ /* 0x000fda000c726670 */
[----:B0-----:R-:W0:Y:S08]  /*c740*/  @!P1 LDC.64 R2, c[0x0][0xc80] ;  /* 0x00032000ff029b82 */ /* 0x001e300000000a00 */
[----:B------:R-:W1:Y:S01]  /*c750*/  @!P1 LDC.64 R4, c[0x0][0xc78] ;  /* 0x00031e00ff049b82 */ /* 0x000e620000000a00 */
[----:B0-----:R-:W-:-:S05]  /*c760*/  @!P1 IMAD.WIDE.U32 R2, R0, 0x4, R2 ;  /* 0x0000000400029825 */ /* 0x001fca00078e0002 */
[----:B------:R1:W2:Y:S02]  /*c770*/  @!P1 LDG.E R6, desc[UR50][R2.64] ;  /* 0x0000003202069981 */ /* 0x0002a4000c1e1900 */
[----:B-1----:R-:W-:-:S04]  /*c780*/  @!P1 IMAD.WIDE.U32 R2, R0, 0x4, R4 ;  /* 0x0000000400029825 */ /* 0x002fc800078e0004 */
[----:B------:R-:W-:-:S06]  /*c790*/  IMAD.MOV.U32 R5, RZ, RZ, RZ ;  /* 0x000000ffff057224 */ /* 0x000fcc00078e00ff */
[----:B------:R-:W2:Y:S01]  /*c7a0*/  @!P1 LDG.E R5, desc[UR50][R2.64] ;  /* 0x0000003202059981 */ /* 0x000ea2000c1e1900 */
[C---:B------:R-:W-:Y:S01]  /*c7b0*/  ISETP.NE.AND P1, PT, R0.reuse, RZ, PT ;  /* 0x000000ff0000720c */ /* 0x040fe20003f25270 */
[----:B------:R-:W-:Y:S01]  /*c7c0*/  UMOV UR43, URZ ;  /* 0x0000003f002b7c82 */ /* 0x000fe20008000000 */
[C---:B------:R-:W-:Y:S02]  /*c7d0*/  ISETP.GE.U32.AND P2, PT, R0.reuse, 0x2, PT ;  /* 0x000000020000780c */ /* 0x040fe40003f46070 */
[C---:B------:R-:W-:Y:S02]  /*c7e0*/  ISETP.GE.U32.AND P3, PT, R0.reuse, 0x4, PT ;  /* 0x000000040000780c */ /* 0x040fe40003f66070 */
[C---:B------:R-:W-:Y:S02]  /*c7f0*/  ISETP.GE.U32.AND P4, PT, R0.reuse, 0x8, PT ;  /* 0x000000080000780c */ /* 0x040fe40003f86070 */
[----:B------:R-:W-:Y:S01]  /*c800*/  ISETP.GE.U32.AND P5, PT, R0, 0x10, PT ;  /* 0x000000100000780c */ /* 0x000fe20003fa6070 */
[----:B--2---:R-:W-:-:S05]  /*c810*/  IMAD R4, R6, R5, RZ ;  /* 0x0000000506047224 */ /* 0x004fca00078e02ff */
[----:B------:R-:W0:Y:S02]  /*c820*/  SHFL.UP PT, R7, R4, 0x1, RZ ;  /* 0x0420000004077989 */ /* 0x000e2400000e00ff */
[----:B0-----:R-:W-:-:S05]  /*c830*/  SEL R7, R7, RZ, P1 ;  /* 0x000000ff07077207 */ /* 0x001fca0000800000 */
[----:B------:R-:W-:-:S05]  /*c840*/  IMAD.IADD R7, R4, 0x1, R7 ;  /* 0x0000000104077824 */ /* 0x000fca00078e0207 */
[----:B------:R-:W0:Y:S02]  /*c850*/  SHFL.UP PT, R8, R7, 0x2, RZ ;  /* 0x0440000007087989 */ /* 0x000e2400000e00ff */
[----:B0-----:R-:W-:-:S05]  /*c860*/  SEL R8, R8, RZ, P2 ;  /* 0x000000ff08087207 */ /* 0x001fca0001000000 */
[----:B------:R-:W-:Y:S02]  /*c870*/  IMAD.IADD R8, R7, 0x1, R8 ;  /* 0x0000000107087824 */ /* 0x000fe400078e0208 */
[----:B------:R-:W0:Y:S03]  /*c880*/  S2R R7, SR_CTAID.X ;  /* 0x0000000000077919 */ /* 0x000e260000002500 */
[----:B------:R-:W1:Y:S02]  /*c890*/  SHFL.UP PT, R9, R8, 0x4, RZ ;  /* 0x0480000008097989 */ /* 0x000e6400000e00ff */
[----:B-1----:R-:W-:-:S05]  /*c8a0*/  SEL R9, R9, RZ, P3 ;  /* 0x000000ff09097207 */ /* 0x002fca0001800000 */
[----:B------:R-:W-:-:S05]  /*c8b0*/  IMAD.IADD R3, R8, 0x1, R9 ;  /* 0x0000000108037824 */ /* 0x000fca00078e0209 */
[----:B------:R-:W1:Y:S02]  /*c8c0*/  SHFL.UP PT, R2, R3, 0x8, RZ ;  /* 0x0500000003027989 */ /* 0x000e6400000e00ff */
[----:B-1----:R-:W-:-:S05]  /*c8d0*/  SEL R2, R2, RZ, P4 ;  /* 0x000000ff02027207 */ /* 0x002fca0002000000 */
[----:B------:R-:W-:-:S05]  /*c8e0*/  IMAD.IADD R4, R3, 0x1, R2 ;  /* 0x0000000103047824 */ /* 0x000fca00078e0202 */
[----:B------:R-:W1:Y:S02]  /*c8f0*/  SHFL.UP PT, R2, R4, 0x10, RZ ;  /* 0x0600000004027989 */ /* 0x000e6400000e00ff */
[----:B-1----:R-:W-:Y:S02]  /*c900*/  SEL R9, R2, RZ, P5 ;  /* 0x000000ff02097207 */ /* 0x002fe40002800000 */
[----:B------:R-:W1:Y:S03]  /*c910*/  LDC R2, c[0x0][0xc38] ;  /* 0x00030e00ff027b82 */ /* 0x000e660000000800 */
[----:B------:R-:W-:-:S05]  /*c920*/  IMAD.IADD R9, R4, 0x1, R9 ;  /* 0x0000000104097824 */ /* 0x000fca00078e0209 */
[----:B------:R-:W1:Y:S02]  /*c930*/  SHFL.IDX PT, R11, R9, 0x1f, 0x1f ;  /* 0x03e01f00090b7f89 */ /* 0x000e6400000e0000 */
[----:B-1----:R-:W-:-:S04]  /*c940*/  IMAD R8, R11, R2, RZ ;  /* 0x000000020b087224 */ /* 0x002fc800078e02ff */
[----:B------:R-:W-:Y:S01]  /*c950*/  IMAD.MOV.U32 R11, RZ, RZ, R8 ;  /* 0x000000ffff0b7224 */ /* 0x000fe200078e0008 */
[----:B0-----:R-:W-:-:S13]  /*c960*/  ISETP.GT.AND P6, PT, R8, R7, PT ;  /* 0x000000070800720c */ /* 0x001fda0003fc4270 */
[----:B------:R-:W-:Y:S05]  /*c970*/  @P6 BRA `(.L_x_186) ;  /* 0x0000000000a46947 */ /* 0x000fea0003800000 */
[----:B------:R-:W-:Y:S01]  /*c980*/  IMAD.MOV.U32 R8, RZ, RZ, R11 ;  /* 0x000000ffff087224 */ /* 0x000fe200078e000b */
[----:B------:R-:W-:Y:S01]  /*c990*/  UMOV UR43, URZ ;  /* 0x0000003f002b7c82 */ /* 0x000fe20008000000 */
[----:B------:R-:W-:-:S05]  /*c9a0*/  ULDC UR5, c[0x0][0xc3c] ;  /* 0x00030f0000057ab9 */ /* 0x000fca0000000800 */
.L_x_188:
[----:B------:R-:W-:-:S03]  /*c9b0*/  UIADD3 UR4, UR43, 0x1f, URZ ;  /* 0x0000001f2b047890 */ /* 0x000fc6000fffe03f */
[----:B------:R-:W-:Y:S01]  /*c9c0*/  ULDC UR43, c[0x0][0xc3c] ;  /* 0x00030f00002b7ab9 */ /* 0x000fe20000000800 */
[----:B------:R-:W-:-:S06]  /*c9d0*/  UISETP.GE.AND UP0, UPT, UR4, UR5, UPT ;  /* 0x000000050400728c */ /* 0x000fcc000bf06270 */
[----:B------:R-:W-:-:S13]  /*c9e0*/  PLOP3.LUT P6, PT, PT, PT, UP0, 0x40, 0x0 ;  /* 0x000000000000781c */ /* 0x000fda0003fce808 */
[----:B------:R-:W-:Y:S05]  /*c9f0*/  @!P6 BRA `(.L_x_187) ;  /* 0x0000000400b4e947 */ /* 0x000fea0003800000 */
[----:B------:R-:W-:Y:S01]  /*ca00*/  UMOV UR43, UR4 ;  /* 0x00000004002b7c82 */ /* 0x000fe20008000000 */
[----:B------:R-:W-:Y:S02]  /*ca10*/  IMAD.MOV.U32 R6, RZ, RZ, RZ ;  /* 0x000000ffff067224 */ /* 0x000fe400078e00ff */
[----:B------:R-:W-:-:S05]  /*ca20*/  VIADD R9, R0, UR43 ;  /* 0x0000002b00097c36 */ /* 0x000fca0008000000 */
[----:B------:R-:W-:-:S13]  /*ca30*/  ISETP.GE.OR P6, PT, R9, UR5, !P0 ;  /* 0x0000000509007c0c */ /* 0x000fda000c7c6670 */
[----:B------:R-:W0:Y:S08]  /*ca40*/  @!P6 LDC.64 R2, c[0x0][0xc80] ;  /* 0x00032000ff02eb82 */ /* 0x000e300000000a00 */
[----:B------:R-:W1:Y:S01]  /*ca50*/  @!P6 LDC.64 R4, c[0x0][0xc78] ;  /* 0x00031e00ff04eb82 */ /* 0x000e620000000a00 */
[----:B0-----:R-:W-:-:S05]  /*ca60*/  @!P6 IMAD.WIDE R2, R9, 0x4, R2 ;  /* 0x000000040902e825 */ /* 0x001fca00078e0202 */
[----:B------:R1:W2:Y:S02]  /*ca70*/  @!P6 LDG.E R6, desc[UR50][R2.64] ;  /* 0x000000320206e981 */ /* 0x0002a4000c1e1900 */
[----:B-1----:R-:W-:-:S04]  /*ca80*/  @!P6 IMAD.WIDE R2, R9, 0x4, R4 ;  /* 0x000000040902e825 */ /* 0x002fc800078e0204 */
[----:B------:R-:W-:-:S06]  /*ca90*/  IMAD.MOV.U32 R5, RZ, RZ, RZ ;  /* 0x000000ffff057224 */ /* 0x000fcc00078e00ff */
[----:B------:R-:W2:Y:S02]  /*caa0*/  @!P6 LDG.E R5, desc[UR50][R2.64] ;  /* 0x000000320205e981 */ /* 0x000ea4000c1e1900 */
[----:B--2---:R-:W-:-:S05]  /*cab0*/  IMAD R11, R6, R5, RZ ;  /* 0x00000005060b7224 */ /* 0x004fca00078e02ff */
[----:B------:R-:W0:Y:S02]  /*cac0*/  SHFL.UP PT, R4, R11, 0x1, RZ ;  /* 0x042000000b047989 */ /* 0x000e2400000e00ff */
[----:B0-----:R-:W-:-:S05]  /*cad0*/  SEL R4, R4, RZ, P1 ;  /* 0x000000ff04047207 */ /* 0x001fca0000800000 */
[----:B------:R-:W-:-:S05]  /*cae0*/  IMAD.IADD R4, R11, 0x1, R4 ;  /* 0x000000010b047824 */ /* 0x000fca00078e0204 */
        /* <DEDUP_REMOVED lines=11> */
[----:B------:R-:W-:Y:S02]  /*cba0*/  IMAD.IADD R9, R3, 0x1, R2 ;  /* 0x0000000103097824 */ /* 0x000fe400078e0202 */
[----:B------:R-:W0:Y:S03]  /*cbb0*/  LDC R2, c[0x0][0xc38] ;  /* 0x00030e00ff027b82 */ /* 0x000e260000000800 */
[----:B------:R-:W0:Y:S02]  /*cbc0*/  SHFL.IDX PT, R11, R9, 0x1f, 0x1f ;  /* 0x03e01f00090b7f89 */ /* 0x000e2400000e0000 */
[----:B0-----:R-:W-:-:S04]  /*cbd0*/  IMAD R11, R11, R2, RZ ;  /* 0x000000020b0b7224 */ /* 0x001fc800078e02ff */
[----:B------:R-:W-:-:S05]  /*cbe0*/  IMAD.IADD R8, R11, 0x1, R8 ;  /* 0x000000010b087824 */ /* 0x000fca00078e0208 */
[----:B------:R-:W-:-:S13]  /*cbf0*/  ISETP.GT.AND P6, PT, R8, R7, PT ;  /* 0x000000070800720c */ /* 0x000fda0003fc4270 */
[----:B------:R-:W-:Y:S05]  /*cc00*/  @!P6 BRA `(.L_x_188) ;  /* 0xfffffffc0068e947 */ /* 0x000fea000383ffff */
.L_x_186:
[----:B------:R-:W-:Y:S02]  /*cc10*/  IMAD.IADD R11, R8, 0x1, -R11 ;  /* 0x00000001080b7824 */ /* 0x000fe400078e0a0b */
[----:B------:R-:W-:Y:S02]  /*cc20*/  IMAD.MOV.U32 R8, RZ, RZ, RZ ;  /* 0x000000ffff087224 */ /* 0x000fe400078e00ff */
[----:B------:R-:W-:-:S05]  /*cc30*/  IMAD R4, R9, R2, R11 ;  /* 0x0000000209047224 */ /* 0x000fca00078e020b */
[----:B------:R-:W-:-:S13]  /*cc40*/  ISETP.GT.AND P0, PT, R4, R7, PT ;  /* 0x000000070400720c */ /* 0x000fda0003f04270 */
[----:B------:R-:W-:Y:S02]  /*cc50*/  VOTEU.ANY UR5, UPT, !P0 ;  /* 0x0000000000057886 */ /* 0x000fe400040e0100 */
[----:B------:R-:W-:Y:S02]  /*cc60*/  UPOPC UR4, UR5 ;  /* 0x00000005000472bf */ /* 0x000fe40008000000 */
[----:B------:R-:W-:-:S04]  /*cc70*/  ISETP.NE.AND P0, PT, RZ, UR5, PT ;  /* 0x00000005ff007c0c */ /* 0x000fc8000bf05270 */
[----:B------:R-:W-:Y:S02]  /*cc80*/  IMAD.U32 R13, RZ, RZ, UR4 ;  /* 0x00000004ff0d7e24 */ /* 0x000fe4000f8e00ff */
[----:B------:R-:W-:-:S03]  /*cc90*/  IMAD.U32 R12, RZ, RZ, UR4 ;  /* 0x00000004ff0c7e24 */ /* 0x000fc6000f8e00ff */
[----:B------:R-:W0:Y:S04]  /*cca0*/  SHFL.IDX PT, R6, R6, R13, 0x1f ;  /* 0x00001f0d06067589 */ /* 0x000e2800000e0000 */
[----:B------:R1:W2:Y:S01]  /*ccb0*/  SHFL.IDX PT, R5, R5, R12, 0x1f ;  /* 0x00001f0c05057589 */ /* 0x0002a200000e0000 */
[----:B0-----:R-:W-:-:S04]  /*ccc0*/  IABS R4, R6 ;  /* 0x0000000600047213 */ /* 0x001fc80000000000 */
[----:B------:R-:W0:Y:S08]  /*ccd0*/  I2F.RP R10, R4 ;  /* 0x00000004000a7306 */ /* 0x000e300000209400 */
[----:B0-----:R-:W0:Y:S02]  /*cce0*/  MUFU.RCP R10, R10 ;  /* 0x0000000a000a7308 */ /* 0x001e240000001000 */
[----:B0-----:R-:W-:-:S06]  /*ccf0*/  VIADD R3, R10, 0xffffffe ;  /* 0x0ffffffe0a037836 */ /* 0x001fcc0000000000 */
[----:B------:R-:W0:Y:S01]  /*cd00*/  F2I.FTZ.U32.TRUNC.NTZ R3, R3 ;  /* 0x0000000300037305 */ /* 0x000e22000021f000 */
[----:B-12---:R-:W-:Y:S05]  /*cd10*/  @!P0 BRA `(.L_x_189) ;  /* 0x00000000000c8947 */ /* 0x006fea0003800000 */
[----:B------:R-:W-:-:S06]  /*cd20*/  UIADD3 UR5, UR4, -0x1, URZ ;  /* 0xffffffff04057890 */ /* 0x000fcc000fffe03f */
[----:B------:R-:W-:-:S06]  /*cd30*/  IMAD.U32 R8, RZ, RZ, UR5 ;  /* 0x00000005ff087e24 */ /* 0x000fcc000f8e00ff */
[----:B------:R1:W2:Y:S02]  /*cd40*/  SHFL.IDX PT, R8, R9, R8, 0x1f ;  /* 0x00001f0809087589 */ /* 0x0002a400000e0000 */
.L_x_189:
[----:B--2---:R-:W-:Y:S01]  /*cd50*/  IMAD R11, R8, R2, R11 ;  /* 0x00000002080b7224 */ /* 0x004fe200078e020b */
[----:B------:R-:W-:Y:S01]  /*cd60*/  IABS R8, R5 ;  /* 0x0000000500087213 */ /* 0x000fe20000000000 */
[----:B01----:R-:W-:Y:S01]  /*cd70*/  IMAD.MOV R9, RZ, RZ, -R3 ;  /* 0x000000ffff097224 */ /* 0x003fe200078e0a03 */
[----:B------:R-:W-:Y:S01]  /*cd80*/  UIADD3 UR43, UR4, UR43, URZ ;  /* 0x0000002b042b7290 */ /* 0x000fe2000fffe03f */
[----:B------:R-:W-:Y:S01]  /*cd90*/  IMAD.MOV.U32 R2, RZ, RZ, RZ ;  /* 0x000000ffff027224 */ /* 0x000fe200078e00ff */
[----:B------:R-:W0:Y:S01]  /*cda0*/  I2F.RP R10, R8 ;  /* 0x00000008000a7306 */ /* 0x000e220000209400 */
[----:B------:R-:W-:Y:S01]  /*cdb0*/  IMAD R9, R9, R4, RZ ;  /* 0x0000000409097224 */ /* 0x000fe200078e02ff */
[----:B------:R1:W-:Y:S01]  /*cdc0*/  STL [R1+0x10], R11 ;  /* 0x0000100b01007387 */ /* 0x0003e20000100800 */
[----:B------:R-:W-:Y:S02]  /*cdd0*/  IMAD.IADD R7, R7, 0x1, -R11 ;  /* 0x0000000107077824 */ /* 0x000fe400078e0a0b */
[----:B------:R-:W-:Y:S01]  /*cde0*/  IMAD.HI.U32 R2, R3, R9, R2 ;  /* 0x0000000903027227 */ /* 0x000fe200078e0002 */
[----:B------:R-:W-:-:S05]  /*cdf0*/  IABS R3, R6 ;  /* 0x0000000600037213 */ /* 0x000fca0000000000 */
[----:B------:R-:W-:Y:S01]  /*ce00*/  IMAD.MOV R12, RZ, RZ, -R3 ;  /* 0x000000ffff0c7224 */ /* 0x000fe200078e0a03 */
[----:B-1----:R-:W-:Y:S01]  /*ce10*/  IABS R11, R7 ;  /* 0x00000007000b7213 */ /* 0x002fe20000000000 */
[----:B0-----:R-:W0:Y:S04]  /*ce20*/  MUFU.RCP R10, R10 ;  /* 0x0000000a000a7308 */ /* 0x001e280000001000 */
[----:B------:R-:W-:-:S04]  /*ce30*/  IMAD.HI.U32 R9, R2, R11, RZ ;  /* 0x0000000b02097227 */ /* 0x000fc800078e00ff */
[----:B------:R-:W-:Y:S02]  /*ce40*/  IMAD R11, R9, R12, R11 ;  /* 0x0000000c090b7224 */ /* 0x000fe400078e020b */
[----:B------:R-:W-:-:S03]  /*ce50*/  IMAD.MOV.U32 R2, RZ, RZ, RZ ;  /* 0x000000ffff027224 */ /* 0x000fc600078e00ff */
[----:B------:R-:W-:Y:S01]  /*ce60*/  ISETP.GT.U32.AND P1, PT, R4, R11, PT ;  /* 0x0000000b0400720c */ /* 0x000fe20003f24070 */
[----:B0-----:R-:W-:-:S06]  /*ce70*/  VIADD R3, R10, 0xffffffe ;  /* 0x0ffffffe0a037836 */ /* 0x001fcc0000000000 */
[----:B------:R-:W0:Y:S06]  /*ce80*/  F2I.FTZ.U32.TRUNC.NTZ R3, R3 ;  /* 0x0000000300037305 */ /* 0x000e2c000021f000 */
[----:B------:R-:W-:Y:S02]  /*ce90*/  @!P1 IMAD.IADD R11, R11, 0x1, -R4 ;  /* 0x000000010b0b9824 */ /* 0x000fe400078e0a04 */
[----:B------:R-:W-:Y:S01]  /*cea0*/  @!P1 VIADD R9, R9, 0x1 ;  /* 0x0000000109099836 */ /* 0x000fe20000000000 */
[----:B------:R-:W-:Y:S02]  /*ceb0*/  ISETP.NE.AND P1, PT, R6, RZ, PT ;  /* 0x000000ff0600720c */ /* 0x000fe40003f25270 */
[----:B------:R-:W-:Y:S01]  /*cec0*/  ISETP.GE.U32.AND P0, PT, R11, R4, PT ;  /* 0x000000040b00720c */ /* 0x000fe20003f06070 */
[----:B0-----:R-:W-:-:S04]  /*ced0*/  IMAD.MOV R11, RZ, RZ, -R3 ;  /* 0x000000ffff0b7224 */ /* 0x001fc800078e0a03 */
[----:B------:R-:W-:-:S08]  /*cee0*/  IMAD R11, R11, R8, RZ ;  /* 0x000000080b0b7224 */ /* 0x000fd000078e02ff */
[----:B------:R-:W-:Y:S02]  /*cef0*/  @P0 VIADD R9, R9, 0x1 ;  /* 0x0000000109090836 */ /* 0x000fe40000000000 */
[----:B------:R-:W-:Y:S01]  /*cf00*/  IMAD.HI.U32 R4, R3, R11, R2 ;  /* 0x0000000b03047227 */ /* 0x000fe200078e0002 */
[----:B------:R-:W-:-:S04]  /*cf10*/  LOP3.LUT R2, R7, R6, RZ, 0x3c, !PT ;  /* 0x0000000607027212 */ /* 0x000fc800078e3cff */
[----:B------:R-:W-:Y:S02]  /*cf20*/  ISETP.GE.AND P2, PT, R2, RZ, PT ;  /* 0x000000ff0200720c */ /* 0x000fe40003f46270 */
[----:B------:R-:W-:-:S05]  /*cf30*/  IABS R2, R5 ;  /* 0x0000000500027213 */ /* 0x000fca0000000000 */
[----:B------:R-:W-:-:S06]  /*cf40*/  IMAD.MOV R2, RZ, RZ, -R2 ;  /* 0x000000ffff027224 */ /* 0x000fcc00078e0a02 */
[----:B------:R-:W-:Y:S01]  /*cf50*/  @!P2 IMAD.MOV R9, RZ, RZ, -R9 ;  /* 0x000000ffff09a224 */ /* 0x000fe200078e0a09 */
[----:B------:R-:W-:-:S04]  /*cf60*/  @!P1 LOP3.LUT R9, RZ, R6, RZ, 0x33, !PT ;  /* 0x00000006ff099212 */ /* 0x000fc800078e33ff */
[-C--:B------:R-:W-:Y:S01]  /*cf70*/  IABS R3, R9.reuse ;  /* 0x0000000900037213 */ /* 0x080fe20000000000 */
[----:B------:R-:W-:-:S04]  /*cf80*/  IMAD R6, R6, R9, RZ ;  /* 0x0000000906067224 */ /* 0x000fc800078e02ff */
[----:B------:R-:W-:-:S04]  /*cf90*/  IMAD.HI.U32 R4, R4, R3, RZ ;  /* 0x0000000304047227 */ /* 0x000fc800078e00ff */
[----:B------:R-:W-:Y:S01]  /*cfa0*/  IMAD R3, R4, R2, R3 ;  /* 0x0000000204037224 */ /* 0x000fe200078e0203 */
[----:B------:R-:W-:-:S04]  /*cfb0*/  LOP3.LUT R2, R9, R5, RZ, 0x3c, !PT ;  /* 0x0000000509027212 */ /* 0x000fc800078e3cff */
[----:B------:R-:W-:Y:S02]  /*cfc0*/  ISETP.GT.U32.AND P1, PT, R8, R3, PT ;  /* 0x000000030800720c */ /* 0x000fe40003f24070 */
[----:B------:R-:W-:-:S11]  /*cfd0*/  ISETP.GE.AND P2, PT, R2, RZ, PT ;  /* 0x000000ff0200720c */ /* 0x000fd60003f46270 */
[----:B------:R-:W-:Y:S02]  /*cfe0*/  @!P1 IMAD.IADD R3, R3, 0x1, -R8 ;  /* 0x0000000103039824 */ /* 0x000fe400078e0a08 */
[----:B------:R-:W-:Y:S01]  /*cff0*/  @!P1 VIADD R4, R4, 0x1 ;  /* 0x0000000104049836 */ /* 0x000fe20000000000 */
[----:B------:R-:W-:Y:S02]  /*d000*/  ISETP.NE.AND P1, PT, R5, RZ, PT ;  /* 0x000000ff0500720c */ /* 0x000fe40003f25270 */
[----:B------:R-:W-:Y:S01]  /*d010*/  ISETP.GE.U32.AND P0, PT, R3, R8, PT ;  /* 0x000000080300720c */ /* 0x000fe20003f06070 */
[----:B------:R-:W-:-:S12]  /*d020*/  IMAD.IADD R3, R7, 0x1, -R6 ;  /* 0x0000000107037824 */ /* 0x000fd800078e0a06 */
[----:B------:R-:W-:-:S04]  /*d030*/  @P0 VIADD R4, R4, 0x1 ;  /* 0x0000000104040836 */ /* 0x000fc80000000000 */
[----:B------:R-:W-:Y:S01]  /*d040*/  @!P2 IMAD.MOV R4, RZ, RZ, -R4 ;  /* 0x000000ffff04a224 */ /* 0x000fe200078e0a04 */
[----:B------:R-:W-:-:S05]  /*d050*/  @!P1 LOP3.LUT R4, RZ, R5, RZ, 0x33, !PT ;  /* 0x00000005ff049212 */ /* 0x000fca00078e33ff */
[--C-:B------:R-:W-:Y:S02]  /*d060*/  IMAD.MOV R2, RZ, RZ, -R4.reuse ;  /* 0x000000ffff027224 */ /* 0x100fe400078e0a04 */
[C---:B------:R-:W-:Y:S02]  /*d070*/  IMAD R4, R5.reuse, 0x1000000, R4 ;  /* 0x0100000005047824 */ /* 0x040fe400078e0204 */
[----:B------:R-:W-:-:S04]  /*d080*/  IMAD R9, R5, R2, R9 ;  /* 0x0000000205097224 */ /* 0x000fc800078e0209 */
[----:B------:R-:W-:-:S05]  /*d090*/  IMAD R2, R9, 0x10000, R4 ;  /* 0x0001000009027824 */ /* 0x000fca00078e0204 */
[----:B------:R0:W-:Y:S04]  /*d0a0*/  STL [R1+0x18], R2 ;  /* 0x0000180201007387 */ /* 0x0001e80000100800 */
[----:B------:R0:W-:Y:S01]  /*d0b0*/  STL [R1+0x14], R3 ;  /* 0x0000140301007387 */ /* 0x0001e20000100800 */
[----:B------:R-:W-:Y:S05]  /*d0c0*/  BRA `(.L_x_190) ;  /* 0x00000000000c7947 */ /* 0x000fea0003800000 */
.L_x_187:
[----:B------:R1:W-:Y:S04]  /*d0d0*/  STL [R1+0x10], R7 ;  /* 0x0000100701007387 */ /* 0x0003e80000100800 */
[----:B------:R1:W-:Y:S04]  /*d0e0*/  STL [R1+0x14], RZ ;  /* 0x000014ff01007387 */ /* 0x0003e80000100800 */
[----:B------:R1:W-:Y:S02]  /*d0f0*/  STL [R1+0x18], RZ ;  /* 0x000018ff01007387 */ /* 0x0003e40000100800 */
.L_x_190:
[----:B------:R-:W2:Y:S04]  /*d100*/  LDL R4, [R1+0x10] ;  /* 0x0000100001047983 */ /* 0x000ea80000100800 */
[----:B------:R-:W2:Y:S04]  /*d110*/  LDL R5, [R1+0x14] ;  /* 0x0000140001057983 */ /* 0x000ea80000100800 */
[----:B------:R-:W2:Y:S01]  /*d120*/  LDL R6, [R1+0x18] ;  /* 0x0000180001067983 */ /* 0x000ea20000100800 */
[----:B------:R-:W-:Y:S01]  /*d130*/  ISETP.NE.AND P0, PT, R0, RZ, PT ;  /* 0x000000ff0000720c */ /* 0x000fe20003f05270 */
[----:B0-----:R-:W-:-:S12]  /*d140*/  IMAD.U32 R2, RZ, RZ, UR43 ;  /* 0x0000002bff027e24 */ /* 0x001fd8000f8e00ff */
[----:B------:R-:W0:Y:S01]  /*d150*/  @!P0 S2R R3, SR_CgaCtaId ;  /* 0x0000000000038919 */ /* 0x000e220000008800 */
[----:B------:R-:W-:Y:S01]  /*d160*/  @!P0 MOV R0, 0x400 ;  /* 0x0000040000008802 */ /* 0x000fe20000000f00 */
[----:B-1----:R-:W-:-:S03]  /*d170*/  @!P0 IMAD.MOV.U32 R7, RZ, RZ, R2 ;  /* 0x000000ffff078224 */ /* 0x002fc600078e0002 */
[----:B0-----:R-:W-:-:S05]  /*d180*/  @!P0 LEA R0, R3, R0, 0x18 ;  /* 0x0000000003008211 */ /* 0x001fca00078ec0ff */
[----:B--2---:R2:W-:Y:S01]  /*d190*/  @!P0 STS.128 [R0+0x298d0], R4 ;  /* 0x0298d00400008388 */ /* 0x0045e20000000c00 */
[----:B------:R-:W-:Y:S06]  /*d1a0*/  BAR.ARV 0x5, 0x180 ;  /* 0x0146000000007b1d */ /* 0x000fec0000002000 */
.L_x_185:
[----:B--2---:R-:W-:Y:S01]  /*d1b0*/  IMAD.MOV.U32 R0, RZ, RZ, 0x1 ;  /* 0x00000001ff007424 */ /* 0x004fe200078e00ff */
[----:B------:R-:W-:Y:S01]  /*d1c0*/  ULDC UR4, c[0x0][0xc3c] ;  /* 0x00030f0000047ab9 */ /* 0x000fe20000000800 */
[----:B------:R-:W-:Y:S01]  /*d1d0*/  IMAD.MOV.U32 R18, RZ, RZ, RZ ;  /* 0x000000ffff127224 */ /* 0x000fe200078e00ff */
[----:B------:R-:W-:Y:S02]  /*d1e0*/  UISETP.GE.AND UP0, UPT, UR43, UR4, UPT ;  /* 0x000000042b00728c */ /* 0x000fe4000bf06270 */
[----:B------:R2:W-:Y:S04]  /*d1f0*/  STL [R1], R0 ;  /* 0x0000000001007387 */ /* 0x0005e80000100800 */
[----:B------:R2:W-:Y:S01]  /*d200*/  STL [R1+0x30], RZ ;  /* 0x000030ff01007387 */ /* 0x0005e20000100800 */
[----:B------:R-:W-:-:S13]  /*d210*/  PLOP3.LUT P0, PT, PT, PT, UP0, 0x80, 0x0 ;  /* 0x000000000000781c */ /* 0x000fda0003f0f008 */
[----:B--2---:R-:W-:Y:S05]  /*d220*/  @P0 BRA `(.L_x_191) ;  /* 0x00000048003c0947 */ /* 0x004fea0003800000 */
[----:B------:R-:W2:Y:S01]  /*d230*/  S2R R11, SR_TID.X ;  /* 0x00000000000b7919 */ /* 0x000ea20000002100 */
[----:B------:R-:W3:Y:S01]  /*d240*/  S2UR UR5, SR_CgaCtaId ;  /* 0x00000000000579c3 */ /* 0x000ee20000008800 */
[----:B------:R-:W-:Y:S01]  /*d250*/  UMOV UR4, 0x400 ;  /* 0x0000040000047882 */ /* 0x000fe20000000000 */
[----:B------:R-:W-:Y:S01]  /*d260*/  IMAD.MOV.U32 R18, RZ, RZ, RZ ;  /* 0x000000ffff127224 */ /* 0x000fe200078e00ff */
[----:B------:R-:W-:Y:S01]  /*d270*/  ULDC UR41, c[0x0][0xc] ;  /* 0x0000030000297ab9 */ /* 0x000fe20000000800 */
[----:B------:R-:W-:Y:S02]  /*d280*/  ULOP3.LUT UR39, UR38, 0x1, URZ, 0xfc, !UPT ;  /* 0x0000000126277892 */ /* 0x000fe4000f8efc3f */
[----:B------:R-:W-:Y:S01]  /*d290*/  ULOP3.LUT UR42, UR38, 0x2, URZ, 0xfc, !UPT ;  /* 0x00000002262a7892 */ /* 0x000fe2000f8efc3f */
[----:B------:R-:W-:Y:S01]  /*d2a0*/  ULDC.64 UR52, c[0x0][0x198] ;  /* 0x0000660000347ab9 */ /* 0x000fe20000000a00 */
[----:B---3--:R-:W-:-:S06]  /*d2b0*/  ULEA UR4, UR5, UR4, 0x18 ;  /* 0x0000000405047291 */ /* 0x008fcc000f8ec03f */
[----:B------:R-:W-:Y:S01]  /*d2c0*/  IMAD.U32 R17, RZ, RZ, UR4 ;  /* 0x00000004ff117e24 */ /* 0x000fe2000f8e00ff */
[C---:B--2---:R-:W-:Y:S01]  /*d2d0*/  LOP3.LUT R10, R11.reuse, 0x7f, RZ, 0xc0, !PT ;  /* 0x0000007f0b0a7812 */ /* 0x044fe200078ec0ff */
[C---:B-1----:R-:W-:Y:S01]  /*d2e0*/  IMAD.SHL.U32 R4, R11.reuse, 0x80, RZ ;  /* 0x000000800b047824 */ /* 0x042fe200078e00ff */
[C---:B------:R-:W-:Y:S01]  /*d2f0*/  LOP3.LUT P0, RZ, R11.reuse, 0x4, RZ, 0xc0, !PT ;  /* 0x000000040bff7812 */ /* 0x040fe2000780c0ff */
[C---:B------:R-:W-:Y:S01]  /*d300*/  IMAD.SHL.U32 R3, R11.reuse, 0x10, RZ ;  /* 0x000000100b037824 */ /* 0x040fe200078e00ff */
[----:B------:R-:W-:Y:S01]  /*d310*/  SHF.R.U32.HI R5, RZ, 0x5, R10 ;  /* 0x00000005ff057819 */ /* 0x000fe2000001160a */
[C---:B0-----:R-:W-:Y:S01]  /*d320*/  IMAD.SHL.U32 R2, R11.reuse, 0x20, RZ ;  /* 0x000000200b027824 */ /* 0x041fe200078e00ff */
[----:B------:R-:W-:Y:S01]  /*d330*/  LOP3.LUT R6, R4, 0x380, RZ, 0xc0, !PT ;  /* 0x0000038004067812 */ /* 0x000fe200078ec0ff */
[----:B------:R-:W-:Y:S01]  /*d340*/  IMAD.SHL.U32 R8, R11, 0x4, RZ ;  /* 0x000000040b087824 */ /* 0x000fe200078e00ff */
[----:B------:R-:W-:Y:S01]  /*d350*/  LOP3.LUT R0, R3, 0x1b0, RZ, 0xc0, !PT ;  /* 0x000001b003007812 */ /* 0x000fe200078ec0ff */
[----:B------:R-:W-:-:S02]  /*d360*/  IMAD.SHL.U32 R7, R5, 0x200, RZ ;  /* 0x0000020005077824 */ /* 0x000fc400078e00ff */
[----:B------:R-:W-:Y:S02]  /*d370*/  IMAD R6, R5, 0x10, R6 ;  /* 0x0000001005067824 */ /* 0x000fe400078e0206 */
[----:B------:R-:W-:Y:S01]  /*d380*/  IMAD.SHL.U32 R5, R11, 0x2, RZ ;  /* 0x000000020b057824 */ /* 0x000fe200078e00ff */
[----:B------:R-:W-:-:S04]  /*d390*/  LOP3.LUT R9, R7, 0x60, R2, 0xf8, !PT ;  /* 0x0000006007097812 */ /* 0x000fc800078ef802 */
[----:B------:R-:W-:Y:S02]  /*d3a0*/  LOP3.LUT R0, R0, 0x30, R5, 0x78, !PT ;  /* 0x0000003000007812 */ /* 0x000fe400078e7805 */
[----:B------:R-:W-:-:S04]  /*d3b0*/  LOP3.LUT R5, R7, 0x40, R3, 0xf8, !PT ;  /* 0x0000004007057812 */ /* 0x000fc800078ef803 */
[----:B------:R-:W-:Y:S02]  /*d3c0*/  LOP3.LUT R0, R5, R0, RZ, 0xfc, !PT ;  /* 0x0000000005007212 */ /* 0x000fe400078efcff */
[----:B------:R-:W-:-:S04]  /*d3d0*/  LOP3.LUT R5, R2, 0x80, RZ, 0xc0, !PT ;  /* 0x0000008002057812 */ /* 0x000fc800078ec0ff */
[----:B------:R-:W-:-:S04]  /*d3e0*/  LOP3.LUT R5, R5, 0x10, R11, 0xf8, !PT ;  /* 0x0000001005057812 */ /* 0x000fc800078ef80b */
[----:B------:R-:W-:Y:S02]  /*d3f0*/  LOP3.LUT R7, R5, 0x10, R8, 0x78, !PT ;  /* 0x0000001005077812 */ /* 0x000fe400078e7808 */
[----:B------:R-:W-:Y:S02]  /*d400*/  LOP3.LUT R5, R6, 0x70, R3, 0x78, !PT ;  /* 0x0000007006057812 */ /* 0x000fe400078e7803 */
[----:B------:R-:W-:Y:S02]  /*d410*/  LOP3.LUT R6, R9, 0x100, R2, 0xf8, !PT ;  /* 0x0000010009067812 */ /* 0x000fe400078ef802 */
[----:B------:R-:W-:Y:S02]  /*d420*/  LOP3.LUT R5, R5, 0xc00, R4, 0xf8, !PT ;  /* 0x00000c0005057812 */ /* 0x000fe400078ef804 */
[----:B------:R-:W-:-:S03]  /*d430*/  LOP3.LUT R4, R6, R7, RZ, 0xfc, !PT ;  /* 0x0000000706047212 */ /* 0x000fc600078efcff */
[----:B------:R0:W-:Y:S04]  /*d440*/  STL [R1+0x24], R5 ;  /* 0x0000240501007387 */ /* 0x0001e80000100800 */
[----:B------:R1:W-:Y:S01]  /*d450*/  STL [R1+0x20], R4 ;  /* 0x0000200401007387 */ /* 0x0003e20000100800 */
[----:B0-----:R-:W-:Y:S02]  /*d460*/  SHF.R.U32.HI R5, RZ, 0x2, R10 ;  /* 0x00000002ff057819 */ /* 0x001fe4000001160a */
[----:B-1----:R-:W-:Y:S01]  /*d470*/  LOP3.LUT R4, R3, 0x30, RZ, 0xc0, !PT ;  /* 0x0000003003047812 */ /* 0x002fe200078ec0ff */
[----:B------:R-:W-:-:S05]  /*d480*/  IMAD.MOV.U32 R3, RZ, RZ, 0x40 ;  /* 0x00000040ff037424 */ /* 0x000fca00078e00ff */
[----:B------:R-:W-:Y:S02]  /*d490*/  SEL R6, R3, 0xffffffc0, !P0 ;  /* 0xffffffc003067807 */ /* 0x000fe40004000000 */
[----:B------:R-:W-:Y:S01]  /*d4a0*/  LOP3.LUT R3, R5, 0x60, R2, 0xf8, !PT ;  /* 0x0000006005037812 */ /* 0x000fe200078ef802 */
[----:B------:R-:W-:Y:S02]  /*d4b0*/  IMAD.IADD R2, R17, 0x1, R0 ;  /* 0x0000000111027824 */ /* 0x000fe400078e0200 */
[----:B------:R-:W-:Y:S01]  /*d4c0*/  IMAD.MOV.U32 R0, RZ, RZ, 0x1 ;  /* 0x00000001ff007424 */ /* 0x000fe200078e00ff */
[----:B------:R-:W-:Y:S04]  /*d4d0*/  STL [R1+0x28], R6 ;  /* 0x0000280601007387 */ /* 0x000fe80000100800 */
[----:B------:R0:W-:Y:S04]  /*d4e0*/  STL [R1+0x2c], R2 ;  /* 0x00002c0201007387 */ /* 0x0001e80000100800 */
[----:B------:R-:W-:Y:S04]  /*d4f0*/  STL [R1+0x30], RZ ;  /* 0x000030ff01007387 */ /* 0x000fe80000100800 */
[----:B------:R1:W-:Y:S01]  /*d500*/  STL [R1], R0 ;  /* 0x0000000001007387 */ /* 0x0003e20000100800 */
[----:B0-----:R-:W-:-:S02]  /*d510*/  LOP3.LUT R2, R4, 0x40, RZ, 0xfc, !PT ;  /* 0x0000004004027812 */ /* 0x001fc400078efcff */
[----:B-1----:R-:W-:-:S07]  /*d520*/  LOP3.LUT R0, R4, 0x80, RZ, 0xfc, !PT ;  /* 0x0000008004007812 */ /* 0x002fce00078efcff */
.L_x_261:
[----:B------:R-:W-:Y:S01]  /*d530*/  ULDC.64 UR4, c[0x0][0xc88] ;  /* 0x0003220000047ab9 */ /* 0x000fe20000000a00 */
[----:B------:R-:W-:Y:S01]  /*d540*/  ULDC.64 UR6, c[0x0][0xa18] ;  /* 0x0002860000067ab9 */ /* 0x000fe20000000a00 */
[----:B------:R-:W-:Y:S01]  /*d550*/  UIMAD.WIDE UR4, UR43, 0x4, UR4 ;  /* 0x000000042b0478a5 */ /* 0x000fe2000f8e0204 */
[----:B------:R-:W2:Y:S01]  /*d560*/  LDL.LU R10, [R1+0x18] ;  /* 0x00001800010a7983 */ /* 0x000ea20000300800 */
[----:B------:R-:W-:Y:S01]  /*d570*/  ULDC UR8, c[0x0][0x288] ;  /* 0x0000a20000087ab9 */ /* 0x000fe20000000800 */
[----:B0-----:R-:W0:Y:S03]  /*d580*/  LDC R9, c[0x0][0x2f0] ;  /* 0x0000bc00ff097b82 */ /* 0x001e260000000800 */
[----:B---3--:R-:W-:Y:S02]  /*d590*/  IMAD.U32 R2, RZ, RZ, UR4 ;  /* 0x00000004ff027e24 */ /* 0x008fe4000f8e00ff */
[----:B------:R-:W-:Y:S01]  /*d5a0*/  IMAD.U32 R3, RZ, RZ, UR5 ;  /* 0x00000005ff037e24 */ /* 0x000fe2000f8e00ff */
[----:B------:R-:W-:Y:S01]  /*d5b0*/  UISETP.NE.U32.AND UP0, UPT, UR6, URZ, UPT ;  /* 0x0000003f0600728c */ /* 0x000fe2000bf05070 */
[----:B------:R-:W-:Y:S01]  /*d5c0*/  IMAD.U32 R0, RZ, RZ, UR8 ;  /* 0x00000008ff007e24 */ /* 0x000fe2000f8e00ff */
[----:B------:R-:W-:Y:S01]  /*d5d0*/  ULDC.64 UR4, c[0x0][0xa28] ;  /* 0x00028a0000047ab9 */ /* 0x000fe20000000a00 */
[----:B------:R-:W-:Y:S01]  /*d5e0*/  ULDC.64 UR8, c[0x0][0xa08] ;  /* 0x0002820000087ab9 */ /* 0x000fe20000000a00 */
[----:B------:R-:W3:Y:S01]  /*d5f0*/  LDG.E R2, desc[UR50][R2.64] ;  /* 0x0000003202027981 */ /* 0x000ee2000c1e1900 */
[----:B------:R-:W-:-:S02]  /*d600*/  UISETP.NE.AND.EX UP0, UPT, UR7, URZ, UPT, UP0 ;  /* 0x0000003f0700728c */ /* 0x000fc4000bf05300 */
[----:B------:R-:W-:-:S04]  /*d610*/  UISETP.NE.U32.AND UP1, UPT, UR4, URZ, UPT ;  /* 0x0000003f0400728c */ /* 0x000fc8000bf25070 */
[----:B------:R-:W-:Y:S01]  /*d620*/  PLOP3.LUT P3, PT, PT, PT, UP0, 0x80, 0x0 ;  /* 0x000000000000781c */ /* 0x000fe20003f6f008 */
[----:B------:R-:W-:Y:S01]  /*d630*/  UISETP.NE.AND.EX UP1, UPT, UR5, URZ, UPT, UP1 ;  /* 0x0000003f0500728c */ /* 0x000fe2000bf25310 */
[----:B------:R-:W-:-:S05]  /*d640*/  ISETP.NE.U32.AND P2, PT, RZ, UR8, PT ;  /* 0x00000008ff007c0c */ /* 0x000fca000bf45070 */
[----:B------:R-:W-:Y:S02]  /*d650*/  PLOP3.LUT P4, PT, PT, PT, UP1, 0x80, 0x0 ;  /* 0x000000000000781c */ /* 0x000fe40003f8f018 */
[----:B---3--:R-:W-:Y:S02]  /*d660*/  R2UR UR47, R2 ;  /* 0x00000000022f72ca */ /* 0x008fe400000e0000 */
[----:B-1----:R-:W1:Y:S11]  /*d670*/  LDC.64 R2, c[0x0][0x418] ;  /* 0x00010600ff027b82 */ /* 0x002e760000000a00 */
[----:B------:R-:W-:-:S02]  /*d680*/  USHF.R.S32.HI UR46, URZ, 0x1f, UR47 ;  /* 0x0000001f3f2e7899 */ /* 0x000fc4000801142f */
[----:B------:R-:W-:Y:S02]  /*d690*/  USHF.L.U32 UR44, UR47, 0x2, URZ ;  /* 0x000000022f2c7899 */ /* 0x000fe4000800063f */
[----:B------:R-:W-:Y:S02]  /*d6a0*/  USHF.L.U64.HI UR45, UR47, 0x2, UR46 ;  /* 0x000000022f2d7899 */ /* 0x000fe4000801022e */
[----:B------:R-:W-:Y:S02]  /*d6b0*/  @UP0 UIADD3 UR6, UP3, UR44, UR6, URZ ;  /* 0x000000062c060290 */ /* 0x000fe4000ff7e03f */
[----:B------:R-:W-:Y:S02]  /*d6c0*/  @UP1 ULEA UR4, UP2, UR47, UR4, 0x2 ;  /* 0x000000042f041291 */ /* 0x000fe4000f84103f */
[----:B------:R-:W-:Y:S02]  /*d6d0*/  @UP0 UIADD3.X UR7, UR45, UR7, URZ, UP3, !UPT ;  /* 0x000000072d070290 */ /* 0x000fe40009ffe43f */
[----:B------:R-:W-:Y:S01]  /*d6e0*/  IMAD.U32 R4, RZ, RZ, UR6 ;  /* 0x00000006ff047e24 */ /* 0x000fe2000f8e00ff */
[----:B------:R-:W-:-:S03]  /*d6f0*/  @UP1 ULEA.HI.X UR5, UR47, UR5, UR46, 0x2, UP2 ;  /* 0x000000052f051291 */ /* 0x000fc600090f142e */
[----:B------:R-:W-:Y:S01]  /*d700*/  IMAD.U32 R5, RZ, RZ, UR7 ;  /* 0x00000007ff057e24 */ /* 0x000fe2000f8e00ff */
[----:B------:R-:W-:-:S04]  /*d710*/  ULDC.64 UR6, c[0x0][0xa00] ;  /* 0x0002800000067ab9 */ /* 0x000fc80000000a00 */
[----:B------:R3:W4:Y:S01]  /*d720*/  @P3 LDG.E R0, desc[UR50][R4.64] ;  /* 0x0000003204003981 */ /* 0x000722000c1e1900 */
[----:B------:R-:W-:Y:S02]  /*d730*/  ISETP.NE.U32.AND P0, PT, RZ, UR6, PT ;  /* 0x00000006ff007c0c */ /* 0x000fe4000bf05070 */
[----:B------:R-:W-:Y:S02]  /*d740*/  ISETP.NE.AND.EX P2, PT, RZ, UR9, PT, P2 ;  /* 0x00000009ff007c0c */ /* 0x000fe4000bf45320 */
[----:B------:R-:W-:Y:S02]  /*d750*/  ISETP.NE.AND.EX P0, PT, RZ, UR7, PT, P0 ;  /* 0x00000007ff007c0c */ /* 0x000fe4000bf05300 */
[----:B-1----:R-:W-:Y:S01]  /*d760*/  ISETP.NE.U32.AND P1, PT, R2, RZ, PT ;  /* 0x000000ff0200720c */ /* 0x002fe20003f25070 */
[----:B---3--:R-:W-:Y:S01]  /*d770*/  IMAD.U32 R4, RZ, RZ, UR4 ;  /* 0x00000004ff047e24 */ /* 0x008fe2000f8e00ff */
[----:B------:R-:W-:Y:S01]  /*d780*/  UIADD3 UR4, UP0, UR44, UR6, URZ ;  /* 0x000000062c047290 */ /* 0x000fe2000ff1e03f */
[----:B------:R-:W-:Y:S01]  /*d790*/  IMAD.U32 R5, RZ, RZ, UR5 ;  /* 0x00000005ff057e24 */ /* 0x000fe2000f8e00ff */
[----:B------:R-:W-:-:S02]  /*d7a0*/  UIADD3 UR6, UP1, UR44, UR8, URZ ;  /* 0x000000082c067290 */ /* 0x000fc4000ff3e03f */
[----:B------:R-:W-:Y:S02]  /*d7b0*/  UIADD3.X UR5, UR45, UR7, URZ, UP0, !UPT ;  /* 0x000000072d057290 */ /* 0x000fe400087fe43f */
[----:B------:R-:W-:Y:S02]  /*d7c0*/  UIADD3.X UR7, UR45, UR9, URZ, UP1, !UPT ;  /* 0x000000092d077290 */ /* 0x000fe40008ffe43f */
[----:B------:R-:W-:-:S04]  /*d7d0*/  IMAD.U32 R6, RZ, RZ, UR6 ;  /* 0x00000006ff067e24 */ /* 0x000fc8000f8e00ff */
[----:B------:R-:W-:-:S05]  /*d7e0*/  IMAD.U32 R7, RZ, RZ, UR7 ;  /* 0x00000007ff077e24 */ /* 0x000fca000f8e00ff */
[----:B------:R-:W3:Y:S04]  /*d7f0*/  @P2 LDG.E R8, desc[UR50][R6.64] ;  /* 0x0000003206082981 */ /* 0x000ee8000c1e1900 */
[----:B----4-:R1:W-:Y:S04]  /*d800*/  STL [R1+0x1c], R0 ;  /* 0x00001c0001007387 */ /* 0x0103e80000100800 */
[----:B-1----:R1:W4:Y:S02]  /*d810*/  @P4 LDG.E R0, desc[UR50][R4.64] ;  /* 0x0000003204004981 */ /* 0x002324000c1e1900 */
[----:B-1----:R-:W-:-:S02]  /*d820*/  IMAD.U32 R4, RZ, RZ, UR4 ;  /* 0x00000004ff047e24 */ /* 0x002fc4000f8e00ff */
[----:B------:R-:W-:-:S05]  /*d830*/  IMAD.U32 R5, RZ, RZ, UR5 ;  /* 0x00000005ff057e24 */ /* 0x000fca000f8e00ff */
[----:B------:R-:W5:Y:S01]  /*d840*/  @P0 LDG.E R2, desc[UR50][R4.64] ;  /* 0x0000003204020981 */ /* 0x000f62000c1e1900 */
[----:B------:R-:W-:Y:S02]  /*d850*/  ISETP.NE.AND.EX P1, PT, R3, RZ, PT, P1 ;  /* 0x000000ff0300720c */ /* 0x000fe40003f25310 */
[----:B------:R-:W1:Y:S01]  /*d860*/  LDC R3, c[0x0][0x424] ;  /* 0x00010900ff037b82 */ /* 0x000e620000000800 */
[----:B------:R-:W-:Y:S01]  /*d870*/  UMOV UR4, URZ ;  /* 0x0000003f00047c82 */ /* 0x000fe20008000000 */
[----:B------:R-:W-:Y:S01]  /*d880*/  UMOV UR48, URZ ;  /* 0x0000003f00307c82 */ /* 0x000fe20008000000 */
[----:B------:R-:W-:Y:S01]  /*d890*/  UMOV UR40, URZ ;  /* 0x0000003f00287c82 */ /* 0x000fe20008000000 */
[----:B---3--:R-:W-:Y:S02]  /*d8a0*/  @P2 R2UR UR40, R8 ;  /* 0x00000000082822ca */ /* 0x008fe400000e0000 */
[----:B--2---:R-:W-:Y:S02]  /*d8b0*/  R2UR UR36, R10 ;  /* 0x000000000a2472ca */ /* 0x004fe400000e0000 */
[----:B----4-:R-:W-:-:S02]  /*d8c0*/  @P4 R2UR UR4, R0 ;  /* 0x00000000000442ca */ /* 0x010fc400000e0000 */
[----:B------:R-:W-:-:S04]  /*d8d0*/  LOP3.LUT R0, R10, 0xff000000, RZ, 0xc0, !PT ;  /* 0xff0000000a007812 */ /* 0x000fc800078ec0ff */
[----:B------:R-:W-:Y:S02]  /*d8e0*/  SHF.R.U32.HI R0, RZ, 0x8, R0 ;  /* 0x00000008ff007819 */ /* 0x000fe40000011600 */
[----:B-----5:R-:W-:Y:S02]  /*d8f0*/  @P0 R2UR UR48, R2 ;  /* 0x00000000023002ca */ /* 0x020fe400000e0000 */
[----:B------:R-:W-:-:S04]  /*d900*/  LOP3.LUT R2, R10, 0xff0000, RZ, 0xc0, !PT ;  /* 0x00ff00000a027812 */ /* 0x000fc800078ec0ff */
[----:B------:R-:W-:Y:S01]  /*d910*/  LEA.HI R0, R2, R0, RZ, 0x10 ;  /* 0x0000000002007211 */ /* 0x000fe200078f80ff */
[----:B01----:R-:W-:Y:S08]  /*d920*/  @P3 BRA `(.L_x_192) ;  /* 0x0000000000143947 */ /* 0x003ff00003800000 */
[----:B------:R-:W-:Y:S05]  /*d930*/  @!P0 BRA `(.L_x_192) ;  /* 0x0000000000108947 */ /* 0x000fea0003800000 */
[----:B------:R-:W2:Y:S04]  /*d940*/  LDG.E R2, desc[UR50][R4.64] ;  /* 0x0000003204027981 */ /* 0x000ea8000c1e1900 */
[----:B------:R-:W2:Y:S02]  /*d950*/  LDG.E R4, desc[UR50][R4.64+0x4] ;  /* 0x0000043204047981 */ /* 0x000ea4000c1e1900 */
[----:B--2---:R-:W-:-:S05]  /*d960*/  IMAD.IADD R2, R4, 0x1, -R2 ;  /* 0x0000000104027824 */ /* 0x004fca00078e0a02 */
[----:B------:R0:W-:Y:S02]  /*d970*/  STL [R1+0x1c], R2 ;  /* 0x00001c0201007387 */ /* 0x0001e40000100800 */
.L_x_192:
[----:B------:R-:W-:Y:S01]  /*d980*/  SEL R3, R3, 0x1, P1 ;  /* 0x0000000103037807 */ /* 0x000fe20000800000 */
[----:B------:R-:W-:Y:S01]  /*d990*/  ULDC.64 UR6, c[0x0][0xa20] ;  /* 0x0002880000067ab9 */ /* 0x000fe20000000a00 */
[----:B------:R-:W-:Y:S01]  /*d9a0*/  ULOP3.LUT UR36, UR36, 0xffff, URZ, 0xc0, !UPT ;  /* 0x0000ffff24247892 */ /* 0x000fe2000f8ec03f */
[----:B------:R-:W-:Y:S01]  /*d9b0*/  ISETP.NE.U32.AND P0, PT, RZ, UR6, PT ;  /* 0x00000006ff007c0c */ /* 0x000fe2000bf05070 */
[----:B------:R-:W-:Y:S01]  /*d9c0*/  UIADD3 UR40, UR40, UR4, URZ ;  /* 0x0000000428287290 */ /* 0x000fe2000fffe03f */
[----:B0-----:R-:W-:Y:S02]  /*d9d0*/  IMAD R2, R3, R9, RZ ;  /* 0x0000000903027224 */ /* 0x001fe400078e02ff */
[----:B------:R-:W-:Y:S01]  /*d9e0*/  IMAD.U32 R3, RZ, RZ, UR47 ;  /* 0x0000002fff037e24 */ /* 0x000fe2000f8e00ff */
[----:B------:R-:W-:-:S04]  /*d9f0*/  ISETP.NE.AND.EX P0, PT, RZ, UR7, PT, P0 ;  /* 0x00000007ff007c0c */ /* 0x000fc8000bf05300 */
[----:B------:R0:W-:Y:S09]  /*da00*/  STL [R1+0x4], R3 ;  /* 0x0000040301007387 */ /* 0x0001f20000100800 */
[----:B------:R-:W-:Y:S05]  /*da10*/  @!P0 BRA `(.L_x_193) ;  /* 0x0000000000188947 */ /* 0x000fea0003800000 */
[----:B------:R-:W-:-:S04]  /*da20*/  UIADD3 UR5, UP0, UR44, UR6, URZ ;  /* 0x000000062c057290 */ /* 0x000fc8000ff1e03f */
[----:B------:R-:W-:Y:S02]  /*da30*/  UIADD3.X UR6, UR45, UR7, URZ, UP0, !UPT ;  /* 0x000000072d067290 */ /* 0x000fe400087fe43f */
[----:B------:R-:W-:-:S04]  /*da40*/  IMAD.U32 R2, RZ, RZ, UR5 ;  /* 0x00000005ff027e24 */ /* 0x000fc8000f8e00ff */
[----:B0-----:R-:W-:-:S05]  /*da50*/  IMAD.U32 R3, RZ, RZ, UR6 ;  /* 0x00000006ff037e24 */ /* 0x001fca000f8e00ff */
[----:B------:R0:W5:Y:S01]  /*da60*/  LDG.E R2, desc[UR50][R2.64] ;  /* 0x0000003202027981 */ /* 0x000162000c1e1900 */
[----:B------:R-:W-:Y:S05]  /*da70*/  BRA `(.L_x_194) ;  /* 0x0000000000107947 */ /* 0x000fea0003800000 */
.L_x_193:
[----:B------:R-:W-:Y:S05]  /*da80*/  @!P2 BRA `(.L_x_194) ;  /* 0x00000000000ca947 */ /* 0x000fea0003800000 */
[----:B------:R-:W2:Y:S04]  /*da90*/  LDG.E R2, desc[UR50][R6.64] ;  /* 0x0000003206027981 */ /* 0x000ea8000c1e1900 */
[----:B------:R-:W2:Y:S02]  /*daa0*/  LDG.E R6, desc[UR50][R6.64+0x4] ;  /* 0x0000043206067981 */ /* 0x000ea4000c1e1900 */
[----:B--2---:R-:W-:-:S07]  /*dab0*/  IMAD.IADD R2, R6, 0x1, -R2 ;  /* 0x0000000106027824 */ /* 0x004fce00078e0a02 */
.L_x_194:
[----:B-----5:R-:W-:-:S04]  /*dac0*/  VIADD R2, R2, -UR4 ;  /* 0x8000000402027c36 */ /* 0x020fc80008000000 */
[C---:B0-----:R-:W-:Y:S01]  /*dad0*/  VIADD R3, R2.reuse, 0x9f ;  /* 0x0000009f02037836 */ /* 0x041fe20000000000 */
[----:B------:R-:W-:Y:S01]  /*dae0*/  ISETP.GE.AND P0, PT, R2, 0x1, PT ;  /* 0x000000010200780c */ /* 0x000fe20003f06270 */
[----:B------:R-:W-:Y:S02]  /*daf0*/  IMAD.MOV.U32 R2, RZ, RZ, RZ ;  /* 0x000000ffff027224 */ /* 0x000fe400078e00ff */
[----:B------:R-:W-:-:S05]  /*db00*/  IMAD.HI R3, R3, 0x66666667, RZ ;  /* 0x6666666703037827 */ /* 0x000fca00078e02ff */
[----:B------:R-:W-:-:S04]  /*db10*/  SHF.R.U32.HI R19, RZ, 0x1f, R3 ;  /* 0x0000001fff137819 */ /* 0x000fc80000011603 */
[----:B------:R-:W-:Y:S01]  /*db20*/  LEA.HI.SX32 R19, R3, R19, 0x1a ;  /* 0x0000001303137211 */ /* 0x000fe200078fd2ff */
[----:B------:R-:W-:Y:S06]  /*db30*/  @!P0 BRA `(.L_x_195) ;  /* 0x0000000000748947 */ /* 0x000fec0003800000 */
[----:B------:R-:W-:-:S04]  /*db40*/  SHF.R.U32.HI R4, RZ, 0x10, R0 ;  /* 0x00000010ff047819 */ /* 0x000fc80000011600 */
[----:B------:R-:W-:-:S13]  /*db50*/  ISETP.NE.AND P0, PT, R4, RZ, PT ;  /* 0x000000ff0400720c */ /* 0x000fda0003f05270 */
[----:B------:R-:W0:Y:S02]  /*db60*/  @!P0 LDC R4, c[0x0][0x9f0] ;  /* 0x00027c00ff048b82 */ /* 0x000e240000000800 */
[----:B0-----:R-:W-:Y:S02]  /*db70*/  IABS R6, R4 ;  /* 0x0000000400067213 */ /* 0x001fe40000000000 */
[----:B------:R-:W-:Y:S02]  /*db80*/  IADD3 R5, R4, -0x1, R19 ;  /* 0xffffffff04057810 */ /* 0x000fe40007ffe013 */
[----:B------:R-:W0:Y:S08]  /*db90*/  I2F.RP R2, R6 ;  /* 0x0000000600027306 */ /* 0x000e300000209400 */
[----:B0-----:R-:W0:Y:S02]  /*dba0*/  MUFU.RCP R2, R2 ;  /* 0x0000000200027308 */ /* 0x001e240000001000 */
[----:B0-----:R-:W-:-:S06]  /*dbb0*/  VIADD R2, R2, 0xffffffe ;  /* 0x0ffffffe02027836 */ /* 0x001fcc0000000000 */
[----:B------:R0:W1:Y:S02]  /*dbc0*/  F2I.FTZ.U32.TRUNC.NTZ R3, R2 ;  /* 0x0000000200037305 */ /* 0x000064000021f000 */
[----:B0-----:R-:W-:-:S04]  /*dbd0*/  LOP3.LUT R2, R5, R4, RZ, 0x3c, !PT ;  /* 0x0000000405027212 */ /* 0x001fc800078e3cff */
[----:B------:R-:W-:Y:S01]  /*dbe0*/  ISETP.GE.AND P2, PT, R2, RZ, PT ;  /* 0x000000ff0200720c */ /* 0x000fe20003f46270 */
[----:B-1----:R-:W-:-:S04]  /*dbf0*/  IMAD.MOV R2, RZ, RZ, -R3 ;  /* 0x000000ffff027224 */ /* 0x002fc800078e0a03 */
[----:B------:R-:W-:Y:S02]  /*dc00*/  IMAD R7, R2, R6, RZ ;  /* 0x0000000602077224 */ /* 0x000fe400078e02ff */
[----:B------:R-:W-:-:S04]  /*dc10*/  IMAD.MOV.U32 R2, RZ, RZ, RZ ;  /* 0x000000ffff027224 */ /* 0x000fc800078e00ff */
[----:B------:R-:W-:Y:S01]  /*dc20*/  IMAD.HI.U32 R7, R3, R7, R2 ;  /* 0x0000000703077227 */ /* 0x000fe200078e0002 */
[----:B------:R-:W-:Y:S02]  /*dc30*/  IABS R2, R5 ;  /* 0x0000000500027213 */ /* 0x000fe40000000000 */
[----:B------:R-:W-:-:S03]  /*dc40*/  IABS R3, R4 ;  /* 0x0000000400037213 */ /* 0x000fc60000000000 */
[----:B------:R-:W-:-:S04]  /*dc50*/  IMAD.HI.U32 R7, R7, R2, RZ ;  /* 0x0000000207077227 */ /* 0x000fc800078e00ff */
[----:B------:R-:W-:-:S04]  /*dc60*/  IMAD.MOV R3, RZ, RZ, -R3 ;  /* 0x000000ffff037224 */ /* 0x000fc800078e0a03 */
        /* <DEDUP_REMOVED lines=10> */
.L_x_195:
[----:B------:R-:W-:Y:S01]  /*dd10*/  LOP3.LUT R0, R0, 0xff, RZ, 0xc0, !PT ;  /* 0x000000ff00007812 */ /* 0x000fe200078ec0ff */
[----:B------:R-:W-:Y:S04]  /*dd20*/  BSSY B7, `(.L_x_196) ;  /* 0x000031a000077945 */ /* 0x000fe80003800000 */
[----:B------:R-:W-:-:S05]  /*dd30*/  IMAD R3, R0, R2, RZ ;  /* 0x0000000200037224 */ /* 0x000fca00078e02ff */
[----:B------:R0:W-:Y:S01]  /*dd40*/  STL [R1+0xc], R3 ;  /* 0x00000c0301007387 */ /* 0x0001e20000100800 */
[----:B------:R-:W-:-:S04]  /*dd50*/  VIADDMNMX R19, R3, R2, R19, PT ;  /* 0x0000000203137246 */ /* 0x000fc80003800113 */
[----:B------:R-:W-:-:S13]  /*dd60*/  ISETP.GT.AND P0, PT, R19, R3, PT ;  /* 0x000000031300720c */ /* 0x000fda0003f04270 */
[----:B0-----:R-:W-:Y:S05]  /*dd70*/  @P0 BRA `(.L_x_197) ;  /* 0x0000000000480947 */ /* 0x001fea0003800000 */
[----:B------:R-:W0:Y:S02]  /*dd80*/  S2R R3, SR_TID.X ;  /* 0x0000000000037919 */ /* 0x000e240000002100 */
[----:B0-----:R-:W-:-:S04]  /*dd90*/  LOP3.LUT R3, R3, 0x7f, RZ, 0xc0, !PT ;  /* 0x0000007f03037812 */ /* 0x001fc800078ec0ff */
[----:B------:R-:W-:-:S13]  /*dda0*/  ISETP.NE.AND P0, PT, R3, RZ, PT ;  /* 0x000000ff0300720c */ /* 0x000fda0003f05270 */
[----:B------:R-:W-:Y:S05]  /*ddb0*/  @P0 BRA `(.L_x_198) ;  /* 0x0000003000400947 */ /* 0x000fea0003800000 */
[----:B------:R-:W0:Y:S01]  /*ddc0*/  S2R R3, SR_LANEID ;  /* 0x0000000000037919 */ /* 0x000e220000000000 */
[----:B------:R-:W-:Y:S02]  /*ddd0*/  VOTEU.ANY UR4, UPT, PT ;  /* 0x0000000000047886 */ /* 0x000fe400038e0100 */
[----:B------:R-:W0:Y:S08]  /*dde0*/  FLO.U32 R0, UR4 ;  /* 0x0000000400007d00 */ /* 0x000e3000080e0000 */
[----:B------:R-:W1:Y:S01]  /*ddf0*/  POPC R5, UR4 ;  /* 0x0000000400057d09 */ /* 0x000e620008000000 */
[----:B0-----:R-:W-:-:S02]  /*de00*/  ISETP.EQ.U32.AND P0, PT, R0, R3, PT ;  /* 0x000000030000720c */ /* 0x001fc40003f02070 */
[----:B------:R-:W1:Y:S11]  /*de10*/  LDC.64 R2, c[0x0][0xc60] ;  /* 0x00031800ff027b82 */ /* 0x000e760000000a00 */
[----:B-1----:R-:W2:Y:S01]  /*de20*/  @P0 ATOMG.E.ADD.STRONG.GPU PT, R3, desc[UR50][R2.64], R5 ;  /* 0x00000005020309a8 */ /* 0x002ea200081ee1f2 */
[----:B------:R-:W0:Y:S02]  /*de30*/  S2R R4, SR_LTMASK ;  /* 0x0000000000047919 */ /* 0x000e240000003900 */
[----:B0-----:R-:W-:-:S04]  /*de40*/  LOP3.LUT R4, R4, UR4, RZ, 0xc0, !PT ;  /* 0x0000000404047c12 */ /* 0x001fc8000f8ec0ff */
[----:B------:R-:W0:Y:S01]  /*de50*/  POPC R7, R4 ;  /* 0x0000000400077309 */ /* 0x000e220000000000 */
[----:B--2---:R-:W0:Y:S02]  /*de60*/  SHFL.IDX PT, R0, R3, R0, 0x1f ;  /* 0x00001f0003007589 */ /* 0x004e2400000e0000 */
[----:B0-----:R-:W-:-:S05]  /*de70*/  IADD3 R0, R0, UR41, R7 ;  /* 0x0000002900007c10 */ /* 0x001fca000fffe007 */
[----:B------:R0:W-:Y:S01]  /*de80*/  STL [R1+0x10], R0 ;  /* 0x0000100001007387 */ /* 0x0001e20000100800 */
[----:B------:R-:W-:Y:S05]  /*de90*/  BRA `(.L_x_198) ;  /* 0x0000003000087947 */ /* 0x000fea0003800000 */
.L_x_197:
[----:B------:R-:W-:Y:S01]  /*dea0*/  VIADD R0, R17, 0x1a400 ;  /* 0x0001a40011007836 */ /* 0x000fe20000000000 */
[----:B------:R-:W-:Y:S04]  /*deb0*/  BSSY B6, `(.L_x_199) ;  /* 0x0000013000067945 */ /* 0x000fe80003800000 */
        /* <DEDUP_REMOVED lines=18> */
.L_x_200:
[----:B------:R-:W-:Y:S05]  /*dfe0*/  BSYNC B6 ;  /* 0x0000000000067941 */ /* 0x000fea0003800000 */
.L_x_199:
[----:B------:R-:W2:Y:S01]  /*dff0*/  LDL.LU R16, [R1+0x8] ;  /* 0x0000080001107983 */ /* 0x000ea20000300800 */
[----:B------:R-:W-:Y:S01]  /*e000*/  VIADD R0, R17, 0xa400 ;  /* 0x0000a40011007836 */ /* 0x000fe20000000000 */
[----:B------:R-:W-:Y:S04]  /*e010*/  BSSY B6, `(.L_x_201) ;  /* 0x0000016000067945 */ /* 0x000fe80003800000 */
[----:B------:R-:W-:Y:S02]  /*e020*/  LOP3.LUT P0, RZ, R0, 0x3ff, RZ, 0xc0, !PT ;  /* 0x000003ff00ff7812 */ /* 0x000fe4000780c0ff */
[----:B--2---:R-:W-:-:S11]  /*e030*/  LOP3.LUT R16, R16, 0xfffffffe, RZ, 0xc0, !PT ;  /* 0xfffffffe10107812 */ /* 0x004fd600078ec0ff */
[----:B------:R-:W-:-:S05]  /*e040*/  @P0 LOP3.LUT R16, R16, 0x1, RZ, 0xfc, !PT ;  /* 0x0000000110100812 */ /* 0x000fca00078efcff */
[----:B------:R0:W-:Y:S01]  /*e050*/  STL [R1+0x8], R16 ;  /* 0x0000081001007387 */ /* 0x0001e20000100800 */
[----:B------:R-:W-:Y:S05]  /*e060*/  @!P0 BRA `(.L_x_202) ;  /* 0x0000000000408947 */ /* 0x000fea0003800000 */
[----:B------:R-:W-:Y:S01]  /*e070*/  MOV R2, 0x0 ;  /* 0x0000000000027802 */ /* 0x000fe20000000f00 */
[----:B------:R-:W-:Y:S01]  /*e080*/  ULDC.64 UR6, c[0x4][0xa0] ;  /* 0x0100280000067ab9 */ /* 0x000fe20000000a00 */
[----:B------:R-:W-:Y:S01]  /*e090*/  ULDC.64 UR8, c[0x4][0xa8] ;  /* 0x01002a0000087ab9 */ /* 0x000fe20000000a00 */
[----:B------:R-:W-:Y:S01]  /*e0a0*/  ULDC.64 UR4, c[0x4][0x10] ;  /* 0x0100040000047ab9 */ /* 0x000fe20000000a00 */
[----:B------:R-:W-:Y:S02]  /*e0b0*/  IMAD.U32 R4, RZ, RZ, UR6 ;  /* 0x00000006ff047e24 */ /* 0x000fe4000f8e00ff */
[----:B------:R-:W1:Y:S01]  /*e0c0*/  LDC.64 R2, c[0x4][R2] ;  /* 0x0100000002027b82 */ /* 0x000e620000000a00 */
        /* <DEDUP_REMOVED lines=9> */
[----:B01----:R-:W-:Y:S05]  /*e160*/  CALL.ABS.NOINC R2 ;  /* 0x0000000002007343 */ /* 0x003fea0003c00000 */
.L_x_202:
[----:B------:R-:W-:Y:S05]  /*e170*/  BSYNC B6 ;  /* 0x0000000000067941 */ /* 0x000fea0003800000 */
.L_x_201:
        /* <DEDUP_REMOVED lines=20> */
.L_x_204:
[----:B------:R-:W-:Y:S05]  /*e2c0*/  BSYNC B6 ;  /* 0x0000000000067941 */ /* 0x000fea0003800000 */
.L_x_203:
[----:B------:R-:W-:Y:S01]  /*e2d0*/  LOP3.LUT P6, RZ, R16, 0x1, RZ, 0xc0, !PT ;  /* 0x0000000110ff7812 */ /* 0x000fe200078cc0ff */
[----:B------:R-:W-:-:S12]  /*e2e0*/  BSSY B6, `(.L_x_205) ;  /* 0x0000012000067945 */ /* 0x000fd80003800000 */
        /* <DEDUP_REMOVED lines=17> */
.L_x_206:
[----:B------:R-:W-:Y:S05]  /*e400*/  BSYNC B6 ;  /* 0x0000000000067941 */ /* 0x000fea0003800000 */
.L_x_205:
[----:B------:R-:W2:Y:S01]  /*e410*/  LDL R8, [R1+0x4] ;  /* 0x0000040001087983 */ /* 0x000ea20000100800 */
[----:B------:R-:W-:Y:S02]  /*e420*/  ULDC.64 UR4, c[0x0][0x9f8] ;  /* 0x00027e0000047ab9 */ /* 0x000fe40000000a00 */
[----:B------:R-:W-:-:S04]  /*e430*/  UISETP.NE.U32.AND UP0, UPT, UR4, URZ, UPT ;  /* 0x0000003f0400728c */ /* 0x000fc8000bf05070 */
[----:B------:R-:W-:-:S06]  /*e440*/  UISETP.NE.AND.EX UP0, UPT, UR5, URZ, UPT, UP0 ;  /* 0x0000003f0500728c */ /* 0x000fcc000bf05300 */
[----:B------:R-:W-:-:S05]  /*e450*/  PLOP3.LUT P0, PT, PT, PT, UP0, 0x80, 0x0 ;  /* 0x000000000000781c */ /* 0x000fca0003f0f008 */
[----:B------:R-:W-:-:S04]  /*e460*/  @UP0 UIADD3 UR4, UP1, UR44, UR4, URZ ;  /* 0x000000042c040290 */ /* 0x000fc8000ff3e03f */
[----:B------:R-:W-:Y:S02]  /*e470*/  @UP0 UIADD3.X UR5, UR45, UR5, URZ, UP1, !UPT ;  /* 0x000000052d050290 */ /* 0x000fe40008ffe43f */
[----:B------:R-:W-:-:S04]  /*e480*/  IMAD.U32 R2, RZ, RZ, UR4 ;  /* 0x00000004ff027e24 */ /* 0x000fc8000f8e00ff */
[----:B------:R-:W-:Y:S01]  /*e490*/  IMAD.U32 R3, RZ, RZ, UR5 ;  /* 0x00000005ff037e24 */ /* 0x000fe2000f8e00ff */
[----:B------:R-:W1:Y:S01]  /*e4a0*/  S2R R0, SR_TID.X ;  /* 0x0000000000007919 */ /* 0x000e620000002100 */
[----:B------:R-:W-:-:S03]  /*e4b0*/  ULDC.64 UR4, c[0x0][0xa08] ;  /* 0x0002820000047ab9 */ /* 0x000fc60000000a00 */
[----:B--2---:R2:W3:Y:S01]  /*e4c0*/  @P0 LDG.E R8, desc[UR50][R2.64] ;  /* 0x0000003202080981 */ /* 0x0044e2000c1e1900 */
[----:B-1----:R-:W-:-:S04]  /*e4d0*/  SHF.R.U32.HI R0, RZ, 0x5, R0 ;  /* 0x00000005ff007819 */ /* 0x002fc80000011600 */
[----:B------:R-:W-:Y:S01]  /*e4e0*/  LOP3.LUT R0, R0, 0x3, RZ, 0xc0, !PT ;  /* 0x0000000300007812 */ /* 0x000fe200078ec0ff */
[----:B--2---:R-:W1:Y:S01]  /*e4f0*/  LDC.64 R2, c[0x0][0x418] ;  /* 0x00010600ff027b82 */ /* 0x004e620000000a00 */
[----:B---3--:R-:W-:Y:S01]  /*e500*/  SHF.R.S32.HI R9, RZ, 0x1f, R8 ;  /* 0x0000001fff097819 */ /* 0x008fe20000011408 */
[----:B------:R2:W-:Y:S01]  /*e510*/  @P0 STL [R1+0x4], R8 ;  /* 0x0000040801000387 */ /* 0x0005e20000100800 */
[----:B-1----:R-:W-:Y:S01]  /*e520*/  LOP3.LUT P0, RZ, R2, UR4, RZ, 0xfc, !PT ;  /* 0x0000000402ff7c12 */ /* 0x002fe2000f80fcff */
[----:B------:R-:W-:Y:S02]  /*e530*/  UMOV UR4, 0xffffffff ;  /* 0xffffffff00047882 */ /* 0x000fe40000000000 */
[----:B------:R2:W-:Y:S01]  /*e540*/  STL [R1+0x18], R9 ;  /* 0x0000180901007387 */ /* 0x0005e20000100800 */
[----:B------:R-:W-:-:S04]  /*e550*/  LOP3.LUT P0, RZ, R3, UR5, RZ, 0xfc, P0 ;  /* 0x0000000503ff7c12 */ /* 0x000fc8000800fcff */
[----:B0-----:R-:W-:Y:S01]  /*e560*/  SEL R16, R8, RZ, !P0 ;  /* 0x000000ff08107207 */ /* 0x001fe20004000000 */
[----:B------:R-:W-:Y:S08]  /*e570*/  BRA.DIV UR4, `(.L_x_207) ;  /* 0x0000003a04dc7947 */ /* 0x000ff0000b800000 */
[----:B------:R0:W1:Y:S02]  /*e580*/  SHFL.IDX PT, R14, R0, RZ, 0x1f ;  /* 0x00001fff000e7589 */ /* 0x00006400000e0000 */
.L_x_280:
[----:B0-----:R-:W3:Y:S01]  /*e590*/  LDL.LU R0, [R1+0x8] ;  /* 0x0000080001007983 */ /* 0x001ee20000300800 */
[----:B------:R-:W-:Y:S02]  /*e5a0*/  PLOP3.LUT P1, PT, PT, PT, PT, 0x8, 0x0 ;  /* 0x000000000000781c */ /* 0x000fe40003f2e170 */
[----:B-1----:R-:W-:Y:S02]  /*e5b0*/  ISETP.NE.AND P0, PT, R14, RZ, PT ;  /* 0x000000ff0e00720c */ /* 0x002fe40003f05270 */
[----:B---3--:R-:W-:-:S09]  /*e5c0*/  LOP3.LUT R0, R0, 0xfffffffe, RZ, 0xc0, !PT ;  /* 0xfffffffe00007812 */ /* 0x008fd200078ec0ff */
[----:B------:R-:W-:-:S05]  /*e5d0*/  @P1 LOP3.LUT R0, R0, 0x1, RZ, 0xfc, !PT ;  /* 0x0000000100001812 */ /* 0x000fca00078efcff */
[----:B------:R0:W-:Y:S01]  /*e5e0*/  STL [R1+0x8], R0 ;  /* 0x0000080001007387 */ /* 0x0001e20000100800 */
[----:B------:R-:W-:Y:S05]  /*e5f0*/  @P0 BRA `(.L_x_208) ;  /* 0x0000000400900947 */ /* 0x000fea0003800000 */
[----:B------:R-:W-:Y:S01]  /*e600*/  UMOV UR4, 0xffffffff ;  /* 0xffffffff00047882 */ /* 0x000fe20000000000 */
[----:B0-----:R-:W-:Y:S02]  /*e610*/  VIADD R0, R19, 0xffffffff ;  /* 0xffffffff13007836 */ /* 0x001fe40000000000 */
[----:B------:R-:W-:Y:S05]  /*e620*/  BRA.DIV UR4, `(.L_x_209) ;  /* 0x0000003a04d07947 */ /* 0x000fea000b800000 */
[----:B------:R-:W-:-:S13]  /*e630*/  ELECT P6, URZ, PT ;  /* 0x00000000003f782f */ /* 0x000fda00038c0000 */
.L_x_283:
[----:B------:R-:W-:Y:S05]  /*e640*/  @!P6 BRA `(.L_x_208) ;  /* 0x00000004007ce947 */ /* 0x000fea0003800000 */
[----:B------:R-:W-:-:S04]  /*e650*/  ISETP.NE.U32.AND P0, PT, R2, RZ, PT ;  /* 0x000000ff0200720c */ /* 0x000fc80003f05070 */
[----:B------:R-:W-:-:S13]  /*e660*/  ISETP.NE.AND.EX P0, PT, R3, RZ, PT, P0 ;  /* 0x000000ff0300720c */ /* 0x000fda0003f05300 */
[----:B------:R-:W-:Y:S05]  /*e670*/  @!P0 BRA `(.L_x_210) ;  /* 0x0000000000448947 */ /* 0x000fea0003800000 */
[----:B------:R-:W0:Y:S01]  /*e680*/  LDC R7, c[0x0][0x43c] ;  /* 0x00010f00ff077b82 */ /* 0x000e220000000800 */
[----:B------:R-:W-:Y:S01]  /*e690*/  ULDC.64 UR4, c[0x0][0x428] ;  /* 0x00010a0000047ab9 */ /* 0x000fe20000000a00 */
[----:B0-----:R-:W-:-:S13]  /*e6a0*/  ISETP.NE.AND P0, PT, R7, 0x1, PT ;  /* 0x000000010700780c */ /* 0x001fda0003f05270 */
[----:B------:R-:W0:Y:S02]  /*e6b0*/  @P0 LDC.64 R4, c[0x0][0x440] ;  /* 0x00011000ff040b82 */ /* 0x000e240000000a00 */
[----:B0-----:R-:W-:-:S04]  /*e6c0*/  @P0 IMAD.HI.U32 R6, R0, R4, RZ ;  /* 0x0000000400060227 */ /* 0x001fc800078e00ff */
        /* <DEDUP_REMOVED lines=12> */
.L_x_210:
[----:B0-----:R-:W3:Y:S01]  /*e790*/  LDL R3, [R1] ;  /* 0x0000000001037983 */ /* 0x001ee20000100800 */
[----:B------:R-:W-:Y:S01]  /*e7a0*/  IMAD R2, R18, 0x8, R17 ;  /* 0x0000000812027824 */ /* 0x000fe200078e0211 */
[----:B--2---:R-:W0:Y:S02]  /*e7b0*/  S2R R8, SR_TID.X ;  /* 0x0000000000087919 */ /* 0x004e240000002100 */
[----:B0-----:R-:W-:-:S04]  /*e7c0*/  LOP3.LUT R8, R8, 0x7f, RZ, 0xc0, !PT ;  /* 0x0000007f08087812 */ /* 0x001fc800078ec0ff */
[----:B------:R-:W-:Y:S02]  /*e7d0*/  ISETP.NE.AND P1, PT, R8, RZ, PT ;  /* 0x000000ff0800720c */ /* 0x000fe40003f25270 */
[----:B---3--:R-:W-:-:S04]  /*e7e0*/  SHF.L.U32 R3, R3, 0x1f, RZ ;  /* 0x0000001f03037819 */ /* 0x008fc800000006ff */
[----:B------:R-:W0:Y:S02]  /*e7f0*/  SYNCS.PHASECHK.TRANS64.TRYWAIT P0, [R2+URZ+0x29880], R3 ;  /* 0x02988003020075a7 */ /* 0x000e24000800017f */
[----:B0-----:R-:W-:Y:S05]  /*e800*/  @!P0 BRA `(.L_x_211) ;  /* 0x0000003800788947 */ /* 0x001fea0003800000 */
.L_x_284:
[----:B------:R-:W-:Y:S05]  /*e810*/  @P1 BRA `(.L_x_212) ;  /* 0x00000000001c1947 */ /* 0x000fea0003800000 */
[----:B------:R-:W1:Y:S02]  /*e820*/  S2R R4, SR_TID.X ;  /* 0x0000000000047919 */ /* 0x000e640000002100 */
[----:B-1----:R-:W-:Y:S01]  /*e830*/  LOP3.LUT R5, R4, 0x1f, RZ, 0xc0, !PT ;  /* 0x0000001f04057812 */ /* 0x002fe200078ec0ff */
[----:B------:R-:W-:-:S03]  /*e840*/  IMAD.MOV.U32 R4, RZ, RZ, 0x5000 ;  /* 0x00005000ff047424 */ /* 0x000fc600078e00ff */
[----:B------:R-:W-:Y:S01]  /*e850*/  ISETP.NE.AND P0, PT, R5, RZ, PT ;  /* 0x000000ff0500720c */ /* 0x000fe20003f05270 */
[----:B------:R1:W-:-:S12]  /*e860*/  SYNCS.ARRIVE.TRANS64 RZ, [R2+URZ+0x29870], R4 ;  /* 0x0298700402ff79a7 */ /* 0x0003d8000800003f */
[----:B-1----:R-:W-:Y:S05]  /*e870*/  @!P0 BRA `(.L_x_212) ;  /* 0x0000000000048947 */ /* 0x002fea0003800000 */
[----:B------:R-:W-:Y:S01]  /*e880*/  BPT.TRAP 0x1 ;  /* 0x000000040000795c */ /* 0x000fe20000300000 */
.L_x_212:
[----:B------:R-:W-:Y:S01]  /*e890*/  IMAD.MOV.U32 R4, RZ, RZ, 0xa0 ;  /* 0x000000a0ff047424 */ /* 0x000fe200078e00ff */
[----:B------:R-:W-:Y:S01]  /*e8a0*/  R2UR UR33, R2 ;  /* 0x00000000022172ca */ /* 0x000fe200000e0000 */
[----:B------:R-:W-:Y:S01]  /*e8b0*/  UIADD3 UR4, UP0, UR52, 0x470, URZ ;  /* 0x0000047034047890 */ /* 0x000fe2000ff1e03f */
[----:B-----5:R-:W-:Y:S01]  /*e8c0*/  R2UR UR37, R16 ;  /* 0x00000000102572ca */ /* 0x020fe200000e0000 */
[----:B------:R-:W-:Y:S01]  /*e8d0*/  IMAD R0, R0, R4, UR40 ;  /* 0x0000002800007e24 */ /* 0x000fe2000f8e0204 */
[----:B------:R-:W-:Y:S01]  /*e8e0*/  UMOV UR6, 0x0 ;  /* 0x0000000000067882 */ /* 0x000fe20000000000 */
[----:B------:R-:W-:Y:S01]  /*e8f0*/  IMAD R4, R18, 0x5000, R17 ;  /* 0x0000500012047824 */ /* 0x000fe200078e0211 */
[----:B------:R-:W-:Y:S02]  /*e900*/  UIADD3.X UR5, URZ, UR53, URZ, UP0, !UPT ;  /* 0x000000353f057290 */ /* 0x000fe400087fe43f */
[----:B------:R-:W-:Y:S01]  /*e910*/  R2UR UR35, R0 ;  /* 0x00000000002372ca */ /* 0x000fe200000e0000 */
[----:B------:R-:W-:Y:S01]  /*e920*/  UMOV UR7, 0x14f00000 ;  /* 0x14f0000000077882 */ /* 0x000fe20000000000 */
[----:B------:R-:W-:Y:S01]  /*e930*/  R2UR UR32, R4 ;  /* 0x00000000042072ca */ /* 0x000fe200000e0000 */
[----:B------:R-:W-:-:S02]  /*e940*/  UMOV UR34, URZ ;  /* 0x0000003f00227c82 */ /* 0x000fc40008000000 */
[----:B------:R-:W-:-:S10]  /*e950*/  UIADD3 UR33, UR33, 0x29870, URZ ;  /* 0x0002987021217890 */ /* 0x000fd4000fffe03f */
[----:B------:R-:W-:-:S09]  /*e960*/  UIADD3 UR32, UR32, 0xa400, URZ ;  /* 0x0000a40020207890 */ /* 0x000fd2000fffe03f */
[----:B------:R1:W-:Y:S01]  /*e970*/  UTMALDG.4D [UR32], [UR4], desc[UR6] ;  /* 0x00000620040075b4 */ /* 0x0003e20008019000 */
[----:B------:R-:W2:Y:S02]  /*e980*/  SYNCS.PHASECHK.TRANS64.TRYWAIT P0, [R2+URZ+0x29840], R3 ;  /* 0x02984003020075a7 */ /* 0x000ea4000800017f */
[----:B-12---:R-:W-:Y:S05]  /*e990*/  @!P0 BRA `(.L_x_213) ;  /* 0x0000003800288947 */ /* 0x006fea0003800000 */
.L_x_285:
[----:B------:R-:W-:Y:S05]  /*e9a0*/  @P1 BRA `(.L_x_214) ;  /* 0x00000000001c1947 */ /* 0x000fea0003800000 */
[----:B------:R-:W2:Y:S01]  /*e9b0*/  S2R R4, SR_TID.X ;  /* 0x0000000000047919 */ /* 0x000ea20000002100 */
[----:B01----:R-:W-:-:S04]  /*e9c0*/  IMAD.MOV.U32 R3, RZ, RZ, 0x7800 ;  /* 0x00007800ff037424 */ /* 0x003fc800078e00ff */
[----:B------:R3:W-:Y:S01]  /*e9d0*/  SYNCS.ARRIVE.TRANS64 RZ, [R2+URZ+0x29830], R3 ;  /* 0x0298300302ff79a7 */ /* 0x0007e2000800003f */
[----:B--2---:R-:W-:-:S04]  /*e9e0*/  LOP3.LUT R4, R4, 0x1f, RZ, 0xc0, !PT ;  /* 0x0000001f04047812 */ /* 0x004fc800078ec0ff */
[----:B------:R-:W-:-:S13]  /*e9f0*/  ISETP.NE.AND P0, PT, R4, RZ, PT ;  /* 0x000000ff0400720c */ /* 0x000fda0003f05270 */
[----:B---3--:R-:W-:Y:S05]  /*ea00*/  @!P0 BRA `(.L_x_214) ;  /* 0x0000000000048947 */ /* 0x008fea0003800000 */
[----:B------:R-:W-:Y:S01]  /*ea10*/  BPT.TRAP 0x1 ;  /* 0x000000040000795c */ /* 0x000fe20000300000 */
.L_x_214:
[----:B01----:R-:W2:Y:S01]  /*ea20*/  LDL.LU R3, [R1+0x8] ;  /* 0x0000080001037983 */ /* 0x003ea20000300800 */
[----:B------:R-:W-:Y:S01]  /*ea30*/  R2UR UR27, R0 ;  /* 0x00000000001b72ca */ /* 0x000fe200000e0000 */
[----:B------:R-:W-:Y:S01]  /*ea40*/  IMAD R0, R18, 0x7800, R17 ;  /* 0x0000780012007824 */ /* 0x000fe200078e0211 */
[----:B------:R-:W-:Y:S01]  /*ea50*/  R2UR UR25, R2 ;  /* 0x00000000021972ca */ /* 0x000fe200000e0000 */
[----:B------:R-:W-:Y:S01]  /*ea60*/  UIADD3 UR4, UP0, UR52, 0x370, URZ ;  /* 0x0000037034047890 */ /* 0x000fe2000ff1e03f */
[----:B------:R-:W-:Y:S01]  /*ea70*/  PLOP3.LUT P0, PT, PT, PT, PT, 0x80, 0x0 ;  /* 0x000000000000781c */ /* 0x000fe20003f0f070 */
[----:B------:R-:W-:Y:S01]  /*ea80*/  UMOV UR6, 0x0 ;  /* 0x0000000000067882 */ /* 0x000fe20000000000 */
[----:B------:R-:W-:Y:S01]  /*ea90*/  R2UR UR8, R0 ;  /* 0x00000000000872ca */ /* 0x000fe200000e0000 */
[----:B------:R-:W-:Y:S01]  /*eaa0*/  UIADD3.X UR5, URZ, UR53, URZ, UP0, !UPT ;  /* 0x000000353f057290 */ /* 0x000fe200087fe43f */
[----:B------:R-:W-:Y:S01]  /*eab0*/  R2UR UR29, R16 ;  /* 0x00000000101d72ca */ /* 0x000fe200000e0000 */
[----:B------:R-:W-:Y:S01]  /*eac0*/  UMOV UR7, 0x14f00000 ;  /* 0x14f0000000077882 */ /* 0x000fe20000000000 */
[----:B------:R-:W-:Y:S01]  /*ead0*/  UMOV UR26, URZ ;  /* 0x0000003f001a7c82 */ /* 0x000fe20008000000 */
[----:B------:R-:W-:Y:S01]  /*eae0*/  UMOV UR28, UR36 ;  /* 0x00000024001c7c82 */ /* 0x000fe20008000000 */
[----:B------:R-:W-:Y:S01]  /*eaf0*/  UMOV UR18, 0x40 ;  /* 0x0000004000127882 */ /* 0x000fe20000000000 */
[----:B------:R-:W-:Y:S01]  /*eb00*/  UMOV UR20, UR36 ;  /* 0x0000002400147c82 */ /* 0x000fe20008000000 */
[----:B------:R-:W-:Y:S01]  /*eb10*/  UMOV UR19, UR27 ;  /* 0x0000001b00137c82 */ /* 0x000fe20008000000 */
[----:B------:R-:W-:Y:S01]  /*eb20*/  UIADD3 UR25, UR25, 0x29830, URZ ;  /* 0x0002983019197890 */ /* 0x000fe2000fffe03f */
[----:B------:R-:W-:Y:S01]  /*eb30*/  UMOV UR10, 0x80 ;  /* 0x00000080000a7882 */ /* 0x000fe20000000000 */
[----:B------:R-:W-:-:S02]  /*eb40*/  UMOV UR12, UR36 ;  /* 0x00000024000c7c82 */ /* 0x000fc40008000000 */
[----:B------:R-:W-:Y:S02]  /*eb50*/  UIADD3 UR24, UR8, 0x1a400, URZ ;  /* 0x0001a40008187890 */ /* 0x000fe4000fffe03f */
[----:B------:R-:W-:Y:S02]  /*eb60*/  UIADD3 UR16, UR8, 0x1cc00, URZ ;  /* 0x0001cc0008107890 */ /* 0x000fe4000fffe03f */
[----:B------:R-:W-:Y:S01]  /*eb70*/  UIADD3 UR8, UR8, 0x1f400, URZ ;  /* 0x0001f40008087890 */ /* 0x000fe2000fffe03f */
[----:B------:R-:W-:Y:S01]  /*eb80*/  UMOV UR21, UR29 ;  /* 0x0000001d00157c82 */ /* 0x000fe20008000000 */
[----:B------:R-:W-:Y:S01]  /*eb90*/  UMOV UR17, UR25 ;  /* 0x0000001900117c82 */ /* 0x000fe20008000000 */
[----:B------:R-:W-:Y:S01]  /*eba0*/  UMOV UR11, UR27 ;  /* 0x0000001b000b7c82 */ /* 0x000fe20008000000 */
[----:B------:R-:W-:Y:S01]  /*ebb0*/  UMOV UR13, UR29 ;  /* 0x0000001d000d7c82 */ /* 0x000fe20008000000 */
[----:B------:R1:W-:Y:S01]  /*ebc0*/  UTMALDG.4D [UR24], [UR4], desc[UR6] ;  /* 0x00000618040075b4 */ /* 0x0003e20008019000 */
[----:B------:R-:W-:Y:S01]  /*ebd0*/  UMOV UR9, UR25 ;  /* 0x0000001900097c82 */ /* 0x000fe20008000000 */
[----:B------:R1:W-:Y:S02]  /*ebe0*/  UTMALDG.4D [UR16], [UR4], desc[UR6] ;  /* 0x00000610040075b4 */ /* 0x0003e40008019000 */
[----:B------:R1:W-:Y:S01]  /*ebf0*/  UTMALDG.4D [UR8], [UR4], desc[UR6] ;  /* 0x00000608040075b4 */ /* 0x0003e20008019000 */
[----:B--2---:R-:W-:-:S04]  /*ec00*/  LOP3.LUT R3, R3, 0xfffffffe, RZ, 0xc0, !PT ;  /* 0xfffffffe03037812 */ /* 0x004fc800078ec0ff */
[----:B------:R-:W-:-:S05]  /*ec10*/  @P0 LOP3.LUT R3, R3, 0x1, RZ, 0xfc, !PT ;  /* 0x0000000103030812 */ /* 0x000fca00078efcff */
[----:B------:R1:W-:Y:S01]  /*ec20*/  STL [R1+0x8], R3 ;  /* 0x0000080301007387 */ /* 0x0003e20000100800 */
[----:B------:R-:W-:Y:S01]  /*ec30*/  NOP ;  /* 0x0000000000007918 */ /* 0x000fe20000000000 */
.L_x_208:
[----:B------:R-:W-:Y:S05]  /*ec40*/  WARPSYNC.ALL ;  /* 0x0000000000007948 */ /* 0x000fea0003800000 */
[----:B0-----:R-:W-:Y:S01]  /*ec50*/  VIADD R0, R17, 0x14400 ;  /* 0x0001440011007836 */ /* 0x001fe20000000000 */
[----:B-1----:R-:W-:Y:S01]  /*ec60*/  USHF.R.S32.HI UR4, URZ, 0x1f, UR48 ;  /* 0x0000001f3f047899 */ /* 0x002fe20008011430 */
[----:B------:R-:W-:Y:S03]  /*ec70*/  BAR.SYNC.DEFER_BLOCKING 0x8, 0x180 ;  /* 0x0206000000007b1d */ /* 0x000fe60000010000 */
[----:B------:R-:W-:-:S03]  /*ec80*/  LOP3.LUT P0, RZ, R0, 0x1bf, RZ, 0xc0, !PT ;  /* 0x000001bf00ff7812 */ /* 0x000fc6000780c0ff */
[----:B------:R-:W-:Y:S01]  /*ec90*/  ULDC.64 UR6, c[0x0][0x298] ;  /* 0x0000a60000067ab9 */ /* 0x000fe20000000a00 */
[----:B------:R-:W-:Y:S01]  /*eca0*/  ULDC.64 UR8, c[0x0][0xa00] ;  /* 0x0002800000087ab9 */ /* 0x000fe20000000a00 */
[----:B------:R-:W-:Y:S01]  /*ecb0*/  UIMAD UR4, UR4, UR6, URZ ;  /* 0x00000006040472a4 */ /* 0x000fe2000f8e023f */
[----:B------:R-:W-:Y:S01]  /*ecc0*/  BSSY B6, `(.L_x_215) ;  /* 0x0000019000067945 */ /* 0x000fe20003800000 */
[----:B------:R-:W-:Y:S02]  /*ecd0*/  UISETP.NE.U32.AND UP0, UPT, UR8, URZ, UPT ;  /* 0x0000003f0800728c */ /* 0x000fe4000bf05070 */
[----:B------:R-:W-:Y:S02]  /*ece0*/  UIMAD.WIDE.U32 UR44, UR48, UR6, URZ ;  /* 0x00000006302c72a5 */ /* 0x000fe4000f8e003f */
[----:B------:R-:W-:Y:S02]  /*ecf0*/  UIMAD UR4, UR48, UR7, UR4 ;  /* 0x00000007300472a4 */ /* 0x000fe4000f8e0204 */
[----:B------:R-:W-:-:S02]  /*ed00*/  UISETP.NE.AND.EX UP0, UPT, UR9, URZ, UPT, UP0 ;  /* 0x0000003f0900728c */ /* 0x000fc4000bf05300 */
[----:B------:R-:W-:Y:S02]  /*ed10*/  UIADD3 UR37, UR45, UR4, URZ ;  /* 0x000000042d257290 */ /* 0x000fe4000fffe03f */
[----:B------:R-:W-:Y:S02]  /*ed20*/  USEL UR47, UR47, URZ, !UP0 ;  /* 0x0000003f2f2f7287 */ /* 0x000fe4000c000000 */
[----:B------:R-:W-:Y:S01]  /*ed30*/  USEL UR46, UR46, URZ, !UP0 ;  /* 0x0000003f2e2e7287 */ /* 0x000fe2000c000000 */
[----:B------:R-:W-:Y:S11]  /*ed40*/  @!P0 BRA `(.L_x_216) ;  /* 0x0000000000408947 */ /* 0x000ff60003800000 */
        /* <DEDUP_REMOVED lines=11> */
[----:B--2---:R-:W-:Y:S02]  /*ee00*/  IMAD.MOV.U32 R8, RZ, RZ, 0x70 ;  /* 0x00000070ff087424 */ /* 0x004fe400078e00ff */
[----:B------:R-:W-:Y:S02]  /*ee10*/  IMAD.MOV.U32 R12, RZ, RZ, 0x1 ;  /* 0x00000001ff0c7424 */ /* 0x000fe400078e00ff */
[----:B------:R-:W-:-:S07]  /*ee20*/  IMAD.MOV.U32 R13, RZ, RZ, RZ ;  /* 0x000000ffff0d7224 */ /* 0x000fce00078e00ff */
[----:B------:R-:W-:-:S07]  /*ee30*/  LEPC R20, `(.L_x_216) ;  /* 0x000000001014794e */ /* 0x000fce0000000000 */
[----:B0-----:R-:W-:Y:S05]  /*ee40*/  CALL.ABS.NOINC R2 ;  /* 0x0000000002007343 */ /* 0x001fea0003c00000 */
.L_x_216:
[----:B------:R-:W-:Y:S05]  /*ee50*/  BSYNC B6 ;  /* 0x0000000000067941 */ /* 0x000fea0003800000 */
.L_x_215:
[----:B------:R-:W3:Y:S01]  /*ee60*/  LDL.LU R3, [R1+0x14] ;  /* 0x0000140001037983 */ /* 0x000ee20000300800 */
[----:B------:R-:W0:Y:S01]  /*ee70*/  LDC R6, c[0x0][0x448] ;  /* 0x00011200ff067b82 */ /* 0x000e220000000800 */
[----:B------:R-:W-:Y:S01]  /*ee80*/  ULDC.64 UR6, c[0x0][0x2d8] ;  /* 0x0000b60000067ab9 */ /* 0x000fe20000000a00 */
[----:B------:R-:W1:Y:S01]  /*ee90*/  S2R R2, SR_TID.X ;  /* 0x0000000000027919 */ /* 0x000e620000002100 */
[----:B------:R-:W4:Y:S01]  /*eea0*/  S2R R0, SR_TID.X ;  /* 0x0000000000007919 */ /* 0x000f220000002100 */
[----:B------:R-:W-:Y:S01]  /*eeb0*/  UMOV UR4, UR44 ;  /* 0x0000002c00047c82 */ /* 0x000fe20008000000 */
[----:B------:R-:W-:Y:S01]  /*eec0*/  UMOV UR5, UR37 ;  /* 0x0000002500057c82 */ /* 0x000fe20008000000 */
[----:B------:R-:W-:Y:S01]  /*eed0*/  ULDC.64 UR8, c[0x0][0x2e0] ;  /* 0x0000b80000087ab9 */ /* 0x000fe20000000a00 */
[----:B0-----:R-:W-:Y:S02]  /*eee0*/  ISETP.NE.AND P0, PT, R6, 0x1, PT ;  /* 0x000000010600780c */ /* 0x001fe40003f05270 */
[----:B-1----:R-:W-:-:S11]  /*eef0*/  LOP3.LUT R2, R2, 0x7f, RZ, 0xc0, !PT ;  /* 0x0000007f02027812 */ /* 0x002fd600078ec0ff */
[----:B------:R-:W0:Y:S01]  /*ef00*/  @P0 LDC R4, c[0x0][0x450] ;  /* 0x00011400ff040b82 */ /* 0x000e220000000800 */
[----:B------:R-:W-:Y:S01]  /*ef10*/  SHF.R.U32.HI R2, RZ, 0x2, R2 ;  /* 0x00000002ff027819 */ /* 0x000fe20000011602 */
[----:B----4-:R-:W-:-:S05]  /*ef20*/  IMAD.SHL.U32 R0, R0, 0x20, RZ ;  /* 0x0000002000007824 */ /* 0x010fca00078e00ff */
[----:B------:R-:W-:Y:S02]  /*ef30*/  LOP3.LUT R0, R2, 0x60, R0, 0xf8, !PT ;  /* 0x0000006002007812 */ /* 0x000fe400078ef800 */
[----:B------:R-:W1:Y:S01]  /*ef40*/  @P0 LDC R2, c[0x0][0x44c] ;  /* 0x00011300ff020b82 */ /* 0x000e620000000800 */
[----:B--2---:R-:W2:Y:S01]  /*ef50*/  S2R R8, SR_TID.X ;  /* 0x0000000000087919 */ /* 0x004ea20000002100 */
[----:B------:R-:W-:Y:S02]  /*ef60*/  UIMAD.WIDE.U32 UR4, UR36, UR6, UR4 ;  /* 0x00000006240472a5 */ /* 0x000fe4000f8e0004 */
[----:B------:R-:W-:Y:S02]  /*ef70*/  UIMAD UR6, UR46, UR8, URZ ;  /* 0x000000082e0672a4 */ /* 0x000fe4000f8e023f */
[----:B------:R-:W-:Y:S02]  /*ef80*/  UIMAD UR5, UR36, UR7, UR5 ;  /* 0x00000007240572a4 */ /* 0x000fe4000f8e0205 */
[----:B------:R-:W-:-:S02]  /*ef90*/  UIMAD UR6, UR47, UR9, UR6 ;  /* 0x000000092f0672a4 */ /* 0x000fc4000f8e0206 */
[----:B------:R-:W-:-:S03]  /*efa0*/  UIMAD.WIDE.U32 UR4, UR47, UR8, UR4 ;  /* 0x000000082f0472a5 */ /* 0x000fc6000f8e0004 */
[----:B------:R-:W-:Y:S01]  /*efb0*/  ULDC.64 UR8, c[0x0][0x2d0] ;  /* 0x0000b40000087ab9 */ /* 0x000fe20000000a00 */
[----:B------:R-:W-:Y:S01]  /*efc0*/  UIADD3 UR5, UR5, UR6, URZ ;  /* 0x0000000605057290 */ /* 0x000fe2000fffe03f */
[----:B--2---:R-:W-:-:S05]  /*efd0*/  IMAD.SHL.U32 R8, R8, 0x10, RZ ;  /* 0x0000001008087824 */ /* 0x004fca00078e00ff */
[----:B------:R-:W-:-:S04]  /*efe0*/  LOP3.LUT R8, R8, 0x30, RZ, 0xc0, !PT ;  /* 0x0000003008087812 */ /* 0x000fc800078ec0ff */
[----:B------:R-:W-:Y:S01]  /*eff0*/  LOP3.LUT R9, R8, 0x40, RZ, 0xfc, !PT ;  /* 0x0000004008097812 */ /* 0x000fe200078efcff */
[----:B---3--:R-:W-:-:S05]  /*f000*/  IMAD.SHL.U32 R5, R3, 0x80, RZ ;  /* 0x0000008003057824 */ /* 0x008fca00078e00ff */
[----:B------:R-:W-:-:S05]  /*f010*/  LOP3.LUT R0, R0, R5, RZ, 0xfc, !PT ;  /* 0x0000000500007212 */ /* 0x000fca00078efcff */
[----:B-1----:R-:W-:-:S04]  /*f020*/  @P0 IMAD.HI.U32 R3, R0, R2, RZ ;  /* 0x0000000200030227 */ /* 0x002fc800078e00ff */
[----:B------:R-:W-:Y:S01]  /*f030*/  IMAD.MOV.U32 R2, RZ, RZ, R0 ;  /* 0x000000ffff027224 */ /* 0x000fe200078e0000 */
[----:B0-----:R-:W-:-:S04]  /*f040*/  @P0 SHF.R.U32.HI R2, RZ, R4, R3 ;  /* 0x00000004ff020219 */ /* 0x001fc80000011603 */
[--C-:B------:R-:W-:Y:S01]  /*f050*/  SHF.R.S32.HI R4, RZ, 0x1f, R2.reuse ;  /* 0x0000001fff047819 */ /* 0x100fe20000011402 */
[----:B------:R-:W-:-:S04]  /*f060*/  IMAD.MOV R3, RZ, RZ, -R2 ;  /* 0x000000ffff037224 */ /* 0x000fc800078e0a02 */
[----:B------:R-:W-:Y:S02]  /*f070*/  IMAD R0, R6, R3, R0 ;  /* 0x0000000306007224 */ /* 0x000fe400078e0200 */
[----:B------:R-:W-:Y:S02]  /*f080*/  IMAD R4, R4, UR8, RZ ;  /* 0x0000000804047c24 */ /* 0x000fe4000f8e02ff */
[----:B------:R-:W-:Y:S02]  /*f090*/  IMAD.U32 R3, RZ, RZ, UR8 ;  /* 0x00000008ff037e24 */ /* 0x000fe4000f8e00ff */
[C---:B------:R-:W-:Y:S02]  /*f0a0*/  IMAD R4, R2.reuse, UR9, R4 ;  /* 0x0000000902047c24 */ /* 0x040fe4000f8e0204 */
[----:B------:R-:W-:Y:S01]  /*f0b0*/  IMAD.WIDE.U32 R2, R2, R3, UR4 ;  /* 0x0000000402027e25 */ /* 0x000fe2000f8e0003 */
        /* <DEDUP_REMOVED lines=8> */
[----:B------:R-:W-:Y:S02]  /*f140*/  ULDC UR4, c[0x0][0x2b8] ;  /* 0x0000ae0000047ab9 */ /* 0x000fe40000000800 */
[----:B------:R-:W-:Y:S02]  /*f150*/  ISETP.GE.AND P1, PT, R9, UR4, PT ;  /* 0x0000000409007c0c */ /* 0x000fe4000bf26270 */
[----:B------:R0:W5:Y:S01]  /*f160*/  LDL R9, [R1+0x2c] ;  /* 0x00002c0001097983 */ /* 0x0001620000100800 */
[----:B------:R-:W1:Y:S01]  /*f170*/  S2R R7, SR_TID.X ;  /* 0x0000000000077919 */ /* 0x000e620000002100 */
[----:B------:R-:W-:-:S02]  /*f180*/  LOP3.LUT R8, R8, 0x80, RZ, 0xfc, !PT ;  /* 0x0000008008087812 */ /* 0x000fc400078efcff */
[----:B------:R-:W-:Y:S02]  /*f190*/  IADD3.X R0, R3, UR5, R0, P0, !PT ;  /* 0x0000000503007c10 */ /* 0x000fe400087fe400 */
[----:B------:R-:W-:Y:S01]  /*f1a0*/  ISETP.GE.AND P2, PT, R8, UR4, PT ;  /* 0x0000000408007c0c */ /* 0x000fe2000bf46270 */
[----:B-1----:R-:W-:-:S05]  /*f1b0*/  IMAD.SHL.U32 R10, R7, 0x10, RZ ;  /* 0x00000010070a7824 */ /* 0x002fca00078e00ff */
[----:B------:R-:W-:-:S04]  /*f1c0*/  LOP3.LUT R10, R10, 0x30, RZ, 0xc0, !PT ;  /* 0x000000300a0a7812 */ /* 0x000fc800078ec0ff */
[----:B------:R-:W-:Y:S01]  /*f1d0*/  ISETP.GE.AND P0, PT, R10, UR4, PT ;  /* 0x000000040a007c0c */ /* 0x000fe2000bf06270 */
[----:B------:R-:W-:-:S03]  /*f1e0*/  UMOV UR4, 0xffffffff ;  /* 0xffffffff00047882 */ /* 0x000fc60000000000 */
[----:B0-----:R-:W-:Y:S09]  /*f1f0*/  BRA.DIV UR4, `(.L_x_217) ;  /* 0x0000003204247947 */ /* 0x001ff2000b800000 */
[----:B------:R-:W0:Y:S02]  /*f200*/  S2R R7, SR_TID.X ;  /* 0x0000000000077919 */ /* 0x000e240000002100 */
[----:B0-----:R-:W-:Y:S02]  /*f210*/  LOP3.LUT R8, R7, 0x7f, RZ, 0xc0, !PT ;  /* 0x0000007f07087812 */ /* 0x001fe400078ec0ff */
[----:B------:R-:W2:Y:S02]  /*f220*/  LDL.LU R7, [R1+0x1c] ;  /* 0x00001c0001077983 */ /* 0x000ea40000300800 */
[----:B------:R-:W-:-:S05]  /*f230*/  SHF.R.U32.HI R8, RZ, 0x2, R8 ;  /* 0x00000002ff087819 */ /* 0x000fca0000011608 */
[----:B------:R-:W-:-:S04]  /*f240*/  IMAD.IADD R2, R8, 0x1, R5 ;  /* 0x0000000108027824 */ /* 0x000fc800078e0205 */
[C---:B------:R-:W-:Y:S02]  /*f250*/  VIADD R5, R2.reuse, 0x20 ;  /* 0x0000002002057836 */ /* 0x040fe40000000000 */
[----:B--2---:R-:W-:Y:S02]  /*f260*/  IMAD R3, R7, R6, RZ ;  /* 0x0000000607037224 */ /* 0x004fe400078e02ff */
[----:B------:R-:W0:Y:S03]  /*f270*/  SHFL.IDX PT, R7, R4, RZ, 0x1c1f ;  /* 0x001c1fff04077589 */ /* 0x000e2600000e0000 */
[----:B------:R-:W-:Y:S01]  /*f280*/  ISETP.GE.AND P4, PT, R2, R3, PT ;  /* 0x000000030200720c */ /* 0x000fe20003f86270 */
[----:B------:R-:W1:-:S12]  /*f290*/  SHFL.IDX PT, R6, R0, RZ, 0x1c1f ;  /* 0x001c1fff00067589 */ /* 0x000e5800000e0000 */
[----:B0-----:R-:W-:-:S05]  /*f2a0*/  @!P4 IADD3 R7, P3, R10, R7, RZ ;  /* 0x000000070a07c210 */ /* 0x001fca0007f7e0ff */
[----:B-1----:R-:W-:Y:S01]  /*f2b0*/  @!P4 IMAD.X R6, RZ, RZ, R6, P3 ;  /* 0x000000ffff06c224 */ /* 0x002fe200018e0606 */
[----:B------:R-:W-:Y:S02]  /*f2c0*/  ISETP.GE.AND P3, PT, R5, R3, PT ;  /* 0x000000030500720c */ /* 0x000fe40003f66270 */
[----:B------:R-:W-:Y:S02]  /*f2d0*/  SHFL.IDX PT, R5, R0, 0x1, 0x1c1f ;  /* 0x003c1f0000057f89 */ /* 0x000fe400000e0000 */
[----:B------:R-:W-:-:S04]  /*f2e0*/  @!P4 LOP3.LUT R7, R7, R6, RZ, 0x3c, !PT ;  /* 0x000000060707c212 */ /* 0x000fc800078e3cff */
[----:B------:R-:W-:-:S04]  /*f2f0*/  @!P4 LOP3.LUT R6, R7, R6, RZ, 0x3c, !PT ;  /* 0x000000060706c212 */ /* 0x000fc800078e3cff */
[----:B------:R-:W-:-:S05]  /*f300*/  @!P4 LOP3.LUT R7, R7, R6, RZ, 0x3c, !PT ;  /* 0x000000060707c212 */ /* 0x000fca00078e3cff */
[----:B-----5:R-:W-:Y:S04]  /*f310*/  @!P4 LDGSTS.E.BYPASS.LTC128B.128 [R9+0x14400], desc[UR50][R6.64], !P0 ;  /* 0x144000000609cfae */ /* 0x020fe8000c101d72 */
[----:B------:R-:W-:Y:S04]  /*f320*/  @!P4 LDGSTS.E.BYPASS.LTC128B.128 [R9+0x16400], desc[UR50][R6.64+0x40], !P1 ;  /* 0x164000400609cfae */ /* 0x000fe8000c901d72 */
[----:B------:R0:W-:Y:S04]  /*f330*/  @!P4 LDGSTS.E.BYPASS.LTC128B.128 [R9+0x18400], desc[UR50][R6.64+0x80], !P2 ;  /* 0x184000800609cfae */ /* 0x0001e8000d101d72 */
[----:B0-----:R-:W0:Y:S02]  /*f340*/  SHFL.IDX PT, R6, R4, 0x1, 0x1c1f ;  /* 0x003c1f0004067f89 */ /* 0x001e2400000e0000 */
[----:B0-----:R-:W-:-:S05]  /*f350*/  @!P3 IADD3 R6, P4, R10, R6, RZ ;  /* 0x000000060a06b210 */ /* 0x001fca0007f9e0ff */
[----:B------:R-:W-:-:S04]  /*f360*/  @!P3 IMAD.X R5, RZ, RZ, R5, P4 ;  /* 0x000000ffff05b224 */ /* 0x000fc800020e0605 */
[----:B------:R-:W-:Y:S02]  /*f370*/  @!P3 IMAD.MOV.U32 R7, RZ, RZ, R5 ;  /* 0x000000ffff07b224 */ /* 0x000fe400078e0005 */
[----:B------:R-:W-:-:S03]  /*f380*/  VIADD R5, R2, 0x40 ;  /* 0x0000004002057836 */ /* 0x000fc60000000000 */
[----:B------:R-:W-:Y:S04]  /*f390*/  @!P3 LDGSTS.E.BYPASS.LTC128B.128 [R9+0x14c00], desc[UR50][R6.64], !P0 ;  /* 0x14c000000609bfae */ /* 0x000fe8000c101d72 */
[----:B------:R-:W-:Y:S04]  /*f3a0*/  @!P3 LDGSTS.E.BYPASS.LTC128B.128 [R9+0x16c00], desc[UR50][R6.64+0x40], !P1 ;  /* 0x16c000400609bfae */ /* 0x000fe8000c901d72 */
[----:B------:R0:W-:Y:S01]  /*f3b0*/  @!P3 LDGSTS.E.BYPASS.LTC128B.128 [R9+0x18c00], desc[UR50][R6.64+0x80], !P2 ;  /* 0x18c000800609bfae */ /* 0x0001e2000d101d72 */
[----:B------:R-:W-:-:S03]  /*f3c0*/  ISETP.GE.AND P3, PT, R5, R3, PT ;  /* 0x000000030500720c */ /* 0x000fc60003f66270 */
[----:B------:R-:W-:Y:S04]  /*f3d0*/  SHFL.IDX PT, R5, R0, 0x2, 0x1c1f ;  /* 0x005c1f0000057f89 */ /* 0x000fe800000e0000 */
[----:B------:R-:W-:Y:S04]  /*f3e0*/  SHFL.IDX PT, R0, R0, 0x3, 0x1c1f ;  /* 0x007c1f0000007f89 */ /* 0x000fe800000e0000 */
[----:B0-----:R-:W0:Y:S04]  /*f3f0*/  SHFL.IDX PT, R6, R4, 0x2, 0x1c1f ;  /* 0x005c1f0004067f89 */ /* 0x001e2800000e0000 */
[----:B------:R-:W1:Y:S01]  /*f400*/  SHFL.IDX PT, R4, R4, 0x3, 0x1c1f ;  /* 0x007c1f0004047f89 */ /* 0x000e6200000e0000 */
[----:B0-----:R-:W-:-:S05]  /*f410*/  @!P3 IADD3 R6, P4, R10, R6, RZ ;  /* 0x000000060a06b210 */ /* 0x001fca0007f9e0ff */
[----:B------:R-:W-:-:S04]  /*f420*/  @!P3 IMAD.X R5, RZ, RZ, R5, P4 ;  /* 0x000000ffff05b224 */ /* 0x000fc800020e0605 */
[----:B------:R-:W-:-:S05]  /*f430*/  @!P3 IMAD.MOV.U32 R7, RZ, RZ, R5 ;  /* 0x000000ffff07b224 */ /* 0x000fca00078e0005 */
[----:B------:R0:W-:Y:S04]  /*f440*/  @!P3 LDGSTS.E.BYPASS.LTC128B.128 [R9+0x15400], desc[UR50][R6.64], !P0 ;  /* 0x154000000609bfae */ /* 0x0001e8000c101d72 */
[----:B------:R0:W-:Y:S04]  /*f450*/  @!P3 LDGSTS.E.BYPASS.LTC128B.128 [R9+0x17400], desc[UR50][R6.64+0x40], !P1 ;  /* 0x174000400609bfae */ /* 0x0001e8000c901d72 */
[----:B-1----:R0:W-:Y:S02]  /*f460*/  @!P3 LDGSTS.E.BYPASS.LTC128B.128 [R9+0x19400], desc[UR50][R6.64+0x80], !P2 ;  /* 0x194000800609bfae */ /* 0x0021e4000d101d72 */
.L_x_294:
[----:B------:R-:W-:Y:S01]  /*f470*/  VIADD R2, R2, 0x60 ;  /* 0x0000006002027836 */ /* 0x000fe20000000000 */
[----:B------:R-:W-:Y:S04]  /*f480*/  BSSY B0, `(.L_x_218) ;  /* 0x000000b000007945 */ /* 0x000fe80003800000 */
[----:B------:R-:W-:-:S13]  /*f490*/  ISETP.GE.AND P3, PT, R2, R3, PT ;  /* 0x000000030200720c */ /* 0x000fda0003f66270 */
[----:B------:R-:W-:Y:S05]  /*f4a0*/  @P3 BRA `(.L_x_219) ;  /* 0x0000000000203947 */ /* 0x000fea0003800000 */
[----:B------:R-:W-:-:S05]  /*f4b0*/  IADD3 R2, P3, R10, R4, RZ ;  /* 0x000000040a027210 */ /* 0x000fca0007f7e0ff */
[----:B------:R-:W-:-:S05]  /*f4c0*/  IMAD.X R3, RZ, RZ, R0, P3 ;  /* 0x000000ffff037224 */ /* 0x000fca00018e0600 */
[----:B------:R-:W-:Y:S01]  /*f4d0*/  @!PT LDS RZ, [RZ] ;  /* 0x00000000fffff984 */ /* 0x000fe20000000800 */
[----:B------:R-:W-:Y:S01]  /*f4e0*/  @!PT LDS RZ, [RZ] ;  /* 0x00000000fffff984 */ /* 0x000fe20000000800 */
[----:B------:R-:W-:Y:S01]  /*f4f0*/  @!PT LDS RZ, [RZ] ;  /* 0x00000000fffff984 */ /* 0x000fe20000000800 */
[----:B------:R1:W-:Y:S04]  /*f500*/  LDGSTS.E.BYPASS.LTC128B.128 [R9+0x15c00], desc[UR50][R2.64], !P0 ;  /* 0x15c0000002097fae */ /* 0x0003e8000c101d72 */
[----:B------:R1:W-:Y:S04]  /*f510*/  LDGSTS.E.BYPASS.LTC128B.128 [R9+0x17c00], desc[UR50][R2.64+0x40], !P1 ;  /* 0x17c0004002097fae */ /* 0x0003e8000c901d72 */
[----:B------:R1:W-:Y:S02]  /*f520*/  LDGSTS.E.BYPASS.LTC128B.128 [R9+0x19c00], desc[UR50][R2.64+0x80], !P2 ;  /* 0x19c0008002097fae */ /* 0x0003e4000d101d72 */
.L_x_219:
[----:B------:R-:W-:Y:S05]  /*f530*/  BSYNC B0 ;  /* 0x0000000000007941 */ /* 0x000fea0003800000 */
.L_x_218:
[----:B------:R-:W-:Y:S01]  /*f540*/  NOP ;  /* 0x0000000000007918 */ /* 0x000fe20000000000 */
[----:B------:R-:W-:-:S13]  /*f550*/  PLOP3.LUT P0, PT, PT, PT, PT, 0x80, 0x0 ;  /* 0x000000000000781c */ /* 0x000fda0003f0f070 */
.L_x_220:
[----:B------:R-:W-:Y:S02]  /*f560*/  PLOP3.LUT P1, PT, P1, P0, PT, 0xa2, 0x0 ;  /* 0x000000000000781c */ /* 0x000fe40000f21472 */
[----:B------:R-:W-:-:S08]  /*f570*/  @P0 R2UR P1, UR4, R17 ;  /* 0x00000000110402ca */ /* 0x000fd00000020000 */
[----:B------:R-:W-:-:S05]  /*f580*/  @P0 PLOP3.LUT P0, PT, P1, PT, PT, 0x80, 0x0 ;  /* 0x000000000000081c */ /* 0x000fca0000f0f070 */
[----:B------:R-:W-:Y:S01]  /*f590*/  @!P1 SYNCS.ARRIVE.TRANS64.RED.A0T1 RZ, [UR4+0x29800], RZ ;  /* 0x029800ffffff99a7 */ /* 0x000fe20008200404 */
[----:B------:R-:W-:Y:S07]  /*f5a0*/  @!P1 ARRIVES.LDGSTSBAR.64.TRANSCNT [UR4+0x29800] ;  /* 0x02980000ff0099b0 */ /* 0x000fee0008000a84 */
[----:B------:R-:W-:Y:S05]  /*f5b0*/  @P0 BRA.U.ANY `(.L_x_220) ;  /* 0xfffffffd00e80947 */ /* 0x000fea000393ffff */
[----:B-1----:R-:W2:Y:S02]  /*f5c0*/  LDL.LU R2, [R1+0x30] ;  /* 0x0000300001027983 */ /* 0x002ea40000300800 */
[----:B--2---:R-:W-:-:S05]  /*f5d0*/  VIADD R2, R2, 0x1 ;  /* 0x0000000102027836 */ /* 0x004fca0000000000 */
[----:B------:R1:W-:Y:S01]  /*f5e0*/  STL [R1+0x30], R2 ;  /* 0x0000300201007387 */ /* 0x0003e20000100800 */
[----:B------:R-:W-:-:S04]  /*f5f0*/  LEA.HI R0, R2, R2, RZ, 0x1 ;  /* 0x0000000202007211 */ /* 0x000fc800078f08ff */
[----:B------:R-:W-:-:S05]  /*f600*/  LOP3.LUT R0, R0, 0xfffffffe, RZ, 0xc0, !PT ;  /* 0xfffffffe00007812 */ /* 0x000fca00078ec0ff */
[----:B------:R-:W-:-:S05]  /*f610*/  IMAD.IADD R0, R2, 0x1, -R0 ;  /* 0x0000000102007824 */ /* 0x000fca00078e0a00 */
[----:B------:R-:W-:Y:S01]  /*f620*/  SHF.L.U32 R0, R0, 0x1f, RZ ;  /* 0x0000001f00007819 */ /* 0x000fe200000006ff */
[----:B------:R-:W-:Y:S01]  /*f630*/  NOP ;  /* 0x0000000000007918 */ /* 0x000fe20000000000 */
[----:B------:R1:W-:Y:S01]  /*f640*/  SYNCS.ARRIVE.TRANS64.A1T0 RZ, [R17+URZ+0x29800], RZ ;  /* 0x029800ff11ff79a7 */ /* 0x0003e2000810003f */
[----:B------:R-:W-:Y:S01]  /*f650*/  BSSY B0, `(.L_x_221) ;  /* 0x0000003000007945 */ /* 0x000fe20003800000 */
[----:B------:R-:W2:Y:S03]  /*f660*/  SYNCS.PHASECHK.TRANS64.TRYWAIT P0, [R17+URZ+0x29820], R0 ;  /* 0x02982000110075a7 */ /* 0x000ea6000800017f */
[----:B-12---:R-:W-:Y:S05]  /*f670*/  @!P0 BRA `(.L_x_222) ;  /* 0x00000030005c8947 */ /* 0x006fea0003800000 */
.L_x_295:
[----:B------:R-:W-:Y:S05]  /*f680*/  BSYNC B0 ;  /* 0x0000000000007941 */ /* 0x000fea0003800000 */
.L_x_221:
[----:B------:R-:W2:Y:S01]  /*f690*/  LDL R3, [R1+0xc] ;  /* 0x00000c0001037983 */ /* 0x000ea20000100800 */
[----:B------:R-:W-:-:S05]  /*f6a0*/  VIADD R2, R19, 0xfffffffe ;  /* 0xfffffffe13027836 */ /* 0x000fca0000000000 */
[----:B--2---:R-:W-:-:S13]  /*f6b0*/  ISETP.GE.AND P0, PT, R2, R3, PT ;  /* 0x000000030200720c */ /* 0x004fda0003f06270 */
[----:B------:R-:W-:Y:S05]  /*f6c0*/  @!P0 BRA `(.L_x_223) ;  /* 0x0000000c00f88947 */ /* 0x000fea0003800000 */
[----:B-1----:R1:W5:Y:S01]  /*f6d0*/  LDL.LU R0, [R1] ;  /* 0x0000000001007983 */ /* 0x0023620000300800 */
[----:B------:R-:W-:-:S07]  /*f6e0*/  IMAD.MOV.U32 R3, RZ, RZ, R18 ;  /* 0x000000ffff037224 */ /* 0x000fce00078e0012 */
.L_x_245:
[----:B0-----:R-:W2:Y:S01]  /*f6f0*/  LDL R4, [R1+0x8] ;  /* 0x0000080001047983 */ /* 0x001ea20000100800 */
[----:B------:R-:W-:Y:S01]  /*f700*/  VIADD R18, R3, 0x1 ;  /* 0x0000000103127836 */ /* 0x000fe20000000000 */
[----:B------:R-:W-:Y:S05]  /*f710*/  YIELD ;  /* 0x0000000000007946 */ /* 0x000fea0003800000 */
[C---:B------:R-:W-:Y:S01]  /*f720*/  ISETP.NE.AND P0, PT, R18.reuse, 0x2, PT ;  /* 0x000000021200780c */ /* 0x040fe20003f05270 */
[----:B------:R-:W-:Y:S03]  /*f730*/  BSSY B0, `(.L_x_224) ;  /* 0x0000089000007945 */ /* 0x000fe60003800000 */
[----:B------:R-:W-:-:S02]  /*f740*/  SEL R18, R18, RZ, P0 ;  /* 0x000000ff12127207 */ /* 0x000fc40000000000 */
[----:B--2---:R-:W-:Y:S02]  /*f750*/  LOP3.LUT P1, RZ, R4, 0x1, RZ, 0xc0, !PT ;  /* 0x0000000104ff7812 */ /* 0x004fe4000782c0ff */
[----:B------:R-:W-:-:S04]  /*f760*/  SEL R4, RZ, 0x1, P0 ;  /* 0x00000001ff047807 */ /* 0x000fc80000000000 */
[----:B0----5:R-:W-:-:S05]  /*f770*/  LOP3.LUT R9, R0, R4, RZ, 0x3c, !PT ;  /* 0x0000000400097212 */ /* 0x021fca00078e3cff */
[----:B------:R0:W-:Y:S02]  /*f780*/  STL [R1], R9 ;  /* 0x0000000901007387 */ /* 0x0001e40000100800 */
[----:B------:R-:W-:Y:S05]  /*f790*/  @!P1 BRA `(.L_x_225) ;  /* 0x0000000800089947 */ /* 0x000fea0003800000 */
[----:B------:R-:W-:Y:S01]  /*f7a0*/  ULDC.64 UR4, c[0x0][0x418] ;  /* 0x0001060000047ab9 */ /* 0x000fe20000000a00 */
[----:B------:R-:W-:Y:S01]  /*f7b0*/  IMAD.MOV.U32 R8, RZ, RZ, R2 ;  /* 0x000000ffff087224 */ /* 0x000fe200078e0002 */
[----:B------:R-:W-:-:S04]  /*f7c0*/  ISETP.NE.U32.AND P0, PT, RZ, UR4, PT ;  /* 0x00000004ff007c0c */ /* 0x000fc8000bf05070 */
[----:B------:R-:W-:-:S13]  /*f7d0*/  ISETP.NE.AND.EX P0, PT, RZ, UR5, PT, P0 ;  /* 0x00000005ff007c0c */ /* 0x000fda000bf05300 */
[----:B------:R-:W-:Y:S05]  /*f7e0*/  @!P0 BRA `(.L_x_226) ;  /* 0x00000000004c8947 */ /* 0x000fea0003800000 */
[----:B------:R-:W2:Y:S01]  /*f7f0*/  LDL R10, [R1+0x18] ;  /* 0x00001800010a7983 */ /* 0x000ea20000100800 */
[----:B------:R-:W3:Y:S01]  /*f800*/  LDC R8, c[0x0][0x43c] ;  /* 0x00010f00ff087b82 */ /* 0x000ee20000000800 */
[----:B------:R-:W-:Y:S02]  /*f810*/  ULDC.64 UR6, c[0x0][0x428] ;  /* 0x00010a0000067ab9 */ /* 0x000fe40000000a00 */
[----:B------:R-:W4:Y:S01]  /*f820*/  LDL R7, [R1+0x4] ;  /* 0x0000040001077983 */ /* 0x000f220000100800 */
[----:B---3--:R-:W-:-:S13]  /*f830*/  ISETP.NE.AND P0, PT, R8, 0x1, PT ;  /* 0x000000010800780c */ /* 0x008fda0003f05270 */
[----:B------:R-:W3:Y:S02]  /*f840*/  @P0 LDC.64 R4, c[0x0][0x440] ;  /* 0x00011000ff040b82 */ /* 0x000ee40000000a00 */
[----:B---3--:R-:W-:-:S04]  /*f850*/  @P0 IMAD.HI.U32 R6, R2, R4, RZ ;  /* 0x0000000402060227 */ /* 0x008fc800078e00ff */
[----:B------:R-:W-:Y:S01]  /*f860*/  IMAD.MOV.U32 R4, RZ, RZ, R2 ;  /* 0x000000ffff047224 */ /* 0x000fe200078e0002 */
[----:B------:R-:W-:-:S05]  /*f870*/  @P0 SHF.R.U32.HI R4, RZ, R5, R6 ;  /* 0x00000005ff040219 */ /* 0x000fca0000011606 */
[----:B------:R-:W-:-:S04]  /*f880*/  IMAD.MOV R5, RZ, RZ, -R4 ;  /* 0x000000ffff057224 */ /* 0x000fc800078e0a04 */
[----:B------:R-:W-:Y:S01]  /*f890*/  IMAD R8, R8, R5, R2 ;  /* 0x0000000508087224 */ /* 0x000fe200078e0202 */
[----:B------:R-:W-:Y:S01]  /*f8a0*/  SHF.R.S32.HI R5, RZ, 0x1f, R4 ;  /* 0x0000001fff057819 */ /* 0x000fe20000011404 */
[----:B--2---:R-:W-:-:S04]  /*f8b0*/  IMAD R6, R10, UR6, RZ ;  /* 0x000000060a067c24 */ /* 0x004fc8000f8e02ff */
[C---:B----4-:R-:W-:Y:S02]  /*f8c0*/  IMAD R6, R7.reuse, UR7, R6 ;  /* 0x0000000707067c24 */ /* 0x050fe4000f8e0206 */
[----:B------:R-:W-:-:S04]  /*f8d0*/  IMAD.WIDE.U32 R4, R7, UR6, R4 ;  /* 0x0000000607047c25 */ /* 0x000fc8000f8e0004 */
[----:B------:R-:W-:Y:S01]  /*f8e0*/  IMAD.IADD R5, R6, 0x1, R5 ;  /* 0x0000000106057824 */ /* 0x000fe200078e0205 */
[----:B------:R-:W-:-:S04]  /*f8f0*/  LEA R6, P0, R4, UR4, 0x2 ;  /* 0x0000000404067c11 */ /* 0x000fc8000f8010ff */
[----:B------:R-:W-:-:S05]  /*f900*/  LEA.HI.X R7, R4, UR5, R5, 0x2, P0 ;  /* 0x0000000504077c11 */ /* 0x000fca00080f1405 */
[----:B------:R2:W5:Y:S04]  /*f910*/  LDG.E R16, desc[UR50][R6.64] ;  /* 0x0000003206107981 */ /* 0x000568000c1e1900 */
.L_x_226:
[----:B------:R-:W2:Y:S01]  /*f920*/  S2R R4, SR_TID.X ;  /* 0x0000000000047919 */ /* 0x000ea20000002100 */
[----:B------:R-:W-:Y:S01]  /*f930*/  IMAD R5, R18, 0x8, R17 ;  /* 0x0000000812057824 */ /* 0x000fe200078e0211 */
[----:B------:R-:W-:Y:S01]  /*f940*/  BSSY B1, `(.L_x_227) ;  /* 0x0000006000017945 */ /* 0x000fe20003800000 */
[----:B--2---:R-:W-:Y:S02]  /*f950*/  LOP3.LUT R6, R4, 0x7f, RZ, 0xc0, !PT ;  /* 0x0000007f04067812 */ /* 0x004fe400078ec0ff */
[----:B------:R-:W-:Y:S02]  /*f960*/  SHF.L.U32 R4, R9, 0x1f, RZ ;  /* 0x0000001f09047819 */ /* 0x000fe400000006ff */
[----:B------:R-:W-:Y:S02]  /*f970*/  ISETP.NE.AND P1, PT, R6, RZ, PT ;  /* 0x000000ff0600720c */ /* 0x000fe40003f25270 */
[----:B------:R-:W2:Y:S02]  /*f980*/  SYNCS.PHASECHK.TRANS64.TRYWAIT P0, [R5+URZ+0x29880], R4 ;  /* 0x02988004050075a7 */ /* 0x000ea4000800017f */
[----:B--2---:R-:W-:Y:S09]  /*f990*/  @!P0 BRA `(.L_x_228) ;  /* 0x0000002c00a88947 */ /* 0x004ff20003800000 */
.L_x_296:
[----:B------:R-:W-:Y:S05]  /*f9a0*/  BSYNC B1 ;  /* 0x0000000000017941 */ /* 0x000fea0003800000 */
.L_x_227:
[----:B------:R-:W-:Y:S04]  /*f9b0*/  BSSY B1, `(.L_x_229) ;  /* 0x0000009000017945 */ /* 0x000fe80003800000 */
[----:B------:R-:W-:Y:S05]  /*f9c0*/  @P1 BRA `(.L_x_230) ;  /* 0x00000000001c1947 */ /* 0x000fea0003800000 */
[----:B------:R-:W3:Y:S02]  /*f9d0*/  S2R R6, SR_TID.X ;  /* 0x0000000000067919 */ /* 0x000ee40000002100 */
[----:B---3--:R-:W-:Y:S01]  /*f9e0*/  LOP3.LUT R7, R6, 0x1f, RZ, 0xc0, !PT ;  /* 0x0000001f06077812 */ /* 0x008fe200078ec0ff */
[----:B------:R-:W-:-:S03]  /*f9f0*/  IMAD.MOV.U32 R6, RZ, RZ, 0x5000 ;  /* 0x00005000ff067424 */ /* 0x000fc600078e00ff */
[----:B------:R-:W-:Y:S01]  /*fa00*/  ISETP.NE.AND P0, PT, R7, RZ, PT ;  /* 0x000000ff0700720c */ /* 0x000fe20003f05270 */
[----:B------:R3:W-:-:S12]  /*fa10*/  SYNCS.ARRIVE.TRANS64 RZ, [R5+URZ+0x29870], R6 ;  /* 0x0298700605ff79a7 */ /* 0x0007d8000800003f */
[----:B---3--:R-:W-:Y:S05]  /*fa20*/  @!P0 BRA `(.L_x_230) ;  /* 0x0000000000048947 */ /* 0x008fea0003800000 */
[----:B------:R-:W-:Y:S01]  /*fa30*/  BPT.TRAP 0x1 ;  /* 0x000000040000795c */ /* 0x000fe20000300000 */
.L_x_230:
[----:B------:R-:W-:Y:S05]  /*fa40*/  BSYNC B1 ;  /* 0x0000000000017941 */ /* 0x000fea0003800000 */
.L_x_229:
[----:B------:R-:W-:Y:S01]  /*fa50*/  IMAD.MOV.U32 R10, RZ, RZ, RZ ;  /* 0x000000ffff0a7224 */ /* 0x000fe200078e00ff */
[----:B------:R-:W-:Y:S01]  /*fa60*/  UIADD3 UR4, UP0, UR52, 0x470, URZ ;  /* 0x0000047034047890 */ /* 0x000fe2000ff1e03f */
[----:B------:R-:W-:Y:S01]  /*fa70*/  IMAD.MOV.U32 R6, RZ, RZ, 0xa0 ;  /* 0x000000a0ff067424 */ /* 0x000fe200078e00ff */
[----:B------:R-:W-:Y:S01]  /*fa80*/  PLOP3.LUT P0, PT, PT, PT, PT, 0x80, 0x0 ;  /* 0x000000000000781c */ /* 0x000fe20003f0f070 */
[----:B------:R-:W-:Y:S01]  /*fa90*/  IMAD R7, R18, 0x5000, R17 ;  /* 0x0000500012077824 */ /* 0x000fe200078e0211 */
[----:B------:R-:W-:Y:S01]  /*faa0*/  R2UR UR10, R10 ;  /* 0x000000000a0a72ca */ /* 0x000fe200000e0000 */
[----:B------:R-:W-:Y:S01]  /*fab0*/  IMAD R6, R8, R6, UR40 ;  /* 0x0000002808067e24 */ /* 0x000fe2000f8e0206 */
[----:B------:R-:W-:Y:S01]  /*fac0*/  UIADD3.X UR5, URZ, UR53, URZ, UP0, !UPT ;  /* 0x000000353f057290 */ /* 0x000fe200087fe43f */
[----:B------:R-:W-:Y:S01]  /*fad0*/  VIADD R7, R7, 0xa400 ;  /* 0x0000a40007077836 */ /* 0x000fe20000000000 */
[----:B------:R-:W-:Y:S01]  /*fae0*/  UMOV UR6, 0x0 ;  /* 0x0000000000067882 */ /* 0x000fe20000000000 */
[----:B------:R-:W-:Y:S01]  /*faf0*/  VIADD R8, R5, 0x29870 ;  /* 0x0002987005087836 */ /* 0x000fe20000000000 */
[----:B------:R-:W-:-:S09]  /*fb00*/  UMOV UR7, 0x14f00000 ;  /* 0x14f0000000077882 */ /* 0x000fd20000000000 */
.L_x_231:
[----:B------:R-:W-:-:S13]  /*fb10*/  @P0 ELECT P2, URZ, PT ;  /* 0x00000000003f082f */ /* 0x000fda0003840000 */
[----:B-----5:R-:W-:Y:S01]  /*fb20*/  @P2 R2UR UR13, R16 ;  /* 0x00000000100d22ca */ /* 0x020fe200000e0000 */
[----:B------:R-:W-:Y:S01]  /*fb30*/  UMOV UR12, UR36 ;  /* 0x00000024000c7c82 */ /* 0x000fe20008000000 */
[----:B------:R-:W-:Y:S02]  /*fb40*/  @P2 R2UR UR11, R6 ;  /* 0x00000000060b22ca */ /* 0x000fe400000e0000 */
[----:B------:R-:W-:Y:S02]  /*fb50*/  @P2 R2UR UR9, R8 ;  /* 0x00000000080922ca */ /* 0x000fe400000e0000 */
[----:B------:R-:W-:Y:S02]  /*fb60*/  @P2 R2UR UR8, R7 ;  /* 0x00000000070822ca */ /* 0x000fe400000e0000 */
[----:B------:R-:W-:Y:S02]  /*fb70*/  @P2 PLOP3.LUT P0, PT, P2, PT, PT, 0x8, 0x0 ;  /* 0x000000000000281c */ /* 0x000fe4000170e170 */
[----:B------:R-:W-:-:S09]  /*fb80*/  PLOP3.LUT P2, PT, PT, PT, PT, 0x8, 0x0 ;  /* 0x000000000000781c */ /* 0x000fd20003f4e170 */
[----:B------:R3:W-:Y:S02]  /*fb90*/  UTMALDG.4D [UR8], [UR4], desc[UR6] ;  /* 0x00000608040075b4 */ /* 0x0007e40008019000 */
[----:B---3--:R-:W-:Y:S05]  /*fba0*/  @P0 BRA.U.ANY `(.L_x_231) ;  /* 0xfffffffd00d80947 */ /* 0x008fea000393ffff */
[----:B------:R-:W3:Y:S01]  /*fbb0*/  SYNCS.PHASECHK.TRANS64.TRYWAIT P0, [R5+URZ+0x29840], R4 ;  /* 0x02984004050075a7 */ /* 0x000ee2000800017f */
[----:B------:R-:W-:Y:S04]  /*fbc0*/  BSSY B1, `(.L_x_232) ;  /* 0x0000002000017945 */ /* 0x000fe80003800000 */
[----:B---3--:R-:W-:Y:S05]  /*fbd0*/  @!P0 BRA `(.L_x_233) ;  /* 0x0000002c002c8947 */ /* 0x008fea0003800000 */
.L_x_297:
[----:B------:R-:W-:Y:S05]  /*fbe0*/  BSYNC B1 ;  /* 0x0000000000017941 */ /* 0x000fea0003800000 */
.L_x_232:
[----:B------:R-:W-:Y:S01]  /*fbf0*/  BSSY B1, `(.L_x_234) ;  /* 0x000000b000017945 */ /* 0x000fe20003800000 */
[----:B------:R-:W-:Y:S02]  /*fc00*/  IMAD.MOV.U32 R8, RZ, RZ, 0x0 ;  /* 0x00000000ff087424 */ /* 0x000fe400078e00ff */
[----:B0-----:R-:W-:Y:S01]  /*fc10*/  IMAD.MOV.U32 R9, RZ, RZ, 0x14f00000 ;  /* 0x14f00000ff097424 */ /* 0x001fe200078e00ff */
[----:B------:R-:W-:Y:S06]  /*fc20*/  @P1 BRA `(.L_x_235) ;  /* 0x00000000001c1947 */ /* 0x000fec0003800000 */
[----:B------:R-:W0:Y:S01]  /*fc30*/  S2R R7, SR_TID.X ;  /* 0x0000000000077919 */ /* 0x000e220000002100 */
[----:B--23--:R-:W-:-:S04]  /*fc40*/  IMAD.MOV.U32 R4, RZ, RZ, 0x7800 ;  /* 0x00007800ff047424 */ /* 0x00cfc800078e00ff */
[----:B------:R4:W-:Y:S01]  /*fc50*/  SYNCS.ARRIVE.TRANS64 RZ, [R5+URZ+0x29830], R4 ;  /* 0x0298300405ff79a7 */ /* 0x0009e2000800003f */
[----:B0-----:R-:W-:-:S04]  /*fc60*/  LOP3.LUT R7, R7, 0x1f, RZ, 0xc0, !PT ;  /* 0x0000001f07077812 */ /* 0x001fc800078ec0ff */
[----:B------:R-:W-:-:S13]  /*fc70*/  ISETP.NE.AND P0, PT, R7, RZ, PT ;  /* 0x000000ff0700720c */ /* 0x000fda0003f05270 */
[----:B----4-:R-:W-:Y:S05]  /*fc80*/  @!P0 BRA `(.L_x_235) ;  /* 0x0000000000048947 */ /* 0x010fea0003800000 */
[----:B------:R-:W-:Y:S01]  /*fc90*/  BPT.TRAP 0x1 ;  /* 0x000000040000795c */ /* 0x000fe20000300000 */
.L_x_235:
[----:B------:R-:W-:Y:S05]  /*fca0*/  BSYNC B1 ;  /* 0x0000000000017941 */ /* 0x000fea0003800000 */
.L_x_234:
[----:B------:R-:W-:Y:S01]  /*fcb0*/  R2UR UR10, R10 ;  /* 0x000000000a0a72ca */ /* 0x000fe200000e0000 */
[----:B--23--:R-:W-:Y:S01]  /*fcc0*/  IMAD R4, R18, 0x7800, R17 ;  /* 0x0000780012047824 */ /* 0x00cfe200078e0211 */
[----:B------:R-:W-:Y:S01]  /*fcd0*/  R2UR UR6, R8 ;  /* 0x00000000080672ca */ /* 0x000fe200000e0000 */
[----:B------:R-:W-:Y:S01]  /*fce0*/  UIADD3 UR4, UP0, UR52, 0x370, URZ ;  /* 0x0000037034047890 */ /* 0x000fe2000ff1e03f */
[----:B------:R-:W-:Y:S01]  /*fcf0*/  R2UR UR7, R9 ;  /* 0x00000000090772ca */ /* 0x000fe200000e0000 */
[----:B------:R-:W-:Y:S01]  /*fd00*/  VIADD R5, R5, 0x29830 ;  /* 0x0002983005057836 */ /* 0x000fe20000000000 */
[----:B------:R-:W-:Y:S01]  /*fd10*/  PLOP3.LUT P0, PT, PT, PT, PT, 0x80, 0x0 ;  /* 0x000000000000781c */ /* 0x000fe20003f0f070 */
[----:B------:R-:W-:Y:S01]  /*fd20*/  VIADD R7, R4, 0x1a400 ;  /* 0x0001a40004077836 */ /* 0x000fe20000000000 */
[----:B------:R-:W-:-:S12]  /*fd30*/  UIADD3.X UR5, URZ, UR53, URZ, UP0, !UPT ;  /* 0x000000353f057290 */ /* 0x000fd800087fe43f */
.L_x_236:
[----:B------:R-:W-:-:S13]  /*fd40*/  @P0 ELECT P1, URZ, PT ;  /* 0x00000000003f082f */ /* 0x000fda0003820000 */
[----:B------:R-:W-:Y:S01]  /*fd50*/  @P1 R2UR UR13, R16 ;  /* 0x00000000100d12ca */ /* 0x000fe200000e0000 */
[----:B------:R-:W-:Y:S01]  /*fd60*/  UMOV UR12, UR36 ;  /* 0x00000024000c7c82 */ /* 0x000fe20008000000 */
[----:B------:R-:W-:Y:S02]  /*fd70*/  @P1 R2UR UR11, R6 ;  /* 0x00000000060b12ca */ /* 0x000fe400000e0000 */
[----:B------:R-:W-:Y:S02]  /*fd80*/  @P1 R2UR UR9, R5 ;  /* 0x00000000050912ca */ /* 0x000fe400000e0000 */
[----:B------:R-:W-:Y:S02]  /*fd90*/  @P1 R2UR UR8, R7 ;  /* 0x00000000070812ca */ /* 0x000fe400000e0000 */
[----:B------:R-:W-:Y:S02]  /*fda0*/  @P1 PLOP3.LUT P0, PT, P1, PT, PT, 0x8, 0x0 ;  /* 0x000000000000181c */ /* 0x000fe40000f0e170 */
[----:B------:R-:W-:-:S09]  /*fdb0*/  PLOP3.LUT P1, PT, PT, PT, PT, 0x8, 0x0 ;  /* 0x000000000000781c */ /* 0x000fd20003f2e170 */
[----:B------:R0:W-:Y:S02]  /*fdc0*/  UTMALDG.4D [UR8], [UR4], desc[UR6] ;  /* 0x00000608040075b4 */ /* 0x0001e40008019000 */
[----:B0-----:R-:W-:Y:S05]  /*fdd0*/  @P0 BRA.U.ANY `(.L_x_236) ;  /* 0xfffffffd00d80947 */ /* 0x001fea000393ffff */
[----:B------:R-:W-:Y:S01]  /*fde0*/  R2UR UR6, R8 ;  /* 0x00000000080672ca */ /* 0x000fe200000e0000 */
[----:B------:R-:W-:Y:S01]  /*fdf0*/  VIADD R7, R4, 0x1cc00 ;  /* 0x0001cc0004077836 */ /* 0x000fe20000000000 */
[----:B------:R-:W-:Y:S01]  /*fe00*/  R2UR UR7, R9 ;  /* 0x00000000090772ca */ /* 0x000fe200000e0000 */
[----:B------:R-:W-:Y:S01]  /*fe10*/  UMOV UR10, 0x40 ;  /* 0x00000040000a7882 */ /* 0x000fe20000000000 */
[----:B------:R-:W-:-:S13]  /*fe20*/  PLOP3.LUT P0, PT, PT, PT, PT, 0x80, 0x0 ;  /* 0x000000000000781c */ /* 0x000fda0003f0f070 */
.L_x_237:
        /* <DEDUP_REMOVED lines=15> */
.L_x_238:
        /* <DEDUP_REMOVED lines=9> */
[----:B--2---:R-:W-:Y:S05]  /*ffb0*/  @P0 BRA.U.ANY `(.L_x_238) ;  /* 0xfffffffd00d80947 */ /* 0x004fea000393ffff */
.L_x_225:
[----:B------:R-:W-:Y:S05]  /*ffc0*/  BSYNC B0 ;  /* 0x0000000000007941 */ /* 0x000fea0003800000 */
.L_x_224:
[----:B------:R-:W-:-:S06]  /*ffd0*/  UISETP.NE.AND UP0, UPT, UR39, 0x3, UPT ;  /* 0x000000032700788c */ /* 0x000fcc000bf05270 */
[----:B------:R-:W-:-:S13]  /*ffe0*/  PLOP3.LUT P0, PT, PT, PT, UP0, 0x80, 0x0 ;  /* 0x000000000000781c */ /* 0x000fda0003f0f008 */
[----:B------:R-:W-:Y:S05]  /*fff0*/  @!P0 BRA `(.L_x_239) ;  /* 0x0000000000048947 */ /* 0x000fea0003800000 */
[----:B------:R-:W-:Y:S01]  /*10000*/  BPT.TRAP 0x1 ;  /* 0x000000040000795c */ /* 0x000fe20000300000 */
.L_x_239:
[----:B------:R-:W-:Y:S01]  /*10010*/  IMAD.U32 R4, RZ, RZ, UR42 ;  /* 0x0000002aff047e24 */ /* 0x000fe2000f8e00ff */
[----:B------:R-:W-:Y:S01]  /*10020*/  BSSY B0, `(.L_x_240) ;  /* 0x0000007000007945 */ /* 0x000fe20003800000 */
[----:B------:R-:W-:-:S03]  /*10030*/  IMAD R19, R3, 0x8, R17 ;  /* 0x0000000803137824 */ /* 0x000fc600078e0211 */
[----:B------:R-:W-:Y:S02]  /*10040*/  ISETP.NE.AND P1, PT, R4, 0x3, PT ;  /* 0x000000030400780c */ /* 0x000fe40003f25270 */
[----:B------:R-:W-:-:S04]  /*10050*/  LOP3.LUT R4, R0, 0x1, RZ, 0x3c, !PT ;  /* 0x0000000100047812 */ /* 0x000fc800078e3cff */
[----:B------:R-:W-:-:S04]  /*10060*/  SHF.L.U32 R4, R4, 0x1f, RZ ;  /* 0x0000001f04047819 */ /* 0x000fc800000006ff */
[----:B------:R-:W2:Y:S02]  /*10070*/  SYNCS.PHASECHK.TRANS64.TRYWAIT P0, [R19+URZ+0x29870], R4 ;  /* 0x02987004130075a7 */ /* 0x000ea4000800017f */
[----:B--2---:R-:W-:Y:S05]  /*10080*/  @!P0 BRA `(.L_x_241) ;  /* 0x0000002800148947 */ /* 0x004fea0003800000 */
.L_x_298:
[----:B------:R-:W-:Y:S05]  /*10090*/  BSYNC B0 ;  /* 0x0000000000007941 */ /* 0x000fea0003800000 */
.L_x_240:
[----:B------:R-:W-:Y:S05]  /*100a0*/  @!P1 BRA `(.L_x_242) ;  /* 0x0000000000049947 */ /* 0x000fea0003800000 */
[----:B------:R-:W-:Y:S01]  /*100b0*/  BPT.TRAP 0x1 ;  /* 0x000000040000795c */ /* 0x000fe20000300000 */
.L_x_242:
[----:B------:R-:W-:Y:S01]  /*100c0*/  SHF.L.U32 R0, R0, 0x1f, RZ ;  /* 0x0000001f00007819 */ /* 0x000fe200000006ff */
[----:B------:R-:W-:-:S03]  /*100d0*/  IMAD R12, R3, 0x5000, RZ ;  /* 0x00005000030c7824 */ /* 0x000fc600078e02ff */
[----:B------:R-:W3:Y:S02]  /*100e0*/  SYNCS.PHASECHK.TRANS64.TRYWAIT P0, [R19+URZ+0x29860], R0 ;  /* 0x02986000130075a7 */ /* 0x000ee4000800017f */
[----:B---3--:R-:W-:Y:S05]  /*100f0*/  @!P0 BRA `(.L_x_243) ;  /* 0x00000028000c8947 */ /* 0x008fea0003800000 */
.L_x_299:
[----:B--2---:R-:W3:Y:S04]  /*10100*/  LDL R4, [R1+0x24] ;  /* 0x0000240001047983 */ /* 0x004ee80000100800 */
[----:B------:R-:W2:Y:S04]  /*10110*/  LDL R3, [R1+0x28] ;  /* 0x0000280001037983 */ /* 0x000ea80000100800 */
[----:B------:R-:W4:Y:S01]  /*10120*/  LDL R13, [R1+0x20] ;  /* 0x00002000010d7983 */ /* 0x000f220000100800 */
[----:B------:R-:W-:Y:S05]  /*10130*/  WARPSYNC.ALL ;  /* 0x0000000000007948 */ /* 0x000fea0003800000 */
[----:B---3--:R-:W-:-:S05]  /*10140*/  LOP3.LUT R0, R12, R4, RZ, 0xfc, !PT ;  /* 0x000000040c007212 */ /* 0x008fca00078efcff */
[----:B------:R-:W-:Y:S01]  /*10150*/  IMAD.IADD R0, R17, 0x1, R0 ;  /* 0x0000000111007824 */ /* 0x000fe200078e0200 */
[----:B----4-:R-:W-:-:S03]  /*10160*/  LOP3.LUT R20, R12, R13, RZ, 0xfc, !PT ;  /* 0x0000000d0c147212 */ /* 0x010fc600078efcff */
[----:B--2---:R-:W-:Y:S01]  /*10170*/  IMAD.IADD R3, R3, 0x1, R0 ;  /* 0x0000000103037824 */ /* 0x004fe200078e0200 */
[----:B0-----:R-:W0:Y:S01]  /*10180*/  LDSM.16.MT88.4 R8, [R0+0xa400] ;  /* 0x00a400000008783b */ /* 0x001e220000004200 */
[----:B------:R-:W-:Y:S01]  /*10190*/  IMAD.IADD R20, R17, 0x1, R20 ;  /* 0x0000000111147824 */ /* 0x000fe200078e0214 */
[C-C-:B0-----:R-:W-:Y:S02]  /*101a0*/  PRMT R4, R8.reuse, 0x6420, R9.reuse ;  /* 0x0000642008047816 */ /* 0x141fe40000000009 */
[----:B------:R-:W-:Y:S02]  /*101b0*/  PRMT R5, R8, 0x7531, R9 ;  /* 0x0000753108057816 */ /* 0x000fe40000000009 */
        /* <DEDUP_REMOVED lines=9> */
[----:B------:R-:W0:Y:S02]  /*10250*/  LDSM.16.MT88.4 R8, [R0+0xb400] ;  /* 0x00b400000008783b */ /* 0x000e240000004200 */
        /* <DEDUP_REMOVED lines=52> */
[----:B--2---:R-:W2:Y:S01]  /*105a0*/  FENCE.VIEW.ASYNC.S ;  /* 0x00000000000073c6 */ /* 0x004ea20000000000 */
[----:B------:R-:W-:Y:S05]  /*105b0*/  @!P1 BRA `(.L_x_244) ;  /* 0x0000000000049947 */ /* 0x000fea0003800000 */
[----:B------:R-:W-:Y:S01]  /*105c0*/  BPT.TRAP 0x1 ;  /* 0x000000040000795c */ /* 0x000fe20000300000 */
.L_x_244:
[----:B------:R-:W3:Y:S01]  /*105d0*/  S2R R0, SR_TID.X ;  /* 0x0000000000007919 */ /* 0x000ee20000002100 */
[----:B--2---:R2:W-:Y:S01]  /*105e0*/  SYNCS.ARRIVE.TRANS64.A1T0 RZ, [R19+URZ+0x29850], RZ ;  /* 0x029850ff13ff79a7 */ /* 0x0045e2000810003f */
[----:B---3--:R-:W-:Y:S02]  /*105f0*/  LOP3.LUT R3, R0, 0x7f, RZ, 0xc0, !PT ;  /* 0x0000007f00037812 */ /* 0x008fe400078ec0ff */
[----:B------:R-:W3:Y:S01]  /*10600*/  LDL R0, [R1+0xc] ;  /* 0x00000c0001007983 */ /* 0x000ee20000100800 */
[----:B------:R-:W-:Y:S01]  /*10610*/  BAR.SYNC.DEFER_BLOCKING 0x2, 0x80 ;  /* 0x0082000000007b1d */ /* 0x000fe20000010000 */
[----:B------:R-:W-:-:S13]  /*10620*/  ISETP.NE.AND P0, PT, R3, RZ, PT ;  /* 0x000000ff0300720c */ /* 0x000fda0003f05270 */
[----:B--2---:R-:W-:-:S05]  /*10630*/  @!P0 VIADD R19, R19, 0x29880 ;  /* 0x0002988013138836 */ /* 0x004fca0000000000 */
[----:B------:R-:W-:-:S04]  /*10640*/  @!P0 PRMT R19, RZ, 0x654, R19 ;  /* 0x00000654ff138816 */ /* 0x000fc80000000013 */
[----:B------:R2:W-:Y:S01]  /*10650*/  @!P0 SYNCS.ARRIVE.TRANS64.RED.A1T0 RZ, [R19+URZ], RZ ;  /* 0x000000ff13ff89a7 */ /* 0x0005e2000810043f */
[C---:B---3--:R-:W-:Y:S01]  /*10660*/  ISETP.GT.AND P0, PT, R2.reuse, R0, PT ;  /* 0x000000000200720c */ /* 0x048fe20003f04270 */
[----:B------:R-:W-:Y:S01]  /*10670*/  VIADD R2, R2, 0xffffffff ;  /* 0xffffffff02027836 */ /* 0x000fe20000000000 */
[----:B------:R2:W5:Y:S01]  /*10680*/  LDL R0, [R1] ;  /* 0x0000000001007983 */ /* 0x0005620000100800 */
[----:B------:R-:W-:-:S10]  /*10690*/  IMAD.MOV.U32 R3, RZ, RZ, R18 ;  /* 0x000000ffff037224 */ /* 0x000fd400078e0012 */
[----:B--2---:R-:W-:Y:S05]  /*106a0*/  @P0 BRA `(.L_x_245) ;  /* 0xfffffff000100947 */ /* 0x004fea000383ffff */
.L_x_223:
[----:B0-----:R-:W0:Y:S01]  /*106b0*/  S2R R4, SR_TID.X ;  /* 0x0000000000047919 */ /* 0x001e220000002100 */
[----:B------:R-:W-:Y:S01]  /*106c0*/  BSSY B0, `(.L_x_246) ;  /* 0x0000011000007945 */ /* 0x000fe20003800000 */
[----:B0-----:R-:W-:-:S04]  /*106d0*/  LOP3.LUT R4, R4, 0x7f, RZ, 0xc0, !PT ;  /* 0x0000007f04047812 */ /* 0x001fc800078ec0ff */
[----:B------:R-:W-:-:S13]  /*106e0*/  ISETP.NE.AND P0, PT, R4, RZ, PT ;  /* 0x000000ff0400720c */ /* 0x000fda0003f05270 */
[----:B------:R-:W-:Y:S05]  /*106f0*/  @P0 BRA `(.L_x_247) ;  /* 0x0000000000340947 */ /* 0x000fea0003800000 */
[----:B------:R-:W0:Y:S01]  /*10700*/  S2R R3, SR_LANEID ;  /* 0x0000000000037919 */ /* 0x000e220000000000 */
[----:B------:R-:W-:Y:S02]  /*10710*/  VOTEU.ANY UR4, UPT, PT ;  /* 0x0000000000047886 */ /* 0x000fe400038e0100 */
[----:B-1---5:R-:W0:Y:S08]  /*10720*/  FLO.U32 R0, UR4 ;  /* 0x0000000400007d00 */ /* 0x022e3000080e0000 */
        /* <DEDUP_REMOVED lines=9> */
[----:B------:R0:W-:Y:S02]  /*107c0*/  STL [R1+0x10], R0 ;  /* 0x0000100001007387 */ /* 0x0001e40000100800 */
.L_x_247:
[----:B------:R-:W-:Y:S05]  /*107d0*/  BSYNC B0 ;  /* 0x0000000000007941 */ /* 0x000fea0003800000 */
.L_x_246:
[----:B------:R-:W-:-:S06]  /*107e0*/  UISETP.NE.AND UP0, UPT, UR39, 0x3, UPT ;  /* 0x000000032700788c */ /* 0x000fcc000bf05270 */
[----:B------:R-:W-:-:S13]  /*107f0*/  PLOP3.LUT P1, PT, PT, PT, UP0, 0x80, 0x0 ;  /* 0x000000000000781c */ /* 0x000fda0003f2f008 */
[----:B------:R-:W-:Y:S05]  /*10800*/  @!P1 BRA `(.L_x_248) ;  /* 0x0000000000049947 */ /* 0x000fea0003800000 */
[----:B------:R-:W-:Y:S01]  /*10810*/  BPT.TRAP 0x1 ;  /* 0x000000040000795c */ /* 0x000fe20000300000 */
.L_x_248:
[----:B------:R-:W2:Y:S01]  /*10820*/  LDL R2, [R1] ;  /* 0x0000000001027983 */ /* 0x000ea20000100800 */
[----:B------:R-:W-:Y:S01]  /*10830*/  IMAD R16, R18, 0x8, R17 ;  /* 0x0000000812107824 */ /* 0x000fe200078e0211 */
[----:B------:R-:W-:Y:S01]  /*10840*/  BSSY B0, `(.L_x_249) ;  /* 0x0000007000007945 */ /* 0x000fe20003800000 */
[----:B01---5:R-:W-:-:S05]  /*10850*/  IMAD.U32 R0, RZ, RZ, UR42 ;  /* 0x0000002aff007e24 */ /* 0x023fca000f8e00ff */
[----:B------:R-:W-:Y:S02]  /*10860*/  ISETP.NE.AND P2, PT, R0, 0x3, PT ;  /* 0x000000030000780c */ /* 0x000fe40003f45270 */
[----:B--2---:R-:W-:-:S04]  /*10870*/  LOP3.LUT R3, R2, 0x1, RZ, 0x3c, !PT ;  /* 0x0000000102037812 */ /* 0x004fc800078e3cff */
[----:B------:R-:W-:-:S04]  /*10880*/  SHF.L.U32 R3, R3, 0x1f, RZ ;  /* 0x0000001f03037819 */ /* 0x000fc800000006ff */
[----:B------:R-:W0:Y:S02]  /*10890*/  SYNCS.PHASECHK.TRANS64.TRYWAIT P1, [R16+URZ+0x29870], R3 ;  /* 0x02987003100075a7 */ /* 0x000e24000802017f */
[----:B0-----:R-:W-:Y:S05]  /*108a0*/  @!P1 BRA `(.L_x_250) ;  /* 0x0000002000349947 */ /* 0x001fea0003800000 */
.L_x_300:
[----:B------:R-:W-:Y:S05]  /*108b0*/  BSYNC B0 ;  /* 0x0000000000007941 */ /* 0x000fea0003800000 */
.L_x_249:
[----:B------:R-:W-:Y:S05]  /*108c0*/  @!P2 BRA `(.L_x_251) ;  /* 0x000000000004a947 */ /* 0x000fea0003800000 */
[----:B------:R-:W-:Y:S01]  /*108d0*/  BPT.TRAP 0x1 ;  /* 0x000000040000795c */ /* 0x000fe20000300000 */
.L_x_251:
[----:B------:R-:W0:Y:S02]  /*108e0*/  LDL R0, [R1] ;  /* 0x0000000001007983 */ /* 0x000e240000100800 */
[----:B0-----:R-:W-:-:S04]  /*108f0*/  SHF.L.U32 R3, R0, 0x1f, RZ ;  /* 0x0000001f00037819 */ /* 0x001fc800000006ff */
[----:B------:R-:W0:Y:S02]  /*10900*/  SYNCS.PHASECHK.TRANS64.TRYWAIT P1, [R16+URZ+0x29860], R3 ;  /* 0x02986003100075a7 */ /* 0x000e24000802017f */
[----:B0-----:R-:W-:Y:S05]  /*10910*/  @!P1 BRA `(.L_x_252) ;  /* 0x00000020002c9947 */ /* 0x001fea0003800000 */
.L_x_301:
[----:B------:R-:W2:Y:S04]  /*10920*/  LDL R2, [R1+0x24] ;  /* 0x0000240001027983 */ /* 0x000ea80000100800 */
[----:B------:R-:W0:Y:S04]  /*10930*/  LDL R13, [R1+0x28] ;  /* 0x00002800010d7983 */ /* 0x000e280000100800 */
[----:B------:R-:W3:Y:S01]  /*10940*/  LDL R12, [R1+0x20] ;  /* 0x00002000010c7983 */ /* 0x000ee20000100800 */
[----:B------:R-:W-:Y:S01]  /*10950*/  IMAD R0, R18, 0x5000, RZ ;  /* 0x0000500012007824 */ /* 0x000fe200078e02ff */
[----:B------:R-:W-:Y:S05]  /*10960*/  WARPSYNC.ALL ;  /* 0x0000000000007948 */ /* 0x000fea0003800000 */
[----:B--2---:R-:W-:-:S05]  /*10970*/  LOP3.LUT R2, R0, R2, RZ, 0xfc, !PT ;  /* 0x0000000200027212 */ /* 0x004fca00078efcff */
[----:B------:R-:W-:Y:S01]  /*10980*/  IMAD.IADD R2, R17, 0x1, R2 ;  /* 0x0000000111027824 */ /* 0x000fe200078e0202 */
[----:B---3--:R-:W-:-:S03]  /*10990*/  LOP3.LUT R0, R0, R12, RZ, 0xfc, !PT ;  /* 0x0000000c00007212 */ /* 0x008fc600078efcff */
[----:B0-----:R-:W-:Y:S01]  /*109a0*/  IMAD.IADD R3, R13, 0x1, R2 ;  /* 0x000000010d037824 */ /* 0x001fe200078e0202 */
[----:B------:R-:W0:Y:S01]  /*109b0*/  LDSM.16.MT88.4 R4, [R2+0xa400] ;  /* 0x00a400000204783b */ /* 0x000e220000004200 */
[----:B------:R-:W-:Y:S01]  /*109c0*/  IMAD.IADD R0, R17, 0x1, R0 ;  /* 0x0000000111007824 */ /* 0x000fe200078e0200 */
[C-C-:B0-----:R-:W-:Y:S02]  /*109d0*/  PRMT R8, R4.reuse, 0x6420, R5.reuse ;  /* 0x0000642004087816 */ /* 0x141fe40000000005 */
[----:B------:R-:W-:Y:S02]  /*109e0*/  PRMT R9, R4, 0x7531, R5 ;  /* 0x0000753104097816 */ /* 0x000fe40000000005 */
[C-C-:B------:R-:W-:Y:S02]  /*109f0*/  PRMT R10, R6.reuse, 0x6420, R7.reuse ;  /* 0x00006420060a7816 */ /* 0x140fe40000000007 */
[----:B------:R-:W-:Y:S02]  /*10a00*/  PRMT R11, R6, 0x7531, R7 ;  /* 0x00007531060b7816 */ /* 0x000fe40000000007 */
[----:B------:R-:W0:Y:S04]  /*10a10*/  LDSM.16.MT88.4 R4, [R3+0xa400] ;  /* 0x00a400000304783b */ /* 0x000e280000004200 */
[----:B------:R0:W-:Y:S02]  /*10a20*/  STSM.16.M88.4 [R0+0x400], R8 ;  /* 0x0004000800007844 */ /* 0x0001e40000000200 */
        /* <DEDUP_REMOVED lines=47> */
[----:B------:R1:W-:Y:S01]  /*10d20*/  STSM.16.M88.4 [R0+0x4400], R12 ;  /* 0x0044000c00007844 */ /* 0x0003e20000000200 */
[C-C-:B0-----:R-:W-:Y:S02]  /*10d30*/  PRMT R8, R4.reuse, 0x6420, R5.reuse ;  /* 0x0000642004087816 */ /* 0x141fe40000000005 */
[----:B------:R-:W-:Y:S02]  /*10d40*/  PRMT R9, R4, 0x7531, R5 ;  /* 0x0000753104097816 */ /* 0x000fe40000000005 */
[----:B------:R-:W-:-:S02]  /*10d50*/  PRMT R10, R6, 0x6420, R7 ;  /* 0x00006420060a7816 */ /* 0x000fc40000000007 */
[----:B------:R-:W-:-:S05]  /*10d60*/  PRMT R11, R6, 0x7531, R7 ;  /* 0x00007531060b7816 */ /* 0x000fca0000000007 */
[----:B------:R1:W-:Y:S01]  /*10d70*/  STSM.16.M88.4 [R0+0x4c00], R8 ;  /* 0x004c000800007844 */ /* 0x0003e20000000200 */
[----:B------:R-:W-:Y:S01]  /*10d80*/  @!PT LDS RZ, [RZ] ;  /* 0x00000000fffff984 */ /* 0x000fe20000000800 */
[----:B------:R-:W-:Y:S01]  /*10d90*/  @!PT LDS RZ, [RZ] ;  /* 0x00000000fffff984 */ /* 0x000fe20000000800 */
[----:B------:R-:W-:Y:S01]  /*10da0*/  @!PT LDS RZ, [RZ] ;  /* 0x00000000fffff984 */ /* 0x000fe20000000800 */
[----:B------:R-:W-:Y:S01]  /*10db0*/  @!PT LDS RZ, [RZ] ;  /* 0x00000000fffff984 */ /* 0x000fe20000000800 */
[----:B------:R0:W-:Y:S06]  /*10dc0*/  MEMBAR.ALL.CTA ;  /* 0x0000000000007992 */ /* 0x0001ec0000008000 */
[----:B0-----:R-:W0:Y:S01]  /*10dd0*/  FENCE.VIEW.ASYNC.S ;  /* 0x00000000000073c6 */ /* 0x001e220000000000 */
[----:B------:R-:W-:Y:S05]  /*10de0*/  @!P2 BRA `(.L_x_253) ;  /* 0x000000000004a947 */ /* 0x000fea0003800000 */
[----:B------:R-:W-:Y:S01]  /*10df0*/  BPT.TRAP 0x1 ;  /* 0x000000040000795c */ /* 0x000fe20000300000 */
.L_x_253:
[----:B------:R-:W2:Y:S01]  /*10e00*/  LDL.LU R2, [R1] ;  /* 0x0000000001027983 */ /* 0x000ea20000300800 */
[----:B0-----:R0:W-:Y:S01]  /*10e10*/  SYNCS.ARRIVE.TRANS64.A1T0 RZ, [R16+URZ+0x29850], RZ ;  /* 0x029850ff10ff79a7 */ /* 0x0011e2000810003f */
[----:B------:R-:W-:Y:S02]  /*10e20*/  VIADD R18, R18, 0x1 ;  /* 0x0000000112127836 */ /* 0x000fe40000000000 */
[----:B0-----:R-:W-:-:S05]  /*10e30*/  @!P0 VIADD R16, R16, 0x29880 ;  /* 0x0002988010108836 */ /* 0x001fca0000000000 */
[----:B------:R-:W-:Y:S01]  /*10e40*/  @!P0 PRMT R16, RZ, 0x654, R16 ;  /* 0x00000654ff108816 */ /* 0x000fe20000000010 */
[----:B------:R-:W-:Y:S06]  /*10e50*/  BAR.SYNC.DEFER_BLOCKING 0x2, 0x80 ;  /* 0x0082000000007b1d */ /* 0x000fec0000010000 */
[----:B------:R3:W-:Y:S01]  /*10e60*/  @!P0 SYNCS.ARRIVE.TRANS64.RED.A1T0 RZ, [R16+URZ], RZ ;  /* 0x000000ff10ff89a7 */ /* 0x0007e2000810043f */
[----:B------:R-:W-:-:S04]  /*10e70*/  ISETP.NE.AND P0, PT, R18, 0x2, PT ;  /* 0x000000021200780c */ /* 0x000fc80003f05270 */
[----:B-1----:R-:W-:Y:S02]  /*10e80*/  SEL R0, RZ, 0x1, P0 ;  /* 0x00000001ff007807 */ /* 0x002fe40000000000 */
[----:B------:R-:W-:Y:S02]  /*10e90*/  SEL R18, R18, RZ, P0 ;  /* 0x000000ff12127207 */ /* 0x000fe40000000000 */
[----:B--2---:R-:W-:-:S05]  /*10ea0*/  LOP3.LUT R2, R2, R0, RZ, 0x3c, !PT ;  /* 0x0000000002027212 */ /* 0x004fca00078e3cff */
[----:B------:R3:W-:Y:S02]  /*10eb0*/  STL [R1], R2 ;  /* 0x0000000201007387 */ /* 0x0007e40000100800 */
.L_x_198:
[----:B------:R-:W-:Y:S05]  /*10ec0*/  BSYNC B7 ;  /* 0x0000000000077941 */ /* 0x000fea0003800000 */
.L_x_196:
[----:B0-----:R-:W2:Y:S02]  /*10ed0*/  LDL R0, [R1+0x8] ;  /* 0x0000080001007983 */ /* 0x001ea40000100800 */
[----:B--2---:R-:W-:-:S13]  /*10ee0*/  LOP3.LUT P0, RZ, R0, 0x2, RZ, 0xc0, !PT ;  /* 0x0000000200ff7812 */ /* 0x004fda000780c0ff */
[----:B------:R-:W-:Y:S05]  /*10ef0*/  @!P0 BRA `(.L_x_254) ;  /* 0x0000000000308947 */ /* 0x000fea0003800000 */
[----:B------:R-:W0:Y:S08]  /*10f00*/  S2UR UR5, SR_CgaCtaId ;  /* 0x00000000000579c3 */ /* 0x000e300000008800 */
[----:B------:R-:W-:Y:S06]  /*10f10*/  BAR.SYNC.DEFER_BLOCKING 0x5, 0x180 ;  /* 0x0146000000007b1d */ /* 0x000fec0000010000 */
[----:B------:R-:W-:-:S02]  /*10f20*/  UMOV UR4, 0x400 ;  /* 0x0000040000047882 */ /* 0x000fc40000000000 */
[----:B0-----:R-:W-:-:S06]  /*10f30*/  ULEA UR4, UR5, UR4, 0x18 ;  /* 0x0000000405047291 */ /* 0x001fcc000f8ec03f */
[----:B------:R-:W-:-:S05]  /*10f40*/  IMAD.U32 R17, RZ, RZ, UR4 ;  /* 0x00000004ff117e24 */ /* 0x000fca000f8e00ff */
[----:B------:R-:W0:Y:S04]  /*10f50*/  LDS.128 R4, [R17+0x298d0] ;  /* 0x0298d00011047984 */ /* 0x000e280000000c00 */
[----:B0-----:R0:W-:Y:S01]  /*10f60*/  STL.64 [R1+0x10], R4 ;  /* 0x0000100401007387 */ /* 0x0011e20000100a00 */
[----:B------:R-:W-:-:S03]  /*10f70*/  IMAD.MOV.U32 R0, RZ, RZ, R7 ;  /* 0x000000ffff007224 */ /* 0x000fc600078e0007 */
[----:B------:R0:W-:Y:S02]  /*10f80*/  STL [R1+0x18], R6 ;  /* 0x0000180601007387 */ /* 0x0001e40000100800 */
[----:B------:R-:W-:Y:S01]  /*10f90*/  R2UR UR43, R0 ;  /* 0x00000000002b72ca */ /* 0x000fe200000e0000 */
[----:B------:R-:W-:Y:S06]  /*10fa0*/  BAR.ARV 0x4, 0x180 ;  /* 0x0106000000007b1d */ /* 0x000fec0000002000 */
[----:B------:R-:W-:Y:S08]  /*10fb0*/  BRA `(.L_x_255) ;  /* 0x0000000800c87947 */ /* 0x000ff00003800000 */
.L_x_254:
[----:B------:R-:W2:Y:S01]  /*10fc0*/  LDL.LU R0, [R1+0x10] ;  /* 0x0000100001007983 */ /* 0x000ea20000300800 */
[----:B------:R-:W-:Y:S01]  /*10fd0*/  ULDC UR4, c[0x0][0xc3c] ;  /* 0x00030f0000047ab9 */ /* 0x000fe20000000800 */
[----:B---3--:R-:W0:Y:S02]  /*10fe0*/  S2R R2, SR_TID.X ;  /* 0x0000000000027919 */ /* 0x008e240000002100 */
[----:B0-----:R-:W-:-:S04]  /*10ff0*/  LOP3.LUT R8, R2, 0x1f, RZ, 0xc0, !PT ;  /* 0x0000001f02087812 */ /* 0x001fc800078ec0ff */
[C---:B------:R-:W-:Y:S01]  /*11000*/  ISETP.NE.AND P0, PT, R8.reuse, 0x1f, PT ;  /* 0x0000001f0800780c */ /* 0x040fe20003f05270 */
[----:B------:R-:W-:-:S05]  /*11010*/  VIADD R6, R8, UR43 ;  /* 0x0000002b08067c36 */ /* 0x000fca0008000000 */
[----:B------:R-:W-:Y:S01]  /*11020*/  ISETP.GE.OR P1, PT, R6, UR4, !P0 ;  /* 0x0000000406007c0c */ /* 0x000fe2000c726670 */
[----:B------:R-:W-:-:S12]  /*11030*/  ULDC UR4, c[0x0][0xc3c] ;  /* 0x00030f0000047ab9 */ /* 0x000fd80000000800 */
[----:B------:R-:W0:Y:S08]  /*11040*/  @!P1 LDC.64 R2, c[0x0][0xc80] ;  /* 0x00032000ff029b82 */ /* 0x000e300000000a00 */
[----:B------:R-:W1:Y:S01]  /*11050*/  @!P1 LDC.64 R4, c[0x0][0xc78] ;  /* 0x00031e00ff049b82 */ /* 0x000e620000000a00 */
[----:B0-----:R-:W-:-:S04]  /*11060*/  @!P1 IMAD.WIDE R2, R6, 0x4, R2 ;  /* 0x0000000406029825 */ /* 0x001fc800078e0202 */
[----:B--2---:R-:W-:Y:S02]  /*11070*/  IMAD.MOV.U32 R9, RZ, RZ, R0 ;  /* 0x000000ffff097224 */ /* 0x004fe400078e0000 */
[----:B------:R-:W-:-:S06]  /*11080*/  IMAD.MOV.U32 R0, RZ, RZ, RZ ;  /* 0x000000ffff007224 */ /* 0x000fcc00078e00ff */
[----:B------:R1:W2:Y:S02]  /*11090*/  @!P1 LDG.E R0, desc[UR50][R2.64] ;  /* 0x0000003202009981 */ /* 0x0002a4000c1e1900 */
[----:B-1----:R-:W-:Y:S01]  /*110a0*/  @!P1 IMAD.WIDE R2, R6, 0x4, R4 ;  /* 0x0000000406029825 */ /* 0x002fe200078e0204 */
[----:B------:R-:W-:-:S06]  /*110b0*/  CS2R R6, SRZ ;  /* 0x0000000000067805 */ /* 0x000fcc000001ff00 */
[----:B------:R-:W2:Y:S01]  /*110c0*/  @!P1 LDG.E R7, desc[UR50][R2.64] ;  /* 0x0000003202079981 */ /* 0x000ea2000c1e1900 */
[C---:B------:R-:W-:Y:S02]  /*110d0*/  ISETP.NE.AND P1, PT, R8.reuse, RZ, PT ;  /* 0x000000ff0800720c */ /* 0x040fe40003f25270 */
[C---:B------:R-:W-:Y:S01]  /*110e0*/  ISETP.GE.U32.AND P2, PT, R8.reuse, 0x2, PT ;  /* 0x000000020800780c */ /* 0x040fe20003f46070 */
[----:B------:R-:W-:Y:S01]  /*110f0*/  SHFL.IDX PT, R5, R9, 0x1, 0x1f ;  /* 0x00201f0009057f89 */ /* 0x000fe200000e0000 */
[C---:B------:R-:W-:Y:S02]  /*11100*/  ISETP.GE.U32.AND P3, PT, R8.reuse, 0x4, PT ;  /* 0x000000040800780c */ /* 0x040fe40003f66070 */
[C---:B------:R-:W-:Y:S01]  /*11110*/  ISETP.GE.U32.AND P4, PT, R8.reuse, 0x8, PT ;  /* 0x000000080800780c */ /* 0x040fe20003f86070 */
[----:B------:R-:W-:Y:S01]  /*11120*/  SHFL.IDX PT, R4, R9, RZ, 0x1f ;  /* 0x00001fff09047589 */ /* 0x000fe200000e0000 */
[----:B------:R-:W-:Y:S01]  /*11130*/  ISETP.GE.U32.AND P5, PT, R8, 0x10, PT ;  /* 0x000000100800780c */ /* 0x000fe20003fa6070 */
        /* <DEDUP_REMOVED lines=21> */
[----:B------:R-:W-:Y:S05]  /*11290*/  @P6 BRA `(.L_x_256) ;  /* 0x0000000000986947 */ /* 0x000fea0003800000 */
.L_x_258:
[----:B------:R-:W-:-:S04]  /*112a0*/  UIADD3 UR43, UR43, 0x1f, URZ ;  /* 0x0000001f2b2b7890 */ /* 0x000fc8000fffe03f */
[----:B------:R-:W-:-:S06]  /*112b0*/  UISETP.GE.AND UP0, UPT, UR43, UR4, UPT ;  /* 0x000000042b00728c */ /* 0x000fcc000bf06270 */
[----:B------:R-:W-:-:S13]  /*112c0*/  PLOP3.LUT P6, PT, PT, PT, UP0, 0x40, 0x0 ;  /* 0x000000000000781c */ /* 0x000fda0003fce808 */
[----:B------:R-:W-:Y:S05]  /*112d0*/  @!P6 BRA `(.L_x_257) ;  /* 0x0000000400b0e947 */ /* 0x000fea0003800000 */
[----:B------:R-:W0:Y:S02]  /*112e0*/  S2R R0, SR_TID.X ;  /* 0x0000000000007919 */ /* 0x000e240000002100 */
[----:B0-----:R-:W-:-:S05]  /*112f0*/  LOP3.LUT R0, R0, 0x1f, RZ, 0xc0, !PT ;  /* 0x0000001f00007812 */ /* 0x001fca00078ec0ff */
[----:B------:R-:W-:Y:S02]  /*11300*/  VIADD R7, R0, UR43 ;  /* 0x0000002b00077c36 */ /* 0x000fe40008000000 */
[----:B------:R-:W-:-:S03]  /*11310*/  IMAD.MOV.U32 R0, RZ, RZ, RZ ;  /* 0x000000ffff007224 */ /* 0x000fc600078e00ff */
[----:B------:R-:W-:-:S13]  /*11320*/  ISETP.GE.OR P6, PT, R7, UR4, !P0 ;  /* 0x0000000407007c0c */ /* 0x000fda000c7c6670 */
[----:B------:R-:W0:Y:S02]  /*11330*/  @!P6 LDC.64 R2, c[0x0][0xc80] ;  /* 0x00032000ff02eb82 */ /* 0x000e240000000a00 */
[----:B0-----:R-:W-:-:S05]  /*11340*/  @!P6 IMAD.WIDE R2, R7, 0x4, R2 ;  /* 0x000000040702e825 */ /* 0x001fca00078e0202 */
[----:B------:R0:W2:Y:S02]  /*11350*/  @!P6 LDG.E R0, desc[UR50][R2.64] ;  /* 0x000000320200e981 */ /* 0x0000a4000c1e1900 */
[----:B0-----:R-:W0:Y:S02]  /*11360*/  @!P6 LDC.64 R2, c[0x0][0xc78] ;  /* 0x00031e00ff02eb82 */ /* 0x001e240000000a00 */
[----:B0-----:R-:W-:-:S04]  /*11370*/  @!P6 IMAD.WIDE R2, R7, 0x4, R2 ;  /* 0x000000040702e825 */ /* 0x001fc800078e0202 */
        /* <DEDUP_REMOVED lines=24> */
.L_x_256:
[----:B------:R-:W-:-:S04]  /*11500*/  IMAD.IADD R5, R5, 0x1, -R8 ;  /* 0x0000000105057824 */ /* 0x000fc800078e0a08 */
[----:B------:R-:W-:-:S05]  /*11510*/  IMAD R8, R2, R3, R5 ;  /* 0x0000000302087224 */ /* 0x000fca00078e0205 */
[----:B------:R-:W-:-:S13]  /*11520*/  ISETP.GT.AND P0, PT, R8, R4, PT ;  /* 0x000000040800720c */ /* 0x000fda0003f04270 */
[----:B------:R-:W-:Y:S02]  /*11530*/  VOTEU.ANY UR5, UPT, !P0 ;  /* 0x0000000000057886 */ /* 0x000fe400040e0100 */
[----:B------:R-:W-:Y:S01]  /*11540*/  ISETP.NE.AND P0, PT, RZ, UR5, PT ;  /* 0x00000005ff007c0c */ /* 0x000fe2000bf05270 */
[----:B------:R-:W-:-:S06]  /*11550*/  UPOPC UR4, UR5 ;  /* 0x00000005000472bf */ /* 0x000fcc0008000000 */
[----:B------:R-:W-:-:S05]  /*11560*/  IMAD.U32 R8, RZ, RZ, UR4 ;  /* 0x00000004ff087e24 */ /* 0x000fca000f8e00ff */
[----:B------:R0:W1:Y:S04]  /*11570*/  SHFL.IDX PT, R0, R0, R8, 0x1f ;  /* 0x00001f0800007589 */ /* 0x00006800000e0000 */
[----:B------:R0:W2:Y:S01]  /*11580*/  SHFL.IDX PT, R7, R7, R8, 0x1f ;  /* 0x00001f0807077589 */ /* 0x0000a200000e0000 */
[----:B------:R-:W-:Y:S05]  /*11590*/  @!P0 BRA `(.L_x_259) ;  /* 0x00000000000c8947 */ /* 0x000fea0003800000 */
[----:B------:R-:W-:-:S06]  /*115a0*/  UIADD3 UR5, UR4, -0x1, URZ ;  /* 0xffffffff04057890 */ /* 0x000fcc000fffe03f */
[----:B------:R-:W-:-:S06]  /*115b0*/  IMAD.U32 R6, RZ, RZ, UR5 ;  /* 0x00000005ff067e24 */ /* 0x000fcc000f8e00ff */
[----:B------:R3:W4:Y:S02]  /*115c0*/  SHFL.IDX PT, R6, R2, R6, 0x1f ;  /* 0x00001f0602067589 */ /* 0x00072400000e0000 */
.L_x_259:
[----:B0---4-:R-:W-:Y:S01]  /*115d0*/  IMAD R8, R6, R3, R5 ;  /* 0x0000000306087224 */ /* 0x011fe200078e0205 */
[-C--:B-1----:R-:W-:Y:S01]  /*115e0*/  IABS R5, R0.reuse ;  /* 0x0000000000057213 */ /* 0x082fe20000000000 */
[----:B------:R-:W-:Y:S02]  /*115f0*/  UIADD3 UR43, UR4, UR43, URZ ;  /* 0x0000002b042b7290 */ /* 0x000fe4000fffe03f */
[----:B------:R-:W-:Y:S01]  /*11600*/  IMAD.IADD R4, R4, 0x1, -R8 ;  /* 0x0000000104047824 */ /* 0x000fe200078e0a08 */
[----:B---3--:R-:W0:Y:S01]  /*11610*/  I2F.RP R2, R5 ;  /* 0x0000000500027306 */ /* 0x008e220000209400 */
[----:B------:R1:W-:Y:S02]  /*11620*/  STL [R1+0x10], R8 ;  /* 0x0000100801007387 */ /* 0x0003e40000100800 */
[----:B-1----:R-:W-:-:S05]  /*11630*/  IABS R8, R0 ;  /* 0x0000000000087213 */ /* 0x002fca0000000000 */
[----:B0-----:R-:W0:Y:S01]  /*11640*/  MUFU.RCP R2, R2 ;  /* 0x0000000200027308 */ /* 0x001e220000001000 */
[----:B------:R-:W-:Y:S02]  /*11650*/  IMAD.MOV R8, RZ, RZ, -R8 ;  /* 0x000000ffff087224 */ /* 0x000fe400078e0a08 */
[----:B0-----:R-:W-:-:S05]  /*11660*/  VIADD R2, R2, 0xffffffe ;  /* 0x0ffffffe02027836 */ /* 0x001fca0000000000 */
[----:B------:R-:W0:Y:S02]  /*11670*/  F2I.FTZ.U32.TRUNC.NTZ R3, R2 ;  /* 0x0000000200037305 */ /* 0x000e24000021f000 */
[----:B0-----:R-:W-:-:S04]  /*11680*/  IMAD.MOV R2, RZ, RZ, -R3 ;  /* 0x000000ffff027224 */ /* 0x001fc800078e0a03 */
[----:B------:R-:W-:Y:S02]  /*11690*/  IMAD R6, R2, R5, RZ ;  /* 0x0000000502067224 */ /* 0x000fe400078e02ff */
[----:B------:R-:W-:-:S04]  /*116a0*/  IMAD.MOV.U32 R2, RZ, RZ, RZ ;  /* 0x000000ffff027224 */ /* 0x000fc800078e00ff */
[----:B------:R-:W-:Y:S01]  /*116b0*/  IMAD.HI.U32 R2, R3, R6, R2 ;  /* 0x0000000603027227 */ /* 0x000fe200078e0002 */
[----:B------:R-:W-:-:S05]  /*116c0*/  IABS R3, R4 ;  /* 0x0000000400037213 */ /* 0x000fca0000000000 */
[----:B------:R-:W-:-:S04]  /*116d0*/  IMAD.HI.U32 R6, R2, R3, RZ ;  /* 0x0000000302067227 */ /* 0x000fc800078e00ff */
[----:B------:R-:W-:-:S05]  /*116e0*/  IMAD R3, R6, R8, R3 ;  /* 0x0000000806037224 */ /* 0x000fca00078e0203 */
[----:B------:R-:W-:-:S13]  /*116f0*/  ISETP.GT.U32.AND P1, PT, R5, R3, PT ;  /* 0x000000030500720c */ /* 0x000fda0003f24070 */
[----:B------:R-:W-:Y:S02]  /*11700*/  @!P1 IMAD.IADD R3, R3, 0x1, -R5 ;  /* 0x0000000103039824 */ /* 0x000fe400078e0a05 */
[----:B------:R-:W-:Y:S01]  /*11710*/  @!P1 VIADD R6, R6, 0x1 ;  /* 0x0000000106069836 */ /* 0x000fe20000000000 */
[----:B------:R-:W-:Y:S02]  /*11720*/  ISETP.NE.AND P1, PT, R0, RZ, PT ;  /* 0x000000ff0000720c */ /* 0x000fe40003f25270 */
[----:B------:R-:W-:Y:S02]  /*11730*/  ISETP.GE.U32.AND P0, PT, R3, R5, PT ;  /* 0x000000050300720c */ /* 0x000fe40003f06070 */
[----:B--2---:R-:W-:-:S04]  /*11740*/  IABS R5, R7 ;  /* 0x0000000700057213 */ /* 0x004fc80000000000 */
[----:B------:R-:W0:Y:S07]  /*11750*/  I2F.RP R2, R5 ;  /* 0x0000000500027306 */ /* 0x000e2e0000209400 */
[----:B------:R-:W-:Y:S01]  /*11760*/  @P0 VIADD R6, R6, 0x1 ;  /* 0x0000000106060836 */ /* 0x000fe20000000000 */
[----:B0-----:R-:W0:Y:S02]  /*11770*/  MUFU.RCP R2, R2 ;  /* 0x0000000200027308 */ /* 0x001e240000001000 */
[----:B0-----:R-:W-:-:S06]  /*11780*/  VIADD R2, R2, 0xffffffe ;  /* 0x0ffffffe02027836 */ /* 0x001fcc0000000000 */
[----:B------:R-:W0:Y:S02]  /*11790*/  F2I.FTZ.U32.TRUNC.NTZ R3, R2 ;  /* 0x0000000200037305 */ /* 0x000e24000021f000 */
[----:B0-----:R-:W-:-:S04]  /*117a0*/  IMAD.MOV R2, RZ, RZ, -R3 ;  /* 0x000000ffff027224 */ /* 0x001fc800078e0a03 */
[----:B------:R-:W-:Y:S02]  /*117b0*/  IMAD R8, R2, R5, RZ ;  /* 0x0000000502087224 */ /* 0x000fe400078e02ff */
[----:B------:R-:W-:-:S04]  /*117c0*/  IMAD.MOV.U32 R2, RZ, RZ, RZ ;  /* 0x000000ffff027224 */ /* 0x000fc800078e00ff */
[----:B------:R-:W-:Y:S01]  /*117d0*/  IMAD.HI.U32 R2, R3, R8, R2 ;  /* 0x0000000803027227 */ /* 0x000fe200078e0002 */
[----:B------:R-:W-:Y:S02]  /*117e0*/  LOP3.LUT R3, R4, R0, RZ, 0x3c, !PT ;  /* 0x0000000004037212 */ /* 0x000fe400078e3cff */
[----:B------:R-:W-:Y:S02]  /*117f0*/  IABS R8, R7 ;  /* 0x0000000700087213 */ /* 0x000fe40000000000 */
[----:B------:R-:W-:-:S03]  /*11800*/  ISETP.GE.AND P2, PT, R3, RZ, PT ;  /* 0x000000ff0300720c */ /* 0x000fc60003f46270 */
[----:B------:R-:W-:-:S10]  /*11810*/  IMAD.MOV R8, RZ, RZ, -R8 ;  /* 0x000000ffff087224 */ /* 0x000fd400078e0a08 */
[----:B------:R-:W-:Y:S01]  /*11820*/  @!P2 IMAD.MOV R6, RZ, RZ, -R6 ;  /* 0x000000ffff06a224 */ /* 0x000fe200078e0a06 */
[----:B------:R-:W-:-:S04]  /*11830*/  @!P1 LOP3.LUT R6, RZ, R0, RZ, 0x33, !PT ;  /* 0x00000000ff069212 */ /* 0x000fc800078e33ff */
[-C--:B------:R-:W-:Y:S01]  /*11840*/  IABS R3, R6.reuse ;  /* 0x0000000600037213 */ /* 0x080fe20000000000 */
[----:B------:R-:W-:-:S04]  /*11850*/  IMAD R0, R0, R6, RZ ;  /* 0x0000000600007224 */ /* 0x000fc800078e02ff */
[----:B------:R-:W-:-:S04]  /*11860*/  IMAD.HI.U32 R2, R2, R3, RZ ;  /* 0x0000000302027227 */ /* 0x000fc800078e00ff */
[----:B------:R-:W-:Y:S02]  /*11870*/  IMAD R3, R2, R8, R3 ;  /* 0x0000000802037224 */ /* 0x000fe400078e0203 */
[----:B------:R-:W-:-:S03]  /*11880*/  IMAD.IADD R4, R4, 0x1, -R0 ;  /* 0x0000000104047824 */ /* 0x000fc600078e0a00 */
[----:B------:R-:W-:-:S13]  /*11890*/  ISETP.GT.U32.AND P1, PT, R5, R3, PT ;  /* 0x000000030500720c */ /* 0x000fda0003f24070 */
[----:B------:R-:W-:Y:S02]  /*118a0*/  @!P1 IMAD.IADD R3, R3, 0x1, -R5 ;  /* 0x0000000103039824 */ /* 0x000fe400078e0a05 */
[----:B------:R-:W-:Y:S01]  /*118b0*/  @!P1 VIADD R2, R2, 0x1 ;  /* 0x0000000102029836 */ /* 0x000fe20000000000 */
[----:B------:R-:W-:Y:S02]  /*118c0*/  ISETP.NE.AND P1, PT, R7, RZ, PT ;  /* 0x000000ff0700720c */ /* 0x000fe40003f25270 */
[----:B------:R-:W-:Y:S02]  /*118d0*/  ISETP.GE.U32.AND P0, PT, R3, R5, PT ;  /* 0x000000050300720c */ /* 0x000fe40003f06070 */
[----:B------:R-:W-:-:S04]  /*118e0*/  LOP3.LUT R3, R6, R7, RZ, 0x3c, !PT ;  /* 0x0000000706037212 */ /* 0x000fc800078e3cff */
[----:B------:R-:W-:-:S07]  /*118f0*/  ISETP.GE.AND P2, PT, R3, RZ, PT ;  /* 0x000000ff0300720c */ /* 0x000fce0003f46270 */
[----:B------:R-:W-:-:S06]  /*11900*/  @P0 VIADD R2, R2, 0x1 ;  /* 0x0000000102020836 */ /* 0x000fcc0000000000 */
        /* <DEDUP_REMOVED lines=9> */
.L_x_257:
[----:B------:R0:W-:Y:S01]  /*119a0*/  STL [R1+0x10], R4 ;  /* 0x0000100401007387 */ /* 0x0001e20000100800 */
[----:B------:R-:W-:-:S03]  /*119b0*/  ULDC UR43, c[0x0][0xc3c] ;  /* 0x00030f00002b7ab9 */ /* 0x000fc60000000800 */
[----:B------:R0:W-:Y:S04]  /*119c0*/  STL [R1+0x14], RZ ;  /* 0x000014ff01007387 */ /* 0x0001e80000100800 */
[----:B------:R0:W-:Y:S02]  /*119d0*/  STL [R1+0x18], RZ ;  /* 0x000018ff01007387 */ /* 0x0001e40000100800 */
.L_x_260:
[----:B------:R-:W2:Y:S04]  /*119e0*/  LDL R2, [R1+0x18] ;  /* 0x0000180001027983 */ /* 0x000ea80000100800 */
[----:B------:R-:W3:Y:S04]  /*119f0*/  LDL R3, [R1+0x14] ;  /* 0x0000140001037983 */ /* 0x000ee80000100800 */
[----:B01----:R-:W4:Y:S01]  /*11a00*/  LDL R4, [R1+0x10] ;  /* 0x0000100001047983 */ /* 0x003f220000100800 */
[----:B------:R-:W0:Y:S02]  /*11a10*/  S2R R0, SR_TID.X ;  /* 0x0000000000007919 */ /* 0x000e240000002100 */
[----:B0-----:R-:W-:Y:S01]  /*11a20*/  LOP3.LUT R0, R0, 0x1f, RZ, 0xc0, !PT ;  /* 0x0000001f00007812 */ /* 0x001fe200078ec0ff */
[----:B------:R-:W-:Y:S03]  /*11a30*/  BAR.SYNC.DEFER_BLOCKING 0x4, 0x180 ;  /* 0x0106000000007b1d */ /* 0x000fe60000010000 */
[----:B------:R-:W-:-:S13]  /*11a40*/  ISETP.NE.AND P0, PT, R0, RZ, PT ;  /* 0x000000ff0000720c */ /* 0x000fda0003f05270 */
[----:B------:R-:W0:Y:S01]  /*11a50*/  @!P0 S2R R0, SR_CgaCtaId ;  /* 0x0000000000008919 */ /* 0x000e220000008800 */
[----:B--2---:R-:W-:Y:S01]  /*11a60*/  IMAD.MOV.U32 R6, RZ, RZ, R2 ;  /* 0x000000ffff067224 */ /* 0x004fe200078e0002 */
[----:B------:R-:W-:-:S04]  /*11a70*/  @!P0 MOV R2, 0x400 ;  /* 0x0000040000028802 */ /* 0x000fc80000000f00 */
[----:B0-----:R-:W-:Y:S01]  /*11a80*/  @!P0 LEA R17, R0, R2, 0x18 ;  /* 0x0000000200118211 */ /* 0x001fe200078ec0ff */
[----:B------:R-:W-:Y:S02]  /*11a90*/  IMAD.U32 R0, RZ, RZ, UR43 ;  /* 0x0000002bff007e24 */ /* 0x000fe4000f8e00ff */
[----:B---3--:R-:W-:Y:S02]  /*11aa0*/  IMAD.MOV.U32 R5, RZ, RZ, R3 ;  /* 0x000000ffff057224 */ /* 0x008fe400078e0003 */
[----:B------:R-:W-:-:S05]  /*11ab0*/  @!P0 IMAD.MOV.U32 R7, RZ, RZ, R0 ;  /* 0x000000ffff078224 */ /* 0x000fca00078e0000 */
[----:B----4-:R1:W-:Y:S01]  /*11ac0*/  @!P0 STS.128 [R17+0x298d0], R4 ;  /* 0x0298d00411008388 */ /* 0x0103e20000000c00 */
[----:B------:R-:W-:Y:S06]  /*11ad0*/  BAR.ARV 0x5, 0x180 ;  /* 0x0146000000007b1d */ /* 0x000fec0000002000 */
.L_x_255:
[----:B------:R-:W-:Y:S02]  /*11ae0*/  ULDC UR4, c[0x0][0xc3c] ;  /* 0x00030f0000047ab9 */ /* 0x000fe40000000800 */
[----:B------:R-:W-:-:S06]  /*11af0*/  UISETP.GE.AND UP0, UPT, UR43, UR4, UPT ;  /* 0x000000042b00728c */ /* 0x000fcc000bf06270 */
[----:B------:R-:W-:-:S13]  /*11b00*/  PLOP3.LUT P0, PT, PT, PT, UP0, 0x80, 0x0 ;  /* 0x000000000000781c */ /* 0x000fda0003f0f008 */
[----:B------:R-:W-:Y:S05]  /*11b10*/  @!P0 BRA `(.L_x_261) ;  /* 0xffffffb800848947 */ /* 0x000fea000383ffff */
.L_x_191:
[----:B------:R-:W2:Y:S01]  /*11b20*/  LDL.LU R0, [R1+0x30] ;  /* 0x0000300001007983 */ /* 0x000ea20000300800 */
[----:B------:R-:W-:Y:S01]  /*11b30*/  BSSY B0, `(.L_x_262) ;  /* 0x000000b000007945 */ /* 0x000fe20003800000 */
[----:B01----:R-:W0:Y:S01]  /*11b40*/  S2R R4, SR_CgaCtaId ;  /* 0x0000000000047919 */ /* 0x003e220000008800 */
[----:B--2---:R-:W-:-:S05]  /*11b50*/  VIADD R0, R0, 0x1 ;  /* 0x0000000100007836 */ /* 0x004fca0000000000 */
[----:B---3--:R-:W-:-:S04]  /*11b60*/  LEA.HI R2, R0, R0, RZ, 0x1 ;  /* 0x0000000000027211 */ /* 0x008fc800078f08ff */
[----:B------:R-:W-:-:S05]  /*11b70*/  LOP3.LUT R3, R2, 0xfffffffe, RZ, 0xc0, !PT ;  /* 0xfffffffe02037812 */ /* 0x000fca00078ec0ff */
[----:B------:R-:W-:Y:S01]  /*11b80*/  IMAD.IADD R0, R0, 0x1, -R3 ;  /* 0x0000000100007824 */ /* 0x000fe200078e0a03 */
[----:B------:R-:W-:-:S04]  /*11b90*/  MOV R3, 0x400 ;  /* 0x0000040000037802 */ /* 0x000fc80000000f00 */
[----:B0-----:R-:W-:Y:S02]  /*11ba0*/  LEA R3, R4, R3, 0x18 ;  /* 0x0000000304037211 */ /* 0x001fe400078ec0ff */
[----:B------:R-:W-:-:S04]  /*11bb0*/  SHF.L.U32 R0, R0, 0x1f, RZ ;  /* 0x0000001f00007819 */ /* 0x000fc800000006ff */
[----:B------:R-:W0:Y:S02]  /*11bc0*/  SYNCS.PHASECHK.TRANS64.TRYWAIT P0, [R3+URZ+0x29820], R0 ;  /* 0x02982000030075a7 */ /* 0x000e24000800017f */
[----:B0-----:R-:W-:Y:S05]  /*11bd0*/  @!P0 BRA `(.L_x_263) ;  /* 0x0000000c00908947 */ /* 0x001fea0003800000 */
.L_x_302:
[----:B------:R-:W-:Y:S05]  /*11be0*/  BSYNC B0 ;  /* 0x0000000000007941 */ /* 0x000fea0003800000 */
.L_x_262:
[----:B------:R-:W-:-:S03]  /*11bf0*/  UMOV UR4, 0xffffffff ;  /* 0xffffffff00047882 */ /* 0x000fc60000000000 */
[----:B------:R-:W-:Y:S05]  /*11c00*/  BRA.DIV UR4, `(.L_x_264) ;  /* 0x0000000e04987947 */ /* 0x000fea000b800000 */
[----:B0-----:R-:W0:Y:S02]  /*11c10*/  S2R R0, SR_TID.X ;  /* 0x0000000000007919 */ /* 0x001e240000002100 */
[----:B0-----:R-:W-:-:S04]  /*11c20*/  SHF.R.U32.HI R0, RZ, 0x5, R0 ;  /* 0x00000005ff007819 */ /* 0x001fc80000011600 */
[----:B------:R-:W-:-:S05]  /*11c30*/  LOP3.LUT R0, R0, 0x3, RZ, 0xc0, !PT ;  /* 0x0000000300007812 */ /* 0x000fca00078ec0ff */
[----:B------:R0:W1:Y:S02]  /*11c40*/  SHFL.IDX PT, R14, R0, RZ, 0x1f ;  /* 0x00001fff000e7589 */ /* 0x00006400000e0000 */
.L_x_305:
[----:B-1----:R-:W-:Y:S01]  /*11c50*/  ISETP.NE.AND P0, PT, R14, RZ, PT ;  /* 0x000000ff0e00720c */ /* 0x002fe20003f05270 */
[----:B------:R-:W-:-:S12]  /*11c60*/  BSSY B0, `(.L_x_265) ;  /* 0x000002c000007945 */ /* 0x000fd80003800000 */
[----:B------:R-:W-:Y:S05]  /*11c70*/  @P0 BRA `(.L_x_266) ;  /* 0x0000000000a80947 */ /* 0x000fea0003800000 */
[----:B------:R-:W-:-:S03]  /*11c80*/  UMOV UR4, 0xffffffff ;  /* 0xffffffff00047882 */ /* 0x000fc60000000000 */
[----:B------:R-:W-:Y:S05]  /*11c90*/  BRA.DIV UR4, `(.L_x_267) ;  /* 0x0000000e04a87947 */ /* 0x000fea000b800000 */
[----:B------:R-:W-:-:S13]  /*11ca0*/  ELECT P6, URZ, PT ;  /* 0x00000000003f782f */ /* 0x000fda00038c0000 */
.L_x_308:
[----:B------:R-:W-:Y:S05]  /*11cb0*/  @!P6 BRA `(.L_x_266) ;  /* 0x000000000098e947 */ /* 0x000fea0003800000 */
[----:B------:R-:W-:-:S06]  /*11cc0*/  ULOP3.LUT UR4, UR38, 0x2, URZ, 0xfc, !UPT ;  /* 0x0000000226047892 */ /* 0x000fcc000f8efc3f */
[----:B0-----:R-:W-:-:S05]  /*11cd0*/  IMAD.U32 R0, RZ, RZ, UR4 ;  /* 0x00000004ff007e24 */ /* 0x001fca000f8e00ff */
[----:B------:R-:W-:-:S13]  /*11ce0*/  ISETP.NE.AND P0, PT, R0, 0x3, PT ;  /* 0x000000030000780c */ /* 0x000fda0003f05270 */
[----:B------:R-:W-:Y:S05]  /*11cf0*/  @!P0 BRA `(.L_x_268) ;  /* 0x0000000000048947 */ /* 0x000fea0003800000 */
[----:B------:R-:W-:Y:S01]  /*11d00*/  BPT.TRAP 0x1 ;  /* 0x000000040000795c */ /* 0x000fe20000300000 */
.L_x_268:
[----:B------:R-:W2:Y:S01]  /*11d10*/  LDL.LU R6, [R1] ;  /* 0x0000000001067983 */ /* 0x000ea20000300800 */
[----:B------:R-:W-:Y:S02]  /*11d20*/  VIADD R5, R3, 0x29840 ;  /* 0x0002984003057836 */ /* 0x000fe40000000000 */
[C---:B------:R-:W-:Y:S02]  /*11d30*/  VIADD R0, R18.reuse, 0x1 ;  /* 0x0000000112007836 */ /* 0x040fe40000000000 */
[----:B------:R-:W-:-:S03]  /*11d40*/  IMAD R7, R18, 0x8, R5 ;  /* 0x0000000812077824 */ /* 0x000fc600078e0205 */
[----:B------:R-:W-:-:S04]  /*11d50*/  ISETP.NE.AND P2, PT, R0, 0x2, PT ;  /* 0x000000020000780c */ /* 0x000fc80003f45270 */
[----:B------:R-:W-:Y:S02]  /*11d60*/  SEL R2, RZ, 0x1, P2 ;  /* 0x00000001ff027807 */ /* 0x000fe40001000000 */
[C---:B--2---:R-:W-:Y:S02]  /*11d70*/  SHF.L.U32 R4, R6.reuse, 0x1f, RZ ;  /* 0x0000001f06047819 */ /* 0x044fe400000006ff */
[----:B------:R-:W-:Y:S02]  /*11d80*/  LOP3.LUT R6, R6, R2, RZ, 0x3c, !PT ;  /* 0x0000000206067212 */ /* 0x000fe400078e3cff */
[----:B------:R-:W0:Y:S01]  /*11d90*/  SYNCS.PHASECHK.TRANS64.TRYWAIT P1, [R7+URZ], R4 ;  /* 0x00000004070075a7 */ /* 0x000e22000802017f */
[----:B------:R-:W-:Y:S02]  /*11da0*/  SEL R2, R0, RZ, P2 ;  /* 0x000000ff00027207 */ /* 0x000fe40001000000 */
[----:B------:R-:W-:-:S03]  /*11db0*/  SHF.L.U32 R0, R6, 0x1f, RZ ;  /* 0x0000001f06007819 */ /* 0x000fc600000006ff */
[----:B------:R-:W-:Y:S01]  /*11dc0*/  IMAD R5, R2, 0x8, R5 ;  /* 0x0000000802057824 */ /* 0x000fe200078e0205 */
[----:B0-----:R-:W-:Y:S06]  /*11dd0*/  @!P1 BRA `(.L_x_269) ;  /* 0x0000000c00789947 */ /* 0x001fec0003800000 */
.L_x_309:
[----:B------:R-:W1:Y:S02]  /*11de0*/  SYNCS.PHASECHK.TRANS64.TRYWAIT P1, [R5+URZ], R0 ;  /* 0x00000000050075a7 */ /* 0x000e64000802017f */
[----:B-1----:R-:W-:Y:S05]  /*11df0*/  @!P1 BRA `(.L_x_270) ;  /* 0x0000000c00849947 */ /* 0x002fea0003800000 */
.L_x_310:
[----:B------:R-:W-:Y:S05]  /*11e00*/  @!P0 BRA `(.L_x_271) ;  /* 0x0000000000048947 */ /* 0x000fea0003800000 */
[----:B------:R-:W-:Y:S01]  /*11e10*/  BPT.TRAP 0x1 ;  /* 0x000000040000795c */ /* 0x000fe20000300000 */
.L_x_271:
[----:B-1----:R-:W-:-:S04]  /*11e20*/  IMAD R5, R18, 0x8, R3 ;  /* 0x0000000812057824 */ /* 0x002fc800078e0203 */
[----:B------:R-:W1:Y:S02]  /*11e30*/  SYNCS.PHASECHK.TRANS64.TRYWAIT P1, [R5+URZ+0x29860], R4 ;  /* 0x02986004050075a7 */ /* 0x000e64000802017f */
[----:B-1----:R-:W-:Y:S05]  /*11e40*/  @!P1 BRA `(.L_x_272) ;  /* 0x0000000c00849947 */ /* 0x002fea0003800000 */
.L_x_311:
[----:B------:R-:W-:Y:S05]  /*11e50*/  @!P0 BRA `(.L_x_273) ;  /* 0x0000000000048947 */ /* 0x000fea0003800000 */
[----:B------:R-:W-:Y:S01]  /*11e60*/  BPT.TRAP 0x1 ;  /* 0x000000040000795c */ /* 0x000fe20000300000 */
.L_x_273:
[----:B------:R-:W-:-:S04]  /*11e70*/  IMAD R3, R2, 0x8, R3 ;  /* 0x0000000802037824 */ /* 0x000fc800078e0203 */
[----:B------:R-:W2:Y:S02]  /*11e80*/  SYNCS.PHASECHK.TRANS64.TRYWAIT P1, [R3+URZ+0x29860], R0 ;  /* 0x02986000030075a7 */ /* 0x000ea4000802017f */
[----:B--2---:R-:W-:Y:S05]  /*11e90*/  @!P1 BRA `(.L_x_274) ;  /* 0x0000000c00849947 */ /* 0x004fea0003800000 */
.L_x_312:
[----:B------:R-:W-:Y:S05]  /*11ea0*/  @!P0 BRA `(.L_x_275) ;  /* 0x0000000000048947 */ /* 0x000fea0003800000 */
[----:B------:R-:W-:Y:S01]  /*11eb0*/  BPT.TRAP 0x1 ;  /* 0x000000040000795c */ /* 0x000fe20000300000 */
.L_x_275:
[----:B------:R-:W3:Y:S02]  /*11ec0*/  SYNCS.PHASECHK.TRANS64.TRYWAIT P0, [R5+URZ+0x29880], R4 ;  /* 0x02988004050075a7 */ /* 0x000ee4000800017f */
[----:B---3--:R-:W-:Y:S05]  /*11ed0*/  @!P0 BRA `(.L_x_276) ;  /* 0x0000000c00888947 */ /* 0x008fea0003800000 */
.L_x_277:
[----:B----4-:R4:W0:Y:S02]  /*11ee0*/  SYNCS.PHASECHK.TRANS64.TRYWAIT P0, [R3+URZ+0x29880], R0 ;  /* 0x02988000030075a7 */ /* 0x010824000800017f */
[----:B0-----:R-:W-:Y:S05]  /*11ef0*/  @!P0 NANOSLEEP.SYNCS 0x989680 ;  /* 0x009896800000895d */ /* 0x001fea0003900000 */
[----:B------:R-:W0:Y:S02]  /*11f00*/  @!P0 SYNCS.PHASECHK.TRANS64 P0, [R3+URZ+0x29880], R0 ;  /* 0x02988000030085a7 */ /* 0x000e24000800007f */
[----:B0-----:R-:W-:Y:S05]  /*11f10*/  @!P0 BRA `(.L_x_277) ;  /* 0xfffffffc00f08947 */ /* 0x001fea000383ffff */
.L_x_266:
[----:B------:R-:W-:Y:S05]  /*11f20*/  BSYNC B0 ;  /* 0x0000000000007941 */ /* 0x000fea0003800000 */
.L_x_265:
[----:B------:R-:W-:Y:S05]  /*11f30*/  EXIT ;  /* 0x000000000000794d */ /* 0x000fea0003800000 */
.L_x_140:
[----:B0-----:R0:W1:Y:S02]  /*11f40*/  SYNCS.PHASECHK.TRANS64.TRYWAIT P1, [R3+URZ+0x29800], R0 ;  /* 0x02980000030075a7 */ /* 0x001064000802017f */
[----:B-1----:R-:W-:Y:S05]  /*11f50*/  @!P1 NANOSLEEP.SYNCS 0x989680 ;  /* 0x009896800000995d */ /* 0x002fea0003900000 */
[----:B------:R-:W1:Y:S02]  /*11f60*/  @!P1 SYNCS.PHASECHK.TRANS64 P1, [R3+URZ+0x29800], R0 ;  /* 0x02980000030095a7 */ /* 0x000e64000802007f */
[----:B-1----:R-:W-:Y:S05]  /*11f70*/  @!P1 BRA `(.L_x_140) ;  /* 0xfffffffc00f09947 */ /* 0x002fea000383ffff */
[----:B------:R-:W-:Y:S05]  /*11f80*/  BRA `(.L_x_278) ;  /* 0xfffffefc00987947 */ /* 0x000fea000383ffff */
.L_x_144:
[----:B0-----:R0:W2:Y:S02]  /*11f90*/  SYNCS.PHASECHK.TRANS64.TRYWAIT P2, [R6+URZ+0x29830], R5 ;  /* 0x02983005060075a7 */ /* 0x0010a4000804017f */
[----:B--2---:R-:W-:Y:S05]  /*11fa0*/  @!P2 NANOSLEEP.SYNCS 0x989680 ;  /* 0x009896800000a95d */ /* 0x004fea0003900000 */
[----:B------:R-:W2:Y:S02]  /*11fb0*/  @!P2 SYNCS.PHASECHK.TRANS64 P2, [R6+URZ+0x29830], R5 ;  /* 0x029830050600a5a7 */ /* 0x000ea4000804007f */
[----:B--2---:R-:W-:Y:S05]  /*11fc0*/  @!P2 BRA `(.L_x_144) ;  /* 0xfffffffc00f0a947 */ /* 0x004fea000383ffff */
[----:B------:R-:W-:Y:S05]  /*11fd0*/  BRA `(.L_x_143) ;  /* 0xfffffefc00c07947 */ /* 0x000fea000383ffff */
.L_x_149:
[----:B-1----:R-:W-:-:S04]  /*11fe0*/  IMAD.U32 R4, RZ, RZ, UR6 ;  /* 0x00000006ff047e24 */ /* 0x002fc8000f8e00ff */
[----:B------:R1:W2:Y:S03]  /*11ff0*/  SYNCS.PHASECHK.TRANS64.TRYWAIT P1, [R4+URZ+0x29830], R3 ;  /* 0x02983003040075a7 */ /* 0x0002a6000802017f */
[----:B--2---:R-:W-:Y:S05]  /*12000*/  @!P1 NANOSLEEP.SYNCS 0x989680 ;  /* 0x009896800000995d */ /* 0x004fea0003900000 */
[----:B------:R-:W2:Y:S02]  /*12010*/  @!P1 SYNCS.PHASECHK.TRANS64 P1, [R4+URZ+0x29830], R3 ;  /* 0x02983003040095a7 */ /* 0x000ea4000802007f */
[----:B--2---:R-:W-:Y:S05]  /*12020*/  @!P1 BRA `(.L_x_149) ;  /* 0xfffffffc00ec9947 */ /* 0x004fea000383ffff */
[----:B------:R-:W-:Y:S05]  /*12030*/  BRA `(.L_x_146) ;  /* 0xffffff3000a47947 */ /* 0x000fea000383ffff */
.L_x_153:
[----:B-1----:R-:W-:-:S04]  /*12040*/  IMAD.U32 R4, RZ, RZ, UR6 ;  /* 0x00000006ff047e24 */ /* 0x002fc8000f8e00ff */
[----:B------:R1:W2:Y:S03]  /*12050*/  SYNCS.PHASECHK.TRANS64.TRYWAIT P1, [R4+URZ+0x29850], R3 ;  /* 0x02985003040075a7 */ /* 0x0002a6000802017f */
[----:B--2---:R-:W-:Y:S05]  /*12060*/  @!P1 NANOSLEEP.SYNCS 0x989680 ;  /* 0x009896800000995d */ /* 0x004fea0003900000 */
[----:B------:R-:W2:Y:S02]  /*12070*/  @!P1 SYNCS.PHASECHK.TRANS64 P1, [R4+URZ+0x29850], R3 ;  /* 0x02985003040095a7 */ /* 0x000ea4000802007f */
[----:B--2---:R-:W-:Y:S05]  /*12080*/  @!P1 BRA `(.L_x_153) ;  /* 0xfffffffc00ec9947 */ /* 0x004fea000383ffff */
[----:B------:R-:W-:Y:S05]  /*12090*/  BRA `(.L_x_150) ;  /* 0xffffff3c00b87947 */ /* 0x000fea000383ffff */
.L_x_159:
[----:B-1----:R1:W2:Y:S02]  /*120a0*/  SYNCS.PHASECHK.TRANS64.TRYWAIT P1, [R21+URZ+0x29850], R0 ;  /* 0x02985000150075a7 */ /* 0x0022a4000802017f */
[----:B--2---:R-:W-:Y:S05]  /*120b0*/  @!P1 NANOSLEEP.SYNCS 0x989680 ;  /* 0x009896800000995d */ /* 0x004fea0003900000 */
[----:B------:R-:W2:Y:S02]  /*120c0*/  @!P1 SYNCS.PHASECHK.TRANS64 P1, [R21+URZ+0x29850], R0 ;  /* 0x02985000150095a7 */ /* 0x000ea4000802007f */
[----:B--2---:R-:W-:Y:S05]  /*120d0*/  @!P1 BRA `(.L_x_159) ;  /* 0xfffffffc00f09947 */ /* 0x004fea000383ffff */
[----:B------:R-:W-:Y:S05]  /*120e0*/  BRA `(.L_x_158) ;  /* 0xffffff5c00c47947 */ /* 0x000fea000383ffff */
.L_x_207:
[----:B------:R-:W-:Y:S02]  /*120f0*/  IMAD.MOV.U32 R13, RZ, RZ, R0 ;  /* 0x000000ffff0d7224 */ /* 0x000fe400078e0000 */
[----:B------:R-:W-:Y:S02]  /*12100*/  IMAD.MOV.U32 R12, RZ, RZ, RZ ;  /* 0x000000ffff0c7224 */ /* 0x000fe400078e00ff */
[----:B------:R-:W-:Y:S02]  /*12110*/  IMAD.MOV.U32 R11, RZ, RZ, 0x1f ;  /* 0x0000001fff0b7424 */ /* 0x000fe400078e00ff */
[----:B------:R-:W-:-:S07]  /*12120*/  IMAD.MOV.U32 R15, RZ, RZ, -0x1 ;  /* 0xffffffffff0f7424 */ /* 0x000fce00078e00ff */
[----:B--2---:R-:W-:Y:S05]  /*12130*/  WARPSYNC.COLLECTIVE R15, `(.L_x_279) ;  /* 0x000000000f087348 */ /* 0x004fea0003c00000 */
[----:B------:R0:W1:Y:S02]  /*12140*/  SHFL.IDX P6, R14, R13, R12, R11 ;  /* 0x0000000c0d0e7389 */ /* 0x00006400000c000b */
[----:B012---:R-:W-:Y:S01]  /*12150*/  ENDCOLLECTIVE ;  /* 0x000000000000791b */ /* 0x007fe20003800000 */
.L_x_279:
[----:B------:R-:W-:Y:S05]  /*12160*/  BRA `(.L_x_280) ;  /* 0xffffffc400087947 */ /* 0x000fea000383ffff */
.L_x_209:
[----:B------:R-:W-:Y:S01]  /*12170*/  BSSY B0, `(.L_x_281) ;  /* 0x0000006000007945 */ /* 0x000fe20003800000 */
[----:B------:R-:W-:-:S07]  /*12180*/  IMAD.MOV.U32 R15, RZ, RZ, -0x1 ;  /* 0xffffffffff0f7424 */ /* 0x000fce00078e00ff */
[----:B--2---:R-:W-:Y:S05]  /*12190*/  WARPSYNC.COLLECTIVE R15, `(.L_x_282) ;  /* 0x000000000f0c7348 */ /* 0x004fea0003c00000 */
[----:B------:R-:W-:Y:S02]  /*121a0*/  ELECT P6, UR62, PT ;  /* 0x00000000003e782f */ /* 0x000fe400038c0000 */
[----:B------:R-:W-:Y:S01]  /*121b0*/  MOV R14, UR62 ;  /* 0x0000003e000e7c02 */ /* 0x000fe20008000f00 */
[----:B--2---:R-:W-:Y:S10]  /*121c0*/  ENDCOLLECTIVE ;  /* 0x000000000000791b */ /* 0x004ff40003800000 */
.L_x_282:
[----:B------:R-:W-:Y:S05]  /*121d0*/  BSYNC B0 ;  /* 0x0000000000007941 */ /* 0x000fea0003800000 */
.L_x_281:
[----:B------:R-:W-:Y:S05]  /*121e0*/  BRA `(.L_x_283) ;  /* 0xffffffc400147947 */ /* 0x000fea000383ffff */
.L_x_211:
[----:B0-----:R0:W1:Y:S02]  /*121f0*/  SYNCS.PHASECHK.TRANS64.TRYWAIT P0, [R2+URZ+0x29880], R3 ;  /* 0x02988003020075a7 */ /* 0x001064000800017f */
[----:B-1----:R-:W-:Y:S05]  /*12200*/  @!P0 NANOSLEEP.SYNCS 0x989680 ;  /* 0x009896800000895d */ /* 0x002fea0003900000 */
[----:B------:R-:W1:Y:S02]  /*12210*/  @!P0 SYNCS.PHASECHK.TRANS64 P0, [R2+URZ+0x29880], R3 ;  /* 0x02988003020085a7 */ /* 0x000e64000800007f */
[----:B-1----:R-:W-:Y:S05]  /*12220*/  @!P0 BRA `(.L_x_211) ;  /* 0xfffffffc00f08947 */ /* 0x002fea000383ffff */
[----:B------:R-:W-:Y:S05]  /*12230*/  BRA `(.L_x_284) ;  /* 0xffffffc400747947 */ /* 0x000fea000383ffff */
.L_x_213:
[----:B-1----:R1:W2:Y:S02]  /*12240*/  SYNCS.PHASECHK.TRANS64.TRYWAIT P0, [R2+URZ+0x29840], R3 ;  /* 0x02984003020075a7 */ /* 0x0022a4000800017f */
[----:B--2---:R-:W-:Y:S05]  /*12250*/  @!P0 NANOSLEEP.SYNCS 0x989680 ;  /* 0x009896800000895d */ /* 0x004fea0003900000 */
[----:B------:R-:W2:Y:S02]  /*12260*/  @!P0 SYNCS.PHASECHK.TRANS64 P0, [R2+URZ+0x29840], R3 ;  /* 0x02984003020085a7 */ /* 0x000ea4000800007f */
[----:B--2---:R-:W-:Y:S05]  /*12270*/  @!P0 BRA `(.L_x_213) ;  /* 0xfffffffc00f08947 */ /* 0x004fea000383ffff */
[----:B------:R-:W-:Y:S05]  /*12280*/  BRA `(.L_x_285) ;  /* 0xffffffc400c47947 */ /* 0x000fea000383ffff */
.L_x_217:
[----:B------:R0:W5:Y:S01]  /*12290*/  LDL.LU R8, [R1+0x1c] ;  /* 0x00001c0001087983 */ /* 0x0001620000300800 */
[----:B------:R-:W-:Y:S01]  /*122a0*/  IMAD.MOV.U32 R13, RZ, RZ, R0 ;  /* 0x000000ffff0d7224 */ /* 0x000fe200078e0000 */
[----:B------:R-:W-:Y:S01]  /*122b0*/  LOP3.LUT R7, R7, 0x7f, RZ, 0xc0, !PT ;  /* 0x0000007f07077812 */ /* 0x000fe200078ec0ff */
[----:B------:R-:W-:Y:S02]  /*122c0*/  IMAD.MOV.U32 R12, RZ, RZ, RZ ;  /* 0x000000ffff0c7224 */ /* 0x000fe400078e00ff */
[----:B------:R-:W-:Y:S01]  /*122d0*/  IMAD.MOV.U32 R11, RZ, RZ, 0x1c1f ;  /* 0x00001c1fff0b7424 */ /* 0x000fe200078e00ff */
[----:B------:R-:W-:Y:S01]  /*122e0*/  SHF.R.U32.HI R2, RZ, 0x2, R7 ;  /* 0x00000002ff027819 */ /* 0x000fe20000011607 */
[----:B------:R-:W-:-:S04]  /*122f0*/  IMAD.MOV.U32 R15, RZ, RZ, -0x1 ;  /* 0xffffffffff0f7424 */ /* 0x000fc800078e00ff */
[----:B0-----:R-:W-:-:S07]  /*12300*/  IMAD.IADD R2, R2, 0x1, R5 ;  /* 0x0000000102027824 */ /* 0x001fce00078e0205 */
[----:B-----5:R-:W-:Y:S05]  /*12310*/  WARPSYNC.COLLECTIVE R15, `(.L_x_286) ;  /* 0x000000000f087348 */ /* 0x020fea0003c00000 */
[----:B------:R0:W1:Y:S02]  /*12320*/  SHFL.IDX P6, R14, R13, R12, R11 ;  /* 0x0000000c0d0e7389 */ /* 0x00006400000c000b */
[----:B01---5:R-:W-:Y:S01]  /*12330*/  ENDCOLLECTIVE ;  /* 0x000000000000791b */ /* 0x023fe20003800000 */
.L_x_286:
[----:B------:R-:W-:Y:S02]  /*12340*/  IMAD.MOV.U32 R13, RZ, RZ, R4 ;  /* 0x000000ffff0d7224 */ /* 0x000fe400078e0004 */
[----:B------:R-:W-:Y:S02]  /*12350*/  IMAD R3, R8, R6, RZ ;  /* 0x0000000608037224 */ /* 0x000fe400078e02ff */
[----:B------:R-:W-:-:S07]  /*12360*/  IMAD.MOV.U32 R6, RZ, RZ, R14 ;  /* 0x000000ffff067224 */ /* 0x000fce00078e000e */
[----:B------:R-:W-:Y:S05]  /*12370*/  WARPSYNC.COLLECTIVE R15, `(.L_x_287) ;  /* 0x000000000f087348 */ /* 0x000fea0003c00000 */
[----:B------:R0:W1:Y:S02]  /*12380*/  SHFL.IDX P6, R14, R13, R12, R11 ;  /* 0x0000000c0d0e7389 */ /* 0x00006400000c000b */
[----:B01----:R-:W-:Y:S01]  /*12390*/  ENDCOLLECTIVE ;  /* 0x000000000000791b */ /* 0x003fe20003800000 */
.L_x_287:
[C---:B------:R-:W-:Y:S01]  /*123a0*/  ISETP.GE.AND P4, PT, R2.reuse, R3, PT ;  /* 0x000000030200720c */ /* 0x040fe20003f86270 */
[----:B------:R-:W-:Y:S02]  /*123b0*/  VIADD R8, R2, 0x20 ;  /* 0x0000002002087836 */ /* 0x000fe40000000000 */
[----:B------:R-:W-:Y:S02]  /*123c0*/  IMAD.MOV.U32 R13, RZ, RZ, R0 ;  /* 0x000000ffff0d7224 */ /* 0x000fe400078e0000 */
[----:B------:R-:W-:Y:S02]  /*123d0*/  IMAD.MOV.U32 R12, RZ, RZ, 0x1 ;  /* 0x00000001ff0c7424 */ /* 0x000fe400078e00ff */
[----:B------:R-:W-:-:S07]  /*123e0*/  IMAD.MOV.U32 R7, RZ, RZ, R14 ;  /* 0x000000ffff077224 */ /* 0x000fce00078e000e */
[----:B------:R-:W-:Y:S05]  /*123f0*/  WARPSYNC.COLLECTIVE R15, `(.L_x_288) ;  /* 0x000000000f087348 */ /* 0x000fea0003c00000 */
[----:B------:R0:W1:Y:S02]  /*12400*/  SHFL.IDX P6, R14, R13, R12, R11 ;  /* 0x0000000c0d0e7389 */ /* 0x00006400000c000b */
[----:B01----:R-:W-:Y:S01]  /*12410*/  ENDCOLLECTIVE ;  /* 0x000000000000791b */ /* 0x003fe20003800000 */
.L_x_288:
[----:B------:R-:W-:-:S05]  /*12420*/  @!P4 IADD3 R7, P3, R10, R7, RZ ;  /* 0x000000070a07c210 */ /* 0x000fca0007f7e0ff */
[----:B------:R-:W-:Y:S01]  /*12430*/  @!P4 IMAD.X R6, RZ, RZ, R6, P3 ;  /* 0x000000ffff06c224 */ /* 0x000fe200018e0606 */
[----:B------:R-:W-:-:S04]  /*12440*/  ISETP.GE.AND P3, PT, R8, R3, PT ;  /* 0x000000030800720c */ /* 0x000fc80003f66270 */
[----:B------:R-:W-:Y:S01]  /*12450*/  @!P4 LOP3.LUT R7, R7, R6, RZ, 0x3c, !PT ;  /* 0x000000060707c212 */ /* 0x000fe200078e3cff */
[----:B------:R-:W-:-:S03]  /*12460*/  IMAD.MOV.U32 R13, RZ, RZ, R4 ;  /* 0x000000ffff0d7224 */ /* 0x000fc600078e0004 */
[----:B------:R-:W-:-:S04]  /*12470*/  @!P4 LOP3.LUT R6, R7, R6, RZ, 0x3c, !PT ;  /* 0x000000060706c212 */ /* 0x000fc800078e3cff */
[----:B------:R-:W-:Y:S01]  /*12480*/  @!P4 LOP3.LUT R7, R7, R6, RZ, 0x3c, !PT ;  /* 0x000000060707c212 */ /* 0x000fe200078e3cff */
[----:B------:R-:W-:-:S07]  /*12490*/  IMAD.MOV.U32 R5, RZ, RZ, R14 ;  /* 0x000000ffff057224 */ /* 0x000fce00078e000e */
[----:B------:R-:W-:Y:S05]  /*124a0*/  WARPSYNC.COLLECTIVE R15, `(.L_x_289) ;  /* 0x000000000f087348 */ /* 0x000fea0003c00000 */
[----:B------:R0:W1:Y:S02]  /*124b0*/  SHFL.IDX P6, R14, R13, R12, R11 ;  /* 0x0000000c0d0e7389 */ /* 0x00006400000c000b */
[----:B01----:R-:W-:Y:S01]  /*124c0*/  ENDCOLLECTIVE ;  /* 0x000000000000791b */ /* 0x003fe20003800000 */
.L_x_289:
[----:B------:R-:W-:Y:S01]  /*124d0*/  @!PT LDS RZ, [RZ] ;  /* 0x00000000fffff984 */ /* 0x000fe20000000800 */
[----:B------:R-:W-:Y:S01]  /*124e0*/  @!PT LDS RZ, [RZ] ;  /* 0x00000000fffff984 */ /* 0x000fe20000000800 */
[----:B------:R-:W-:Y:S01]  /*124f0*/  @!PT LDS RZ, [RZ] ;  /* 0x00000000fffff984 */ /* 0x000fe20000000800 */
[----:B------:R-:W-:Y:S04]  /*12500*/  @!P4 LDGSTS.E.BYPASS.LTC128B.128 [R9+0x14400], desc[UR50][R6.64], !P0 ;  /* 0x144000000609cfae */ /* 0x000fe8000c101d72 */
[----:B------:R-:W-:Y:S04]  /*12510*/  @!P4 LDGSTS.E.BYPASS.LTC128B.128 [R9+0x16400], desc[UR50][R6.64+0x40], !P1 ;  /* 0x164000400609cfae */ /* 0x000fe8000c901d72 */
[----:B------:R0:W-:Y:S01]  /*12520*/  @!P4 LDGSTS.E.BYPASS.LTC128B.128 [R9+0x18400], desc[UR50][R6.64+0x80], !P2 ;  /* 0x184000800609cfae */ /* 0x0001e2000d101d72 */
[----:B------:R-:W-:Y:S02]  /*12530*/  IMAD.MOV.U32 R13, RZ, RZ, R0 ;  /* 0x000000ffff0d7224 */ /* 0x000fe400078e0000 */
[----:B------:R-:W-:-:S02]  /*12540*/  IMAD.MOV.U32 R12, RZ, RZ, 0x2 ;  /* 0x00000002ff0c7424 */ /* 0x000fc400078e00ff */
[----:B0-----:R-:W-:-:S07]  /*12550*/  IMAD.MOV.U32 R6, RZ, RZ, R14 ;  /* 0x000000ffff067224 */ /* 0x001fce00078e000e */
[----:B------:R-:W-:Y:S05]  /*12560*/  WARPSYNC.COLLECTIVE R15, `(.L_x_290) ;  /* 0x000000000f087348 */ /* 0x000fea0003c00000 */
[----:B------:R0:W1:Y:S02]  /*12570*/  SHFL.IDX P6, R14, R13, R12, R11 ;  /* 0x0000000c0d0e7389 */ /* 0x00006400000c000b */
[----:B01----:R-:W-:Y:S01]  /*12580*/  ENDCOLLECTIVE ;  /* 0x000000000000791b */ /* 0x003fe20003800000 */
.L_x_290:
[----:B------:R-:W-:-:S05]  /*12590*/  @!P3 IADD3 R6, P4, R10, R6, RZ ;  /* 0x000000060a06b210 */ /* 0x000fca0007f9e0ff */
[----:B------:R-:W-:-:S04]  /*125a0*/  @!P3 IMAD.X R5, RZ, RZ, R5, P4 ;  /* 0x000000ffff05b224 */ /* 0x000fc800020e0605 */
[----:B------:R-:W-:Y:S02]  /*125b0*/  @!P3 IMAD.MOV.U32 R7, RZ, RZ, R5 ;  /* 0x000000ffff07b224 */ /* 0x000fe400078e0005 */
[----:B------:R-:W-:Y:S02]  /*125c0*/  VIADD R5, R2, 0x40 ;  /* 0x0000004002057836 */ /* 0x000fe40000000000 */
[----:B------:R-:W-:Y:S01]  /*125d0*/  IMAD.MOV.U32 R13, RZ, RZ, R4 ;  /* 0x000000ffff0d7224 */ /* 0x000fe200078e0004 */
[----:B------:R-:W-:Y:S01]  /*125e0*/  @!PT LDS RZ, [RZ] ;  /* 0x00000000fffff984 */ /* 0x000fe20000000800 */
[----:B------:R-:W-:Y:S01]  /*125f0*/  @!PT LDS RZ, [RZ] ;  /* 0x00000000fffff984 */ /* 0x000fe20000000800 */
[----:B------:R-:W-:Y:S01]  /*12600*/  @!PT LDS RZ, [RZ] ;  /* 0x00000000fffff984 */ /* 0x000fe20000000800 */
[----:B------:R0:W-:Y:S04]  /*12610*/  @!P3 LDGSTS.E.BYPASS.LTC128B.128 [R9+0x14c00], desc[UR50][R6.64], !P0 ;  /* 0x14c000000609bfae */ /* 0x0001e8000c101d72 */
[----:B------:R0:W-:Y:S04]  /*12620*/  @!P3 LDGSTS.E.BYPASS.LTC128B.128 [R9+0x16c00], desc[UR50][R6.64+0x40], !P1 ;  /* 0x16c000400609bfae */ /* 0x0001e8000c901d72 */
[----:B------:R0:W-:Y:S01]  /*12630*/  @!P3 LDGSTS.E.BYPASS.LTC128B.128 [R9+0x18c00], desc[UR50][R6.64+0x80], !P2 ;  /* 0x18c000800609bfae */ /* 0x0001e2000d101d72 */
[----:B------:R-:W-:Y:S01]  /*12640*/  ISETP.GE.AND P3, PT, R5, R3, PT ;  /* 0x000000030500720c */ /* 0x000fe20003f66270 */
[----:B------:R-:W-:-:S12]  /*12650*/  IMAD.MOV.U32 R5, RZ, RZ, R14 ;  /* 0x000000ffff057224 */ /* 0x000fd800078e000e */
[----:B0-----:R-:W-:Y:S05]  /*12660*/  WARPSYNC.COLLECTIVE R15, `(.L_x_291) ;  /* 0x000000000f087348 */ /* 0x001fea0003c00000 */
[----:B------:R1:W2:Y:S02]  /*12670*/  SHFL.IDX P6, R14, R13, R12, R11 ;  /* 0x0000000c0d0e7389 */ /* 0x0002a400000c000b */
[----:B012---:R-:W-:Y:S01]  /*12680*/  ENDCOLLECTIVE ;  /* 0x000000000000791b */ /* 0x007fe20003800000 */
.L_x_291:
[----:B------:R-:W-:Y:S02]  /*12690*/  IMAD.MOV.U32 R13, RZ, RZ, R0 ;  /* 0x000000ffff0d7224 */ /* 0x000fe400078e0000 */
[----:B------:R-:W-:Y:S02]  /*126a0*/  IMAD.MOV.U32 R12, RZ, RZ, 0x3 ;  /* 0x00000003ff0c7424 */ /* 0x000fe400078e00ff */
[----:B------:R-:W-:-:S07]  /*126b0*/  IMAD.MOV.U32 R6, RZ, RZ, R14 ;  /* 0x000000ffff067224 */ /* 0x000fce00078e000e */
[----:B------:R-:W-:Y:S05]  /*126c0*/  WARPSYNC.COLLECTIVE R15, `(.L_x_292) ;  /* 0x000000000f087348 */ /* 0x000fea0003c00000 */
[----:B------:R0:W1:Y:S02]  /*126d0*/  SHFL.IDX P6, R14, R13, R12, R11 ;  /* 0x0000000c0d0e7389 */ /* 0x00006400000c000b */
[----:B01----:R-:W-:Y:S01]  /*126e0*/  ENDCOLLECTIVE ;  /* 0x000000000000791b */ /* 0x003fe20003800000 */
.L_x_292:
[----:B------:R-:W-:-:S05]  /*126f0*/  @!P3 IADD3 R6, P4, R10, R6, RZ ;  /* 0x000000060a06b210 */ /* 0x000fca0007f9e0ff */
[----:B------:R-:W-:-:S04]  /*12700*/  @!P3 IMAD.X R5, RZ, RZ, R5, P4 ;  /* 0x000000ffff05b224 */ /* 0x000fc800020e0605 */
[----:B------:R-:W-:Y:S02]  /*12710*/  @!P3 IMAD.MOV.U32 R7, RZ, RZ, R5 ;  /* 0x000000ffff07b224 */ /* 0x000fe400078e0005 */
[----:B------:R-:W-:-:S03]  /*12720*/  IMAD.MOV.U32 R13, RZ, RZ, R4 ;  /* 0x000000ffff0d7224 */ /* 0x000fc600078e0004 */
[----:B------:R-:W-:Y:S01]  /*12730*/  @!PT LDS RZ, [RZ] ;  /* 0x00000000fffff984 */ /* 0x000fe20000000800 */
[----:B------:R-:W-:Y:S01]  /*12740*/  @!PT LDS RZ, [RZ] ;  /* 0x00000000fffff984 */ /* 0x000fe20000000800 */
[----:B------:R-:W-:Y:S01]  /*12750*/  @!PT LDS RZ, [RZ] ;  /* 0x00000000fffff984 */ /* 0x000fe20000000800 */
[----:B------:R0:W-:Y:S04]  /*12760*/  @!P3 LDGSTS.E.BYPASS.LTC128B.128 [R9+0x15400], desc[UR50][R6.64], !P0 ;  /* 0x154000000609bfae */ /* 0x0001e8000c101d72 */
[----:B------:R0:W-:Y:S01]  /*12770*/  @!P3 LDGSTS.E.BYPASS.LTC128B.128 [R9+0x17400], desc[UR50][R6.64+0x40], !P1 ;  /* 0x174000400609bfae */ /* 0x0001e2000c901d72 */
[----:B------:R-:W-:-:S03]  /*12780*/  IMAD.MOV.U32 R0, RZ, RZ, R14 ;  /* 0x000000ffff007224 */ /* 0x000fc600078e000e */
[----:B------:R0:W-:Y:S04]  /*12790*/  @!P3 LDGSTS.E.BYPASS.LTC128B.128 [R9+0x19400], desc[UR50][R6.64+0x80], !P2 ;  /* 0x194000800609bfae */ /* 0x0001e8000d101d72 */
[----:B0-----:R-:W-:Y:S05]  /*127a0*/  WARPSYNC.COLLECTIVE R15, `(.L_x_293) ;  /* 0x000000000f087348 */ /* 0x001fea0003c00000 */
[----:B------:R1:W2:Y:S02]  /*127b0*/  SHFL.IDX P6, R14, R13, R12, R11 ;  /* 0x0000000c0d0e7389 */ /* 0x0002a400000c000b */
[----:B012---:R-:W-:Y:S01]  /*127c0*/  ENDCOLLECTIVE ;  /* 0x000000000000791b */ /* 0x007fe20003800000 */
.L_x_293:
[----:B------:R-:W-:Y:S01]  /*127d0*/  IMAD.MOV.U32 R4, RZ, RZ, R14 ;  /* 0x000000ffff047224 */ /* 0x000fe200078e000e */
[----:B------:R-:W-:Y:S06]  /*127e0*/  BRA `(.L_x_294) ;  /* 0xffffffcc00207947 */ /* 0x000fec000383ffff */
.L_x_222:
[----:B-1----:R1:W2:Y:S02]  /*127f0*/  SYNCS.PHASECHK.TRANS64.TRYWAIT P0, [R17+URZ+0x29820], R0 ;  /* 0x02982000110075a7 */ /* 0x0022a4000800017f */
[----:B--2---:R-:W-:Y:S05]  /*12800*/  @!P0 NANOSLEEP.SYNCS 0x989680 ;  /* 0x009896800000895d */ /* 0x004fea0003900000 */
[----:B------:R-:W2:Y:S02]  /*12810*/  @!P0 SYNCS.PHASECHK.TRANS64 P0, [R17+URZ+0x29820], R0 ;  /* 0x02982000110085a7 */ /* 0x000ea4000800007f */
[----:B--2---:R-:W-:Y:S05]  /*12820*/  @!P0 BRA `(.L_x_222) ;  /* 0xfffffffc00f08947 */ /* 0x004fea000383ffff */
[----:B------:R-:W-:Y:S05]  /*12830*/  BRA `(.L_x_295) ;  /* 0xffffffcc00907947 */ /* 0x000fea000383ffff */
.L_x_228:
[----:B--2---:R2:W3:Y:S02]  /*12840*/  SYNCS.PHASECHK.TRANS64.TRYWAIT P0, [R5+URZ+0x29880], R4 ;  /* 0x02988004050075a7 */ /* 0x0044e4000800017f */
[----:B---3--:R-:W-:Y:S05]  /*12850*/  @!P0 NANOSLEEP.SYNCS 0x989680 ;  /* 0x009896800000895d */ /* 0x008fea0003900000 */
[----:B------:R-:W3:Y:S02]  /*12860*/  @!P0 SYNCS.PHASECHK.TRANS64 P0, [R5+URZ+0x29880], R4 ;  /* 0x02988004050085a7 */ /* 0x000ee4000800007f */
[----:B---3--:R-:W-:Y:S05]  /*12870*/  @!P0 BRA `(.L_x_228) ;  /* 0xfffffffc00f08947 */ /* 0x008fea000383ffff */
[----:B------:R-:W-:Y:S05]  /*12880*/  BRA `(.L_x_296) ;  /* 0xffffffd000447947 */ /* 0x000fea000383ffff */
.L_x_233:
[----:B---3--:R3:W4:Y:S02]  /*12890*/  SYNCS.PHASECHK.TRANS64.TRYWAIT P0, [R5+URZ+0x29840], R4 ;  /* 0x02984004050075a7 */ /* 0x008724000800017f */
[----:B----4-:R-:W-:Y:S05]  /*128a0*/  @!P0 NANOSLEEP.SYNCS 0x989680 ;  /* 0x009896800000895d */ /* 0x010fea0003900000 */
[----:B------:R-:W4:Y:S02]  /*128b0*/  @!P0 SYNCS.PHASECHK.TRANS64 P0, [R5+URZ+0x29840], R4 ;  /* 0x02984004050085a7 */ /* 0x000f24000800007f */
[----:B----4-:R-:W-:Y:S05]  /*128c0*/  @!P0 BRA `(.L_x_233) ;  /* 0xfffffffc00f08947 */ /* 0x010fea000383ffff */
[----:B------:R-:W-:Y:S05]  /*128d0*/  BRA `(.L_x_297) ;  /* 0xffffffd000c07947 */ /* 0x000fea000383ffff */
.L_x_241:
[----:B--2---:R2:W3:Y:S02]  /*128e0*/  SYNCS.PHASECHK.TRANS64.TRYWAIT P0, [R19+URZ+0x29870], R4 ;  /* 0x02987004130075a7 */ /* 0x0044e4000800017f */
[----:B---3--:R-:W-:Y:S05]  /*128f0*/  @!P0 NANOSLEEP.SYNCS 0x989680 ;  /* 0x009896800000895d */ /* 0x008fea0003900000 */
[----:B------:R-:W3:Y:S02]  /*12900*/  @!P0 SYNCS.PHASECHK.TRANS64 P0, [R19+URZ+0x29870], R4 ;  /* 0x02987004130085a7 */ /* 0x000ee4000800007f */
[----:B---3--:R-:W-:Y:S05]  /*12910*/  @!P0 BRA `(.L_x_241) ;  /* 0xfffffffc00f08947 */ /* 0x008fea000383ffff */
[----:B------:R-:W-:Y:S05]  /*12920*/  BRA `(.L_x_298) ;  /* 0xffffffd400d87947 */ /* 0x000fea000383ffff */
.L_x_243:
[----:B---3--:R3:W4:Y:S02]  /*12930*/  SYNCS.PHASECHK.TRANS64.TRYWAIT P0, [R19+URZ+0x29860], R0 ;  /* 0x02986000130075a7 */ /* 0x008724000800017f */
[----:B----4-:R-:W-:Y:S05]  /*12940*/  @!P0 NANOSLEEP.SYNCS 0x989680 ;  /* 0x009896800000895d */ /* 0x010fea0003900000 */
[----:B------:R-:W4:Y:S02]  /*12950*/  @!P0 SYNCS.PHASECHK.TRANS64 P0, [R19+URZ+0x29860], R0 ;  /* 0x02986000130085a7 */ /* 0x000f24000800007f */
[----:B----4-:R-:W-:Y:S05]  /*12960*/  @!P0 BRA `(.L_x_243) ;  /* 0xfffffffc00f08947 */ /* 0x010fea000383ffff */
[----:B------:R-:W-:Y:S05]  /*12970*/  BRA `(.L_x_299) ;  /* 0xffffffd400e07947 */ /* 0x000fea000383ffff */
.L_x_250:
[----:B0-----:R0:W1:Y:S02]  /*12980*/  SYNCS.PHASECHK.TRANS64.TRYWAIT P1, [R16+URZ+0x29870], R3 ;  /* 0x02987003100075a7 */ /* 0x001064000802017f */
[----:B-1----:R-:W-:Y:S05]  /*12990*/  @!P1 NANOSLEEP.SYNCS 0x989680 ;  /* 0x009896800000995d */ /* 0x002fea0003900000 */
[----:B------:R-:W1:Y:S02]  /*129a0*/  @!P1 SYNCS.PHASECHK.TRANS64 P1, [R16+URZ+0x29870], R3 ;  /* 0x02987003100095a7 */ /* 0x000e64000802007f */
[----:B-1----:R-:W-:Y:S05]  /*129b0*/  @!P1 BRA `(.L_x_250) ;  /* 0xfffffffc00f09947 */ /* 0x002fea000383ffff */
[----:B------:R-:W-:Y:S05]  /*129c0*/  BRA `(.L_x_300) ;  /* 0xffffffdc00b87947 */ /* 0x000fea000383ffff */
.L_x_252:
[----:B0-----:R0:W1:Y:S02]  /*129d0*/  SYNCS.PHASECHK.TRANS64.TRYWAIT P1, [R16+URZ+0x29860], R3 ;  /* 0x02986003100075a7 */ /* 0x001064000802017f */
[----:B-1----:R-:W-:Y:S05]  /*129e0*/  @!P1 NANOSLEEP.SYNCS 0x989680 ;  /* 0x009896800000995d */ /* 0x002fea0003900000 */
[----:B------:R-:W1:Y:S02]  /*129f0*/  @!P1 SYNCS.PHASECHK.TRANS64 P1, [R16+URZ+0x29860], R3 ;  /* 0x02986003100095a7 */ /* 0x000e64000802007f */
[----:B-1----:R-:W-:Y:S05]  /*12a00*/  @!P1 BRA `(.L_x_252) ;  /* 0xfffffffc00f09947 */ /* 0x002fea000383ffff */
[----:B------:R-:W-:Y:S05]  /*12a10*/  BRA `(.L_x_301) ;  /* 0xffffffdc00c07947 */ /* 0x000fea000383ffff */
.L_x_263:
[----:B0-----:R0:W1:Y:S02]  /*12a20*/  SYNCS.PHASECHK.TRANS64.TRYWAIT P0, [R3+URZ+0x29820], R0 ;  /* 0x02982000030075a7 */ /* 0x001064000800017f */
[----:B-1----:R-:W-:Y:S05]  /*12a30*/  @!P0 NANOSLEEP.SYNCS 0x989680 ;  /* 0x009896800000895d */ /* 0x002fea0003900000 */
[----:B------:R-:W1:Y:S02]  /*12a40*/  @!P0 SYNCS.PHASECHK.TRANS64 P0, [R3+URZ+0x29820], R0 ;  /* 0x02982000030085a7 */ /* 0x000e64000800007f */
[----:B-1----:R-:W-:Y:S05]  /*12a50*/  @!P0 BRA `(.L_x_263) ;  /* 0xfffffffc00f08947 */ /* 0x002fea000383ffff */
[----:B------:R-:W-:Y:S05]  /*12a60*/  BRA `(.L_x_302) ;  /* 0xfffffff0005c7947 */ /* 0x000fea000383ffff */
.L_x_264:
[----:B------:R-:W1:Y:S01]  /*12a70*/  S2R R2, SR_TID.X ;  /* 0x0000000000027919 */ /* 0x000e620000002100 */
[----:B------:R-:W-:Y:S01]  /*12a80*/  BSSY B0, `(.L_x_303) ;  /* 0x000000a000007945 */ /* 0x000fe20003800000 */
[----:B------:R-:W-:Y:S02]  /*12a90*/  IMAD.MOV.U32 R12, RZ, RZ, RZ ;  /* 0x000000ffff0c7224 */ /* 0x000fe400078e00ff */
[----:B------:R-:W-:Y:S02]  /*12aa0*/  IMAD.MOV.U32 R11, RZ, RZ, 0x1f ;  /* 0x0000001fff0b7424 */ /* 0x000fe400078e00ff */
[----:B------:R-:W-:Y:S01]  /*12ab0*/  IMAD.MOV.U32 R15, RZ, RZ, -0x1 ;  /* 0xffffffffff0f7424 */ /* 0x000fe200078e00ff */
[----:B-1----:R-:W-:-:S04]  /*12ac0*/  SHF.R.U32.HI R2, RZ, 0x5, R2 ;  /* 0x00000005ff027819 */ /* 0x002fc80000011602 */
[----:B------:R-:W-:-:S05]  /*12ad0*/  LOP3.LUT R2, R2, 0x3, RZ, 0xc0, !PT ;  /* 0x0000000302027812 */ /* 0x000fca00078ec0ff */
[----:B------:R-:W-:-:S07]  /*12ae0*/  IMAD.MOV.U32 R13, RZ, RZ, R2 ;  /* 0x000000ffff0d7224 */ /* 0x000fce00078e0002 */
[----:B0-----:R-:W-:Y:S05]  /*12af0*/  WARPSYNC.COLLECTIVE R15, `(.L_x_304) ;  /* 0x000000000f087348 */ /* 0x001fea0003c00000 */
[----:B------:R1:W2:Y:S02]  /*12b00*/  SHFL.IDX P6, R14, R13, R12, R11 ;  /* 0x0000000c0d0e7389 */ /* 0x0002a400000c000b */
[----:B012---:R-:W-:Y:S01]  /*12b10*/  ENDCOLLECTIVE ;  /* 0x000000000000791b */ /* 0x007fe20003800000 */
.L_x_304:
[----:B------:R-:W-:Y:S05]  /*12b20*/  BSYNC B0 ;  /* 0x0000000000007941 */ /* 0x000fea0003800000 */
.L_x_303:
[----:B------:R-:W-:Y:S05]  /*12b30*/  BRA `(.L_x_305) ;  /* 0xfffffff000447947 */ /* 0x000fea000383ffff */
.L_x_267:
[----:B------:R-:W-:Y:S01]  /*12b40*/  BSSY B1, `(.L_x_306) ;  /* 0x0000006000017945 */ /* 0x000fe20003800000 */
[----:B------:R-:W-:-:S07]  /*12b50*/  IMAD.MOV.U32 R15, RZ, RZ, -0x1 ;  /* 0xffffffffff0f7424 */ /* 0x000fce00078e00ff */
[----:B0-----:R-:W-:Y:S05]  /*12b60*/  WARPSYNC.COLLECTIVE R15, `(.L_x_307) ;  /* 0x000000000f0c7348 */ /* 0x001fea0003c00000 */
[----:B------:R-:W-:Y:S02]  /*12b70*/  ELECT P6, UR62, PT ;  /* 0x00000000003e782f */ /* 0x000fe400038c0000 */
[----:B------:R-:W-:Y:S01]  /*12b80*/  MOV R14, UR62 ;  /* 0x0000003e000e7c02 */ /* 0x000fe20008000f00 */
[----:B0-----:R-:W-:Y:S10]  /*12b90*/  ENDCOLLECTIVE ;  /* 0x000000000000791b */ /* 0x001ff40003800000 */
.L_x_307:
[----:B------:R-:W-:Y:S05]  /*12ba0*/  BSYNC B1 ;  /* 0x0000000000017941 */ /* 0x000fea0003800000 */
.L_x_306:
[----:B------:R-:W-:Y:S05]  /*12bb0*/  BRA `(.L_x_308) ;  /* 0xfffffff0003c7947 */ /* 0x000fea000383ffff */
.L_x_269:
[----:B0-----:R0:W1:Y:S02]  /*12bc0*/  SYNCS.PHASECHK.TRANS64.TRYWAIT P1, [R7+URZ], R4 ;  /* 0x00000004070075a7 */ /* 0x001064000802017f */
[----:B-1----:R-:W-:Y:S05]  /*12bd0*/  @!P1 NANOSLEEP.SYNCS 0x989680 ;  /* 0x009896800000995d */ /* 0x002fea0003900000 */
[----:B------:R-:W1:Y:S02]  /*12be0*/  @!P1 SYNCS.PHASECHK.TRANS64 P1, [R7+URZ], R4 ;  /* 0x00000004070095a7 */ /* 0x000e64000802007f */
[----:B-1----:R-:W-:Y:S05]  /*12bf0*/  @!P1 BRA `(.L_x_269) ;  /* 0xfffffffc00f09947 */ /* 0x002fea000383ffff */
[----:B------:R-:W-:Y:S05]  /*12c00*/  BRA `(.L_x_309) ;  /* 0xfffffff000747947 */ /* 0x000fea000383ffff */
.L_x_270:
[----:B-1----:R1:W2:Y:S02]  /*12c10*/  SYNCS.PHASECHK.TRANS64.TRYWAIT P1, [R5+URZ], R0 ;  /* 0x00000000050075a7 */ /* 0x0022a4000802017f */
[----:B--2---:R-:W-:Y:S05]  /*12c20*/  @!P1 NANOSLEEP.SYNCS 0x989680 ;  /* 0x009896800000995d */ /* 0x004fea0003900000 */
[----:B------:R-:W2:Y:S02]  /*12c30*/  @!P1 SYNCS.PHASECHK.TRANS64 P1, [R5+URZ], R0 ;  /* 0x00000000050095a7 */ /* 0x000ea4000802007f */
[----:B--2---:R-:W-:Y:S05]  /*12c40*/  @!P1 BRA `(.L_x_270) ;  /* 0xfffffffc00f09947 */ /* 0x004fea000383ffff */
[----:B------:R-:W-:Y:S05]  /*12c50*/  BRA `(.L_x_310) ;  /* 0xfffffff000687947 */ /* 0x000fea000383ffff */
.L_x_272:
[----:B-1----:R1:W2:Y:S02]  /*12c60*/  SYNCS.PHASECHK.TRANS64.TRYWAIT P1, [R5+URZ+0x29860], R4 ;  /* 0x02986004050075a7 */ /* 0x0022a4000802017f */
[----:B--2---:R-:W-:Y:S05]  /*12c70*/  @!P1 NANOSLEEP.SYNCS 0x989680 ;  /* 0x009896800000995d */ /* 0x004fea0003900000 */
[----:B------:R-:W2:Y:S02]  /*12c80*/  @!P1 SYNCS.PHASECHK.TRANS64 P1, [R5+URZ+0x29860], R4 ;  /* 0x02986004050095a7 */ /* 0x000ea4000802007f */
[----:B--2---:R-:W-:Y:S05]  /*12c90*/  @!P1 BRA `(.L_x_272) ;  /* 0xfffffffc00f09947 */ /* 0x004fea000383ffff */
[----:B------:R-:W-:Y:S05]  /*12ca0*/  BRA `(.L_x_311) ;  /* 0xfffffff000687947 */ /* 0x000fea000383ffff */
.L_x_274:
[----:B--2---:R2:W3:Y:S02]  /*12cb0*/  SYNCS.PHASECHK.TRANS64.TRYWAIT P1, [R3+URZ+0x29860], R0 ;  /* 0x02986000030075a7 */ /* 0x0044e4000802017f */
[----:B---3--:R-:W-:Y:S05]  /*12cc0*/  @!P1 NANOSLEEP.SYNCS 0x989680 ;  /* 0x009896800000995d */ /* 0x008fea0003900000 */
[----:B------:R-:W3:Y:S02]  /*12cd0*/  @!P1 SYNCS.PHASECHK.TRANS64 P1, [R3+URZ+0x29860], R0 ;  /* 0x02986000030095a7 */ /* 0x000ee4000802007f */
[----:B---3--:R-:W-:Y:S05]  /*12ce0*/  @!P1 BRA `(.L_x_274) ;  /* 0xfffffffc00f09947 */ /* 0x008fea000383ffff */
[----:B------:R-:W-:Y:S05]  /*12cf0*/  BRA `(.L_x_312) ;  /* 0xfffffff000687947 */ /* 0x000fea000383ffff */
.L_x_276:
[----:B---3--:R3:W4:Y:S02]  /*12d00*/  SYNCS.PHASECHK.TRANS64.TRYWAIT P0, [R5+URZ+0x29880], R4 ;  /* 0x02988004050075a7 */ /* 0x008724000800017f */
[----:B----4-:R-:W-:Y:S05]  /*12d10*/  @!P0 NANOSLEEP.SYNCS 0x989680 ;  /* 0x009896800000895d */ /* 0x010fea0003900000 */
[----:B------:R-:W4:Y:S02]  /*12d20*/  @!P0 SYNCS.PHASECHK.TRANS64 P0, [R5+URZ+0x29880], R4 ;  /* 0x02988004050085a7 */ /* 0x000f24000800007f */
[----:B----4-:R-:W-:Y:S05]  /*12d30*/  @!P0 BRA `(.L_x_276) ;  /* 0xfffffffc00f08947 */ /* 0x010fea000383ffff */
[----:B------:R-:W-:Y:S05]  /*12d40*/  BRA `(.L_x_277) ;  /* 0xfffffff000647947 */ /* 0x000fea000383ffff */
.L_x_313:
        /* <DEDUP_REMOVED lines=11> */
.L_x_2845:


//--------------------- .text._ZN7cutlass13device_kernelIN5flash11enable_sm90INS1_16FlashAttnFwdSm90INS1_25CollectiveMainloopFwdSm90ILi2EN4cute5tupleIJNS5_1CILi1EEES8_S8_EEENS6_IJNS7_ILi128EEENS7_ILi160EEENS7_ILi192EEEEEELi128ENS_12float_e4m3_tEfNS_4arch4Sm90ELb0ELb0ELb0ELb1ELb0ELb1ELb0ELb1ELb1ELb1ELb1ELb0EEENS1_21CollectiveEpilogueFwdINS6_IJSA_SA_SB_EEES9_NS_10bfloat16_tESG_Li256ELb1ELb1ELb1ELb1EEENS1_36VarlenDynamicPersistentTileSchedulerILi128ELi160ELi256ELi128ELb1ELb1ELb1ELb0ELb1ELb1EEEEEEEEEvNT_6ParamsE --------------------------
	.section	.text._ZN7cutlass13device_kernelIN5flash11enable_sm90INS1_16FlashAttnFwdSm90INS1_25CollectiveMainloopFwdSm90ILi2EN4cute5tupleIJNS5_1CILi1EEES8_S8_EEENS6_IJNS7_ILi128EEENS7_ILi160EEENS7_ILi192EEEEEELi128ENS_12float_e4m3_tEfNS_4arch4Sm90ELb0ELb0ELb0ELb1ELb0ELb1ELb0ELb1ELb1ELb1ELb1ELb0EEENS1_21CollectiveEpilogueFwdINS6_IJSA_SA_SB_EEES9_NS_10bfloat16_tESG_Li256ELb1ELb1ELb1ELb1EEENS1_36VarlenDynamicPersistentTileSchedulerILi128ELi160ELi256ELi128ELb1ELb1ELb1ELb0ELb1ELb1EEEEEEEEEvNT_6ParamsE,"ax",@progbits
	.align	128
.text._ZN7cutlass13device_kernelIN5flash11enable_sm90INS1_16FlashAttnFwdSm90INS1_25CollectiveMainloopFwdSm90ILi2EN4cute5tupleIJNS5_1CILi1EEES8_S8_EEENS6_IJNS7_ILi128EEENS7_ILi160EEENS7_ILi192EEEEEELi128ENS_12float_e4m3_tEfNS_4arch4Sm90ELb0ELb0ELb0ELb1ELb0ELb1ELb0ELb1ELb1ELb1ELb1ELb0EEENS1_21CollectiveEpilogueFwdINS6_IJSA_SA_SB_EEES9_NS_10bfloat16_tESG_Li256ELb1ELb1ELb1ELb1EEENS1_36VarlenDynamicPersistentTileSchedulerILi128ELi160ELi256ELi128ELb1ELb1ELb1ELb0ELb1ELb1EEEEEEEEEvNT_6ParamsE:
        .type           _ZN7cutlass13device_kernelIN5flash11enable_sm90INS1_16FlashAttnFwdSm90INS1_25CollectiveMainloopFwdSm90ILi2EN4cute5tupleIJNS5_1CILi1EEES8_S8_EEENS6_IJNS7_ILi128EEENS7_ILi160EEENS7_ILi192EEEEEELi128ENS_12float_e4m3_tEfNS_4arch4Sm90ELb0ELb0ELb0ELb1ELb0ELb1ELb0ELb1ELb1ELb1ELb1ELb0EEENS1_21CollectiveEpilogueFwdINS6_IJSA_SA_SB_EEES9_NS_10bfloat16_tESG_Li256ELb1ELb1ELb1ELb1EEENS1_36VarlenDynamicPersistentTileSchedulerILi128ELi160ELi256ELi128ELb1ELb1ELb1ELb0ELb1ELb1EEEEEEEEEvNT_6ParamsE,@function
        .size           _ZN7cutlass13device_kernelIN5flash11enable_sm90INS1_16FlashAttnFwdSm90INS1_25CollectiveMainloopFwdSm90ILi2EN4cute5tupleIJNS5_1CILi1EEES8_S8_EEENS6_IJNS7_ILi128EEENS7_ILi160EEENS7_ILi192EEEEEELi128ENS_12float_e4m3_tEfNS_4arch4Sm90ELb0ELb0ELb0ELb1ELb0ELb1ELb0ELb1ELb1ELb1ELb1ELb0EEENS1_21CollectiveEpilogueFwdINS6_IJSA_SA_SB_EEES9_NS_10bfloat16_tESG_Li256ELb1ELb1ELb1ELb1EEENS1_36VarlenDynamicPersistentTileSchedulerILi128ELi160ELi256ELi128ELb1ELb1ELb1ELb0ELb1ELb1EEEEEEEEEvNT_6ParamsE,(.L_x_2846 - _ZN7cutlass13device_kernelIN5flash11enable_sm90INS1_16FlashAttnFwdSm90INS1_25CollectiveMainloopFwdSm90ILi2EN4cute5tupleIJNS5_1CILi1EEES8_S8_EEENS6_IJNS7_ILi128EEENS7_ILi160EEENS7_ILi192EEEEEELi128ENS_12float_e4m3_tEfNS_4arch4Sm90ELb0ELb0ELb0ELb1ELb0ELb1ELb0ELb1ELb1ELb1ELb1ELb0EEENS1_21CollectiveEpilogueFwdINS6_IJSA_SA_SB_EEES9_NS_10bfloat16_tESG_Li256ELb1ELb1ELb1ELb1EEENS1_36VarlenDynamicPersistentTileSchedulerILi128ELi160ELi256ELi128ELb1ELb1ELb1ELb0ELb1ELb1EEEEEEEEEvNT_6ParamsE)
        .other          _ZN7cutlass13device_kernelIN5flash11enable_sm90INS1_16FlashAttnFwdSm90INS1_25CollectiveMainloopFwdSm90ILi2EN4cute5tupleIJNS5_1CILi1EEES8_S8_EEENS6_IJNS7_ILi128EEENS7_ILi160EEENS7_ILi192EEEEEELi128ENS_12float_e4m3_tEfNS_4arch4Sm90ELb0ELb0ELb0ELb1ELb0ELb1ELb0ELb1ELb1ELb1ELb1ELb0EEENS1_21CollectiveEpilogueFwdINS6_IJSA_SA_SB_EEES9_NS_10bfloat16_tESG_Li256ELb1ELb1ELb1ELb1EEENS1_36VarlenDynamicPersistentTileSchedulerILi128ELi160ELi256ELi128ELb1ELb1ELb1ELb0ELb1ELb1EEEEEEEEEvNT_6ParamsE,@"STO_CUDA_ENTRY STV_DEFAULT"
_ZN7cutlass13device_kernelIN5flash11enable_sm90INS1_16FlashAttnFwdSm90INS1_25CollectiveMainloopFwdSm90ILi2EN4cute5tupleIJNS5_1CILi1EEES8_S8_EEENS6_IJNS7_ILi128EEENS7_ILi160EEENS7_ILi192EEEEEELi128ENS_12float_e4m3_tEfNS_4arch4Sm90ELb0ELb0ELb0ELb1ELb0ELb1ELb0ELb1ELb1ELb1ELb1ELb0EEENS1_21CollectiveEpilogueFwdINS6_IJSA_SA_SB_EEES9_NS_10bfloat16_tESG_Li256ELb1ELb1ELb1ELb1EEENS1_36VarlenDynamicPersistentTileSchedulerILi128ELi160ELi256ELi128ELb1ELb1ELb1ELb0ELb1ELb1EEEEEEEEEvNT_6ParamsE:
        /* <DEDUP_REMOVED lines=13> */
[----:B------:R-:W-:Y:S02]  /*00d0*/  UIADD3 UR10, UP2, UR4, 0x570, URZ ;  /* 0x00000570040a7890 */ /* 0x000fe4000ff5e03f */
[----:B------:R-:W-:Y:S02]  /*00e0*/  UIADD3 UR4, UP3, UR4, 0x670, URZ ;  /* 0x0000067004047890 */ /* 0x000fe4000ff7e03f */
[----:B------:R-:W-:-:S02]  /*00f0*/  UIADD3.X UR7, URZ, UR5, URZ, UP0, !UPT ;  /* 0x000000053f077290 */ /* 0x000fc400087fe43f */
[----:B------:R-:W-:Y:S02]  /*0100*/  UIADD3.X UR9, URZ, UR5, URZ, UP1, !UPT ;  /* 0x000000053f097290 */ /* 0x000fe40008ffe43f */
[----:B------:R-:W-:Y:S02]  /*0110*/  UIADD3.X UR11, URZ, UR5, URZ, UP2, !UPT ;  /* 0x000000053f0b7290 */ /* 0x000fe400097fe43f */
[----:B------:R-:W-:-:S03]  /*0120*/  UIADD3.X UR5, URZ, UR5, URZ, UP3, !UPT ;  /* 0x000000053f057290 */ /* 0x000fc60009ffe43f */
[----:B------:R0:W-:Y:S02]  /*0130*/  UTMACCTL.PF [UR6] ;  /* 0x00000000060079b9 */ /* 0x0001e40008040000 */
[----:B------:R0:W-:Y:S02]  /*0140*/  UTMACCTL.PF [UR8] ;  /* 0x00000000080079b9 */ /* 0x0001e40008040000 */
[----:B------:R0:W-:Y:S02]  /*0150*/  UTMACCTL.PF [UR10] ;  /* 0x000000000a0079b9 */ /* 0x0001e40008040000 */
[----:B------:R0:W-:Y:S02]  /*0160*/  UTMACCTL.PF [UR4] ;  /* 0x00000000040079b9 */ /* 0x0001e40008040000 */
[----:B0-----:R-:W-:Y:S01]  /*0170*/  NOP ;  /* 0x0000000000007918 */ /* 0x001fe20000000000 */
.L_x_315:
[----:B------:R-:W-:Y:S05]  /*0180*/  BSYNC B0 ;  /* 0x0000000000007941 */ /* 0x000fea0003800000 */
.L_x_314:
        /* <DEDUP_REMOVED lines=41> */
.L_x_316:
        /* <DEDUP_REMOVED lines=22> */
.L_x_317:
        /* <DEDUP_REMOVED lines=18> */
.L_x_318:
        /* <DEDUP_REMOVED lines=22> */
.L_x_319:
        /* <DEDUP_REMOVED lines=22> */
.L_x_320:
[----:B------:R-:W-:Y:S01]  /*0960*/  PLOP3.LUT P0, PT, PT, PT, UP0, 0x80, 0x0 ;  /* 0x000000000000781c */ /* 0x000fe20003f0f008 */
[----:B------:R-:W-:Y:S01]  /*0970*/  UMOV UR36, 0x1 ;  /* 0x0000000100247882 */ /* 0x000fe20000000000 */
[----:B------:R-:W-:Y:S01]  /*0980*/  NOP ;  /* 0x0000000000007918 */ /* 0x000fe20000000000 */
[----:B------:R-:W-:Y:S01]  /*0990*/  USEL UR36, UR36, 0x2, !UP0 ;  /* 0x0000000224247887 */ /* 0x000fe2000c000000 */
[----:B------:R-:W-:Y:S01]  /*09a0*/  BSSY B8, `(.L_x_321) ;  /* 0x0002938000087945 */ /* 0x000fe20003800000 */
[----:B------:R-:W-:Y:S01]  /*09b0*/  ULDC.64 UR54, c[0x0][0x208] ;  /* 0x0000820000367ab9 */ /* 0x000fe20000000a00 */
[----:B012-4-:R-:W-:Y:S07]  /*09c0*/  BAR.SYNC.DEFER_BLOCKING 0x0 ;  /* 0x0000000000007b1d */ /* 0x017fee0000010000 */
[----:B------:R-:W-:Y:S05]  /*09d0*/  @!P0 BRA `(.L_x_322) ;  /* 0x0000022000c08947 */ /* 0x000fea0003800000 */
.L_x_323:
[----:B------:R-:W-:-:S08]  /*09e0*/  NOP ;  /* 0x0000000000007918 */ /* 0x000fd00000000000 */
[----:B------:R-:W0:Y:S02]  /*09f0*/  USETMAXREG.TRY_ALLOC.CTAPOOL UP0, 0xf0 ;  /* 0x000000f0000079c8 */ /* 0x000e240008000600 */
[----:B0-----:R-:W-:-:S13]  /*0a00*/  PLOP3.LUT P0, PT, PT, PT, UP0, 0x80, 0x0 ;  /* 0x000000000000781c */ /* 0x001fda0003f0f008 */
[----:B------:R-:W-:Y:S05]  /*0a10*/  @!P0 BRA `(.L_x_323) ;  /* 0xfffffffc00f08947 */ /* 0x000fea000383ffff */
[----:B------:R-:W2:Y:S01]  /*0a20*/  LDL.LU R0, [R1+0x10] ;  /* 0x0000100001007983 */ /* 0x000ea20000300800 */
[----:B------:R-:W0:Y:S01]  /*0a30*/  S2R R2, SR_TID.X ;  /* 0x0000000000027919 */ /* 0x000e220000002100 */
[----:B------:R-:W1:Y:S01]  /*0a40*/  S2UR UR37, SR_CgaCtaId ;  /* 0x00000000002579c3 */ /* 0x000e620000008800 */
[----:B------:R-:W-:Y:S01]  /*0a50*/  UMOV UR4, 0x400 ;  /* 0x0000040000047882 */ /* 0x000fe20000000000 */
[----:B0-----:R-:W-:-:S06]  /*0a60*/  SHF.R.U32.HI R2, RZ, 0x7, R2 ;  /* 0x00000007ff027819 */ /* 0x001fcc0000011602 */
[----:B------:R-:W-:Y:S06]  /*0a70*/  BAR.ARV 0x8, 0x180 ;  /* 0x0206000000007b1d */ /* 0x000fec0000002000 */
[----:B------:R-:W-:-:S13]  /*0a80*/  ISETP.NE.AND P0, PT, R2, 0x1, PT ;  /* 0x000000010200780c */ /* 0x000fda0003f05270 */
[----:B------:R-:W-:Y:S08]  /*0a90*/  @!P0 BAR.ARV 0x9, 0x100 ;  /* 0x0244000000008b1d */ /* 0x000ff00000002000 */
[----:B------:R-:W-:Y:S01]  /*0aa0*/  BAR.SYNC.DEFER_BLOCKING 0x5, 0x180 ;  /* 0x0146000000007b1d */ /* 0x000fe20000010000 */
[----:B-1----:R-:W-:-:S06]  /*0ab0*/  ULEA UR4, UR37, UR4, 0x18 ;  /* 0x0000000425047291 */ /* 0x002fcc000f8ec03f */
[----:B------:R-:W-:Y:S01]  /*0ac0*/  IMAD.U32 R16, RZ, RZ, UR4 ;  /* 0x00000004ff107e24 */ /* 0x000fe2000f8e00ff */
[----:B------:R-:W-:-:S04]  /*0ad0*/  ULDC UR4, c[0x0][0xc3c] ;  /* 0x00030f0000047ab9 */ /* 0x000fc80000000800 */
[----:B------:R-:W0:Y:S01]  /*0ae0*/  LDS.128 R144, [R16+0x298d0] ;  /* 0x0298d00010907984 */ /* 0x000e220000000c00 */
[----:B------:R-:W-:Y:S06]  /*0af0*/  BAR.ARV 0x4, 0x180 ;  /* 0x0106000000007b1d */ /* 0x000fec0000002000 */
[----:B--2---:R-:W-:-:S04]  /*0b00*/  LOP3.LUT R0, R0, 0xffffffef, RZ, 0xc0, !PT ;  /* 0xffffffef00007812 */ /* 0x004fc800078ec0ff */
[----:B------:R-:W-:-:S05]  /*0b10*/  @P0 LOP3.LUT R0, R0, 0x10, RZ, 0xfc, !PT ;  /* 0x0000001000000812 */ /* 0x000fca00078efcff */
[----:B------:R1:W-:Y:S01]  /*0b20*/  STL [R1+0x10], R0 ;  /* 0x0000100001007387 */ /* 0x0003e20000100800 */
[----:B0-----:R-:W-:-:S13]  /*0b30*/  ISETP.GE.AND P0, PT, R147, UR4, PT ;  /* 0x0000000493007c0c */ /* 0x001fda000bf06270 */
[----:B-1----:R-:W-:Y:S05]  /*0b40*/  @P0 BRA `(.L_x_324) ;  /* 0x0000029000740947 */ /* 0x002fea0003800000 */
[----:B------:R-:W0:Y:S01]  /*0b50*/  S2R R0, SR_TID.X ;  /* 0x0000000000007919 */ /* 0x000e220000002100 */
[----:B------:R-:W-:Y:S01]  /*0b60*/  R2UR UR52, R16 ;  /* 0x00000000103472ca */ /* 0x000fe200000e0000 */
[----:B------:R-:W-:Y:S01]  /*0b70*/  IMAD.MOV.U32 R234, RZ, RZ, 0x20 ;  /* 0x00000020ffea7424 */ /* 0x000fe200078e00ff */
[----:B------:R-:W-:Y:S01]  /*0b80*/  ULOP3.LUT UR53, UR36, 0x1, URZ, 0xfc, !UPT ;  /* 0x0000000124357892 */ /* 0x000fe2000f8efc3f */
[----:B------:R-:W-:Y:S01]  /*0b90*/  IMAD.MOV.U32 R169, RZ, RZ, RZ ;  /* 0x000000ffffa97224 */ /* 0x000fe200078e00ff */
[----:B------:R-:W-:Y:S01]  /*0ba0*/  UMOV UR43, URZ ;  /* 0x0000003f002b7c82 */ /* 0x000fe20008000000 */
[----:B------:R-:W-:Y:S02]  /*0bb0*/  IMAD.MOV.U32 R198, RZ, RZ, RZ ;  /* 0x000000ffffc67224 */ /* 0x000fe400078e00ff */
[----:B------:R-:W-:-:S06]  /*0bc0*/  IMAD.MOV.U32 R148, RZ, RZ, RZ ;  /* 0x000000ffff947224 */ /* 0x000fcc00078e00ff */
[----:B------:R-:W-:Y:S01]  /*0bd0*/  UIADD3 UR52, UR52, 0x14400, URZ ;  /* 0x0001440034347890 */ /* 0x000fe2000fffe03f */
[----:B0-----:R-:W-:-:S05]  /*0be0*/  VIADD R24, R0, 0xffffff80 ;  /* 0xffffff8000187836 */ /* 0x001fca0000000000 */
[----:B------:R-:W-:-:S04]  /*0bf0*/  SHF.R.S32.HI R0, RZ, 0x1f, R24 ;  /* 0x0000001fff007819 */ /* 0x000fc80000011418 */
[CC--:B------:R-:W-:Y:S02]  /*0c00*/  LEA.HI R3, R0.reuse, R24.reuse, RZ, 0x5 ;  /* 0x0000001800037211 */ /* 0x0c0fe400078f28ff */
[CC--:B------:R-:W-:Y:S02]  /*0c10*/  LEA.HI R5, R0.reuse, R24.reuse, RZ, 0x4 ;  /* 0x0000001800057211 */ /* 0x0c0fe400078f20ff */
[----:B------:R-:W-:Y:S01]  /*0c20*/  LEA.HI R2, R0, R24, RZ, 0x2 ;  /* 0x0000001800027211 */ /* 0x000fe200078f10ff */
[----:B------:R-:W-:Y:S01]  /*0c30*/  IMAD.SHL.U32 R7, R3, 0x20, RZ ;  /* 0x0000002003077824 */ /* 0x000fe200078e00ff */
[----:B------:R-:W-:Y:S02]  /*0c40*/  LOP3.LUT R6, R5, 0x3fffff0, RZ, 0xc0, !PT ;  /* 0x03fffff005067812 */ /* 0x000fe400078ec0ff */
[--C-:B------:R-:W-:Y:S02]  /*0c50*/  SHF.R.S32.HI R4, RZ, 0x2, R2.reuse ;  /* 0x00000002ff047819 */ /* 0x100fe40000011402 */
[----:B------:R-:W-:Y:S01]  /*0c60*/  SHF.R.S32.HI R3, RZ, 0x1f, R2 ;  /* 0x0000001fff037819 */ /* 0x000fe20000011402 */
[----:B------:R-:W-:Y:S01]  /*0c70*/  IMAD.IADD R6, R24, 0x1, -R6 ;  /* 0x0000000118067824 */ /* 0x000fe200078e0a06 */
[----:B------:R-:W-:-:S02]  /*0c80*/  LOP3.LUT R7, R7, 0xfffffc00, RZ, 0xc0, !PT ;  /* 0xfffffc0007077812 */ /* 0x000fc400078ec0ff */
[----:B------:R-:W-:Y:S02]  /*0c90*/  SHF.R.S32.HI R208, RZ, 0x4, R5 ;  /* 0x00000004ffd07819 */ /* 0x000fe40000011405 */
[----:B------:R-:W-:Y:S02]  /*0ca0*/  LEA.HI R3, R3, R4, RZ, 0x2 ;  /* 0x0000000403037211 */ /* 0x000fe400078f10ff */
[----:B------:R-:W-:Y:S02]  /*0cb0*/  LEA R6, R6, R7, 0x6 ;  /* 0x0000000706067211 */ /* 0x000fe400078e30ff */
[----:B------:R-:W-:Y:S02]  /*0cc0*/  LOP3.LUT R7, R2, 0xfffffffc, RZ, 0xc0, !PT ;  /* 0xfffffffc02077812 */ /* 0x000fe400078ec0ff */
[----:B------:R-:W-:Y:S02]  /*0cd0*/  LEA.HI R2, R5, R208, RZ, 0x1 ;  /* 0x000000d005027211 */ /* 0x000fe400078f08ff */
[----:B------:R-:W-:Y:S01]  /*0ce0*/  LOP3.LUT R5, R3, 0xfffffffc, RZ, 0xc0, !PT ;  /* 0xfffffffc03057812 */ /* 0x000fe200078ec0ff */
[C---:B------:R-:W-:Y:S01]  /*0cf0*/  IMAD.IADD R8, R24.reuse, 0x1, -R7 ;  /* 0x0000000118087824 */ /* 0x040fe200078e0a07 */
[----:B------:R-:W-:-:S02]  /*0d00*/  LEA.HI R3, R24, R24, RZ, 0x1 ;  /* 0x0000001818037211 */ /* 0x000fc400078f08ff */
[----:B------:R-:W-:Y:S01]  /*0d10*/  LOP3.LUT R7, R2, 0x1ffffffe, RZ, 0xc0, !PT ;  /* 0x1ffffffe02077812 */ /* 0x000fe200078ec0ff */
[----:B------:R-:W-:Y:S01]  /*0d20*/  IMAD.IADD R5, R4, 0x1, -R5 ;  /* 0x0000000104057824 */ /* 0x000fe200078e0a05 */
[----:B------:R-:W-:Y:S02]  /*0d30*/  SHF.R.S32.HI R168, RZ, 0x1, R3 ;  /* 0x00000001ffa87819 */ /* 0x000fe40000011403 */
[----:B------:R-:W-:Y:S01]  /*0d40*/  LEA.HI R4, R8, R8, RZ, 0x1 ;  /* 0x0000000808047211 */ /* 0x000fe200078f08ff */
[----:B------:R-:W-:Y:S01]  /*0d50*/  IMAD.IADD R7, R208, 0x1, -R7 ;  /* 0x00000001d0077824 */ /* 0x000fe200078e0a07 */
[----:B------:R-:W-:Y:S01]  /*0d60*/  LOP3.LUT R2, R3, 0xfffffffe, RZ, 0xc0, !PT ;  /* 0xfffffffe03027812 */ /* 0x000fe200078ec0ff */
[----:B------:R-:W-:Y:S01]  /*0d70*/  VIADD R216, R168, 0x80 ;  /* 0x00000080a8d87836 */ /* 0x000fe20000000000 */
[----:B------:R-:W-:Y:S01]  /*0d80*/  LOP3.LUT R9, R4, 0x1ffffffe, RZ, 0xc0, !PT ;  /* 0x1ffffffe04097812 */ /* 0x000fe200078ec0ff */
[----:B------:R-:W-:Y:S01]  /*0d90*/  IMAD R4, R7, 0x8, R6 ;  /* 0x0000000807047824 */ /* 0x000fe200078e0206 */
[----:B------:R-:W-:Y:S01]  /*0da0*/  IADD3 R10, R24, -R2, RZ ;  /* 0x80000002180a7210 */ /* 0x000fe20007ffe0ff */
[----:B------:R-:W-:Y:S01]  /*0db0*/  IMAD.SHL.U32 R175, R5, 0x80, RZ ;  /* 0x0000008005af7824 */ /* 0x000fe200078e00ff */
[----:B------:R-:W-:Y:S01]  /*0dc0*/  SHF.R.S32.HI R7, RZ, 0x1f, R216 ;  /* 0x0000001fff077819 */ /* 0x000fe200000114d8 */
[----:B------:R-:W-:Y:S01]  /*0dd0*/  IMAD.IADD R11, R8, 0x1, -R9 ;  /* 0x00000001080b7824 */ /* 0x000fe200078e0a09 */
[----:B------:R0:W-:Y:S01]  /*0de0*/  STL [R1+0x68], R4 ;  /* 0x0000680401007387 */ /* 0x0001e20000100800 */
[C---:B------:R-:W-:Y:S01]  /*0df0*/  IMAD.SHL.U32 R22, R10.reuse, 0x8, RZ ;  /* 0x000000080a167824 */ /* 0x040fe200078e00ff */
[-C--:B------:R-:W-:Y:S01]  /*0e00*/  LEA.HI R2, R7, R216.reuse, RZ, 0x3 ;  /* 0x000000d807027211 */ /* 0x080fe200078f18ff */
[----:B------:R-:W-:Y:S01]  /*0e10*/  IMAD.SHL.U32 R18, R10, 0x10, RZ ;  /* 0x000000100a127824 */ /* 0x000fe200078e00ff */
[----:B------:R-:W-:Y:S01]  /*0e20*/  SHF.R.S32.HI R7, RZ, 0x1f, R3 ;  /* 0x0000001fff077819 */ /* 0x000fe20000011403 */
[----:B------:R-:W-:Y:S01]  /*0e30*/  VIADD R172, R22, 0x20 ;  /* 0x0000002016ac7836 */ /* 0x000fe20000000000 */
[----:B------:R-:W-:Y:S01]  /*0e40*/  LEA.HI R13, R216, R216, RZ, 0x1 ;  /* 0x000000d8d80d7211 */ /* 0x000fe200078f08ff */
[C---:B------:R-:W-:Y:S01]  /*0e50*/  VIADD R171, R22.reuse, 0x40 ;  /* 0x0000004016ab7836 */ /* 0x040fe20000000000 */
[----:B------:R-:W-:Y:S01]  /*0e60*/  LEA.HI R7, R7, R168, RZ, 0x3 ;  /* 0x000000a807077211 */ /* 0x000fe200078f18ff */
[C---:B------:R-:W-:Y:S01]  /*0e70*/  VIADD R170, R22.reuse, 0x10 ;  /* 0x0000001016aa7836 */ /* 0x040fe20000000000 */
[----:B------:R-:W-:Y:S01]  /*0e80*/  IADD3 R6, R22, R172, RZ ;  /* 0x000000ac16067210 */ /* 0x000fe20007ffe0ff */
[----:B0-----:R-:W-:Y:S01]  /*0e90*/  IMAD.SHL.U32 R4, R2, 0x40, RZ ;  /* 0x0000004002047824 */ /* 0x001fe200078e00ff */
[----:B------:R-:W-:Y:S01]  /*0ea0*/  LEA.HI R2, R0, R24, RZ, 0x7 ;  /* 0x0000001800027211 */ /* 0x000fe200078f38ff */
[C---:B------:R-:W-:Y:S01]  /*0eb0*/  VIADD R173, R22.reuse, 0x30 ;  /* 0x0000003016ad7836 */ /* 0x040fe20000000000 */
[----:B------:R-:W-:Y:S01]  /*0ec0*/  SHF.R.S32.HI R15, RZ, 0x1f, R6 ;  /* 0x0000001fff0f7819 */ /* 0x000fe20000011406 */
[----:B------:R-:W-:Y:S01]  /*0ed0*/  VIADD R174, R22, 0x50 ;  /* 0x0000005016ae7836 */ /* 0x000fe20000000000 */
[----:B------:R-:W-:-:S02]  /*0ee0*/  LOP3.LUT R200, R4, 0xfffffe00, RZ, 0xc0, !PT ;  /* 0xfffffe0004c87812 */ /* 0x000fc400078ec0ff */
[----:B------:R-:W-:Y:S02]  /*0ef0*/  LOP3.LUT R4, R2, 0xffffff80, RZ, 0xc0, !PT ;  /* 0xffffff8002047812 */ /* 0x000fe400078ec0ff */
[----:B------:R-:W-:Y:S02]  /*0f00*/  LOP3.LUT R7, R7, 0xfffffff8, RZ, 0xc0, !PT ;  /* 0xfffffff807077812 */ /* 0x000fe400078ec0ff */
[----:B------:R-:W-:Y:S01]  /*0f10*/  LOP3.LUT R9, R13, 0x3fffffe, RZ, 0xc0, !PT ;  /* 0x03fffffe0d097812 */ /* 0x000fe200078ec0ff */
[----:B------:R-:W-:Y:S01]  /*0f20*/  IMAD.IADD R21, R24, 0x1, -R4 ;  /* 0x0000000118157824 */ /* 0x000fe200078e0a04 */
[CC--:B------:R-:W-:Y:S01]  /*0f30*/  LEA.HI R14, R15.reuse, R6.reuse, RZ, 0x4 ;  /* 0x000000060f0e7211 */ /* 0x0c0fe200078f20ff */
[----:B------:R-:W-:Y:S01]  /*0f40*/  IMAD.IADD R12, R168, 0x1, -R7 ;  /* 0x00000001a80c7824 */ /* 0x000fe200078e0a07 */
[----:B------:R-:W-:Y:S01]  /*0f50*/  LEA.HI R17, R15, R6, RZ, 0x6 ;  /* 0x000000060f117211 */ /* 0x000fe200078f30ff */
[----:B------:R-:W-:Y:S01]  /*0f60*/  IMAD.IADD R9, R216, 0x1, -R9 ;  /* 0x00000001d8097824 */ /* 0x000fe200078e0a09 */
[----:B------:R-:W-:Y:S01]  /*0f70*/  SHF.R.S32.HI R6, RZ, 0x1f, R21 ;  /* 0x0000001fff067819 */ /* 0x000fe20000011415 */
[----:B------:R-:W-:Y:S01]  /*0f80*/  IMAD.SHL.U32 R4, R12, 0x80, RZ ;  /* 0x000000800c047824 */ /* 0x000fe200078e00ff */
[----:B------:R-:W-:Y:S01]  /*0f90*/  LEA.HI R3, R3, R168, RZ, 0x1 ;  /* 0x000000a803037211 */ /* 0x000fe200078f08ff */
[----:B------:R0:W-:Y:S01]  /*0fa0*/  STL [R1+0x60], R12 ;  /* 0x0000600c01007387 */ /* 0x0001e20000100800 */
[----:B------:R-:W-:Y:S01]  /*0fb0*/  LEA.HI R8, R6, R21, RZ, 0x2 ;  /* 0x0000001506087211 */ /* 0x000fe200078f10ff */
[----:B------:R-:W-:Y:S01]  /*0fc0*/  IMAD R200, R9, 0x40, R200 ;  /* 0x0000004009c87824 */ /* 0x000fe200078e02c8 */
[----:B------:R-:W-:Y:S01]  /*0fd0*/  LOP3.LUT R3, R3, 0x3fffffe, RZ, 0xc0, !PT ;  /* 0x03fffffe03037812 */ /* 0x000fe200078ec0ff */
[----:B------:R-:W-:Y:S01]  /*0fe0*/  IMAD.SHL.U32 R17, R17, 0x80, RZ ;  /* 0x0000008011117824 */ /* 0x000fe200078e00ff */
[----:B------:R-:W-:-:S02]  /*0ff0*/  SHF.R.S32.HI R9, RZ, 0x2, R8 ;  /* 0x00000002ff097819 */ /* 0x000fc40000011408 */
[----:B------:R-:W-:Y:S01]  /*1000*/  SHF.R.S32.HI R10, RZ, 0x1f, R8 ;  /* 0x0000001fff0a7819 */ /* 0x000fe20000011408 */
[----:B------:R-:W-:Y:S01]  /*1010*/  IMAD.IADD R3, R168, 0x1, -R3 ;  /* 0x00000001a8037824 */ /* 0x000fe200078e0a03 */
[----:B------:R-:W-:Y:S02]  /*1020*/  SHF.R.S32.HI R25, RZ, 0x7, R2 ;  /* 0x00000007ff197819 */ /* 0x000fe40000011402 */
[----:B0-----:R-:W-:Y:S01]  /*1030*/  IADD3 R12, R22, R171, RZ ;  /* 0x000000ab160c7210 */ /* 0x001fe20007ffe0ff */
[----:B------:R-:W-:Y:S01]  /*1040*/  IMAD R3, R208, 0x8, R3 ;  /* 0x00000008d0037824 */ /* 0x000fe200078e0203 */
[----:B------:R-:W-:Y:S02]  /*1050*/  LEA.HI R10, R10, R9, RZ, 0x3 ;  /* 0x000000090a0a7211 */ /* 0x000fe400078f18ff */
[----:B------:R-:W-:Y:S01]  /*1060*/  SHF.R.S32.HI R15, RZ, 0x1f, R12 ;  /* 0x0000001fff0f7819 */ /* 0x000fe2000001140c */
[----:B------:R-:W-:Y:S01]  /*1070*/  IMAD.SHL.U32 R197, R3, 0x40, RZ ;  /* 0x0000004003c57824 */ /* 0x000fe200078e00ff */
[----:B------:R-:W-:-:S02]  /*1080*/  LOP3.LUT R7, R4, 0x380, RZ, 0xc0, !PT ;  /* 0x0000038004077812 */ /* 0x000fc400078ec0ff */
[CC--:B------:R-:W-:Y:S02]  /*1090*/  LEA.HI R20, R15.reuse, R12.reuse, RZ, 0x4 ;  /* 0x0000000c0f147211 */ /* 0x0c0fe400078f20ff */
[----:B------:R-:W-:Y:S02]  /*10a0*/  LEA.HI R12, R15, R12, RZ, 0x6 ;  /* 0x0000000c0f0c7211 */ /* 0x000fe400078f30ff */
[----:B------:R-:W-:Y:S02]  /*10b0*/  LOP3.LUT R10, R10, 0xfffffff8, RZ, 0xc0, !PT ;  /* 0xfffffff80a0a7812 */ /* 0x000fe400078ec0ff */
[----:B------:R-:W-:Y:S01]  /*10c0*/  LEA.HI R2, R2, R25, RZ, 0x1 ;  /* 0x0000001902027211 */ /* 0x000fe200078f08ff */
[----:B------:R-:W-:Y:S01]  /*10d0*/  IMAD.SHL.U32 R12, R12, 0x80, RZ ;  /* 0x000000800c0c7824 */ /* 0x000fe200078e00ff */
[----:B------:R-:W-:Y:S02]  /*10e0*/  LEA.HI R6, R6, R21, RZ, 0x5 ;  /* 0x0000001506067211 */ /* 0x000fe400078f28ff */
[----:B------:R-:W-:-:S02]  /*10f0*/  LEA.HI R0, R0, R24, RZ, 0x3 ;  /* 0x0000001800007211 */ /* 0x000fc400078f18ff */
[----:B------:R-:W-:Y:S02]  /*1100*/  LOP3.LUT R175, R175, 0x180, RZ, 0xc0, !PT ;  /* 0x00000180afaf7812 */ /* 0x000fe400078ec0ff */
[----:B------:R-:W-:Y:S02]  /*1110*/  SHF.R.U32.HI R4, RZ, 0x3, R7 ;  /* 0x00000003ff047819 */ /* 0x000fe40000011607 */
[----:B------:R-:W-:Y:S02]  /*1120*/  LOP3.LUT R7, R7, 0x10, R18, 0xf8, !PT ;  /* 0x0000001007077812 */ /* 0x000fe400078ef812 */
[----:B------:R-:W-:Y:S02]  /*1130*/  LOP3.LUT P0, RZ, R5, 0x2, RZ, 0xc0, !PT ;  /* 0x0000000205ff7812 */ /* 0x000fe4000780c0ff */
[----:B------:R-:W-:Y:S02]  /*1140*/  IADD3 R9, R9, -R10, RZ ;  /* 0x8000000a09097210 */ /* 0x000fe40007ffe0ff */
[----:B------:R-:W-:-:S02]  /*1150*/  LOP3.LUT R2, R2, 0x3fffffe, RZ, 0xc0, !PT ;  /* 0x03fffffe02027812 */ /* 0x000fc400078ec0ff */
[----:B------:R-:W-:Y:S02]  /*1160*/  SHF.R.S32.HI R6, RZ, 0x5, R6 ;  /* 0x00000005ff067819 */ /* 0x000fe40000011406 */
[----:B------:R-:W-:Y:S01]  /*1170*/  LOP3.LUT R210, R0, 0xfffffff8, RZ, 0xc0, !PT ;  /* 0xfffffff800d27812 */ /* 0x000fe200078ec0ff */
[----:B------:R-:W-:Y:S01]  /*1180*/  IMAD.IADD R2, R25, 0x1, -R2 ;  /* 0x0000000119027824 */ /* 0x000fe200078e0a02 */
[----:B------:R-:W-:Y:S01]  /*1190*/  SHF.R.U32.HI R196, RZ, 0x3, R175 ;  /* 0x00000003ffc47819 */ /* 0x000fe200000116af */
[----:B------:R-:W-:Y:S01]  /*11a0*/  IMAD R9, R6, 0x10, R9 ;  /* 0x0000001006097824 */ /* 0x000fe200078e0209 */
[C---:B------:R-:W-:Y:S02]  /*11b0*/  LOP3.LUT R5, R175.reuse, 0x30, R20, 0xf8, !PT ;  /* 0x00000030af057812 */ /* 0x040fe400078ef814 */
[----:B------:R-:W-:Y:S02]  /*11c0*/  LOP3.LUT R3, R175, 0x30, R14, 0xf8, !PT ;  /* 0x00000030af037812 */ /* 0x000fe400078ef80e */
[----:B------:R-:W-:-:S02]  /*11d0*/  LOP3.LUT R7, R7, R4, RZ, 0x3c, !PT ;  /* 0x0000000407077212 */ /* 0x000fc400078e3cff */
[----:B------:R-:W-:Y:S02]  /*11e0*/  IADD3 R210, R24, -R210, RZ ;  /* 0x800000d218d27210 */ /* 0x000fe40007ffe0ff */
[----:B------:R-:W-:Y:S01]  /*11f0*/  LOP3.LUT R12, R12, 0xffffe000, RZ, 0xc0, !PT ;  /* 0xffffe0000c0c7812 */ /* 0x000fe200078ec0ff */
[----:B------:R-:W-:Y:S01]  /*1200*/  IMAD R208, R208, 0x400, R7 ;  /* 0x00000400d0d07824 */ /* 0x000fe200078e0207 */
[-C--:B------:R-:W-:Y:S01]  /*1210*/  LOP3.LUT R5, R5, R196.reuse, RZ, 0x3c, !PT ;  /* 0x000000c405057212 */ /* 0x080fe200078e3cff */
[----:B------:R-:W-:Y:S01]  /*1220*/  IMAD.SHL.U32 R203, R210, 0x8, RZ ;  /* 0x00000008d2cb7824 */ /* 0x000fe200078e00ff */
[----:B------:R-:W-:Y:S01]  /*1230*/  LOP3.LUT R4, R17, 0xffffe000, RZ, 0xc0, !PT ;  /* 0xffffe00011047812 */ /* 0x000fe200078ec0ff */
[----:B------:R-:W-:Y:S01]  /*1240*/  IMAD.MOV.U32 R17, RZ, RZ, RZ ;  /* 0x000000ffff117224 */ /* 0x000fe200078e00ff */
[----:B------:R-:W-:Y:S02]  /*1250*/  LOP3.LUT R3, R3, R196, RZ, 0x3c, !PT ;  /* 0x000000c403037212 */ /* 0x000fe400078e3cff */
[----:B------:R-:W-:-:S02]  /*1260*/  LOP3.LUT R8, R8, 0x7ffffffc, RZ, 0xc0, !PT ;  /* 0x7ffffffc08087812 */ /* 0x000fc400078ec0ff */
[-C--:B------:R-:W-:Y:S02]  /*1270*/  IADD3 R15, R5, R197.reuse, R12 ;  /* 0x000000c5050f7210 */ /* 0x080fe40007ffe00c */
[----:B------:R-:W-:Y:S01]  /*1280*/  IADD3 R7, R3, R197, R4 ;  /* 0x000000c503077210 */ /* 0x000fe20007ffe004 */
[----:B------:R-:W-:Y:S01]  /*1290*/  IMAD.IADD R8, R21, 0x1, -R8 ;  /* 0x0000000115087824 */ /* 0x000fe200078e0a08 */
[----:B------:R-:W-:Y:S02]  /*12a0*/  LEA R6, R2, R9, 0x6 ;  /* 0x0000000902067211 */ /* 0x000fe400078e30ff */
[----:B------:R-:W-:Y:S01]  /*12b0*/  LOP3.LUT R5, R175, 0x30, R18, 0xf8, !PT ;  /* 0x00000030af057812 */ /* 0x000fe200078ef812 */
[----:B------:R-:W-:Y:S01]  /*12c0*/  IMAD.SHL.U32 R235, R8, 0x2, RZ ;  /* 0x0000000208eb7824 */ /* 0x000fe200078e00ff */
[----:B------:R-:W-:Y:S01]  /*12d0*/  SHF.R.S32.HI R4, RZ, 0x4, R14 ;  /* 0x00000004ff047819 */ /* 0x000fe2000001140e */
[----:B------:R-:W-:Y:S01]  /*12e0*/  STL [R1+0x5c], R6 ;  /* 0x00005c0601007387 */ /* 0x000fe20000100800 */
[----:B------:R-:W-:Y:S01]  /*12f0*/  SHF.R.S32.HI R2, RZ, 0x4, R20 ;  /* 0x00000004ff027819 */ /* 0x000fe20000011414 */
[----:B------:R-:W-:Y:S01]  /*1300*/  VIADD R233, R235, 0x10 ;  /* 0x00000010ebe97836 */ /* 0x000fe20000000000 */
[----:B------:R-:W-:Y:S01]  /*1310*/  IADD3 R209, R203, 0x40, RZ ;  /* 0x00000040cbd17810 */ /* 0x000fe20007ffe0ff */
[----:B------:R-:W-:Y:S01]  /*1320*/  STL [R1], R4 ;  /* 0x0000000401007387 */ /* 0x000fe20000100800 */
[-C--:B------:R-:W-:Y:S01]  /*1330*/  LOP3.LUT R5, R5, R196.reuse, RZ, 0x3c, !PT ;  /* 0x000000c405057212 */ /* 0x080fe200078e3cff */
[----:B------:R-:W-:Y:S01]  /*1340*/  VIADD R230, R235, 0x28 ;  /* 0x00000028ebe67836 */ /* 0x000fe20000000000 */
[----:B------:R-:W-:Y:S01]  /*1350*/  LOP3.LUT R3, R175, 0x10, R18, 0xf8, !PT ;  /* 0x00000010af037812 */ /* 0x000fe200078ef812 */
[----:B------:R0:W-:Y:S01]  /*1360*/  STL [R1+0xc], R2 ;  /* 0x00000c0201007387 */ /* 0x0001e20000100800 */
[----:B------:R-:W-:Y:S01]  /*1370*/  SHF.R.S32.HI R237, RZ, 0x3, R0 ;  /* 0x00000003ffed7819 */ /* 0x000fe20000011400 */
[C---:B------:R-:W-:Y:S01]  /*1380*/  VIADD R228, R235.reuse, 0x38 ;  /* 0x00000038ebe47836 */ /* 0x040fe20000000000 */
[----:B------:R-:W-:Y:S01]  /*1390*/  SHF.R.S32.HI R0, RZ, 0x1f, R203 ;  /* 0x0000001fff007819 */ /* 0x000fe200000114cb */
[C---:B------:R-:W-:Y:S01]  /*13a0*/  VIADD R227, R235.reuse, 0x40 ;  /* 0x00000040ebe37836 */ /* 0x040fe20000000000 */
[----:B------:R-:W-:Y:S01]  /*13b0*/  SHF.R.S32.HI R0, RZ, 0x1f, R209 ;  /* 0x0000001fff007819 */ /* 0x000fe200000114d1 */
[----:B------:R-:W-:Y:S01]  /*13c0*/  VIADD R224, R235, 0x58 ;  /* 0x00000058ebe07836 */ /* 0x000fe20000000000 */
[----:B------:R-:W-:Y:S01]  /*13d0*/  LOP3.LUT R0, R3, R196, RZ, 0x3c, !PT ;  /* 0x000000c403007212 */ /* 0x000fe200078e3cff */
[C---:B------:R-:W-:Y:S01]  /*13e0*/  VIADD R222, R235.reuse, 0x68 ;  /* 0x00000068ebde7836 */ /* 0x040fe20000000000 */
[C---:B------:R-:W-:Y:S01]  /*13f0*/  IADD3 R231, R235.reuse, 0x20, RZ ;  /* 0x00000020ebe77810 */ /* 0x040fe20007ffe0ff */
[C---:B------:R-:W-:Y:S01]  /*1400*/  VIADD R221, R235.reuse, 0x70 ;  /* 0x00000070ebdd7836 */ /* 0x040fe20000000000 */
[C---:B0-----:R-:W-:Y:S01]  /*1410*/  IADD3 R2, R16.reuse, R197, R5 ;  /* 0x000000c510027210 */ /* 0x041fe20007ffe005 */
[C---:B------:R-:W-:Y:S01]  /*1420*/  VIADD R232, R235.reuse, 0x18 ;  /* 0x00000018ebe87836 */ /* 0x040fe20000000000 */
[C---:B------:R-:W-:Y:S01]  /*1430*/  IADD3 R225, R235.reuse, 0x50, RZ ;  /* 0x00000050ebe17810 */ /* 0x040fe20007ffe0ff */
[----:B------:R-:W-:Y:S01]  /*1440*/  VIADD R229, R235, 0x30 ;  /* 0x00000030ebe57836 */ /* 0x000fe20000000000 */
[----:B------:R-:W-:Y:S01]  /*1450*/  IADD3 R205, R197, R0, RZ ;  /* 0x00000000c5cd7210 */ /* 0x000fe20007ffe0ff */
[----:B------:R0:W-:Y:S01]  /*1460*/  STL [R1+0x58], R2 ;  /* 0x0000580201007387 */ /* 0x0001e20000100800 */
        /* <DEDUP_REMOVED lines=9> */
[----:B------:R-:W-:Y:S01]  /*1500*/  IMAD.IADD R0, R16, 0x1, R15 ;  /* 0x0000000110007824 */ /* 0x000fe200078e020f */
[----:B0-----:R-:W-:-:S02]  /*1510*/  SHF.R.S32.HI R2, RZ, 0x1f, R231 ;  /* 0x0000001fff027819 */ /* 0x001fc400000114e7 */
[----:B------:R-:W-:Y:S02]  /*1520*/  SHF.R.S32.HI R2, RZ, 0x1f, R228 ;  /* 0x0000001fff027819 */ /* 0x000fe400000114e4 */
[----:B------:R-:W-:Y:S02]  /*1530*/  SHF.R.S32.HI R2, RZ, 0x1f, R225 ;  /* 0x0000001fff027819 */ /* 0x000fe400000114e1 */
[----:B------:R-:W-:Y:S01]  /*1540*/  SHF.R.S32.HI R2, RZ, 0x1f, R222 ;  /* 0x0000001fff027819 */ /* 0x000fe200000114de */
[----:B------:R-:W-:Y:S01]  /*1550*/  IMAD.IADD R2, R16, 0x1, R7 ;  /* 0x0000000110027824 */ /* 0x000fe200078e0207 */
[----:B------:R-:W-:Y:S02]  /*1560*/  SHF.R.S32.HI R13, RZ, 0x1, R13 ;  /* 0x00000001ff0d7819 */ /* 0x000fe4000001140d */
[----:B------:R-:W-:Y:S02]  /*1570*/  SEL R234, R234, 0xffffffe0, !P0 ;  /* 0xffffffe0eaea7807 */ /* 0x000fe40004000000 */
[----:B------:R-:W-:Y:S01]  /*1580*/  STL [R1+0x54], R2 ;  /* 0x0000540201007387 */ /* 0x000fe20000100800 */
[----:B------:R-:W-:Y:S01]  /*1590*/  IMAD.SHL.U32 R13, R13, 0x80, RZ ;  /* 0x000000800d0d7824 */ /* 0x000fe200078e00ff */
[----:B------:R-:W-:Y:S01]  /*15a0*/  SHF.R.S32.HI R3, RZ, 0x1f, R232 ;  /* 0x0000001fff037819 */ /* 0x000fe200000114e8 */
[----:B------:R-:W-:Y:S01]  /*15b0*/  IMAD.IADD R207, R234, 0x1, R205 ;  /* 0x00000001eacf7824 */ /* 0x000fe200078e02cd */
[----:B------:R0:W-:Y:S01]  /*15c0*/  STL [R1+0x50], R0 ;  /* 0x0000500001007387 */ /* 0x0001e20000100800 */
[----:B------:R-:W-:-:S02]  /*15d0*/  SHF.R.S32.HI R3, RZ, 0x1f, R229 ;  /* 0x0000001fff037819 */ /* 0x000fc400000114e5 */
[----:B------:R-:W-:Y:S02]  /*15e0*/  SHF.R.S32.HI R3, RZ, 0x1f, R226 ;  /* 0x0000001fff037819 */ /* 0x000fe400000114e2 */
[----:B------:R-:W-:Y:S02]  /*15f0*/  SHF.R.S32.HI R3, RZ, 0x1f, R223 ;  /* 0x0000001fff037819 */ /* 0x000fe400000114df */
[----:B------:R-:W-:Y:S02]  /*1600*/  SHF.R.S32.HI R219, RZ, 0x1f, R168 ;  /* 0x0000001fffdb7819 */ /* 0x000fe400000114a8 */
[----:B------:R-:W-:Y:S01]  /*1610*/  LOP3.LUT R199, R13, 0x180, RZ, 0xc0, !PT ;  /* 0x000001800dc77812 */ /* 0x000fe200078ec0ff */
[----:B0-----:R-:W-:Y:S01]  /*1620*/  IMAD R0, R11, 0x8, R6 ;  /* 0x000000080b007824 */ /* 0x001fe200078e0206 */
[----:B------:R-:W-:Y:S02]  /*1630*/  SHF.R.S32.HI R3, RZ, 0x1f, R220 ;  /* 0x0000001fff037819 */ /* 0x000fe400000114dc */
[----:B------:R-:W-:-:S02]  /*1640*/  IADD3 R234, R234, UR52, R205 ;  /* 0x00000034eaea7c10 */ /* 0x000fc4000fffe0cd */
[----:B------:R0:W-:Y:S05]  /*1650*/  STL [R1+0x64], R0 ;  /* 0x0000640001007387 */ /* 0x0001ea0000100800 */
.L_x_528:
[----:B-1-34-:R-:W1:Y:S02]  /*1660*/  LDC.64 R2, c[0x0][0xc88] ;  /* 0x00032200ff027b82 */ /* 0x01ae640000000a00 */
[----:B-1----:R-:W-:-:S05]  /*1670*/  IMAD.WIDE R2, R147, 0x4, R2 ;  /* 0x0000000493027825 */ /* 0x002fca00078e0202 */
[----:B------:R-:W2:Y:S01]  /*1680*/  LDG.E R206, desc[UR54][R2.64] ;  /* 0x0000003602ce7981 */ /* 0x000ea2000c1e1900 */
[----:B------:R-:W-:Y:S05]  /*1690*/  YIELD ;  /* 0x0000000000007946 */ /* 0x000fea0003800000 */
[----:B------:R-:W-:Y:S01]  /*16a0*/  ULDC.64 UR4, c[0x0][0xa28] ;  /* 0x00028a0000047ab9 */ /* 0x000fe20000000a00 */
[----:B------:R-:W-:Y:S01]  /*16b0*/  ULDC.64 UR8, c[0x0][0xa18] ;  /* 0x0002860000087ab9 */ /* 0x000fe20000000a00 */
[----:B------:R-:W-:Y:S01]  /*16c0*/  ISETP.NE.U32.AND P1, PT, RZ, UR4, PT ;  /* 0x00000004ff007c0c */ /* 0x000fe2000bf25070 */
[----:B------:R-:W-:Y:S01]  /*16d0*/  ULDC.64 UR6, c[0x0][0xa08] ;  /* 0x0002820000067ab9 */ /* 0x000fe20000000a00 */
[----:B------:R-:W-:Y:S01]  /*16e0*/  MOV R10, RZ ;  /* 0x000000ff000a7202 */ /* 0x000fe20000000f00 */
[----:B0-----:R-:W-:Y:S01]  /*16f0*/  IMAD.MOV.U32 R26, RZ, RZ, RZ ;  /* 0x000000ffff1a7224 */ /* 0x001fe200078e00ff */
[----:B------:R-:W-:-:S02]  /*1700*/  ISETP.NE.AND.EX P1, PT, RZ, UR5, PT, P1 ;  /* 0x00000005ff007c0c */ /* 0x000fc4000bf25310 */
[----:B------:R-:W-:-:S04]  /*1710*/  ISETP.NE.U32.AND P0, PT, RZ, UR6, PT ;  /* 0x00000006ff007c0c */ /* 0x000fc8000bf05070 */
[----:B------:R-:W-:Y:S02]  /*1720*/  ISETP.NE.AND.EX P0, PT, RZ, UR7, PT, P0 ;  /* 0x00000007ff007c0c */ /* 0x000fe4000bf05300 */
[----:B--2---:R-:W-:Y:S01]  /*1730*/  SHF.R.S32.HI R214, RZ, 0x1f, R206 ;  /* 0x0000001fffd67819 */ /* 0x004fe200000114ce */
[----:B------:R-:W-:-:S04]  /*1740*/  IMAD.SHL.U32 R212, R206, 0x4, RZ ;  /* 0x00000004ced47824 */ /* 0x000fc800078e00ff */
[C---:B------:R-:W-:Y:S02]  /*1750*/  @P1 LEA R4, P2, R206.reuse, UR4, 0x2 ;  /* 0x00000004ce041c11 */ /* 0x040fe4000f8410ff */
[C-C-:B------:R-:W-:Y:S02]  /*1760*/  SHF.L.U64.HI R213, R206.reuse, 0x2, R214.reuse ;  /* 0x00000002ced57819 */ /* 0x140fe400000102d6 */
[----:B------:R-:W-:Y:S02]  /*1770*/  @P1 LEA.HI.X R5, R206, UR5, R214, 0x2, P2 ;  /* 0x00000005ce051c11 */ /* 0x000fe400090f14d6 */
[----:B------:R-:W-:Y:S01]  /*1780*/  ISETP.NE.U32.AND P2, PT, RZ, UR8, PT ;  /* 0x00000008ff007c0c */ /* 0x000fe2000bf45070 */
[----:B------:R-:W-:Y:S01]  /*1790*/  ULDC UR4, c[0x0][0x288] ;  /* 0x0000a20000047ab9 */ /* 0x000fe20000000800 */
[----:B------:R-:W-:Y:S01]  /*17a0*/  IADD3 R8, P3, R212, UR6, RZ ;  /* 0x00000006d4087c10 */ /* 0x000fe2000ff7e0ff */
[----:B------:R1:W5:Y:S01]  /*17b0*/  @P1 LDG.E R10, desc[UR54][R4.64] ;  /* 0x00000036040a1981 */ /* 0x000362000c1e1900 */
[----:B------:R-:W-:Y:S01]  /*17c0*/  ISETP.NE.AND.EX P2, PT, RZ, UR9, PT, P2 ;  /* 0x00000009ff007c0c */ /* 0x000fe2000bf45320 */
[----:B------:R-:W-:Y:S01]  /*17d0*/  IMAD.U32 R149, RZ, RZ, UR4 ;  /* 0x00000004ff957e24 */ /* 0x000fe2000f8e00ff */
[----:B------:R-:W-:Y:S01]  /*17e0*/  IADD3.X R9, R213, UR7, RZ, P3, !PT ;  /* 0x00000007d5097c10 */ /* 0x000fe20009ffe4ff */
[----:B------:R-:W-:-:S04]  /*17f0*/  ULDC.64 UR4, c[0x0][0x418] ;  /* 0x0001060000047ab9 */ /* 0x000fc80000000a00 */
[----:B------:R1:W5:Y:S06]  /*1800*/  @P0 LDG.E R26, desc[UR54][R8.64] ;  /* 0x00000036081a0981 */ /* 0x00036c000c1e1900 */
[----:B------:R-:W-:-:S04]  /*1810*/  @P2 IADD3 R6, P1, R212, UR8, RZ ;  /* 0x00000008d4062c10 */ /* 0x000fc8000ff3e0ff */
[----:B------:R-:W-:-:S05]  /*1820*/  @P2 IADD3.X R7, R213, UR9, RZ, P1, !PT ;  /* 0x00000009d5072c10 */ /* 0x000fca0008ffe4ff */
[----:B------:R1:W5:Y:S01]  /*1830*/  @P2 LDG.E R149, desc[UR54][R6.64] ;  /* 0x0000003606952981 */ /* 0x000362000c1e1900 */
[----:B------:R-:W-:-:S03]  /*1840*/  UISETP.NE.U32.AND UP0, UPT, UR4, URZ, UPT ;  /* 0x0000003f0400728c */ /* 0x000fc6000bf05070 */
[----:B------:R-:W-:Y:S01]  /*1850*/  ULDC UR4, c[0x0][0x424] ;  /* 0x0001090000047ab9 */ /* 0x000fe20000000800 */
[----:B------:R-:W-:-:S03]  /*1860*/  UISETP.NE.AND.EX UP0, UPT, UR5, URZ, UPT, UP0 ;  /* 0x0000003f0500728c */ /* 0x000fc6000bf05300 */
[----:B------:R-:W-:Y:S01]  /*1870*/  ULDC UR5, c[0x0][0x2f0] ;  /* 0x0000bc0000057ab9 */ /* 0x000fe20000000800 */
[----:B------:R-:W-:-:S04]  /*1880*/  USEL UR4, UR4, 0x1, UP0 ;  /* 0x0000000104047887 */ /* 0x000fc80008000000 */
[----:B------:R-:W-:-:S03]  /*1890*/  UIMAD UR4, UR4, UR5, URZ ;  /* 0x00000005040472a4 */ /* 0x000fc6000f8e023f */
[----:B------:R-:W-:Y:S02]  /*18a0*/  ULDC UR5, c[0x0][0x348] ;  /* 0x0000d20000057ab9 */ /* 0x000fe40000000800 */
[----:B------:R-:W-:Y:S02]  /*18b0*/  IMAD.U32 R2, RZ, RZ, UR5 ;  /* 0x00000005ff027e24 */ /* 0x000fe4000f8e00ff */
[----:B------:R-:W-:Y:S01]  /*18c0*/  IMAD.U32 R25, RZ, RZ, UR4 ;  /* 0x00000004ff197e24 */ /* 0x000fe2000f8e00ff */
[----:B-1----:R-:W-:Y:S06]  /*18d0*/  @P2 BRA `(.L_x_325) ;  /* 0x0000000000242947 */ /* 0x002fec0003800000 */
[----:B------:R-:W-:Y:S02]  /*18e0*/  ULDC.64 UR4, c[0x0][0xa00] ;  /* 0x0002800000047ab9 */ /* 0x000fe40000000a00 */
[----:B------:R-:W-:-:S04]  /*18f0*/  ISETP.NE.U32.AND P1, PT, RZ, UR4, PT ;  /* 0x00000004ff007c0c */ /* 0x000fc8000bf25070 */
[----:B------:R-:W-:-:S13]  /*1900*/  ISETP.NE.AND.EX P1, PT, RZ, UR5, PT, P1 ;  /* 0x00000005ff007c0c */ /* 0x000fda000bf25310 */
[----:B------:R-:W-:Y:S05]  /*1910*/  @!P1 BRA `(.L_x_325) ;  /* 0x0000000000149947 */ /* 0x000fea0003800000 */
[----:B------:R-:W1:Y:S02]  /*1920*/  LDC.64 R4, c[0x0][0xa00] ;  /* 0x00028000ff047b82 */ /* 0x000e640000000a00 */
[----:B-1----:R-:W-:-:S05]  /*1930*/  IMAD.WIDE R4, R206, 0x4, R4 ;  /* 0x00000004ce047825 */ /* 0x002fca00078e0204 */
[----:B-----5:R-:W2:Y:S04]  /*1940*/  LDG.E R149, desc[UR54][R4.64] ;  /* 0x0000003604957981 */ /* 0x020ea8000c1e1900 */
[----:B0-----:R-:W2:Y:S02]  /*1950*/  LDG.E R0, desc[UR54][R4.64+0x4] ;  /* 0x0000043604007981 */ /* 0x001ea4000c1e1900 */
[----:B--2---:R-:W-:-:S07]  /*1960*/  IMAD.IADD R149, R0, 0x1, -R149 ;  /* 0x0000000100957824 */ /* 0x004fce00078e0a95 */
.L_x_325:
[----:B------:R-:W-:Y:S01]  /*1970*/  ULDC.64 UR4, c[0x0][0xa20] ;  /* 0x0002880000047ab9 */ /* 0x000fe20000000a00 */
[C---:B------:R-:W-:Y:S02]  /*1980*/  LOP3.LUT R3, R146.reuse, 0xff000000, RZ, 0xc0, !PT ;  /* 0xff00000092037812 */ /* 0x040fe400078ec0ff */
[----:B------:R-:W-:Y:S02]  /*1990*/  ISETP.NE.U32.AND P1, PT, RZ, UR4, PT ;  /* 0x00000004ff007c0c */ /* 0x000fe4000bf25070 */
[C---:B0-----:R-:W-:Y:S02]  /*19a0*/  LOP3.LUT R0, R146.reuse, 0xff0000, RZ, 0xc0, !PT ;  /* 0x00ff000092007812 */ /* 0x041fe400078ec0ff */
[----:B------:R-:W-:Y:S02]  /*19b0*/  ISETP.NE.AND.EX P1, PT, RZ, UR5, PT, P1 ;  /* 0x00000005ff007c0c */ /* 0x000fe4000bf25310 */
[----:B------:R-:W-:Y:S02]  /*19c0*/  SHF.R.U32.HI R3, RZ, 0x8, R3 ;  /* 0x00000008ff037819 */ /* 0x000fe40000011603 */
[----:B------:R-:W-:-:S02]  /*19d0*/  LOP3.LUT R204, R146, 0xffff, RZ, 0xc0, !PT ;  /* 0x0000ffff92cc7812 */ /* 0x000fc400078ec0ff */
[----:B------:R-:W-:Y:S02]  /*19e0*/  LEA.HI R211, R0, R3, RZ, 0x10 ;  /* 0x0000000300d37211 */ /* 0x000fe400078f80ff */
[----:B------:R-:W-:-:S05]  /*19f0*/  MOV R215, R145 ;  /* 0x0000009100d77202 */ /* 0x000fca0000000f00 */
[----:B------:R-:W-:Y:S05]  /*1a00*/  @!P1 BRA `(.L_x_326) ;  /* 0x0000000000109947 */ /* 0x000fea0003800000 */
[----:B------:R-:W-:-:S04]  /*1a10*/  IADD3 R4, P0, R212, UR4, RZ ;  /* 0x00000004d4047c10 */ /* 0x000fc8000ff1e0ff */
[----:B------:R-:W-:-:S05]  /*1a20*/  IADD3.X R5, R213, UR5, RZ, P0, !PT ;  /* 0x00000005d5057c10 */ /* 0x000fca00087fe4ff */
[----:B------:R0:W5:Y:S01]  /*1a30*/  LDG.E R25, desc[UR54][R4.64] ;  /* 0x0000003604197981 */ /* 0x000162000c1e1900 */
[----:B------:R-:W-:Y:S05]  /*1a40*/  BRA `(.L_x_327) ;  /* 0x0000000000107947 */ /* 0x000fea0003800000 */
.L_x_326:
[----:B------:R-:W-:Y:S05]  /*1a50*/  @!P0 BRA `(.L_x_327) ;  /* 0x00000000000c8947 */ /* 0x000fea0003800000 */
[----:B------:R-:W2:Y:S04]  /*1a60*/  LDG.E R0, desc[UR54][R8.64] ;  /* 0x0000003608007981 */ /* 0x000ea8000c1e1900 */
[----:B------:R-:W2:Y:S02]  /*1a70*/  LDG.E R25, desc[UR54][R8.64+0x4] ;  /* 0x0000043608197981 */ /* 0x000ea4000c1e1900 */
[----:B--2---:R-:W-:-:S07]  /*1a80*/  IMAD.IADD R25, R25, 0x1, -R0 ;  /* 0x0000000119197824 */ /* 0x004fce00078e0a00 */
.L_x_327:
[----:B------:R-:W-:Y:S01]  /*1a90*/  ULDC.64 UR4, c[0x0][0xa10] ;  /* 0x0002840000047ab9 */ /* 0x000fe20000000a00 */
[----:B------:R-:W2:Y:S01]  /*1aa0*/  LDL.LU R28, [R1+0x10] ;  /* 0x00001000011c7983 */ /* 0x000ea20000300800 */
[----:B------:R-:W-:-:S04]  /*1ab0*/  ISETP.NE.U32.AND P0, PT, RZ, UR4, PT ;  /* 0x00000004ff007c0c */ /* 0x000fc8000bf05070 */
[----:B------:R-:W-:Y:S01]  /*1ac0*/  ISETP.NE.AND.EX P0, PT, RZ, UR5, PT, P0 ;  /* 0x00000005ff007c0c */ /* 0x000fe2000bf05300 */
[----:B------:R-:W-:-:S12]  /*1ad0*/  ULDC.64 UR4, c[0x0][0xa30] ;  /* 0x00028c0000047ab9 */ /* 0x000fd80000000a00 */
[----:B0-----:R-:W0:Y:S02]  /*1ae0*/  @P0 LDC.64 R4, c[0x0][0xa10] ;  /* 0x00028400ff040b82 */ /* 0x001e240000000a00 */
[----:B0-----:R-:W-:-:S05]  /*1af0*/  @P0 IMAD.WIDE R4, R206, 0x4, R4 ;  /* 0x00000004ce040825 */ /* 0x001fca00078e0204 */
[----:B------:R-:W3:Y:S04]  /*1b00*/  @P0 LDG.E R0, desc[UR54][R4.64] ;  /* 0x0000003604000981 */ /* 0x000ee8000c1e1900 */
[----:B------:R-:W3:Y:S01]  /*1b10*/  @P0 LDG.E R3, desc[UR54][R4.64+0x4] ;  /* 0x0000043604030981 */ /* 0x000ee2000c1e1900 */
[----:B------:R-:W-:Y:S01]  /*1b20*/  ISETP.NE.U32.AND P1, PT, RZ, UR4, PT ;  /* 0x00000004ff007c0c */ /* 0x000fe2000bf25070 */
[----:B-----5:R-:W-:-:S03]  /*1b30*/  IMAD.MOV.U32 R144, RZ, RZ, R25 ;  /* 0x000000ffff907224 */ /* 0x020fc600078e0019 */
[----:B------:R-:W-:-:S13]  /*1b40*/  ISETP.NE.AND.EX P1, PT, RZ, UR5, PT, P1 ;  /* 0x00000005ff007c0c */ /* 0x000fda000bf25310 */
[----:B------:R-:W-:-:S04]  /*1b50*/  @P1 IADD3 R6, P2, R212, UR4, RZ ;  /* 0x00000004d4061c10 */ /* 0x000fc8000ff5e0ff */
[----:B------:R-:W-:-:S05]  /*1b60*/  @P1 IADD3.X R7, R213, UR5, RZ, P2, !PT ;  /* 0x00000005d5071c10 */ /* 0x000fca00097fe4ff */
[----:B------:R0:W5:Y:S01]  /*1b70*/  @P1 LDG.E R144, desc[UR54][R6.64] ;  /* 0x0000003606901981 */ /* 0x000162000c1e1900 */
[----:B------:R-:W-:Y:S01]  /*1b80*/  IMAD.IADD R9, R25, 0x1, -R10 ;  /* 0x0000000119097824 */ /* 0x000fe200078e0a0a */
[----:B------:R-:W-:Y:S01]  /*1b90*/  BSSY B0, `(.L_x_328) ;  /* 0x000002c000007945 */ /* 0x000fe20003800000 */
[----:B------:R-:W-:Y:S02]  /*1ba0*/  LOP3.LUT R217, R211, 0xff, RZ, 0xc0, !PT ;  /* 0x000000ffd3d97812 */ /* 0x000fe400078ec0ff */
[----:B------:R-:W-:Y:S02]  /*1bb0*/  SHF.R.U32.HI R211, RZ, 0x10, R211 ;  /* 0x00000010ffd37819 */ /* 0x000fe400000116d3 */
[----:B--2---:R-:W-:Y:S01]  /*1bc0*/  LOP3.LUT R28, R28, 0xfffffffb, RZ, 0xc0, !PT ;  /* 0xfffffffb1c1c7812 */ /* 0x004fe200078ec0ff */
[----:B---3--:R-:W-:-:S04]  /*1bd0*/  @P0 IMAD.IADD R2, R3, 0x1, -R0 ;  /* 0x0000000103020824 */ /* 0x008fc800078e0a00 */
[----:B------:R-:W-:-:S05]  /*1be0*/  IMAD.IADD R236, R9, 0x1, R2 ;  /* 0x0000000109ec7824 */ /* 0x000fca00078e0202 */
[C---:B------:R-:W-:Y:S02]  /*1bf0*/  ISETP.GE.AND P3, PT, R236.reuse, 0x1, PT ;  /* 0x00000001ec00780c */ /* 0x040fe40003f66270 */
[----:B------:R-:W-:-:S05]  /*1c00*/  IADD3 R0, R236, 0x9f, RZ ;  /* 0x0000009fec007810 */ /* 0x000fca0007ffe0ff */
[----:B------:R-:W-:-:S05]  /*1c10*/  IMAD.HI R0, R0, 0x66666667, RZ ;  /* 0x6666666700007827 */ /* 0x000fca00078e02ff */
[----:B------:R-:W-:Y:S02]  /*1c20*/  SHF.R.U32.HI R147, RZ, 0x1f, R0 ;  /* 0x0000001fff937819 */ /* 0x000fe40000011600 */
[----:B------:R-:W-:Y:S02]  /*1c30*/  @P3 LOP3.LUT R28, R28, 0x4, RZ, 0xfc, !PT ;  /* 0x000000041c1c3812 */ /* 0x000fe400078efcff */
[----:B------:R-:W-:Y:S01]  /*1c40*/  LEA.HI.SX32 R147, R0, R147, 0x1a ;  /* 0x0000009300937211 */ /* 0x000fe200078fd2ff */
[----:B------:R-:W-:Y:S02]  /*1c50*/  IMAD.MOV.U32 R0, RZ, RZ, RZ ;  /* 0x000000ffff007224 */ /* 0x000fe400078e00ff */
[----:B------:R0:W-:Y:S01]  /*1c60*/  STL [R1+0x10], R28 ;  /* 0x0000101c01007387 */ /* 0x0001e20000100800 */
[----:B------:R-:W-:Y:S05]  /*1c70*/  @!P3 BRA `(.L_x_329) ;  /* 0x000000000074b947 */ /* 0x000fea0003800000 */
[----:B------:R-:W-:Y:S01]  /*1c80*/  ISETP.NE.AND P0, PT, R211, RZ, PT ;  /* 0x000000ffd300720c */ /* 0x000fe20003f05270 */
[----:B------:R-:W-:-:S03]  /*1c90*/  ULDC UR4, c[0x0][0x9f0] ;  /* 0x00027c0000047ab9 */ /* 0x000fc60000000800 */
[----:B------:R-:W-:-:S04]  /*1ca0*/  SEL R10, R211, UR4, P0 ;  /* 0x00000004d30a7c07 */ /* 0x000fc80008000000 */
[-C--:B0-----:R-:W-:Y:S02]  /*1cb0*/  IABS R6, R10.reuse ;  /* 0x0000000a00067213 */ /* 0x081fe40000000000 */
[----:B------:R-:W-:Y:S02]  /*1cc0*/  IADD3 R0, R147, -0x1, R10 ;  /* 0xffffffff93007810 */ /* 0x000fe40007ffe00a */
[----:B------:R-:W0:Y:S01]  /*1cd0*/  I2F.RP R3, R6 ;  /* 0x0000000600037306 */ /* 0x000e220000209400 */
[----:B------:R-:W-:Y:S02]  /*1ce0*/  IABS R11, R10 ;  /* 0x0000000a000b7213 */ /* 0x000fe40000000000 */
[----:B------:R-:W-:Y:S02]  /*1cf0*/  IABS R8, R0 ;  /* 0x0000000000087213 */ /* 0x000fe40000000000 */
[----:B------:R-:W-:-:S04]  /*1d00*/  LOP3.LUT R0, R0, R10, RZ, 0x3c, !PT ;  /* 0x0000000a00007212 */ /* 0x000fc800078e3cff */
[----:B------:R-:W-:Y:S01]  /*1d10*/  ISETP.GE.AND P2, PT, R0, RZ, PT ;  /* 0x000000ff0000720c */ /* 0x000fe20003f46270 */
[----:B0-----:R-:W0:Y:S02]  /*1d20*/  MUFU.RCP R3, R3 ;  /* 0x0000000300037308 */ /* 0x001e240000001000 */
[----:B0-----:R-:W-:Y:S02]  /*1d30*/  VIADD R4, R3, 0xffffffe ;  /* 0x0ffffffe03047836 */ /* 0x001fe40000000000 */
[----:B------:R-:W-:-:S04]  /*1d40*/  IMAD.MOV R3, RZ, RZ, -R11 ;  /* 0x000000ffff037224 */ /* 0x000fc800078e0a0b */
[----:B------:R0:W1:Y:S02]  /*1d50*/  F2I.FTZ.U32.TRUNC.NTZ R5, R4 ;  /* 0x0000000400057305 */ /* 0x000064000021f000 */
[----:B0-----:R-:W-:Y:S02]  /*1d60*/  IMAD.MOV.U32 R4, RZ, RZ, RZ ;  /* 0x000000ffff047224 */ /* 0x001fe400078e00ff */
[----:B-1----:R-:W-:-:S04]  /*1d70*/  IMAD.MOV R7, RZ, RZ, -R5 ;  /* 0x000000ffff077224 */ /* 0x002fc800078e0a05 */
[----:B------:R-:W-:-:S04]  /*1d80*/  IMAD R7, R7, R6, RZ ;  /* 0x0000000607077224 */ /* 0x000fc800078e02ff */
[----:B------:R-:W-:-:S06]  /*1d90*/  IMAD.HI.U32 R5, R5, R7, R4 ;  /* 0x0000000705057227 */ /* 0x000fcc00078e0004 */
[----:B------:R-:W-:-:S04]  /*1da0*/  IMAD.HI.U32 R5, R5, R8, RZ ;  /* 0x0000000805057227 */ /* 0x000fc800078e00ff */
[----:B------:R-:W-:-:S05]  /*1db0*/  IMAD R3, R5, R3, R8 ;  /* 0x0000000305037224 */ /* 0x000fca00078e0208 */
[----:B------:R-:W-:-:S13]  /*1dc0*/  ISETP.GT.U32.AND P1, PT, R6, R3, PT ;  /* 0x000000030600720c */ /* 0x000fda0003f24070 */
[-C--:B------:R-:W-:Y:S01]  /*1dd0*/  @!P1 IADD3 R3, R3, -R6.reuse, RZ ;  /* 0x8000000603039210 */ /* 0x080fe20007ffe0ff */
[----:B------:R-:W-:Y:S01]  /*1de0*/  @!P1 VIADD R5, R5, 0x1 ;  /* 0x0000000105059836 */ /* 0x000fe20000000000 */
[----:B------:R-:W-:Y:S02]  /*1df0*/  ISETP.NE.AND P1, PT, R10, RZ, PT ;  /* 0x000000ff0a00720c */ /* 0x000fe40003f25270 */
[----:B------:R-:W-:-:S13]  /*1e00*/  ISETP.GE.U32.AND P0, PT, R3, R6, PT ;  /* 0x000000060300720c */ /* 0x000fda0003f06070 */
[----:B------:R-:W-:-:S04]  /*1e10*/  @P0 VIADD R5, R5, 0x1 ;  /* 0x0000000105050836 */ /* 0x000fc80000000000 */
[----:B------:R-:W-:-:S04]  /*1e20*/  IMAD.MOV.U32 R0, RZ, RZ, R5 ;  /* 0x000000ffff007224 */ /* 0x000fc800078e0005 */
[----:B------:R-:W-:Y:S01]  /*1e30*/  @!P2 IMAD.MOV R0, RZ, RZ, -R0 ;  /* 0x000000ffff00a224 */ /* 0x000fe200078e0a00 */
[----:B------:R-:W-:-:S07]  /*1e40*/  @!P1 LOP3.LUT R0, RZ, R10, RZ, 0x33, !PT ;  /* 0x0000000aff009212 */ /* 0x000fce00078e33ff */
.L_x_329:
[----:B------:R-:W-:Y:S05]  /*1e50*/  BSYNC B0 ;  /* 0x0000000000007941 */ /* 0x000fea0003800000 */
.L_x_328:
[----:B------:R-:W-:-:S05]  /*1e60*/  IMAD R3, R217, R0, RZ ;  /* 0x00000000d9037224 */ /* 0x000fca00078e02ff */
[C---:B------:R-:W-:Y:S01]  /*1e70*/  VIADDMNMX R0, R3.reuse, R0, R147, PT ;  /* 0x0000000003007246 */ /* 0x040fe20003800193 */
[----:B------:R-:W-:-:S04]  /*1e80*/  IMAD R3, R3, 0xa0, -R9 ;  /* 0x000000a003037824 */ /* 0x000fc800078e0a09 */
[----:B------:R-:W-:Y:S01]  /*1e90*/  IMAD R5, R0, 0xa0, -R9 ;  /* 0x000000a000057824 */ /* 0x000fe200078e0a09 */
[----:B------:R-:W-:-:S04]  /*1ea0*/  VIMNMX R3, RZ, R3, !PT ;  /* 0x00000003ff037248 */ /* 0x000fc80007fe0100 */
[----:B------:R-:W-:Y:S01]  /*1eb0*/  VIMNMX R0, R5, R2, PT ;  /* 0x0000000205007248 */ /* 0x000fe20003fe0100 */
[----:B------:R-:W-:-:S03]  /*1ec0*/  IMAD.WIDE.U32 R4, R3, -0x33333333, RZ ;  /* 0xcccccccd03047825 */ /* 0x000fc600078e00ff */
[----:B------:R-:W-:Y:S02]  /*1ed0*/  ISETP.GT.AND P0, PT, R0, R3, PT ;  /* 0x000000030000720c */ /* 0x000fe40003f04270 */
[----:B------:R-:W-:-:S04]  /*1ee0*/  SHF.R.U32.HI R121, RZ, 0x7, R5 ;  /* 0x00000007ff797819 */ /* 0x000fc80000011605 */
[----:B------:R-:W-:-:S07]  /*1ef0*/  MOV R24, R121 ;  /* 0x0000007900187202 */ /* 0x000fce0000000f00 */
[----:B------:R-:W-:-:S04]  /*1f00*/  @P0 VIADD R0, R0, 0x9f ;  /* 0x0000009f00000836 */ /* 0x000fc80000000000 */
[----:B------:R-:W-:-:S05]  /*1f10*/  @P0 IMAD.HI R0, R0, 0x66666667, RZ ;  /* 0x6666666700000827 */ /* 0x000fca00078e02ff */
[----:B------:R-:W-:-:S04]  /*1f20*/  @P0 SHF.R.U32.HI R3, RZ, 0x1f, R0 ;  /* 0x0000001fff030819 */ /* 0x000fc80000011600 */
[----:B------:R-:W-:Y:S02]  /*1f30*/  @P0 LEA.HI.SX32 R24, R0, R3, 0x1a ;  /* 0x0000000300180211 */ /* 0x000fe400078fd2ff */
[----:B------:R-:W-:Y:S02]  /*1f40*/  PLOP3.LUT P0, PT, PT, PT, PT, 0x80, 0x0 ;  /* 0x000000000000781c */ /* 0x000fe40003f0f070 */
[----:B------:R-:W-:-:S13]  /*1f50*/  ISETP.GT.AND P1, PT, R24, R121, PT ;  /* 0x000000791800720c */ /* 0x000fda0003f24270 */
[----:B------:R-:W-:Y:S05]  /*1f60*/  @!P1 BRA `(.L_x_330) ;  /* 0x000000e000049947 */ /* 0x000fea0003800000 */
[----:B------:R-:W-:Y:S01]  /*1f70*/  VIADD R0, R16, 0x1a400 ;  /* 0x0001a40010007836 */ /* 0x000fe20000000000 */
[----:B------:R-:W-:Y:S04]  /*1f80*/  BSSY B6, `(.L_x_331) ;  /* 0x0000013000067945 */ /* 0x000fe80003800000 */
[----:B------:R-:W-:-:S13]  /*1f90*/  LOP3.LUT P0, RZ, R0, 0x1bf, RZ, 0xc0, !PT ;  /* 0x000001bf00ff7812 */ /* 0x000fda000780c0ff */
[----:B------:R-:W-:Y:S05]  /*1fa0*/  @!P0 BRA `(.L_x_332) ;  /* 0x0000000000408947 */ /* 0x000fea0003800000 */
[----:B------:R-:W-:Y:S01]  /*1fb0*/  MOV R0, 0x0 ;  /* 0x0000000000007802 */ /* 0x000fe20000000f00 */
[----:B------:R-:W-:Y:S01]  /*1fc0*/  ULDC.64 UR4, c[0x4][0xa0] ;  /* 0x0100280000047ab9 */ /* 0x000fe20000000a00 */
[----:B------:R-:W-:Y:S01]  /*1fd0*/  ULDC.64 UR6, c[0x4][0x30] ;  /* 0x01000c0000067ab9 */ /* 0x000fe20000000a00 */
[----:B------:R-:W-:Y:S01]  /*1fe0*/  IMAD.U32 R4, RZ, RZ, UR4 ;  /* 0x00000004ff047e24 */ /* 0x000fe2000f8e00ff */
[----:B------:R1:W2:Y:S01]  /*1ff0*/  LDC.64 R14, c[0x4][R0] ;  /* 0x01000000000e7b82 */ /* 0x0002a20000000a00 */
[----:B------:R-:W-:Y:S01]  /*2000*/  IMAD.U32 R5, RZ, RZ, UR5 ;  /* 0x00000005ff057e24 */ /* 0x000fe2000f8e00ff */
[----:B------:R-:W-:Y:S01]  /*2010*/  ULDC.64 UR4, c[0x4][0xa8] ;  /* 0x01002a0000047ab9 */ /* 0x000fe20000000a00 */
[----:B------:R-:W-:Y:S01]  /*2020*/  MOV R10, UR6 ;  /* 0x00000006000a7c02 */ /* 0x000fe20008000f00 */
[----:B0-----:R-:W-:Y:S02]  /*2030*/  IMAD.U32 R6, RZ, RZ, UR4 ;  /* 0x00000004ff067e24 */ /* 0x001fe4000f8e00ff */
[----:B------:R-:W-:-:S02]  /*2040*/  IMAD.U32 R7, RZ, RZ, UR5 ;  /* 0x00000005ff077e24 */ /* 0x000fc4000f8e00ff */
[----:B------:R-:W-:Y:S02]  /*2050*/  IMAD.U32 R11, RZ, RZ, UR7 ;  /* 0x00000007ff0b7e24 */ /* 0x000fe4000f8e00ff */
[----:B------:R-:W-:Y:S02]  /*2060*/  IMAD.MOV.U32 R8, RZ, RZ, 0x70 ;  /* 0x00000070ff087424 */ /* 0x000fe400078e00ff */
[----:B------:R-:W-:Y:S02]  /*2070*/  IMAD.MOV.U32 R12, RZ, RZ, 0x1 ;  /* 0x00000001ff0c7424 */ /* 0x000fe400078e00ff */
[----:B-1----:R-:W-:-:S07]  /*2080*/  IMAD.MOV.U32 R13, RZ, RZ, RZ ;  /* 0x000000ffff0d7224 */ /* 0x002fce00078e00ff */
[----:B------:R-:W-:-:S07]  /*2090*/  LEPC R20, `(.L_x_332) ;  /* 0x000000001014794e */ /* 0x000fce0000000000 */
[----:B--2--5:R-:W-:Y:S05]  /*20a0*/  CALL.ABS.NOINC R14 ;  /* 0x000000000e007343 */ /* 0x024fea0003c00000 */
.L_x_332:
[----:B------:R-:W-:Y:S05]  /*20b0*/  BSYNC B6 ;  /* 0x0000000000067941 */ /* 0x000fea0003800000 */
.L_x_331:
[----:B------:R-:W-:Y:S01]  /*20c0*/  VIADD R0, R16, 0xa400 ;  /* 0x0000a40010007836 */ /* 0x000fe20000000000 */
[----:B------:R-:W-:Y:S04]  /*20d0*/  BSSY B6, `(.L_x_333) ;  /* 0x0000013000067945 */ /* 0x000fe80003800000 */
[----:B------:R-:W-:-:S13]  /*20e0*/  LOP3.LUT P0, RZ, R0, 0x3ff, RZ, 0xc0, !PT ;  /* 0x000003ff00ff7812 */ /* 0x000fda000780c0ff */
[----:B------:R-:W-:Y:S05]  /*20f0*/  @!P0 BRA `(.L_x_334) ;  /* 0x0000000000408947 */ /* 0x000fea0003800000 */
[----:B------:R-:W-:Y:S01]  /*2100*/  MOV R0, 0x0 ;  /* 0x0000000000007802 */ /* 0x000fe20000000f00 */
[----:B------:R-:W-:Y:S01]  /*2110*/  ULDC.64 UR4, c[0x4][0xa0] ;  /* 0x0100280000047ab9 */ /* 0x000fe20000000a00 */
[----:B------:R-:W-:Y:S01]  /*2120*/  ULDC.64 UR6, c[0x4][0xa8] ;  /* 0x01002a0000067ab9 */ /* 0x000fe20000000a00 */
[----:B------:R-:W-:Y:S01]  /*2130*/  MOV R4, UR4 ;  /* 0x0000000400047c02 */ /* 0x000fe20008000f00 */
[----:B------:R1:W2:Y:S01]  /*2140*/  LDC.64 R14, c[0x4][R0] ;  /* 0x01000000000e7b82 */ /* 0x0002a20000000a00 */
[----:B------:R-:W-:Y:S01]  /*2150*/  IMAD.U32 R5, RZ, RZ, UR5 ;  /* 0x00000005ff057e24 */ /* 0x000fe2000f8e00ff */
[----:B------:R-:W-:Y:S01]  /*2160*/  ULDC.64 UR4, c[0x4][0x20] ;  /* 0x0100080000047ab9 */ /* 0x000fe20000000a00 */
[----:B0-----:R-:W-:Y:S01]  /*2170*/  IMAD.U32 R6, RZ, RZ, UR6 ;  /* 0x00000006ff067e24 */ /* 0x001fe2000f8e00ff */
[----:B------:R-:W-:Y:S01]  /*2180*/  MOV R8, 0x70 ;  /* 0x0000007000087802 */ /* 0x000fe20000000f00 */
[----:B------:R-:W-:Y:S02]  /*2190*/  IMAD.U32 R7, RZ, RZ, UR7 ;  /* 0x00000007ff077e24 */ /* 0x000fe4000f8e00ff */
[----:B------:R-:W-:-:S02]  /*21a0*/  IMAD.U32 R10, RZ, RZ, UR4 ;  /* 0x00000004ff0a7e24 */ /* 0x000fc4000f8e00ff */
[----:B------:R-:W-:Y:S02]  /*21b0*/  IMAD.U32 R11, RZ, RZ, UR5 ;  /* 0x00000005ff0b7e24 */ /* 0x000fe4000f8e00ff */
[----:B------:R-:W-:Y:S02]  /*21c0*/  IMAD.MOV.U32 R12, RZ, RZ, 0x1 ;  /* 0x00000001ff0c7424 */ /* 0x000fe400078e00ff */
[----:B-1----:R-:W-:-:S07]  /*21d0*/  IMAD.MOV.U32 R13, RZ, RZ, RZ ;  /* 0x000000ffff0d7224 */ /* 0x002fce00078e00ff */
[----:B------:R-:W-:-:S07]  /*21e0*/  LEPC R20, `(.L_x_334) ;  /* 0x000000001014794e */ /* 0x000fce0000000000 */
[----:B--2--5:R-:W-:Y:S05]  /*21f0*/  CALL.ABS.NOINC R14 ;  /* 0x000000000e007343 */ /* 0x024fea0003c00000 */
.L_x_334:
[----:B------:R-:W-:Y:S05]  /*2200*/  BSYNC B6 ;  /* 0x0000000000067941 */ /* 0x000fea0003800000 */
.L_x_333:
[----:B------:R-:W-:Y:S01]  /*2210*/  ULDC.64 UR4, c[0x0][0x9f8] ;  /* 0x00027e0000047ab9 */ /* 0x000fe20000000a00 */
[----:B------:R-:W-:Y:S01]  /*2220*/  IMAD.MOV.U32 R0, RZ, RZ, R206 ;  /* 0x000000ffff007224 */ /* 0x000fe200078e00ce */
[----:B------:R-:W-:Y:S01]  /*2230*/  ISETP.NE.U32.AND P0, PT, RZ, UR4, PT ;  /* 0x00000004ff007c0c */ /* 0x000fe2000bf05070 */
[----:B------:R-:W2:Y:S01]  /*2240*/  LDL R14, [R1+0x60] ;  /* 0x00006000010e7983 */ /* 0x000ea20000100800 */
[----:B------:R-:W0:Y:S01]  /*2250*/  LDC.64 R112, c[0x0][0x300] ;  /* 0x0000c000ff707b82 */ /* 0x000e220000000a00 */
[----:B------:R-:W-:Y:S01]  /*2260*/  IMAD.IADD R119, R26, 0x1, R25 ;  /* 0x000000011a777824 */ /* 0x000fe200078e0219 */
[----:B------:R-:W-:Y:S01]  /*2270*/  ISETP.NE.AND.EX P0, PT, RZ, UR5, PT, P0 ;  /* 0x00000005ff007c0c */ /* 0x000fe2000bf05300 */
[----:B------:R-:W1:Y:S01]  /*2280*/  S2R R20, SR_TID.X ;  /* 0x0000000000147919 */ /* 0x000e620000002100 */
[----:B------:R-:W-:Y:S01]  /*2290*/  ULDC.64 UR6, c[0x0][0xa08] ;  /* 0x0002820000067ab9 */ /* 0x000fe20000000a00 */
[----:B------:R-:W-:-:S03]  /*22a0*/  SHF.R.S32.HI R19, RZ, 0x1f, R18 ;  /* 0x0000001fff137819 */ /* 0x000fc60000011412 */
[----:B------:R-:W3:Y:S07]  /*22b0*/  LDC.64 R106, c[0x0][0x3f8] ;  /* 0x0000fe00ff6a7b82 */ /* 0x000eee0000000a00 */
[----:B------:R-:W-:Y:S01]  /*22c0*/  @P0 IADD3 R4, P1, R212, UR4, RZ ;  /* 0x00000004d4040c10 */ /* 0x000fe2000ff3e0ff */
[----:B------:R-:W4:Y:S03]  /*22d0*/  LDC R99, c[0x0][0x3f4] ;  /* 0x0000fd00ff637b82 */ /* 0x000f260000000800 */
[----:B------:R-:W-:Y:S01]  /*22e0*/  @P0 IADD3.X R5, R213, UR5, RZ, P1, !PT ;  /* 0x00000005d5050c10 */ /* 0x000fe20008ffe4ff */
[----:B------:R-:W-:-:S04]  /*22f0*/  ULDC.64 UR4, c[0x0][0x308] ;  /* 0x0000c20000047ab9 */ /* 0x000fc80000000a00 */
[----:B------:R1:W4:Y:S01]  /*2300*/  @P0 LDG.E R0, desc[UR54][R4.64] ;  /* 0x0000003604000981 */ /* 0x000322000c1e1900 */
[----:B------:R-:W-:Y:S01]  /*2310*/  SHF.R.S32.HI R12, RZ, 0x1f, R119 ;  /* 0x0000001fff0c7819 */ /* 0x000fe20000011477 */
[-C--:B0-----:R-:W-:Y:S01]  /*2320*/  IMAD.WIDE.U32 R6, R119, R112.reuse, RZ ;  /* 0x0000007077067225 */ /* 0x081fe200078e00ff */
[----:B------:R-:W-:Y:S01]  /*2330*/  ISETP.NE.U32.AND P0, PT, RZ, UR6, PT ;  /* 0x00000006ff007c0c */ /* 0x000fe2000bf05070 */
[----:B------:R-:W0:Y:S02]  /*2340*/  LDC.64 R100, c[0x0][0x408] ;  /* 0x00010200ff647b82 */ /* 0x000e240000000a00 */
[----:B------:R-:W-:Y:S01]  /*2350*/  IMAD R8, R12, R112, RZ ;  /* 0x000000700c087224 */ /* 0x000fe200078e02ff */
[----:B------:R-:W-:-:S03]  /*2360*/  ISETP.NE.AND.EX P0, PT, RZ, UR7, PT, P0 ;  /* 0x00000007ff007c0c */ /* 0x000fc6000bf05300 */
[----:B------:R-:W-:Y:S01]  /*2370*/  IMAD R3, R119, R113, R8 ;  /* 0x0000007177037224 */ /* 0x000fe200078e0208 */
[----:B-1----:R-:W-:Y:S01]  /*2380*/  SHF.R.U32.HI R27, RZ, 0x7, R20 ;  /* 0x00000007ff1b7819 */ /* 0x002fe20000011614 */
[----:B------:R-:W-:Y:S01]  /*2390*/  VIADD R8, R18, 0x80 ;  /* 0x0000008012087836 */ /* 0x000fe20000000000 */
[----:B------:R-:W-:Y:S01]  /*23a0*/  SHF.R.S32.HI R23, RZ, 0x1f, R22 ;  /* 0x0000001fff177819 */ /* 0x000fe20000011416 */
[----:B------:R-:W-:Y:S01]  /*23b0*/  IMAD.IADD R7, R7, 0x1, R3 ;  /* 0x0000000107077824 */ /* 0x000fe200078e0203 */
[----:B------:R-:W-:Y:S01]  /*23c0*/  ISETP.NE.AND P6, PT, R27, 0x1, PT ;  /* 0x000000011b00780c */ /* 0x000fe20003fc5270 */
[----:B------:R-:W-:Y:S01]  /*23d0*/  IMAD.MOV.U32 R122, RZ, RZ, 0x20 ;  /* 0x00000020ff7a7424 */ /* 0x000fe200078e00ff */
[----:B------:R-:W-:Y:S01]  /*23e0*/  MOV R20, R28 ;  /* 0x0000001c00147202 */ /* 0x000fe20000000f00 */
[----:B------:R-:W-:-:S04]  /*23f0*/  IMAD.WIDE.U32 R4, R204, UR4, R6 ;  /* 0x00000004cc047c25 */ /* 0x000fc8000f8e0006 */
[----:B------:R-:W-:Y:S01]  /*2400*/  IMAD R5, R204, UR5, R5 ;  /* 0x00000005cc057c24 */ /* 0x000fe2000f8e0205 */
[----:B------:R-:W-:Y:S01]  /*2410*/  ULDC.64 UR4, c[0x0][0x310] ;  /* 0x0000c40000047ab9 */ /* 0x000fe20000000a00 */
[----:B------:R-:W-:-:S04]  /*2420*/  IMAD.WIDE.U32 R6, R168, R112, R18 ;  /* 0x00000070a8067225 */ /* 0x000fc800078e0012 */
[-C--:B---3--:R-:W-:Y:S02]  /*2430*/  IMAD R11, R219, R106.reuse, RZ ;  /* 0x0000006adb0b7224 */ /* 0x088fe400078e02ff */
[----:B------:R-:W-:-:S04]  /*2440*/  IMAD.WIDE.U32 R110, R168, R106, R22 ;  /* 0x0000006aa86e7225 */ /* 0x000fc800078e0016 */
[C---:B------:R-:W-:Y:S02]  /*2450*/  IMAD R11, R168.reuse, R107, R11 ;  /* 0x0000006ba80b7224 */ /* 0x040fe400078e020b */
[----:B------:R-:W-:-:S04]  /*2460*/  IMAD.WIDE.U32 R108, R168, R106, R18 ;  /* 0x0000006aa86c7225 */ /* 0x000fc800078e0012 */
[----:B------:R-:W-:Y:S02]  /*2470*/  IMAD.IADD R111, R111, 0x1, R11 ;  /* 0x000000016f6f7824 */ /* 0x000fe400078e020b */
[----:B------:R-:W-:Y:S02]  /*2480*/  IMAD.IADD R109, R11, 0x1, R109 ;  /* 0x000000010b6d7824 */ /* 0x000fe400078e026d */
[----:B0-----:R-:W-:-:S04]  /*2490*/  IMAD.WIDE.U32 R104, R168, R100, R22 ;  /* 0x00000064a8687225 */ /* 0x001fc800078e0016 */
[----:B------:R-:W-:Y:S01]  /*24a0*/  IMAD.WIDE.U32 R102, R168, R100, R18 ;  /* 0x00000064a8667225 */ /* 0x000fe200078e0012 */
[----:B------:R-:W-:-:S03]  /*24b0*/  LOP3.LUT R20, R20, 0xfffffffe, RZ, 0xc0, !PT ;  /* 0xfffffffe14147812 */ /* 0x000fc600078ec0ff */
[----:B-----5:R-:W-:-:S04]  /*24c0*/  IMAD.WIDE.U32 R110, R144, R106, R110 ;  /* 0x0000006a906e7225 */ /* 0x020fc800078e006e */
[----:B------:R-:W-:-:S04]  /*24d0*/  IMAD.WIDE.U32 R108, R144, R106, R108 ;  /* 0x0000006a906c7225 */ /* 0x000fc800078e006c */
[----:B------:R-:W-:Y:S01]  /*24e0*/  IMAD.MOV.U32 R120, RZ, RZ, 0x40 ;  /* 0x00000040ff787424 */ /* 0x000fe200078e00ff */
[C---:B------:R-:W-:Y:S01]  /*24f0*/  SHF.L.U64.HI R128, R112.reuse, 0x7, R113 ;  /* 0x0000000770807819 */ /* 0x040fe20000010271 */
[----:B------:R-:W-:Y:S02]  /*2500*/  IMAD R123, R113, 0xa0, RZ ;  /* 0x000000a0717b7824 */ /* 0x000fe400078e02ff */
[----:B------:R-:W-:Y:S02]  /*2510*/  IMAD.SHL.U32 R129, R112, 0x80, RZ ;  /* 0x0000008070817824 */ /* 0x000fe400078e00ff */
[----:B------:R-:W-:Y:S02]  /*2520*/  IMAD R127, R101, 0xa0, RZ ;  /* 0x000000a0657f7824 */ /* 0x000fe400078e02ff */
[----:B------:R-:W-:Y:S01]  /*2530*/  VIADD R195, R27, 0x8 ;  /* 0x000000081bc37836 */ /* 0x000fe20000000000 */
[----:B------:R-:W-:Y:S02]  /*2540*/  SHF.R.S32.HI R146, RZ, 0x1f, R216 ;  /* 0x0000001fff927819 */ /* 0x000fe400000114d8 */
[----:B----4-:R-:W-:-:S02]  /*2550*/  SHF.R.S32.HI R3, RZ, 0x1f, R0 ;  /* 0x0000001fff037819 */ /* 0x010fc40000011400 */
[----:B------:R-:W-:Y:S02]  /*2560*/  SEL R13, R0, RZ, !P0 ;  /* 0x000000ff000d7207 */ /* 0x000fe40004000000 */
[----:B------:R-:W-:Y:S01]  /*2570*/  SEL R33, R3, RZ, !P0 ;  /* 0x000000ff03217207 */ /* 0x000fe20004000000 */
[----:B------:R-:W-:Y:S02]  /*2580*/  IMAD R3, R219, R112, RZ ;  /* 0x00000070db037224 */ /* 0x000fe400078e02ff */
[----:B------:R-:W-:-:S04]  /*2590*/  IMAD.WIDE.U32 R116, R13, UR4, R4 ;  /* 0x000000040d747c25 */ /* 0x000fc8000f8e0004 */
[----:B------:R-:W-:-:S04]  /*25a0*/  IMAD R0, R33, UR4, RZ ;  /* 0x0000000421007c24 */ /* 0x000fc8000f8e02ff */
[----:B------:R-:W-:Y:S02]  /*25b0*/  IMAD R5, R13, UR5, R0 ;  /* 0x000000050d057c24 */ /* 0x000fe4000f8e0200 */
[----:B------:R-:W-:Y:S01]  /*25c0*/  VIADD R0, R18, 0x20 ;  /* 0x0000002012007836 */ /* 0x000fe20000000000 */
[----:B------:R-:W-:Y:S05]  /*25d0*/  @!P6 WARPSYNC.ALL ;  /* 0x000000000000e948 */ /* 0x000fea0003800000 */
[----:B------:R-:W-:Y:S01]  /*25e0*/  IMAD R9, R168, R113, R3 ;  /* 0x00000071a8097224 */ /* 0x000fe200078e0203 */
[----:B------:R-:W-:Y:S01]  /*25f0*/  ULDC UR4, c[0x0][0x2f4] ;  /* 0x0000bd0000047ab9 */ /* 0x000fe20000000800 */
[----:B------:R-:W-:Y:S01]  /*2600*/  IMAD.IADD R4, R117, 0x1, R5 ;  /* 0x0000000175047824 */ /* 0x000fe200078e0205 */
[----:B------:R-:W-:Y:S01]  /*2610*/  @!P6 BAR.SYNC.DEFER_BLOCKING 0x9, 0x100 ;  /* 0x024400000000eb1d */ /* 0x000fe20000010000 */
[----:B------:R-:W-:-:S02]  /*2620*/  IADD3 R3, P0, R116, R6, RZ ;  /* 0x0000000674037210 */ /* 0x000fc40007f1e0ff */
[----:B------:R-:W-:Y:S02]  /*2630*/  ISETP.GE.AND P1, PT, R0, UR4, PT ;  /* 0x0000000400007c0c */ /* 0x000fe4000bf26270 */
[----:B------:R-:W-:Y:S01]  /*2640*/  IADD3.X R5, R4, R7, R9, P0, !PT ;  /* 0x0000000704057210 */ /* 0x000fe200007fe409 */
[----:B------:R-:W-:Y:S01]  /*2650*/  ULDC.64 UR6, c[0x0][0x330] ;  /* 0x0000cc0000067ab9 */ /* 0x000fe20000000a00 */
[----:B------:R-:W-:Y:S02]  /*2660*/  SEL R7, RZ, 0xffffffff, P1 ;  /* 0xffffffffff077807 */ /* 0x000fe40000800000 */
[----:B------:R-:W-:-:S03]  /*2670*/  ISETP.GE.AND P0, PT, R18, UR4, PT ;  /* 0x0000000412007c0c */ /* 0x000fc6000bf06270 */
[----:B------:R-:W-:Y:S01]  /*2680*/  IMAD.SHL.U32 R7, R7, 0x2, RZ ;  /* 0x0000000207077824 */ /* 0x000fe200078e00ff */
[----:B------:R-:W-:Y:S02]  /*2690*/  SEL R6, RZ, 0x1, P0 ;  /* 0x00000001ff067807 */ /* 0x000fe40000000000 */
[----:B------:R-:W-:Y:S02]  /*26a0*/  ISETP.GE.AND P2, PT, R8, UR4, PT ;  /* 0x0000000408007c0c */ /* 0x000fe4000bf46270 */
[----:B------:R-:W-:Y:S01]  /*26b0*/  LOP3.LUT R8, R7, 0x2, R6, 0xe2, !PT ;  /* 0x0000000207087812 */ /* 0x000fe200078ee206 */
[C---:B------:R-:W-:Y:S01]  /*26c0*/  VIADD R7, R18.reuse, 0x60 ;  /* 0x0000006012077836 */ /* 0x040fe20000000000 */
[C---:B------:R-:W-:Y:S01]  /*26d0*/  IADD3 R6, R18.reuse, 0x40, RZ ;  /* 0x0000004012067810 */ /* 0x040fe20007ffe0ff */
[----:B------:R-:W-:-:S03]  /*26e0*/  VIADD R9, R18, 0xa0 ;  /* 0x000000a012097836 */ /* 0x000fc60000000000 */
[----:B------:R-:W-:Y:S02]  /*26f0*/  ISETP.GE.AND P0, PT, R6, UR4, PT ;  /* 0x0000000406007c0c */ /* 0x000fe4000bf06270 */
[----:B------:R-:W-:Y:S02]  /*2700*/  ISETP.GE.AND P1, PT, R7, UR4, PT ;  /* 0x0000000407007c0c */ /* 0x000fe4000bf26270 */
[----:B------:R-:W-:Y:S01]  /*2710*/  ISETP.GE.AND P3, PT, R9, UR4, PT ;  /* 0x0000000409007c0c */ /* 0x000fe2000bf66270 */
[----:B------:R-:W-:Y:S01]  /*2720*/  IMAD.WIDE.U32 R114, R204, UR6, R18 ;  /* 0x00000006cc727c25 */ /* 0x000fe2000f8e0012 */
[----:B------:R-:W-:Y:S01]  /*2730*/  SEL R9, RZ, 0x4, P0 ;  /* 0x00000004ff097807 */ /* 0x000fe20000000000 */
[----:B------:R-:W-:Y:S01]  /*2740*/  ULDC.64 UR4, c[0x0][0x338] ;  /* 0x0000ce0000047ab9 */ /* 0x000fe20000000a00 */
[----:B------:R-:W-:-:S04]  /*2750*/  SEL R10, RZ, 0x8, P1 ;  /* 0x00000008ff0a7807 */ /* 0x000fc80000800000 */
[----:B------:R-:W-:Y:S02]  /*2760*/  LOP3.LUT R8, R10, R8, R9, 0xfe, !PT ;  /* 0x000000080a087212 */ /* 0x000fe400078efe09 */
[----:B------:R-:W-:Y:S02]  /*2770*/  SEL R9, RZ, 0x10, P2 ;  /* 0x00000010ff097807 */ /* 0x000fe40001000000 */
[----:B--2---:R-:W-:-:S05]  /*2780*/  R2P PR, R14, 0x6 ;  /* 0x000000060e007804 */ /* 0x004fca0000000000 */
[----:B------:R-:W-:Y:S02]  /*2790*/  SEL R122, R122, 0xffffffe0, !P1 ;  /* 0xffffffe07a7a7807 */ /* 0x000fe40004800000 */
[----:B------:R-:W-:-:S04]  /*27a0*/  ISETP.GE.AND P1, PT, R0, R99, PT ;  /* 0x000000630000720c */ /* 0x000fc80003f26270 */
[----:B------:R-:W-:Y:S01]  /*27b0*/  SEL R11, R99, RZ, P1 ;  /* 0x000000ff630b7207 */ /* 0x000fe20000800000 */
[----:B------:R-:W-:Y:S01]  /*27c0*/  IMAD R115, R204, UR7, R115 ;  /* 0x00000007cc737c24 */ /* 0x000fe2000f8e0273 */
[----:B------:R-:W-:Y:S01]  /*27d0*/  LOP3.LUT R35, R8, R9, RZ, 0xfc, !PT ;  /* 0x0000000908237212 */ /* 0x000fe200078efcff */
[----:B------:R-:W-:Y:S01]  /*27e0*/  IMAD R33, R33, UR4, RZ ;  /* 0x0000000421217c24 */ /* 0x000fe2000f8e02ff */
[-C--:B------:R-:W-:Y:S01]  /*27f0*/  ISETP.GE.AND P0, PT, R18, R99.reuse, PT ;  /* 0x000000631200720c */ /* 0x080fe20003f06270 */
[----:B------:R-:W-:Y:S01]  /*2800*/  IMAD.IADD R11, R0, 0x1, R11 ;  /* 0x00000001000b7824 */ /* 0x000fe200078e020b */
[----:B------:R-:W-:Y:S01]  /*2810*/  ISETP.GE.AND P5, PT, R6, R99, PT ;  /* 0x000000630600720c */ /* 0x000fe20003fa6270 */
[----:B------:R-:W-:Y:S01]  /*2820*/  IMAD R8, R219, R100, RZ ;  /* 0x00000064db087224 */ /* 0x000fe200078e02ff */
[----:B------:R-:W-:Y:S01]  /*2830*/  SEL R9, R99, RZ, P0 ;  /* 0x000000ff63097207 */ /* 0x000fe20000000000 */
[C---:B------:R-:W-:Y:S01]  /*2840*/  IMAD R33, R13.reuse, UR5, R33 ;  /* 0x000000050d217c24 */ /* 0x040fe2000f8e0221 */
[----:B------:R-:W-:Y:S01]  /*2850*/  SHF.R.S32.HI R10, RZ, 0x1f, R11 ;  /* 0x0000001fff0a7819 */ /* 0x000fe2000001140b */
[----:B------:R-:W-:Y:S01]  /*2860*/  IMAD.WIDE.U32 R114, R13, UR4, R114 ;  /* 0x000000040d727c25 */ /* 0x000fe2000f8e0072 */
[----:B------:R-:W-:-:S03]  /*2870*/  IADD3 R118, P4, R168, R119, RZ ;  /* 0x00000077a8767210 */ /* 0x000fc60007f9e0ff */
[----:B------:R-:W-:Y:S01]  /*2880*/  IMAD R13, R168, R101, R8 ;  /* 0x00000065a80d7224 */ /* 0x000fe200078e0208 */
[-C--:B------:R-:W-:Y:S01]  /*2890*/  LEA.HI R28, R10, R11.reuse, RZ, 0x4 ;  /* 0x0000000b0a1c7211 */ /* 0x080fe200078f20ff */
[----:B------:R-:W-:Y:S01]  /*28a0*/  IMAD.IADD R9, R18, 0x1, R9 ;  /* 0x0000000112097824 */ /* 0x000fe200078e0209 */
[----:B------:R-:W-:Y:S01]  /*28b0*/  LEA.HI R11, R10, R11, RZ, 0x6 ;  /* 0x0000000b0a0b7211 */ /* 0x000fe200078f30ff */
[----:B------:R-:W-:Y:S01]  /*28c0*/  IMAD.IADD R103, R13, 0x1, R103 ;  /* 0x000000010d677824 */ /* 0x000fe200078e0267 */
[----:B------:R-:W-:Y:S02]  /*28d0*/  IADD3 R105, R105, R13, RZ ;  /* 0x0000000d69697210 */ /* 0x000fe40007ffe0ff */
[----:B------:R-:W-:Y:S01]  /*28e0*/  SEL R13, R99, RZ, P5 ;  /* 0x000000ff630d7207 */ /* 0x000fe20002800000 */
[----:B------:R-:W-:Y:S01]  /*28f0*/  IMAD.X R119, R219, 0x1, R12, P4 ;  /* 0x00000001db777824 */ /* 0x000fe200020e060c */
[----:B------:R-:W-:Y:S02]  /*2900*/  SHF.R.S32.HI R8, RZ, 0x1f, R9 ;  /* 0x0000001fff087819 */ /* 0x000fe40000011409 */
[----:B------:R-:W-:Y:S01]  /*2910*/  SHF.R.S32.HI R12, RZ, 0x6, R11 ;  /* 0x00000006ff0c7819 */ /* 0x000fe2000001140b */
[----:B------:R-:W-:Y:S01]  /*2920*/  IMAD.IADD R15, R6, 0x1, R13 ;  /* 0x00000001060f7824 */ /* 0x000fe200078e020d */
[----:B------:R-:W-:-:S02]  /*2930*/  @P5 LOP3.LUT R20, R20, 0x1, RZ, 0xfc, !PT ;  /* 0x0000000114145812 */ /* 0x000fc400078efcff */
[----:B------:R-:W-:Y:S01]  /*2940*/  LOP3.LUT R11, R175, 0x30, R28, 0xf8, !PT ;  /* 0x00000030af0b7812 */ /* 0x000fe200078ef81c */
[----:B------:R-:W-:Y:S01]  /*2950*/  IMAD R142, R12, 0x2800, R197 ;  /* 0x000028000c8e7824 */ /* 0x000fe200078e02c5 */
[CC--:B------:R-:W-:Y:S01]  /*2960*/  LEA.HI R26, R8.reuse, R9.reuse, RZ, 0x4 ;  /* 0x00000009081a7211 */ /* 0x0c0fe200078f20ff */
[----:B------:R0:W-:Y:S01]  /*2970*/  STL [R1+0x10], R20 ;  /* 0x0000101401007387 */ /* 0x0001e20000100800 */
[----:B------:R-:W-:Y:S02]  /*2980*/  LEA.HI R9, R8, R9, RZ, 0x6 ;  /* 0x0000000908097211 */ /* 0x000fe400078f30ff */
[----:B------:R-:W-:Y:S02]  /*2990*/  LOP3.LUT R11, R11, R196, RZ, 0x3c, !PT ;  /* 0x000000c40b0b7212 */ /* 0x000fe400078e3cff */
[----:B------:R-:W-:Y:S02]  /*29a0*/  SHF.R.S32.HI R10, RZ, 0x6, R9 ;  /* 0x00000006ff0a7819 */ /* 0x000fe40000011409 */
[----:B------:R-:W-:-:S02]  /*29b0*/  IADD3 R142, R142, R11, RZ ;  /* 0x0000000b8e8e7210 */ /* 0x000fc40007ffe0ff */
[----:B0-----:R-:W-:Y:S02]  /*29c0*/  SHF.R.S32.HI R20, RZ, 0x1f, R15 ;  /* 0x0000001fff147819 */ /* 0x001fe4000001140f */
[----:B------:R-:W-:Y:S02]  /*29d0*/  SHF.R.U32.HI R8, RZ, 0x3, R199 ;  /* 0x00000003ff087819 */ /* 0x000fe400000116c7 */
[CC--:B------:R-:W-:Y:S02]  /*29e0*/  LEA.HI R30, R20.reuse, R15.reuse, RZ, 0x4 ;  /* 0x0000000f141e7211 */ /* 0x0c0fe400078f20ff */
[----:B------:R-:W-:Y:S02]  /*29f0*/  LOP3.LUT R9, R175, 0x30, R26, 0xf8, !PT ;  /* 0x00000030af097812 */ /* 0x000fe400078ef81a */
[----:B------:R-:W-:Y:S02]  /*2a00*/  LOP3.LUT R11, R199, 0x30, R28, 0xf8, !PT ;  /* 0x00000030c70b7812 */ /* 0x000fe400078ef81c */
[----:B------:R-:W-:Y:S01]  /*2a10*/  LEA.HI R15, R20, R15, RZ, 0x6 ;  /* 0x0000000f140f7211 */ /* 0x000fe200078f30ff */
[C---:B------:R-:W-:Y:S01]  /*2a20*/  IMAD R143, R10.reuse, 0x2800, R197 ;  /* 0x000028000a8f7824 */ /* 0x040fe200078e02c5 */
[----:B------:R-:W-:Y:S01]  /*2a30*/  LOP3.LUT R11, R11, R8, RZ, 0x3c, !PT ;  /* 0x000000080b0b7212 */ /* 0x000fe200078e3cff */
[--C-:B------:R-:W-:Y:S01]  /*2a40*/  IMAD R135, R10, 0x2800, R200.reuse ;  /* 0x000028000a877824 */ /* 0x100fe200078e02c8 */
[----:B------:R-:W-:Y:S01]  /*2a50*/  LOP3.LUT R10, R9, R196, RZ, 0x3c, !PT ;  /* 0x000000c4090a7212 */ /* 0x000fe200078e3cff */
[----:B------:R-:W-:Y:S01]  /*2a60*/  IMAD R132, R12, 0x2800, R200 ;  /* 0x000028000c847824 */ /* 0x000fe200078e02c8 */
[----:B------:R-:W-:-:S02]  /*2a70*/  LOP3.LUT R13, R199, 0x30, R26, 0xf8, !PT ;  /* 0x00000030c70d7812 */ /* 0x000fc400078ef81a */
[----:B------:R-:W-:Y:S02]  /*2a80*/  SHF.R.S32.HI R15, RZ, 0x6, R15 ;  /* 0x00000006ff0f7819 */ /* 0x000fe4000001140f */
[--C-:B------:R-:W-:Y:S01]  /*2a90*/  LOP3.LUT R9, R175, 0x30, R30.reuse, 0xf8, !PT ;  /* 0x00000030af097812 */ /* 0x100fe200078ef81e */
[----:B------:R-:W-:Y:S01]  /*2aa0*/  IMAD.IADD R132, R132, 0x1, R11 ;  /* 0x0000000184847824 */ /* 0x000fe200078e020b */
[----:B------:R-:W-:Y:S01]  /*2ab0*/  LOP3.LUT R14, R13, R8, RZ, 0x3c, !PT ;  /* 0x000000080d0e7212 */ /* 0x000fe200078e3cff */
[----:B------:R-:W-:Y:S01]  /*2ac0*/  IMAD R134, R15, 0x2800, R197 ;  /* 0x000028000f867824 */ /* 0x000fe200078e02c5 */
[----:B------:R-:W-:Y:S02]  /*2ad0*/  LOP3.LUT R9, R9, R196, RZ, 0x3c, !PT ;  /* 0x000000c409097212 */ /* 0x000fe400078e3cff */
[----:B------:R-:W-:Y:S02]  /*2ae0*/  LOP3.LUT R13, R199, 0x30, R30, 0xf8, !PT ;  /* 0x00000030c70d7812 */ /* 0x000fe400078ef81e */
[----:B------:R-:W-:Y:S01]  /*2af0*/  SHF.R.S32.HI R11, RZ, 0x1f, R144 ;  /* 0x0000001fff0b7819 */ /* 0x000fe20000011490 */
[----:B------:R-:W-:Y:S01]  /*2b00*/  IMAD.IADD R143, R143, 0x1, R10 ;  /* 0x000000018f8f7824 */ /* 0x000fe200078e020a */
[----:B------:R-:W-:Y:S01]  /*2b10*/  LOP3.LUT R10, R13, R8, RZ, 0x3c, !PT ;  /* 0x000000080d0a7212 */ /* 0x000fe200078e3cff */
[----:B------:R-:W-:-:S02]  /*2b20*/  IMAD.IADD R134, R134, 0x1, R9 ;  /* 0x0000000186867824 */ /* 0x000fc400078e0209 */
[----:B------:R-:W-:Y:S02]  /*2b30*/  IMAD R131, R15, 0x2800, R200 ;  /* 0x000028000f837824 */ /* 0x000fe400078e02c8 */
[C---:B------:R-:W-:Y:S02]  /*2b40*/  IMAD R9, R11.reuse, R106, RZ ;  /* 0x0000006a0b097224 */ /* 0x040fe400078e02ff */
[----:B------:R-:W-:Y:S02]  /*2b50*/  IMAD R11, R11, R100, RZ ;  /* 0x000000640b0b7224 */ /* 0x000fe400078e02ff */
[----:B------:R-:W-:Y:S01]  /*2b60*/  IMAD.IADD R131, R131, 0x1, R10 ;  /* 0x0000000183837824 */ /* 0x000fe200078e020a */
[----:B------:R-:W-:Y:S01]  /*2b70*/  SHF.L.U32 R10, R106, 0x7, RZ ;  /* 0x000000076a0a7819 */ /* 0x000fe200000006ff */
[----:B------:R-:W-:Y:S01]  /*2b80*/  IMAD R15, R144, R107, R9 ;  /* 0x0000006b900f7224 */ /* 0x000fe200078e0209 */
[C---:B------:R-:W-:Y:S01]  /*2b90*/  SHF.L.U64.HI R9, R106.reuse, 0x7, R107 ;  /* 0x000000076a097819 */ /* 0x040fe2000001026b */
[----:B------:R-:W-:Y:S01]  /*2ba0*/  IMAD R13, R107, 0xa0, RZ ;  /* 0x000000a06b0d7824 */ /* 0x000fe200078e02ff */
[----:B------:R-:W-:Y:S01]  /*2bb0*/  SEL R32, RZ, 0x20, P3 ;  /* 0x00000020ff207807 */ /* 0x000fe20001800000 */
[----:B------:R-:W-:-:S04]  /*2bc0*/  IMAD.WIDE.U32 R106, R106, 0xa0, RZ ;  /* 0x000000a06a6a7825 */ /* 0x000fc800078e00ff */
[C---:B------:R-:W-:Y:S02]  /*2bd0*/  IMAD R21, R144.reuse, R101, R11 ;  /* 0x0000006590157224 */ /* 0x040fe400078e020b */
[----:B------:R-:W-:Y:S01]  /*2be0*/  IMAD.WIDE.U32 R102, R144, R100, R102 ;  /* 0x0000006490667225 */ /* 0x000fe200078e0066 */
[----:B------:R-:W-:-:S03]  /*2bf0*/  SHF.L.U64.HI R11, R100, 0x7, R101 ;  /* 0x00000007640b7819 */ /* 0x000fc60000010265 */
[----:B------:R-:W-:Y:S01]  /*2c00*/  IMAD.WIDE.U32 R104, R144, R100, R104 ;  /* 0x0000006490687225 */ /* 0x000fe200078e0068 */
[----:B------:R-:W-:Y:S02]  /*2c10*/  SEL R120, R120, 0xffffffc0, !P2 ;  /* 0xffffffc078787807 */ /* 0x000fe40005000000 */
[----:B------:R-:W-:Y:S01]  /*2c20*/  LOP3.LUT R39, R35, R32, RZ, 0xfc, !PT ;  /* 0x0000002023277212 */ /* 0x000fe200078efcff */
[----:B------:R-:W-:Y:S02]  /*2c30*/  IMAD.IADD R135, R135, 0x1, R14 ;  /* 0x0000000187877824 */ /* 0x000fe400078e020e */
[----:B------:R-:W-:Y:S01]  /*2c40*/  IMAD.IADD R126, R107, 0x1, R13 ;  /* 0x000000016b7e7824 */ /* 0x000fe200078e020d */
[----:B------:R-:W-:Y:S01]  /*2c50*/  IADD3 R20, R21, R103, RZ ;  /* 0x0000006715147210 */ /* 0x000fe20007ffe0ff */
[----:B------:R-:W-:Y:S01]  /*2c60*/  IMAD.WIDE.U32 R112, R112, 0xa0, RZ ;  /* 0x000000a070707825 */ /* 0x000fe200078e00ff */
[----:B------:R-:W-:Y:S02]  /*2c70*/  LOP3.LUT R25, R26, 0xfffffff0, RZ, 0xc0, !PT ;  /* 0xfffffff01a197812 */ /* 0x000fe400078ec0ff */
[----:B------:R-:W-:Y:S01]  /*2c80*/  LOP3.LUT R27, R28, 0xfffffff0, RZ, 0xc0, !PT ;  /* 0xfffffff01c1b7812 */ /* 0x000fe200078ec0ff */
[----:B------:R-:W-:Y:S01]  /*2c90*/  IMAD.SHL.U32 R12, R100, 0x80, RZ ;  /* 0x00000080640c7824 */ /* 0x000fe200078e00ff */
[----:B------:R-:W-:Y:S01]  /*2ca0*/  LOP3.LUT R29, R30, 0xfffffff0, RZ, 0xc0, !PT ;  /* 0xfffffff01e1d7812 */ /* 0x000fe200078ec0ff */
[----:B------:R-:W-:-:S02]  /*2cb0*/  IMAD.IADD R13, R111, 0x1, R15 ;  /* 0x000000016f0d7824 */ /* 0x000fc400078e020f */
[----:B------:R-:W-:Y:S02]  /*2cc0*/  IMAD.IADD R14, R15, 0x1, R109 ;  /* 0x000000010f0e7824 */ /* 0x000fe400078e026d */
[----:B------:R-:W-:Y:S01]  /*2cd0*/  IMAD.WIDE.U32 R100, R100, 0xa0, RZ ;  /* 0x000000a064647825 */ /* 0x000fe200078e00ff */
[----:B------:R-:W-:-:S03]  /*2ce0*/  LOP3.LUT R34, R35, 0x1, RZ, 0xc0, !PT ;  /* 0x0000000123227812 */ /* 0x000fc600078ec0ff */
[----:B------:R-:W-:Y:S01]  /*2cf0*/  IMAD.IADD R15, R105, 0x1, R21 ;  /* 0x00000001690f7824 */ /* 0x000fe200078e0215 */
[----:B------:R-:W-:Y:S02]  /*2d00*/  SHF.R.S32.HI R21, RZ, 0x4, R26 ;  /* 0x00000004ff157819 */ /* 0x000fe4000001141a */
[----:B------:R-:W-:Y:S01]  /*2d10*/  SHF.R.S32.HI R26, RZ, 0x4, R28 ;  /* 0x00000004ff1a7819 */ /* 0x000fe2000001141c */
[----:B------:R-:W-:Y:S01]  /*2d20*/  IMAD.SHL.U32 R99, R99, 0x2, RZ ;  /* 0x0000000263637824 */ /* 0x000fe200078e00ff */
[----:B------:R-:W-:Y:S01]  /*2d30*/  SHF.R.S32.HI R28, RZ, 0x4, R30 ;  /* 0x00000004ff1c7819 */ /* 0x000fe2000001141e */
[----:B------:R-:W-:Y:S01]  /*2d40*/  IMAD.IADD R130, R122, 0x1, R120 ;  /* 0x000000017a827824 */ /* 0x000fe200078e0278 */
[----:B------:R-:W-:Y:S01]  /*2d50*/  LOP3.LUT R35, R39, 0x2, RZ, 0xc0, !PT ;  /* 0x0000000227237812 */ /* 0x000fe200078ec0ff */
[----:B------:R-:W-:Y:S01]  /*2d60*/  IMAD.IADD R127, R101, 0x1, R127 ;  /* 0x00000001657f7824 */ /* 0x000fe200078e027f */
[----:B------:R-:W-:Y:S01]  /*2d70*/  LOP3.LUT R36, R39, 0x4, RZ, 0xc0, !PT ;  /* 0x0000000427247812 */ /* 0x000fe200078ec0ff */
[----:B------:R-:W-:Y:S01]  /*2d80*/  IMAD.IADD R33, R115, 0x1, R33 ;  /* 0x0000000173217824 */ /* 0x000fe200078e0221 */
[----:B------:R-:W-:-:S02]  /*2d90*/  LOP3.LUT R37, R39, 0x8, RZ, 0xc0, !PT ;  /* 0x0000000827257812 */ /* 0x000fc400078ec0ff */
[----:B------:R-:W-:Y:S02]  /*2da0*/  LOP3.LUT R38, R39, 0x10, RZ, 0xc0, !PT ;  /* 0x0000001027267812 */ /* 0x000fe400078ec0ff */
[----:B------:R-:W-:Y:S02]  /*2db0*/  IADD3 R123, R113, R123, RZ ;  /* 0x0000007b717b7210 */ /* 0x000fe40007ffe0ff */
[----:B------:R-:W-:Y:S02]  /*2dc0*/  SHF.R.S32.HI R30, RZ, 0x1f, R25 ;  /* 0x0000001fff1e7819 */ /* 0x000fe40000011419 */
[----:B------:R-:W-:Y:S02]  /*2dd0*/  SHF.R.S32.HI R31, RZ, 0x1f, R27 ;  /* 0x0000001fff1f7819 */ /* 0x000fe4000001141b */
[----:B------:R-:W-:Y:S02]  /*2de0*/  SHF.R.S32.HI R32, RZ, 0x1f, R29 ;  /* 0x0000001fff207819 */ /* 0x000fe4000001141d */
[----:B------:R-:W-:-:S07]  /*2df0*/  LOP3.LUT R39, R39, 0x20, RZ, 0xc0, !PT ;  /* 0x0000002027277812 */ /* 0x000fce00078ec0ff */
.L_x_434:
[----:B------:R-:W2:Y:S01]  /*2e00*/  LDL.LU R42, [R1+0x10] ;  /* 0x00001000012a7983 */ /* 0x000ea20000300800 */
[----:B------:R-:W0:Y:S01]  /*2e10*/  LDC.64 R124, c[0x0][0x2e8] ;  /* 0x0000ba00ff7c7b82 */ /* 0x000e220000000a00 */
[----:B------:R-:W-:Y:S01]  /*2e20*/  VIADD R51, R24, 0xffffffff ;  /* 0xffffffff18337836 */ /* 0x000fe20000000000 */
[----:B------:R-:W-:Y:S05]  /*2e30*/  YIELD ;  /* 0x0000000000007946 */ /* 0x000fea0003800000 */
[----:B------:R-:W-:Y:S01]  /*2e40*/  SHF.R.S32.HI R40, RZ, 0x1f, R51 ;  /* 0x0000001fff287819 */ /* 0x000fe20000011433 */
[-C--:B------:R-:W-:Y:S01]  /*2e50*/  IMAD R41, R123, R51.reuse, RZ ;  /* 0x000000337b297224 */ /* 0x080fe200078e02ff */
[----:B------:R-:W1:Y:S01]  /*2e60*/  LDC R133, c[0x0][0x3f4] ;  /* 0x0000fd00ff857b82 */ /* 0x000e620000000800 */
[----:B------:R-:W-:Y:S01]  /*2e70*/  IMAD.WIDE.U32 R136, R112, R51, RZ ;  /* 0x0000003370887225 */ /* 0x000fe200078e00ff */
[----:B------:R-:W-:Y:S03]  /*2e80*/  BSSY B0, `(.L_x_335) ;  /* 0x0000ca9000007945 */ /* 0x000fe60003800000 */
[----:B------:R-:W-:Y:S01]  /*2e90*/  IMAD R41, R40, R112, R41 ;  /* 0x0000007028297224 */ /* 0x000fe200078e0229 */
[----:B------:R-:W-:Y:S01]  /*2ea0*/  IADD3 R45, P2, P3, R3, R136, R129 ;  /* 0x00000088032d7210 */ /* 0x000fe20007b5e081 */
[----:B------:R-:W-:-:S02]  /*2eb0*/  IMAD R47, R17, 0x7800, R205 ;  /* 0x00007800112f7824 */ /* 0x000fc400078e02cd */
[----:B------:R-:W-:Y:S02]  /*2ec0*/  IMAD.IADD R92, R137, 0x1, R41 ;  /* 0x00000001895c7824 */ /* 0x000fe400078e0229 */
[----:B------:R-:W-:Y:S02]  /*2ed0*/  IMAD R41, R17, 0x7800, R207 ;  /* 0x0000780011297824 */ /* 0x000fe400078e02cf */
[----:B------:R-:W-:Y:S01]  /*2ee0*/  IMAD.IADD R47, R16, 0x1, R47 ;  /* 0x00000001102f7824 */ /* 0x000fe200078e022f */
[----:B------:R-:W-:Y:S02]  /*2ef0*/  IADD3.X R24, R5, R92, R128, P2, P3 ;  /* 0x0000005c05187210 */ /* 0x000fe400017e6480 */
[----:B0-----:R-:W-:Y:S02]  /*2f00*/  IADD3 R48, P2, P3, R136, R124, R3 ;  /* 0x0000007c88307210 */ /* 0x001fe40007b5e003 */
[----:B------:R-:W-:Y:S02]  /*2f10*/  IADD3 R46, R16, R41, RZ ;  /* 0x00000029102e7210 */ /* 0x000fe40007ffe0ff */
[----:B------:R-:W-:-:S02]  /*2f20*/  IADD3.X R49, R92, R125, R5, P2, P3 ;  /* 0x0000007d5c317210 */ /* 0x000fc400017e6405 */
[----:B------:R-:W-:Y:S02]  /*2f30*/  ISETP.GT.AND P3, PT, R51, R121, PT ;  /* 0x000000793300720c */ /* 0x000fe40003f64270 */
[----:B------:R-:W-:-:S05]  /*2f40*/  IADD3 R44, P2, R45, R124, RZ ;  /* 0x0000007c2d2c7210 */ /* 0x000fca0007f5e0ff */
[----:B------:R-:W-:Y:S01]  /*2f50*/  IMAD.X R45, R24, 0x1, R125, P2 ;  /* 0x00000001182d7824 */ /* 0x000fe200010e067d */
[----:B-1----:R-:W-:Y:S01]  /*2f60*/  ISETP.GE.AND P2, PT, R133, 0x1, PT ;  /* 0x000000018500780c */ /* 0x002fe20003f46270 */
[----:B------:R-:W-:Y:S01]  /*2f70*/  IMAD.MOV.U32 R24, RZ, RZ, R51 ;  /* 0x000000ffff187224 */ /* 0x000fe200078e0033 */
[----:B--2---:R-:W-:-:S04]  /*2f80*/  LOP3.LUT R42, R42, 0xfffffffd, RZ, 0xc0, !PT ;  /* 0xfffffffd2a2a7812 */ /* 0x004fc800078ec0ff */
[----:B------:R-:W-:-:S05]  /*2f90*/  @P3 LOP3.LUT R42, R42, 0x2, RZ, 0xfc, !PT ;  /* 0x000000022a2a3812 */ /* 0x000fca00078efcff */
[----:B------:R0:W-:Y:S02]  /*2fa0*/  STL [R1+0x10], R42 ;  /* 0x0000102a01007387 */ /* 0x0001e40000100800 */
[----:B------:R-:W-:Y:S05]  /*2fb0*/  @!P2 BRA `(.L_x_336) ;  /* 0x000000c4007ca947 */ /* 0x000fea0003800000 */
[----:B------:R-:W-:Y:S01]  /*2fc0*/  ULDC.U8 UR4, c[0x0][0x410] ;  /* 0x0001040000047ab9 */ /* 0x000fe20000000000 */
[-C--:B------:R-:W-:Y:S01]  /*2fd0*/  IMAD R41, R126, R51.reuse, RZ ;  /* 0x000000337e297224 */ /* 0x080fe200078e02ff */
[----:B------:R-:W-:Y:S01]  /*2fe0*/  ISETP.NE.AND P2, PT, RZ, UR4, PT ;  /* 0x00000004ff007c0c */ /* 0x000fe2000bf45270 */
[-C--:B------:R-:W-:Y:S02]  /*2ff0*/  IMAD R43, R127, R51.reuse, RZ ;  /* 0x000000337f2b7224 */ /* 0x080fe400078e02ff */
[----:B------:R-:W-:Y:S02]  /*3000*/  IMAD R96, R24, -0xa0, R2 ;  /* 0xffffff6018607824 */ /* 0x000fe400078e0202 */
[C---:B------:R-:W-:Y:S02]  /*3010*/  IMAD R41, R40.reuse, R106, R41 ;  /* 0x0000006a28297224 */ /* 0x040fe400078e0229 */
[----:B------:R-:W-:Y:S01]  /*3020*/  IMAD R43, R40, R100, R43 ;  /* 0x00000064282b7224 */ /* 0x000fe200078e022b */
[----:B------:R-:W-:Y:S01]  /*3030*/  VIMNMX R96, R96, 0xa0, PT ;  /* 0x000000a060607848 */ /* 0x000fe20003fe0100 */
[----:B------:R-:W-:-:S04]  /*3040*/  IMAD.WIDE.U32 R90, R106, R51, RZ ;  /* 0x000000336a5a7225 */ /* 0x000fc800078e00ff */
[----:B------:R-:W-:-:S04]  /*3050*/  IMAD.WIDE.U32 R88, R100, R51, RZ ;  /* 0x0000003364587225 */ /* 0x000fc800078e00ff */
[----:B------:R-:W-:Y:S02]  /*3060*/  IMAD.IADD R97, R91, 0x1, R41 ;  /* 0x000000015b617824 */ /* 0x000fe400078e0229 */
[----:B------:R-:W-:Y:S01]  /*3070*/  IMAD.IADD R98, R89, 0x1, R43 ;  /* 0x0000000159627824 */ /* 0x000fe200078e022b */
[----:B------:R-:W-:Y:S06]  /*3080*/  @!P2 BRA `(.L_x_337) ;  /* 0x0000005c00aca947 */ /* 0x000fec0003800000 */
[----:B------:R-:W-:Y:S01]  /*3090*/  ISETP.GE.AND P3, PT, R168, R96, PT ;  /* 0x00000060a800720c */ /* 0x000fe20003f66270 */
[----:B------:R-:W-:Y:S01]  /*30a0*/  BSSY B1, `(.L_x_338) ;  /* 0x000003d000017945 */ /* 0x000fe20003800000 */
        /* <DEDUP_REMOVED lines=22> */
[----:B------:R-:W-:Y:S01]  /*3210*/  CS2R R138, SRZ ;  /* 0x00000000008a7805 */ /* 0x000fe2000001ff00 */
[----:B------:R-:W-:Y:S06]  /*3220*/  @P3 BRA `(.L_x_339) ;  /* 0x0000000000903947 */ /* 0x000fec0003800000 */
[----:B------:R-:W-:Y:S01]  /*3230*/  ULDC.64 UR4, c[0x0][0x3e8] ;  /* 0x0000fa0000047ab9 */ /* 0x000fe20000000a00 */
[----:B------:R-:W-:Y:S02]  /*3240*/  CS2R R136, SRZ ;  /* 0x0000000000887805 */ /* 0x000fe4000001ff00 */
[----:B0-----:R-:W-:Y:S02]  /*3250*/  IADD3 R42, P2, P4, R110, UR4, R90 ;  /* 0x000000046e2a7c10 */ /* 0x001fe4000fc5e05a */
[----:B------:R-:W-:Y:S02]  /*3260*/  CS2R R138, SRZ ;  /* 0x00000000008a7805 */ /* 0x000fe4000001ff00 */
[----:B------:R-:W-:Y:S01]  /*3270*/  IADD3.X R43, R13, UR5, R97, P2, P4 ;  /* 0x000000050d2b7c10 */ /* 0x000fe200097e8461 */
[----:B------:R-:W-:Y:S02]  /*3280*/  ULDC.64 UR4, c[0x0][0x400] ;  /* 0x0001000000047ab9 */ /* 0x000fe40000000a00 */
[----:B------:R-:W-:-:S04]  /*3290*/  IADD3 R40, P2, P4, R104, UR4, R88 ;  /* 0x0000000468287c10 */ /* 0x000fc8000fc5e058 */
[----:B------:R-:W-:Y:S02]  /*32a0*/  IADD3.X R41, R15, UR5, R98, P2, P4 ;  /* 0x000000050f297c10 */ /* 0x000fe400097e8462 */
[----:B------:R-:W-:Y:S02]  /*32b0*/  ISETP.GE.AND P2, PT, R22, R133, PT ;  /* 0x000000851600720c */ /* 0x000fe40003f46270 */
[----:B------:R-:W-:Y:S02]  /*32c0*/  CS2R R94, SRZ ;  /* 0x00000000005e7805 */ /* 0x000fe4000001ff00 */
[----:B------:R-:W-:-:S09]  /*32d0*/  CS2R R124, SRZ ;  /* 0x00000000007c7805 */ /* 0x000fd2000001ff00 */
[----:B------:R1:W5:Y:S04]  /*32e0*/  @!P2 LDG.E.64 R136, desc[UR54][R42.64] ;  /* 0x000000362a88a981 */ /* 0x000368000c1e1b00 */
[----:B------:R1:W5:Y:S01]  /*32f0*/  @!P2 LDG.E.64 R138, desc[UR54][R40.64] ;  /* 0x00000036288aa981 */ /* 0x000362000c1e1b00 */
        /* <DEDUP_REMOVED lines=20> */
[----:B------:R-:W-:-:S13]  /*3440*/  ISETP.GE.AND P2, PT, R174, R133, PT ;  /* 0x00000085ae00720c */ /* 0x000fda0003f46270 */
[----:B------:R1:W5:Y:S04]  /*3450*/  @!P2 LDG.E.64 R74, desc[UR54][R42.64+0x50] ;  /* 0x000050362a4aa981 */ /* 0x000368000c1e1b00 */
[----:B------:R1:W5:Y:S02]  /*3460*/  @!P2 LDG.E.64 R76, desc[UR54][R40.64+0x50] ;  /* 0x00005036284ca981 */ /* 0x000364000c1e1b00 */
.L_x_339:
[----:B------:R-:W-:Y:S05]  /*3470*/  BSYNC B1 ;  /* 0x0000000000017941 */ /* 0x000fea0003800000 */
.L_x_338:
[----:B------:R-:W-:Y:S01]  /*3480*/  ISETP.GE.AND P4, PT, R216, R96, PT ;  /* 0x00000060d800720c */ /* 0x000fe20003f86270 */
[----:B------:R-:W-:Y:S01]  /*3490*/  BSSY B1, `(.L_x_340) ;  /* 0x000002b000017945 */ /* 0x000fe20003800000 */
[----:B------:R-:W-:-:S11]  /*34a0*/  CS2R R72, SRZ ;  /* 0x0000000000487805 */ /* 0x000fd6000001ff00 */
[----:B------:R-:W-:Y:S05]  /*34b0*/  @P4 BRA `(.L_x_341) ;  /* 0x0000000000a04947 */ /* 0x000fea0003800000 */
[----:B-1----:R-:W-:Y:S01]  /*34c0*/  IADD3 R40, P2, P5, R110, R90, R10 ;  /* 0x0000005a6e287210 */ /* 0x002fe20007d5e00a */
[----:B------:R-:W-:Y:S01]  /*34d0*/  ULDC.64 UR4, c[0x0][0x3e8] ;  /* 0x0000fa0000047ab9 */ /* 0x000fe20000000a00 */
[----:B------:R-:W-:Y:S02]  /*34e0*/  CS2R R70, SRZ ;  /* 0x0000000000467805 */ /* 0x000fe4000001ff00 */
[----:B------:R-:W-:Y:S02]  /*34f0*/  CS2R R72, SRZ ;  /* 0x0000000000487805 */ /* 0x000fe4000001ff00 */
[----:B------:R-:W-:Y:S02]  /*3500*/  IADD3.X R97, R13, R97, R9, P2, P5 ;  /* 0x000000610d617210 */ /* 0x000fe400017ea409 */
[----:B0-----:R-:W-:-:S04]  /*3510*/  IADD3 R42, P2, P5, R104, R88, R12 ;  /* 0x00000058682a7210 */ /* 0x001fc80007d5e00c */
[----:B------:R-:W-:Y:S02]  /*3520*/  IADD3.X R98, R15, R98, R11, P2, P5 ;  /* 0x000000620f627210 */ /* 0x000fe400017ea40b */
[----:B------:R-:W-:-:S04]  /*3530*/  IADD3 R40, P2, R40, UR4, RZ ;  /* 0x0000000428287c10 */ /* 0x000fc8000ff5e0ff */
[----:B------:R-:W-:Y:S01]  /*3540*/  IADD3.X R41, R97, UR5, RZ, P2, !PT ;  /* 0x0000000561297c10 */ /* 0x000fe200097fe4ff */
[----:B------:R-:W-:Y:S02]  /*3550*/  ULDC.64 UR4, c[0x0][0x400] ;  /* 0x0001000000047ab9 */ /* 0x000fe40000000a00 */
[----:B------:R-:W-:-:S04]  /*3560*/  IADD3 R42, P2, R42, UR4, RZ ;  /* 0x000000042a2a7c10 */ /* 0x000fc8000ff5e0ff */
[----:B------:R-:W-:Y:S02]  /*3570*/  IADD3.X R43, R98, UR5, RZ, P2, !PT ;  /* 0x00000005622b7c10 */ /* 0x000fe400097fe4ff */
        /* <DEDUP_REMOVED lines=28> */
.L_x_341:
[----:B------:R-:W-:Y:S05]  /*3740*/  BSYNC B1 ;  /* 0x0000000000017941 */ /* 0x000fea0003800000 */
.L_x_340:
[----:B------:R-:W-:Y:S01]  /*3750*/  UISETP.NE.AND UP0, UPT, UR53, 0x3, UPT ;  /* 0x000000033500788c */ /* 0x000fe2000bf05270 */
[----:B-----5:R-:W-:Y:S01]  /*3760*/  IMAD.MOV.U32 R156, RZ, RZ, R74 ;  /* 0x000000ffff9c7224 */ /* 0x020fe200078e004a */
[----:B------:R-:W-:Y:S01]  /*3770*/  MOV R160, R82 ;  /* 0x0000005200a07202 */ /* 0x000fe20000000f00 */
[----:B------:R-:W-:Y:S01]  /*3780*/  IMAD.MOV.U32 R158, RZ, RZ, R78 ;  /* 0x000000ffff9e7224 */ /* 0x000fe200078e004e */
[----:B------:R-:W-:Y:S01]  /*3790*/  MOV R161, R84 ;  /* 0x0000005400a17202 */ /* 0x000fe20000000f00 */
[----:B------:R-:W-:Y:S01]  /*37a0*/  IMAD.MOV.U32 R162, RZ, RZ, R86 ;  /* 0x000000ffffa27224 */ /* 0x000fe200078e0056 */
[----:B------:R-:W-:Y:S01]  /*37b0*/  PLOP3.LUT P2, PT, PT, PT, UP0, 0x80, 0x0 ;  /* 0x000000000000781c */ /* 0x000fe20003f4f008 */
[----:B------:R-:W-:Y:S01]  /*37c0*/  IMAD.MOV.U32 R164, RZ, RZ, R94 ;  /* 0x000000ffffa47224 */ /* 0x000fe200078e005e */
[----:B------:R-:W-:Y:S01]  /*37d0*/  MOV R140, R58 ;  /* 0x0000003a008c7202 */ /* 0x000fe20000000f00 */
[----:B------:R-:W-:Y:S01]  /*37e0*/  IMAD.MOV.U32 R166, RZ, RZ, R136 ;  /* 0x000000ffffa67224 */ /* 0x000fe200078e0088 */
[----:B------:R-:W-:Y:S01]  /*37f0*/  MOV R141, R60 ;  /* 0x0000003c008d7202 */ /* 0x000fe20000000f00 */
[----:B------:R-:W-:-:S02]  /*3800*/  IMAD.MOV.U32 R157, RZ, RZ, R76 ;  /* 0x000000ffff9d7224 */ /* 0x000fc400078e004c */
[----:B------:R-:W-:Y:S02]  /*3810*/  IMAD.MOV.U32 R159, RZ, RZ, R80 ;  /* 0x000000ffff9f7224 */ /* 0x000fe400078e0050 */
[----:B------:R-:W-:Y:S02]  /*3820*/  IMAD.MOV.U32 R163, RZ, RZ, R92 ;  /* 0x000000ffffa37224 */ /* 0x000fe400078e005c */
[----:B------:R-:W-:Y:S02]  /*3830*/  IMAD.MOV.U32 R165, RZ, RZ, R124 ;  /* 0x000000ffffa57224 */ /* 0x000fe400078e007c */
[----:B------:R-:W-:Y:S02]  /*3840*/  IMAD.MOV.U32 R167, RZ, RZ, R138 ;  /* 0x000000ffffa77224 */ /* 0x000fe400078e008a */
[----:B------:R-:W-:Y:S02]  /*3850*/  IMAD.MOV.U32 R88, RZ, RZ, R50 ;  /* 0x000000ffff587224 */ /* 0x000fe400078e0032 */
        /* <DEDUP_REMOVED lines=8> */
[----:B------:R-:W-:Y:S01]  /*38e0*/  IMAD.MOV.U32 R155, RZ, RZ, R72 ;  /* 0x000000ffff9b7224 */ /* 0x000fe200078e0048 */
[----:B------:R-:W-:Y:S06]  /*38f0*/  @!P2 BRA `(.L_x_342) ;  /* 0x000000000004a947 */ /* 0x000fec0003800000 */
[----:B------:R-:W-:Y:S01]  /*3900*/  BPT.TRAP 0x1 ;  /* 0x000000040000795c */ /* 0x000fe20000300000 */
.L_x_342:
[----:B------:R-:W-:Y:S01]  /*3910*/  IMAD R97, R17, 0x8, R16 ;  /* 0x0000000811617824 */ /* 0x000fe200078e0210 */
[----:B------:R-:W-:Y:S01]  /*3920*/  SHF.L.U32 R98, R169, 0x1f, RZ ;  /* 0x0000001fa9627819 */ /* 0x000fe200000006ff */
[----:B------:R-:W-:Y:S03]  /*3930*/  BSSY B1, `(.L_x_343) ;  /* 0x0000003000017945 */ /* 0x000fe60003800000 */
[----:B------:R-:W3:Y:S02]  /*3940*/  SYNCS.PHASECHK.TRANS64.TRYWAIT P5, [R97+URZ+0x29890], R98 ;  /* 0x02989062610075a7 */ /* 0x000ee400080a017f */
[----:B---3--:R-:W-:Y:S05]  /*3950*/  @!P5 BRA `(.L_x_344) ;  /* 0x0000026000f8d947 */ /* 0x008fea0003800000 */
.L_x_663:
[----:B------:R-:W-:Y:S05]  /*3960*/  BSYNC B1 ;  /* 0x0000000000017941 */ /* 0x000fea0003800000 */
.L_x_343:
[----:B------:R-:W-:Y:S04]  /*3970*/  BSSY B1, `(.L_x_345) ;  /* 0x00002b6000017945 */ /* 0x000fe80003800000 */
[----:B------:R-:W-:Y:S05]  /*3980*/  @P3 BRA `(.L_x_346) ;  /* 0x0000002800d03947 */ /* 0x000fea0003800000 */
[----:B------:R-:W-:Y:S01]  /*3990*/  ISETP.NE.AND P3, PT, R34, RZ, PT ;  /* 0x000000ff2200720c */ /* 0x000fe20003f65270 */
[----:B------:R-:W-:-:S12]  /*39a0*/  BSSY B2, `(.L_x_347) ;  /* 0x0000073000027945 */ /* 0x000fd80003800000 */
[----:B------:R-:W-:Y:S05]  /*39b0*/  @!P3 BRA `(.L_x_348) ;  /* 0x0000000400c4b947 */ /* 0x000fea0003800000 */
[----:B012---:R0:W1:Y:S01]  /*39c0*/  LDS.128 R40, [R47+0x1a400] ;  /* 0x01a400002f287984 */ /* 0x0070620000000c00 */
[----:B------:R-:W-:Y:S01]  /*39d0*/  ISETP.GE.AND P3, PT, R22, R133, PT ;  /* 0x000000851600720c */ /* 0x000fe20003f66270 */
[----:B------:R-:W-:-:S12]  /*39e0*/  BSSY B3, `(.L_x_349) ;  /* 0x000006d000037945 */ /* 0x000fd80003800000 */
[----:B0-----:R-:W-:Y:S05]  /*39f0*/  @P3 BRA `(.L_x_350) ;  /* 0x0000000400ac3947 */ /* 0x001fea0003800000 */
[--C-:B------:R-:W-:Y:S02]  /*3a00*/  SHF.R.U32.HI R136, RZ, 0x8, R137.reuse ;  /* 0x00000008ff887819 */ /* 0x100fe40000011689 */
[----:B------:R-:W-:Y:S02]  /*3a10*/  SHF.R.U32.HI R138, RZ, 0x10, R137 ;  /* 0x00000010ff8a7819 */ /* 0x000fe40000011689 */
[----:B------:R-:W-:Y:S01]  /*3a20*/  LOP3.LUT R137, R137, 0xff0000ff, RZ, 0xc0, !PT ;  /* 0xff0000ff89897812 */ /* 0x000fe200078ec0ff */
[----:B------:R-:W-:Y:S01]  /*3a30*/  IMAD.SHL.U32 R176, R136, 0x100, RZ ;  /* 0x0000010088b07824 */ /* 0x000fe200078e00ff */
[----:B------:R-:W-:Y:S01]  /*3a40*/  SHF.R.U32.HI R177, RZ, 0x8, R139 ;  /* 0x00000008ffb17819 */ /* 0x000fe2000001168b */
[----:B------:R-:W-:Y:S01]  /*3a50*/  IMAD.U32 R138, R138, 0x10000, RZ ;  /* 0x000100008a8a7824 */ /* 0x000fe200078e00ff */
[----:B------:R-:W-:Y:S02]  /*3a60*/  LOP3.LUT R178, R139, 0xff0000ff, RZ, 0xc0, !PT ;  /* 0xff0000ff8bb27812 */ /* 0x000fe400078ec0ff */
[----:B------:R-:W-:-:S02]  /*3a70*/  LOP3.LUT R137, R137, 0xff00, R176, 0xf8, !PT ;  /* 0x0000ff0089897812 */ /* 0x000fc400078ef8b0 */
[----:B------:R-:W-:Y:S02]  /*3a80*/  SHF.L.U32 R177, R177, 0x8, RZ ;  /* 0x00000008b1b17819 */ /* 0x000fe400000006ff */
[----:B------:R-:W-:Y:S02]  /*3a90*/  LOP3.LUT R137, R137, 0xff0000, R138, 0xf8, !PT ;  /* 0x00ff000089897812 */ /* 0x000fe400078ef88a */
[----:B------:R-:W-:Y:S02]  /*3aa0*/  F2FP.F16.E4M3.UNPACK_B R138, R167.H1 ;  /* 0x000000a7ff8a723e */ /* 0x000fe400030006ff */
[----:B-1----:R-:W-:Y:S02]  /*3ab0*/  F2FP.F16.E4M3.UNPACK_B R176, R41 ;  /* 0x00000029ffb0723e */ /* 0x002fe400020006ff */
[----:B------:R-:W-:Y:S01]  /*3ac0*/  SHF.R.U32.HI R136, RZ, 0x10, R139 ;  /* 0x00000010ff887819 */ /* 0x000fe2000001168b */
[----:B------:R-:W-:Y:S01]  /*3ad0*/  HADD2.F32 R180, -RZ, R138.H0_H0 ;  /* 0x2000008affb47230 */ /* 0x000fe20000004100 */
[----:B------:R-:W-:Y:S01]  /*3ae0*/  LOP3.LUT R178, R178, 0xff00, R177, 0xf8, !PT ;  /* 0x0000ff00b2b27812 */ /* 0x000fe200078ef8b1 */
[--C-:B------:R-:W-:Y:S01]  /*3af0*/  HADD2.F32 R139, -RZ, R176.reuse.H1_H1 ;  /* 0x300000b0ff8b7230 */ /* 0x100fe20000004100 */
[----:B------:R-:W-:Y:S01]  /*3b00*/  F2FP.F16.E4M3.UNPACK_B R177, R166.H1 ;  /* 0x000000a6ffb1723e */ /* 0x000fe200030006ff */
[----:B------:R-:W-:Y:S01]  /*3b10*/  HADD2.F32 R176, -RZ, R176.H0_H0 ;  /* 0x200000b0ffb07230 */ /* 0x000fe20000004100 */
[----:B------:R-:W-:-:S02]  /*3b20*/  F2FP.F16.E4M3.UNPACK_B R167, R167 ;  /* 0x000000a7ffa7723e */ /* 0x000fc400020006ff */
[CC--:B------:R-:W-:Y:S01]  /*3b30*/  FMUL.FTZ R181, R139.reuse, R180.reuse ;  /* 0x000000b48bb57220 */ /* 0x0c0fe20000410000 */
[--C-:B------:R-:W-:Y:S02]  /*3b40*/  HADD2.F32 R179, -RZ, R177.reuse.H0_H0 ;  /* 0x200000b1ffb37230 */ /* 0x100fe40000004100 */
[C---:B------:R-:W-:Y:S01]  /*3b50*/  FMUL.FTZ R180, R176.reuse, R180 ;  /* 0x000000b4b0b47220 */ /* 0x040fe20000410000 */
[----:B------:R-:W-:Y:S01]  /*3b60*/  HADD2.F32 R177, -RZ, R177.H1_H1 ;  /* 0x300000b1ffb17230 */ /* 0x000fe20000004100 */
[----:B------:R-:W-:Y:S02]  /*3b70*/  F2FP.F16.E4M3.UNPACK_B R166, R166 ;  /* 0x000000a6ffa6723e */ /* 0x000fe400020006ff */
[----:B------:R-:W-:Y:S01]  /*3b80*/  FFMA.FTZ R139, R139, R179, R180 ;  /* 0x000000b38b8b7223 */ /* 0x000fe200000100b4 */
[----:B------:R-:W-:Y:S01]  /*3b90*/  F2FP.F16.E4M3.UNPACK_B R180, R41.H1 ;  /* 0x00000029ffb4723e */ /* 0x000fe200030006ff */
[----:B------:R-:W-:Y:S01]  /*3ba0*/  FFMA.FTZ R176, R176, R179, -R181 ;  /* 0x000000b3b0b07223 */ /* 0x000fe200000108b5 */
[----:B------:R-:W-:-:S03]  /*3bb0*/  HADD2.F32 R179, -RZ, R138.H1_H1 ;  /* 0x3000008affb37230 */ /* 0x000fc60000004100 */
[--C-:B------:R-:W-:Y:S02]  /*3bc0*/  HADD2.F32 R41, -RZ, R180.reuse.H1_H1 ;  /* 0x300000b4ff297230 */ /* 0x100fe40000004100 */
[----:B------:R-:W-:-:S03]  /*3bd0*/  HADD2.F32 R138, -RZ, R180.H0_H0 ;  /* 0x200000b4ff8a7230 */ /* 0x000fc60000004100 */
[CC--:B------:R-:W-:Y:S02]  /*3be0*/  FMUL.FTZ R180, R41.reuse, R179.reuse ;  /* 0x000000b329b47220 */ /* 0x0c0fe40000410000 */
[C---:B------:R-:W-:Y:S02]  /*3bf0*/  FMUL.FTZ R179, R138.reuse, R179 ;  /* 0x000000b38ab37220 */ /* 0x040fe40000410000 */
[-C--:B------:R-:W-:Y:S02]  /*3c00*/  FFMA.FTZ R138, R138, R177.reuse, -R180 ;  /* 0x000000b18a8a7223 */ /* 0x080fe400000108b4 */
[----:B------:R-:W-:Y:S01]  /*3c10*/  FFMA.FTZ R177, R41, R177, R179 ;  /* 0x000000b129b17223 */ /* 0x000fe200000100b3 */
[----:B------:R-:W-:Y:S02]  /*3c20*/  IMAD.U32 R41, R136, 0x10000, RZ ;  /* 0x0001000088297824 */ /* 0x000fe400078e00ff */
[----:B------:R-:W-:Y:S01]  /*3c30*/  IMAD.MOV.U32 R136, RZ, RZ, R43 ;  /* 0x000000ffff887224 */ /* 0x000fe200078e002b */
[----:B------:R-:W-:-:S02]  /*3c40*/  F2FP.F16.E4M3.UNPACK_B R43, R137.H1 ;  /* 0x00000089ff2b723e */ /* 0x000fc400030006ff */
[----:B------:R-:W-:Y:S02]  /*3c50*/  LOP3.LUT R41, R178, 0xff0000, R41, 0xf8, !PT ;  /* 0x00ff0000b2297812 */ /* 0x000fe400078ef829 */
[-C--:B------:R-:W-:Y:S01]  /*3c60*/  F2FP.F16.E4M3.UNPACK_B R181, R136.reuse ;  /* 0x00000088ffb5723e */ /* 0x080fe200020006ff */
[--C-:B------:R-:W-:Y:S01]  /*3c70*/  HADD2.F32 R180, -RZ, R43.reuse.H0_H0 ;  /* 0x2000002bffb47230 */ /* 0x100fe20000004100 */
[-C--:B------:R-:W-:Y:S01]  /*3c80*/  F2FP.F16.E4M3.UNPACK_B R178, R41.reuse.H1 ;  /* 0x00000029ffb2723e */ /* 0x080fe200030006ff */
[----:B------:R-:W-:Y:S01]  /*3c90*/  HADD2.F32 R43, -RZ, R43.H1_H1 ;  /* 0x3000002bff2b7230 */ /* 0x000fe20000004100 */
[----:B------:R-:W-:Y:S01]  /*3ca0*/  F2FP.F16.E4M3.UNPACK_B R136, R136.H1 ;  /* 0x00000088ff88723e */ /* 0x000fe200030006ff */
[--C-:B------:R-:W-:Y:S01]  /*3cb0*/  HADD2.F32 R179, -RZ, R181.reuse.H1_H1 ;  /* 0x300000b5ffb37230 */ /* 0x100fe20000004100 */
[----:B------:R-:W-:Y:S01]  /*3cc0*/  F2FP.SATFINITE.E4M3.F32.PACK_AB_MERGE_C R138, R177, R138, RZ ;  /* 0x0000008ab18a723e */ /* 0x000fe200048070ff */
[--C-:B------:R-:W-:Y:S01]  /*3cd0*/  HADD2.F32 R182, -RZ, R178.reuse.H0_H0 ;  /* 0x200000b2ffb67230 */ /* 0x100fe20000004100 */
[----:B------:R-:W-:Y:S01]  /*3ce0*/  F2FP.F16.E4M3.UNPACK_B R41, R41 ;  /* 0x00000029ff29723e */ /* 0x000fe200020006ff */
[----:B------:R-:W-:Y:S01]  /*3cf0*/  HADD2.F32 R181, -RZ, R181.H0_H0 ;  /* 0x200000b5ffb57230 */ /* 0x000fe20000004100 */
[----:B------:R-:W-:Y:S01]  /*3d00*/  F2FP.SATFINITE.E4M3.F32.PACK_AB_MERGE_C R139, R139, R176, R138 ;  /* 0x000000b08b8b723e */ /* 0x000fe2000480708a */
[----:B------:R-:W-:-:S02]  /*3d10*/  HADD2.F32 R178, -RZ, R178.H1_H1 ;  /* 0x300000b2ffb27230 */ /* 0x000fc40000004100 */
[----:B------:R-:W-:Y:S01]  /*3d20*/  FMUL.FTZ R183, R179, R182 ;  /* 0x000000b6b3b77220 */ /* 0x000fe20000410000 */
[----:B------:R-:W-:Y:S02]  /*3d30*/  F2FP.F16.E4M3.UNPACK_B R138, R42 ;  /* 0x0000002aff8a723e */ /* 0x000fe400020006ff */
[----:B------:R-:W-:Y:S01]  /*3d40*/  F2FP.F16.E4M3.UNPACK_B R137, R137 ;  /* 0x00000089ff89723e */ /* 0x000fe200020006ff */
[C---:B------:R-:W-:Y:S01]  /*3d50*/  FFMA.FTZ R183, R181.reuse, R180, -R183 ;  /* 0x000000b4b5b77223 */ /* 0x040fe200000108b7 */
[----:B------:R-:W-:Y:S01]  /*3d60*/  FMUL.FTZ R181, R181, R182 ;  /* 0x000000b6b5b57220 */ /* 0x000fe20000410000 */
[----:B------:R-:W-:Y:S02]  /*3d70*/  F2FP.F16.E4M3.UNPACK_B R42, R42.H1 ;  /* 0x0000002aff2a723e */ /* 0x000fe400030006ff */
[----:B------:R-:W-:Y:S02]  /*3d80*/  HADD2.F32 R176, -RZ, R137.H0_H0 ;  /* 0x20000089ffb07230 */ /* 0x000fe40000004100 */
[----:B------:R-:W-:Y:S01]  /*3d90*/  FFMA.FTZ R181, R179, R180, R181 ;  /* 0x000000b4b3b57223 */ /* 0x000fe200000100b5 */
[----:B------:R-:W-:-:S02]  /*3da0*/  HADD2.F32 R179, -RZ, R136.H1_H1 ;  /* 0x30000088ffb37230 */ /* 0x000fc40000004100 */
[----:B------:R-:W-:Y:S02]  /*3db0*/  HADD2.F32 R136, -RZ, R136.H0_H0 ;  /* 0x20000088ff887230 */ /* 0x000fe40000004100 */
[----:B------:R-:W-:Y:S02]  /*3dc0*/  HADD2.F32 R137, -RZ, R137.H1_H1 ;  /* 0x30000089ff897230 */ /* 0x000fe40000004100 */
[----:B------:R-:W-:-:S04]  /*3dd0*/  FMUL.FTZ R180, R179, R178 ;  /* 0x000000b2b3b47220 */ /* 0x000fc80000410000 */
[CC--:B------:R-:W-:Y:S01]  /*3de0*/  FFMA.FTZ R180, R136.reuse, R43.reuse, -R180 ;  /* 0x0000002b88b47223 */ /* 0x0c0fe200000108b4 */
[----:B------:R-:W-:Y:S01]  /*3df0*/  FMUL.FTZ R136, R136, R178 ;  /* 0x000000b288887220 */ /* 0x000fe20000410000 */
[--C-:B------:R-:W-:Y:S02]  /*3e00*/  HADD2.F32 R178, -RZ, R41.reuse.H0_H0 ;  /* 0x20000029ffb27230 */ /* 0x100fe40000004100 */
[----:B------:R-:W-:Y:S02]  /*3e10*/  HADD2.F32 R41, -RZ, R41.H1_H1 ;  /* 0x30000029ff297230 */ /* 0x000fe40000004100 */
[----:B------:R-:W-:Y:S01]  /*3e20*/  FFMA.FTZ R136, R179, R43, R136 ;  /* 0x0000002bb3887223 */ /* 0x000fe20000010088 */
[--C-:B------:R-:W-:Y:S02]  /*3e30*/  HADD2.F32 R43, -RZ, R138.reuse.H1_H1 ;  /* 0x3000008aff2b7230 */ /* 0x100fe40000004100 */
[----:B------:R-:W-:Y:S02]  /*3e40*/  HADD2.F32 R138, -RZ, R138.H0_H0 ;  /* 0x2000008aff8a7230 */ /* 0x000fe40000004100 */
[----:B------:R-:W-:-:S02]  /*3e50*/  HADD2.F32 R179, -RZ, R167.H1_H1 ;  /* 0x300000a7ffb37230 */ /* 0x000fc40000004100 */
[CC--:B------:R-:W-:Y:S01]  /*3e60*/  FMUL.FTZ R177, R43.reuse, R178.reuse ;  /* 0x000000b22bb17220 */ /* 0x0c0fe20000410000 */
[----:B------:R-:W-:Y:S02]  /*3e70*/  HADD2.F32 R167, -RZ, R167.H0_H0 ;  /* 0x200000a7ffa77230 */ /* 0x000fe40000004100 */
[----:B------:R-:W-:Y:S01]  /*3e80*/  FMUL.FTZ R178, R138, R178 ;  /* 0x000000b28ab27220 */ /* 0x000fe20000410000 */
[----:B------:R-:W-:Y:S01]  /*3e90*/  F2FP.SATFINITE.E4M3.F32.PACK_AB_MERGE_C R136, R136, R180, RZ ;  /* 0x000000b48888723e */ /* 0x000fe200048070ff */
[-C--:B------:R-:W-:Y:S02]  /*3ea0*/  FFMA.FTZ R177, R138, R176.reuse, -R177 ;  /* 0x000000b08ab17223 */ /* 0x080fe400000108b1 */
[----:B------:R-:W-:Y:S01]  /*3eb0*/  FFMA.FTZ R178, R43, R176, R178 ;  /* 0x000000b02bb27223 */ /* 0x000fe200000100b2 */
[--C-:B------:R-:W-:Y:S01]  /*3ec0*/  HADD2.F32 R43, -RZ, R42.reuse.H1_H1 ;  /* 0x3000002aff2b7230 */ /* 0x100fe20000004100 */
[----:B------:R-:W-:Y:S01]  /*3ed0*/  F2FP.SATFINITE.E4M3.F32.PACK_AB_MERGE_C R136, R181, R183, R136 ;  /* 0x000000b7b588723e */ /* 0x000fe20004807088 */
[----:B------:R-:W-:-:S03]  /*3ee0*/  HADD2.F32 R42, -RZ, R42.H0_H0 ;  /* 0x2000002aff2a7230 */ /* 0x000fc60000004100 */
[CC--:B------:R-:W-:Y:S02]  /*3ef0*/  FMUL.FTZ R138, R43.reuse, R41.reuse ;  /* 0x000000292b8a7220 */ /* 0x0c0fe40000410000 */
[C---:B------:R-:W-:Y:S02]  /*3f00*/  FMUL.FTZ R176, R42.reuse, R41 ;  /* 0x000000292ab07220 */ /* 0x040fe40000410000 */
[-C--:B------:R-:W-:Y:S01]  /*3f10*/  FFMA.FTZ R41, R42, R137.reuse, -R138 ;  /* 0x000000892a297223 */ /* 0x080fe2000001088a */
[----:B------:R-:W-:Y:S01]  /*3f20*/  F2FP.F16.E4M3.UNPACK_B R138, R40.H1 ;  /* 0x00000028ff8a723e */ /* 0x000fe200030006ff */
[----:B------:R-:W-:Y:S01]  /*3f30*/  FFMA.FTZ R42, R43, R137, R176 ;  /* 0x000000892b2a7223 */ /* 0x000fe200000100b0 */
[--C-:B------:R-:W-:Y:S02]  /*3f40*/  HADD2.F32 R137, -RZ, R166.reuse.H1_H1 ;  /* 0x300000a6ff897230 */ /* 0x100fe40000004100 */
[----:B------:R-:W-:Y:S02]  /*3f50*/  HADD2.F32 R166, -RZ, R166.H0_H0 ;  /* 0x200000a6ffa67230 */ /* 0x000fe40000004100 */
[--C-:B------:R-:W-:Y:S01]  /*3f60*/  HADD2.F32 R43, -RZ, R138.reuse.H1_H1 ;  /* 0x3000008aff2b7230 */ /* 0x100fe20000004100 */
[----:B------:R-:W-:Y:S01]  /*3f70*/  F2FP.SATFINITE.E4M3.F32.PACK_AB_MERGE_C R41, R42, R41, RZ ;  /* 0x000000292a29723e */ /* 0x000fe200048070ff */
[----:B------:R-:W-:-:S03]  /*3f80*/  HADD2.F32 R138, -RZ, R138.H0_H0 ;  /* 0x2000008aff8a7230 */ /* 0x000fc60000004100 */
[C---:B------:R-:W-:Y:S01]  /*3f90*/  FMUL.FTZ R176, R43.reuse, R179 ;  /* 0x000000b32bb07220 */ /* 0x040fe20000410000 */
[----:B------:R-:W-:Y:S01]  /*3fa0*/  F2FP.SATFINITE.E4M3.F32.PACK_AB_MERGE_C R177, R178, R177, R41 ;  /* 0x000000b1b2b1723e */ /* 0x000fe20004807029 */
[C---:B------:R-:W-:Y:S01]  /*3fb0*/  FMUL.FTZ R179, R138.reuse, R179 ;  /* 0x000000b38ab37220 */ /* 0x040fe20000410000 */
[----:B------:R-:W-:Y:S02]  /*3fc0*/  IMAD.MOV.U32 R41, RZ, RZ, R139 ;  /* 0x000000ffff297224 */ /* 0x000fe400078e008b */
[----:B------:R-:W-:Y:S01]  /*3fd0*/  FFMA.FTZ R176, R138, R137, -R176 ;  /* 0x000000898ab07223 */ /* 0x000fe200000108b0 */
[----:B------:R-:W-:Y:S01]  /*3fe0*/  MOV R42, R177 ;  /* 0x000000b1002a7202 */ /* 0x000fe20000000f00 */
[----:B------:R-:W-:Y:S01]  /*3ff0*/  FFMA.FTZ R179, R43, R137, R179 ;  /* 0x000000892bb37223 */ /* 0x000fe200000100b3 */
[----:B------:R-:W-:-:S04]  /*4000*/  F2FP.F16.E4M3.UNPACK_B R43, R40 ;  /* 0x00000028ff2b723e */ /* 0x000fc800020006ff */
[----:B------:R-:W-:Y:S01]  /*4010*/  F2FP.SATFINITE.E4M3.F32.PACK_AB_MERGE_C R176, R179, R176, RZ ;  /* 0x000000b0b3b0723e */ /* 0x000fe200048070ff */
[--C-:B------:R-:W-:Y:S02]  /*4020*/  HADD2.F32 R40, -RZ, R43.reuse.H1_H1 ;  /* 0x3000002bff287230 */ /* 0x100fe40000004100 */
[----:B------:R-:W-:-:S03]  /*4030*/  HADD2.F32 R43, -RZ, R43.H0_H0 ;  /* 0x2000002bff2b7230 */ /* 0x000fc60000004100 */
[CC--:B------:R-:W-:Y:S02]  /*4040*/  FMUL.FTZ R137, R40.reuse, R167.reuse ;  /* 0x000000a728897220 */ /* 0x0c0fe40000410000 */
[C---:B------:R-:W-:Y:S02]  /*4050*/  FMUL.FTZ R167, R43.reuse, R167 ;  /* 0x000000a72ba77220 */ /* 0x040fe40000410000 */
[-C--:B------:R-:W-:Y:S01]  /*4060*/  FFMA.FTZ R137, R43, R166.reuse, -R137 ;  /* 0x000000a62b897223 */ /* 0x080fe20000010889 */
[----:B------:R-:W-:Y:S02]  /*4070*/  IMAD.MOV.U32 R43, RZ, RZ, R136 ;  /* 0x000000ffff2b7224 */ /* 0x000fe400078e0088 */
[----:B------:R-:W-:-:S05]  /*4080*/  FFMA.FTZ R167, R40, R166, R167 ;  /* 0x000000a628a77223 */ /* 0x000fca00000100a7 */
[----:B------:R-:W-:-:S05]  /*4090*/  F2FP.SATFINITE.E4M3.F32.PACK_AB_MERGE_C R137, R167, R137, R176 ;  /* 0x00000089a789723e */ /* 0x000fca00048070b0 */
[----:B------:R-:W-:-:S07]  /*40a0*/  IMAD.MOV.U32 R40, RZ, RZ, R137 ;  /* 0x000000ffff287224 */ /* 0x000fce00078e0089 */
.L_x_350:
[----:B------:R-:W-:Y:S05]  /*40b0*/  BSYNC B3 ;  /* 0x0000000000037941 */ /* 0x000fea0003800000 */
.L_x_349:
[----:B-1----:R4:W-:Y:S02]  /*40c0*/  STG.E.128 desc[UR54][R48.64], R40 ;  /* 0x0000002830007986 */ /* 0x0029e4000c101d36 */
.L_x_348:
[----:B------:R-:W-:Y:S05]  /*40d0*/  BSYNC B2 ;  /* 0x0000000000027941 */ /* 0x000fea0003800000 */
.L_x_347:
[----:B------:R-:W-:Y:S01]  /*40e0*/  ISETP.NE.AND P3, PT, R35, RZ, PT ;  /* 0x000000ff2300720c */ /* 0x000fe20003f65270 */
[----:B------:R-:W-:-:S12]  /*40f0*/  BSSY B2, `(.L_x_351) ;  /* 0x0000073000027945 */ /* 0x000fd80003800000 */
[----:B------:R-:W-:Y:S05]  /*4100*/  @!P3 BRA `(.L_x_352) ;  /* 0x0000000400c4b947 */ /* 0x000fea0003800000 */
[----:B012-4-:R0:W1:Y:S01]  /*4110*/  LDS.128 R40, [R46+0x1a400] ;  /* 0x01a400002e287984 */ /* 0x0170620000000c00 */
[----:B------:R-:W-:Y:S01]  /*4120*/  ISETP.GE.AND P3, PT, R170, R133, PT ;  /* 0x00000085aa00720c */ /* 0x000fe20003f66270 */
[----:B------:R-:W-:-:S12]  /*4130*/  BSSY B3, `(.L_x_353) ;  /* 0x000006d000037945 */ /* 0x000fd80003800000 */
[----:B0-----:R-:W-:Y:S05]  /*4140*/  @P3 BRA `(.L_x_354) ;  /* 0x0000000400ac3947 */ /* 0x001fea0003800000 */
[--C-:B------:R-:W-:Y:S02]  /*4150*/  SHF.R.U32.HI R136, RZ, 0x8, R95.reuse ;  /* 0x00000008ff887819 */ /* 0x100fe4000001165f */
[----:B------:R-:W-:Y:S02]  /*4160*/  LOP3.LUT R124, R95, 0xff0000ff, RZ, 0xc0, !PT ;  /* 0xff0000ff5f7c7812 */ /* 0x000fe400078ec0ff */
[----:B------:R-:W-:Y:S01]  /*4170*/  SHF.R.U32.HI R95, RZ, 0x10, R95 ;  /* 0x00000010ff5f7819 */ /* 0x000fe2000001165f */
[----:B------:R-:W-:Y:S01]  /*4180*/  IMAD.SHL.U32 R136, R136, 0x100, RZ ;  /* 0x0000010088887824 */ /* 0x000fe200078e00ff */
[----:B------:R-:W-:Y:S02]  /*4190*/  SHF.R.U32.HI R137, RZ, 0x8, R125 ;  /* 0x00000008ff897819 */ /* 0x000fe4000001167d */
[----:B------:R-:W-:Y:S01]  /*41a0*/  LOP3.LUT R138, R125, 0xff0000ff, RZ, 0xc0, !PT ;  /* 0xff0000ff7d8a7812 */ /* 0x000fe200078ec0ff */
[----:B------:R-:W-:Y:S01]  /*41b0*/  IMAD.U32 R95, R95, 0x10000, RZ ;  /* 0x000100005f5f7824 */ /* 0x000fe200078e00ff */
[----:B------:R-:W-:Y:S01]  /*41c0*/  LOP3.LUT R124, R124, 0xff00, R136, 0xf8, !PT ;  /* 0x0000ff007c7c7812 */ /* 0x000fe200078ef888 */
[----:B------:R-:W-:Y:S01]  /*41d0*/  IMAD.SHL.U32 R137, R137, 0x100, RZ ;  /* 0x0000010089897824 */ /* 0x000fe200078e00ff */
[----:B-1----:R-:W-:-:S02]  /*41e0*/  F2FP.F16.E4M3.UNPACK_B R136, R41 ;  /* 0x00000029ff88723e */ /* 0x002fc400020006ff */
[----:B------:R-:W-:Y:S02]  /*41f0*/  LOP3.LUT R95, R124, 0xff0000, R95, 0xf8, !PT ;  /* 0x00ff00007c5f7812 */ /* 0x000fe400078ef85f */
[-C--:B------:R-:W-:Y:S02]  /*4200*/  F2FP.F16.E4M3.UNPACK_B R124, R165.reuse.H1 ;  /* 0x000000a5ff7c723e */ /* 0x080fe400030006ff */
[----:B------:R-:W-:Y:S01]  /*4210*/  SHF.R.U32.HI R94, RZ, 0x10, R125 ;  /* 0x00000010ff5e7819 */ /* 0x000fe2000001167d */
[----:B------:R-:W-:Y:S01]  /*4220*/  HADD2.F32 R125, -RZ, R136.H1_H1 ;  /* 0x30000088ff7d7230 */ /* 0x000fe20000004100 */
[----:B------:R-:W-:Y:S01]  /*4230*/  LOP3.LUT R138, R138, 0xff00, R137, 0xf8, !PT ;  /* 0x0000ff008a8a7812 */ /* 0x000fe200078ef889 */
[----:B------:R-:W-:Y:S01]  /*4240*/  HADD2.F32 R166, -RZ, R124.H0_H0 ;  /* 0x2000007cffa67230 */ /* 0x000fe20000004100 */
        /* <DEDUP_REMOVED lines=18> */
[----:B------:R-:W-:Y:S01]  /*4370*/  IMAD.U32 R41, R94, 0x10000, RZ ;  /* 0x000100005e297824 */ /* 0x000fe200078e00ff */
[----:B------:R-:W-:Y:S02]  /*4380*/  MOV R94, R43 ;  /* 0x0000002b005e7202 */ /* 0x000fe40000000f00 */
        /* <DEDUP_REMOVED lines=57> */
[-C--:B------:R-:W-:Y:S01]  /*4720*/  FFMA.FTZ R136, R124, R95.reuse, -R136 ;  /* 0x0000005f7c887223 */ /* 0x080fe20000010888 */
[----:B------:R-:W-:Y:S01]  /*4730*/  FFMA.FTZ R139, R43, R95, R139 ;  /* 0x0000005f2b8b7223 */ /* 0x000fe2000001008b */
[----:B------:R-:W-:Y:S01]  /*4740*/  F2FP.F16.E4M3.UNPACK_B R43, R40 ;  /* 0x00000028ff2b723e */ /* 0x000fe200020006ff */
[----:B------:R-:W-:-:S03]  /*4750*/  IMAD.MOV.U32 R42, RZ, RZ, R137 ;  /* 0x000000ffff2a7224 */ /* 0x000fc600078e0089 */
        /* <DEDUP_REMOVED lines=10> */
.L_x_354:
[----:B------:R-:W-:Y:S05]  /*4800*/  BSYNC B3 ;  /* 0x0000000000037941 */ /* 0x000fea0003800000 */
.L_x_353:
[----:B-1----:R0:W-:Y:S02]  /*4810*/  STG.E.128 desc[UR54][R48.64+0x20], R40 ;  /* 0x0000202830007986 */ /* 0x0021e4000c101d36 */
.L_x_352:
[----:B------:R-:W-:Y:S05]  /*4820*/  BSYNC B2 ;  /* 0x0000000000027941 */ /* 0x000fea0003800000 */
.L_x_351:
        /* <DEDUP_REMOVED lines=83> */
[--C-:B------:R-:W-:Y:S02]  /*4d60*/  HADD2.F32 R43, -RZ, R42.reuse.H1_H1 ;  /* 0x3000002aff2b7230 */ /* 0x100fe40000004100 */
        /* <DEDUP_REMOVED lines=24> */
[----:B------:R-:W-:Y:S01]  /*4ef0*/  F2FP.SATFINITE.E4M3.F32.PACK_AB_MERGE_C R43, R137, R139, R86 ;  /* 0x0000008b892b723e */ /* 0x000fe20004807056 */
[----:B------:R-:W-:-:S05]  /*4f00*/  FFMA.FTZ R163, R40, R162, R163 ;  /* 0x000000a228a37223 */ /* 0x000fca00000100a3 */
[----:B------:R-:W-:-:S07]  /*4f10*/  F2FP.SATFINITE.E4M3.F32.PACK_AB_MERGE_C R40, R163, R87, R94 ;  /* 0x00000057a328723e */ /* 0x000fce000480705e */
.L_x_358:
[----:B------:R-:W-:Y:S05]  /*4f20*/  BSYNC B3 ;  /* 0x0000000000037941 */ /* 0x000fea0003800000 */
.L_x_357:
[----:B-1----:R0:W-:Y:S02]  /*4f30*/  STG.E.128 desc[UR54][R48.64+0x40], R40 ;  /* 0x0000402830007986 */ /* 0x0021e4000c101d36 */
.L_x_356:
[----:B------:R-:W-:Y:S05]  /*4f40*/  BSYNC B2 ;  /* 0x0000000000027941 */ /* 0x000fea0003800000 */
.L_x_355:
        /* <DEDUP_REMOVED lines=14> */
[----:B------:R-:W-:-:S02]  /*5030*/  LOP3.LUT R84, R84, 0xff00, R87, 0xf8, !PT ;  /* 0x0000ff0054547812 */ /* 0x000fc400078ef857 */
[----:B------:R-:W-:Y:S02]  /*5040*/  SHF.R.U32.HI R82, RZ, 0x10, R85 ;  /* 0x00000010ff527819 */ /* 0x000fe40000011655 */
[----:B------:R-:W-:Y:S02]  /*5050*/  SHF.L.U32 R85, R86, 0x8, RZ ;  /* 0x0000000856557819 */ /* 0x000fe400000006ff */
[----:B------:R-:W-:Y:S02]  /*5060*/  LOP3.LUT R83, R84, 0xff0000, R83, 0xf8, !PT ;  /* 0x00ff000054537812 */ /* 0x000fe400078ef853 */
[----:B------:R-:W-:Y:S02]  /*5070*/  F2FP.F16.E4M3.UNPACK_B R84, R161.H1 ;  /* 0x000000a1ff54723e */ /* 0x000fe400030006ff */
[----:B-1----:R-:W-:Y:S02]  /*5080*/  F2FP.F16.E4M3.UNPACK_B R86, R41 ;  /* 0x00000029ff56723e */ /* 0x002fe400020006ff */
[----:B------:R-:W-:Y:S01]  /*5090*/  LOP3.LUT R92, R92, 0xff00, R85, 0xf8, !PT ;  /* 0x0000ff005c5c7812 */ /* 0x000fe200078ef855 */
[----:B------:R-:W-:Y:S01]  /*50a0*/  HADD2.F32 R94, -RZ, R84.H0_H0 ;  /* 0x20000054ff5e7230 */ /* 0x000fe20000004100 */
[-C--:B------:R-:W-:Y:S01]  /*50b0*/  F2FP.F16.E4M3.UNPACK_B R87, R160.reuse.H1 ;  /* 0x000000a0ff57723e */ /* 0x080fe200030006ff */
[--C-:B------:R-:W-:Y:S01]  /*50c0*/  HADD2.F32 R85, -RZ, R86.reuse.H1_H1 ;  /* 0x30000056ff557230 */ /* 0x100fe20000004100 */
[----:B------:R-:W-:Y:S01]  /*50d0*/  F2FP.F16.E4M3.UNPACK_B R161, R161 ;  /* 0x000000a1ffa1723e */ /* 0x000fe200020006ff */
[----:B------:R-:W-:Y:S01]  /*50e0*/  HADD2.F32 R86, -RZ, R86.H0_H0 ;  /* 0x20000056ff567230 */ /* 0x000fe20000004100 */
[----:B------:R-:W-:Y:S01]  /*50f0*/  F2FP.F16.E4M3.UNPACK_B R160, R160 ;  /* 0x000000a0ffa0723e */ /* 0x000fe200020006ff */
[----:B------:R-:W-:-:S02]  /*5100*/  HADD2.F32 R93, -RZ, R87.H0_H0 ;  /* 0x20000057ff5d7230 */ /* 0x000fc40000004100 */
[-C--:B------:R-:W-:Y:S01]  /*5110*/  FMUL.FTZ R95, R85, R94.reuse ;  /* 0x0000005e555f7220 */ /* 0x080fe20000410000 */
[----:B------:R-:W-:Y:S02]  /*5120*/  HADD2.F32 R87, -RZ, R87.H1_H1 ;  /* 0x30000057ff577230 */ /* 0x000fe40000004100 */
[C---:B------:R-:W-:Y:S01]  /*5130*/  FMUL.FTZ R94, R86.reuse, R94 ;  /* 0x0000005e565e7220 */ /* 0x040fe20000410000 */
[----:B------:R-:W-:-:S03]  /*5140*/  FFMA.FTZ R86, R86, R93, -R95 ;  /* 0x0000005d56567223 */ /* 0x000fc6000001085f */
[----:B------:R-:W-:Y:S01]  /*5150*/  FFMA.FTZ R85, R85, R93, R94 ;  /* 0x0000005d55557223 */ /* 0x000fe2000001005e */
[----:B------:R-:W-:Y:S01]  /*5160*/  F2FP.F16.E4M3.UNPACK_B R94, R41.H1 ;  /* 0x00000029ff5e723e */ /* 0x000fe200030006ff */
[----:B------:R-:W-:-:S04]  /*5170*/  HADD2.F32 R93, -RZ, R84.H1_H1 ;  /* 0x30000054ff5d7230 */ /* 0x000fc80000004100 */
        /* <DEDUP_REMOVED lines=31> */
[----:B------:R-:W-:-:S03]  /*5370*/  HADD2.F32 R82, -RZ, R82.H0_H0 ;  /* 0x20000052ff527230 */ /* 0x000fc60000004100 */
[----:B------:R-:W-:-:S04]  /*5380*/  FMUL.FTZ R94, R93, R92 ;  /* 0x0000005c5d5e7220 */ /* 0x000fc80000410000 */
[C---:B------:R-:W-:Y:S01]  /*5390*/  FFMA.FTZ R94, R82.reuse, R43, -R94 ;  /* 0x0000002b525e7223 */ /* 0x040fe2000001085e */
[----:B------:R-:W-:Y:S01]  /*53a0*/  FMUL.FTZ R82, R82, R92 ;  /* 0x0000005c52527220 */ /* 0x000fe20000410000 */
[----:B------:R-:W-:-:S03]  /*53b0*/  HADD2.F32 R92, -RZ, R41.H0_H0 ;  /* 0x20000029ff5c7230 */ /* 0x000fc60000004100 */
[----:B------:R-:W-:Y:S01]  /*53c0*/  FFMA.FTZ R82, R93, R43, R82 ;  /* 0x0000002b5d527223 */ /* 0x000fe20000010052 */
[--C-:B------:R-:W-:Y:S02]  /*53d0*/  HADD2.F32 R43, -RZ, R84.reuse.H1_H1 ;  /* 0x30000054ff2b7230 */ /* 0x100fe40000004100 */
[----:B------:R-:W-:Y:S02]  /*53e0*/  HADD2.F32 R84, -RZ, R84.H0_H0 ;  /* 0x20000054ff547230 */ /* 0x000fe40000004100 */
[--C-:B------:R-:W-:Y:S02]  /*53f0*/  HADD2.F32 R93, -RZ, R161.reuse.H1_H1 ;  /* 0x300000a1ff5d7230 */ /* 0x100fe40000004100 */
[-C--:B------:R-:W-:Y:S01]  /*5400*/  FMUL.FTZ R87, R43, R92.reuse ;  /* 0x0000005c2b577220 */ /* 0x080fe20000410000 */
[----:B------:R-:W-:Y:S02]  /*5410*/  HADD2.F32 R161, -RZ, R161.H0_H0 ;  /* 0x200000a1ffa17230 */ /* 0x000fe40000004100 */
[----:B------:R-:W-:Y:S01]  /*5420*/  FMUL.FTZ R92, R84, R92 ;  /* 0x0000005c545c7220 */ /* 0x000fe20000410000 */
[----:B------:R-:W-:Y:S01]  /*5430*/  F2FP.SATFINITE.E4M3.F32.PACK_AB_MERGE_C R82, R82, R94, RZ ;  /* 0x0000005e5252723e */ /* 0x000fe200048070ff */
[----:B------:R-:W-:Y:S01]  /*5440*/  FFMA.FTZ R87, R84, R86, -R87 ;  /* 0x0000005654577223 */ /* 0x000fe20000010857 */
[----:B------:R-:W-:-:S02]  /*5450*/  HADD2.F32 R84, -RZ, R41.H1_H1 ;  /* 0x30000029ff547230 */ /* 0x000fc40000004100 */
[----:B------:R-:W-:Y:S01]  /*5460*/  FFMA.FTZ R92, R43, R86, R92 ;  /* 0x000000562b5c7223 */ /* 0x000fe2000001005c */
[--C-:B------:R-:W-:Y:S02]  /*5470*/  HADD2.F32 R43, -RZ, R42.reuse.H1_H1 ;  /* 0x3000002aff2b7230 */ /* 0x100fe40000004100 */
[----:B------:R-:W-:Y:S02]  /*5480*/  HADD2.F32 R41, -RZ, R42.H0_H0 ;  /* 0x2000002aff297230 */ /* 0x000fe40000004100 */
[----:B------:R-:W-:Y:S02]  /*5490*/  HADD2.F32 R42, -RZ, R83.H1_H1 ;  /* 0x30000053ff2a7230 */ /* 0x000fe40000004100 */
[-C--:B------:R-:W-:Y:S01]  /*54a0*/  FMUL.FTZ R86, R43, R84.reuse ;  /* 0x000000542b567220 */ /* 0x080fe20000410000 */
[--C-:B------:R-:W-:Y:S02]  /*54b0*/  HADD2.F32 R83, -RZ, R160.reuse.H1_H1 ;  /* 0x300000a0ff537230 */ /* 0x100fe40000004100 */
[----:B------:R-:W-:Y:S01]  /*54c0*/  FMUL.FTZ R84, R41, R84 ;  /* 0x0000005429547220 */ /* 0x000fe20000410000 */
[----:B------:R-:W-:-:S02]  /*54d0*/  HADD2.F32 R160, -RZ, R160.H0_H0 ;  /* 0x200000a0ffa07230 */ /* 0x000fc40000004100 */
[-C--:B------:R-:W-:Y:S01]  /*54e0*/  FFMA.FTZ R41, R41, R42.reuse, -R86 ;  /* 0x0000002a29297223 */ /* 0x080fe20000010856 */
[----:B------:R-:W-:Y:S01]  /*54f0*/  FFMA.FTZ R42, R43, R42, R84 ;  /* 0x0000002a2b2a7223 */ /* 0x000fe20000010054 */
[----:B------:R-:W-:-:S04]  /*5500*/  F2FP.F16.E4M3.UNPACK_B R84, R40.H1 ;  /* 0x00000028ff54723e */ /* 0x000fc800030006ff */
[----:B------:R-:W-:Y:S01]  /*5510*/  F2FP.SATFINITE.E4M3.F32.PACK_AB_MERGE_C R41, R42, R41, RZ ;  /* 0x000000292a29723e */ /* 0x000fe200048070ff */
[--C-:B------:R-:W-:Y:S02]  /*5520*/  HADD2.F32 R43, -RZ, R84.reuse.H1_H1 ;  /* 0x30000054ff2b7230 */ /* 0x100fe40000004100 */
[----:B------:R-:W-:Y:S01]  /*5530*/  HADD2.F32 R84, -RZ, R84.H0_H0 ;  /* 0x20000054ff547230 */ /* 0x000fe20000004100 */
[----:B------:R-:W-:Y:S01]  /*5540*/  F2FP.SATFINITE.E4M3.F32.PACK_AB_MERGE_C R42, R92, R87, R41 ;  /* 0x000000575c2a723e */ /* 0x000fe20004807029 */
[----:B------:R-:W-:Y:S02]  /*5550*/  IMAD.MOV.U32 R41, RZ, RZ, R85 ;  /* 0x000000ffff297224 */ /* 0x000fe400078e0055 */
[-C--:B------:R-:W-:Y:S01]  /*5560*/  FMUL.FTZ R86, R43, R93.reuse ;  /* 0x0000005d2b567220 */ /* 0x080fe20000410000 */
[----:B------:R-:W-:-:S03]  /*5570*/  FMUL.FTZ R93, R84, R93 ;  /* 0x0000005d545d7220 */ /* 0x000fc60000410000 */
        /* <DEDUP_REMOVED lines=12> */
.L_x_362:
[----:B------:R-:W-:Y:S05]  /*5640*/  BSYNC B3 ;  /* 0x0000000000037941 */ /* 0x000fea0003800000 */
.L_x_361:
[----:B-1----:R0:W-:Y:S02]  /*5650*/  STG.E.128 desc[UR54][R48.64+0x60], R40 ;  /* 0x0000602830007986 */ /* 0x0021e4000c101d36 */
.L_x_360:
[----:B------:R-:W-:Y:S05]  /*5660*/  BSYNC B2 ;  /* 0x0000000000027941 */ /* 0x000fea0003800000 */
.L_x_359:
[----:B------:R-:W-:Y:S01]  /*5670*/  ISETP.NE.AND P3, PT, R38, RZ, PT ;  /* 0x000000ff2600720c */ /* 0x000fe20003f65270 */
[----:B------:R-:W-:-:S12]  /*5680*/  BSSY B2, `(.L_x_363) ;  /* 0x0000072000027945 */ /* 0x000fd80003800000 */
[----:B------:R-:W-:Y:S05]  /*5690*/  @!P3 BRA `(.L_x_364) ;  /* 0x0000000400c0b947 */ /* 0x000fea0003800000 */
[----:B012-4-:R0:W1:Y:S01]  /*56a0*/  LDS.128 R40, [R47+0x1f400] ;  /* 0x01f400002f287984 */ /* 0x0170620000000c00 */
[----:B------:R-:W-:Y:S01]  /*56b0*/  ISETP.GE.AND P3, PT, R171, R133, PT ;  /* 0x00000085ab00720c */ /* 0x000fe20003f66270 */
[----:B------:R-:W-:-:S12]  /*56c0*/  BSSY B3, `(.L_x_365) ;  /* 0x000006c000037945 */ /* 0x000fd80003800000 */
[----:B0-----:R-:W-:Y:S05]  /*56d0*/  @P3 BRA `(.L_x_366) ;  /* 0x0000000400a83947 */ /* 0x001fea0003800000 */
[----:B-1----:R-:W-:Y:S01]  /*56e0*/  IMAD.MOV.U32 R80, RZ, RZ, R41 ;  /* 0x000000ffff507224 */ /* 0x002fe200078e0029 */
[----:B------:R-:W-:Y:S02]  /*56f0*/  F2FP.F16.E4M3.UNPACK_B R82, R159.H1 ;  /* 0x0000009fff52723e */ /* 0x000fe400030006ff */
[----:B------:R-:W-:Y:S02]  /*5700*/  F2FP.F16.E4M3.UNPACK_B R41, R158.H1 ;  /* 0x0000009eff29723e */ /* 0x000fe400030006ff */
[----:B------:R-:W-:Y:S01]  /*5710*/  F2FP.F16.E4M3.UNPACK_B R78, R80 ;  /* 0x00000050ff4e723e */ /* 0x000fe200020006ff */
[----:B------:R-:W-:Y:S02]  /*5720*/  HADD2.F32 R85, -RZ, R82.H0_H0 ;  /* 0x20000052ff557230 */ /* 0x000fe40000004100 */
[----:B------:R-:W-:Y:S02]  /*5730*/  HADD2.F32 R84, -RZ, R41.H0_H0 ;  /* 0x20000029ff547230 */ /* 0x000fe40000004100 */
[----:B------:R-:W-:-:S02]  /*5740*/  HADD2.F32 R83, -RZ, R78.H1_H1 ;  /* 0x3000004eff537230 */ /* 0x000fc40000004100 */
[----:B------:R-:W-:Y:S02]  /*5750*/  HADD2.F32 R78, -RZ, R78.H0_H0 ;  /* 0x2000004eff4e7230 */ /* 0x000fe40000004100 */
[----:B------:R-:W-:Y:S02]  /*5760*/  HADD2.F32 R82, -RZ, R82.H1_H1 ;  /* 0x30000052ff527230 */ /* 0x000fe40000004100 */
[-C--:B------:R-:W-:Y:S01]  /*5770*/  FMUL.FTZ R87, R83, R85.reuse ;  /* 0x0000005553577220 */ /* 0x080fe20000410000 */
[----:B------:R-:W-:Y:S02]  /*5780*/  HADD2.F32 R41, -RZ, R41.H1_H1 ;  /* 0x30000029ff297230 */ /* 0x000fe40000004100 */
[C---:B------:R-:W-:Y:S01]  /*5790*/  FMUL.FTZ R86, R78.reuse, R85 ;  /* 0x000000554e567220 */ /* 0x040fe20000410000 */
[----:B------:R-:W-:-:S03]  /*57a0*/  FFMA.FTZ R78, R78, R84, -R87 ;  /* 0x000000544e4e7223 */ /* 0x000fc60000010857 */
[----:B------:R-:W-:Y:S01]  /*57b0*/  FFMA.FTZ R83, R83, R84, R86 ;  /* 0x0000005453537223 */ /* 0x000fe20000010056 */
[----:B------:R-:W-:Y:S02]  /*57c0*/  F2FP.F16.E4M3.UNPACK_B R84, R80.H1 ;  /* 0x00000050ff54723e */ /* 0x000fe400030006ff */
[----:B------:R-:W-:Y:S02]  /*57d0*/  MOV R80, R40 ;  /* 0x0000002800507202 */ /* 0x000fe40000000f00 */
[----:B------:R-:W-:Y:S01]  /*57e0*/  F2FP.F16.E4M3.UNPACK_B R86, R159 ;  /* 0x0000009fff56723e */ /* 0x000fe200020006ff */
[--C-:B------:R-:W-:Y:S02]  /*57f0*/  HADD2.F32 R85, -RZ, R84.reuse.H1_H1 ;  /* 0x30000054ff557230 */ /* 0x100fe40000004100 */
[----:B------:R-:W-:Y:S02]  /*5800*/  HADD2.F32 R84, -RZ, R84.H0_H0 ;  /* 0x20000054ff547230 */ /* 0x000fe40000004100 */
[----:B------:R-:W-:-:S02]  /*5810*/  HADD2.F32 R92, -RZ, R86.H1_H1 ;  /* 0x30000056ff5c7230 */ /* 0x000fc40000004100 */
[-C--:B------:R-:W-:Y:S01]  /*5820*/  FMUL.FTZ R87, R85, R82.reuse ;  /* 0x0000005255577220 */ /* 0x080fe20000410000 */
[----:B------:R-:W-:-:S03]  /*5830*/  FMUL.FTZ R40, R84, R82 ;  /* 0x0000005254287220 */ /* 0x000fc60000410000 */
[-C--:B------:R-:W-:Y:S01]  /*5840*/  FFMA.FTZ R82, R84, R41.reuse, -R87 ;  /* 0x0000002954527223 */ /* 0x080fe20000010857 */
[----:B------:R-:W-:Y:S01]  /*5850*/  F2FP.F16.E4M3.UNPACK_B R84, R158 ;  /* 0x0000009eff54723e */ /* 0x000fe200020006ff */
[----:B------:R-:W-:Y:S01]  /*5860*/  FFMA.FTZ R85, R85, R41, R40 ;  /* 0x0000002955557223 */ /* 0x000fe20000010028 */
[-C--:B------:R-:W-:Y:S02]  /*5870*/  F2FP.F16.E4M3.UNPACK_B R40, R80.reuse.H1 ;  /* 0x00000050ff28723e */ /* 0x080fe400030006ff */
[----:B------:R-:W-:Y:S01]  /*5880*/  F2FP.F16.E4M3.UNPACK_B R80, R80 ;  /* 0x00000050ff50723e */ /* 0x000fe200020006ff */
[----:B------:R-:W-:Y:S02]  /*5890*/  HADD2.F32 R87, -RZ, R84.H1_H1 ;  /* 0x30000054ff577230 */ /* 0x000fe40000004100 */
[--C-:B------:R-:W-:Y:S02]  /*58a0*/  HADD2.F32 R41, -RZ, R40.reuse.H1_H1 ;  /* 0x30000028ff297230 */ /* 0x100fe40000004100 */
[----:B------:R-:W-:-:S03]  /*58b0*/  HADD2.F32 R40, -RZ, R40.H0_H0 ;  /* 0x20000028ff287230 */ /* 0x000fc60000004100 */
[CC--:B------:R-:W-:Y:S02]  /*58c0*/  FMUL.FTZ R93, R41.reuse, R92.reuse ;  /* 0x0000005c295d7220 */ /* 0x0c0fe40000410000 */
[C---:B------:R-:W-:Y:S02]  /*58d0*/  FMUL.FTZ R92, R40.reuse, R92 ;  /* 0x0000005c285c7220 */ /* 0x040fe40000410000 */
[-C--:B------:R-:W-:Y:S02]  /*58e0*/  FFMA.FTZ R40, R40, R87.reuse, -R93 ;  /* 0x0000005728287223 */ /* 0x080fe4000001085d */
[----:B------:R-:W-:Y:S01]  /*58f0*/  FFMA.FTZ R41, R41, R87, R92 ;  /* 0x0000005729297223 */ /* 0x000fe2000001005c */
[----:B------:R-:W-:Y:S01]  /*5900*/  F2FP.SATFINITE.E4M3.F32.PACK_AB_MERGE_C R92, R85, R82, RZ ;  /* 0x00000052555c723e */ /* 0x000fe200048070ff */
[----:B------:R-:W-:Y:S01]  /*5910*/  HADD2.F32 R85, -RZ, R86.H0_H0 ;  /* 0x20000056ff557230 */ /* 0x000fe20000004100 */
[--C-:B------:R-:W-:Y:S01]  /*5920*/  SHF.R.U32.HI R86, RZ, 0x10, R81.reuse ;  /* 0x00000010ff567819 */ /* 0x100fe20000011651 */
[--C-:B------:R-:W-:Y:S01]  /*5930*/  HADD2.F32 R82, -RZ, R80.reuse.H1_H1 ;  /* 0x30000050ff527230 */ /* 0x100fe20000004100 */
[----:B------:R-:W-:Y:S01]  /*5940*/  F2FP.SATFINITE.E4M3.F32.PACK_AB_MERGE_C R78, R83, R78, R92 ;  /* 0x0000004e534e723e */ /* 0x000fe2000480705c */
[----:B------:R-:W-:Y:S01]  /*5950*/  HADD2.F32 R80, -RZ, R80.H0_H0 ;  /* 0x20000050ff507230 */ /* 0x000fe20000004100 */
[----:B------:R-:W-:Y:S01]  /*5960*/  SHF.R.U32.HI R83, RZ, 0x8, R81 ;  /* 0x00000008ff537819 */ /* 0x000fe20000011651 */
[----:B------:R-:W-:-:S02]  /*5970*/  HADD2.F32 R87, -RZ, R84.H0_H0 ;  /* 0x20000054ff577230 */ /* 0x000fc40000004100 */
[-C--:B------:R-:W-:Y:S01]  /*5980*/  FMUL.FTZ R93, R82, R85.reuse ;  /* 0x00000055525d7220 */ /* 0x080fe20000410000 */
[----:B------:R-:W-:Y:S01]  /*5990*/  LOP3.LUT R84, R81, 0xff0000ff, RZ, 0xc0, !PT ;  /* 0xff0000ff51547812 */ /* 0x000fe200078ec0ff */
[C---:B------:R-:W-:Y:S01]  /*59a0*/  FMUL.FTZ R95, R80.reuse, R85 ;  /* 0x00000055505f7220 */ /* 0x040fe20000410000 */
[----:B------:R-:W-:Y:S02]  /*59b0*/  IMAD.SHL.U32 R81, R83, 0x100, RZ ;  /* 0x0000010053517824 */ /* 0x000fe400078e00ff */
[-C--:B------:R-:W-:Y:S01]  /*59c0*/  FFMA.FTZ R85, R80, R87.reuse, -R93 ;  /* 0x0000005750557223 */ /* 0x080fe2000001085d */
[----:B------:R-:W-:Y:S01]  /*59d0*/  SHF.R.U32.HI R92, RZ, 0x10, R79 ;  /* 0x00000010ff5c7819 */ /* 0x000fe2000001164f */
[----:B------:R-:W-:Y:S01]  /*59e0*/  FFMA.FTZ R80, R82, R87, R95 ;  /* 0x0000005752507223 */ /* 0x000fe2000001005f */
[----:B------:R-:W-:Y:S02]  /*59f0*/  SHF.R.U32.HI R87, RZ, 0x8, R79 ;  /* 0x00000008ff577819 */ /* 0x000fe4000001164f */
[----:B------:R-:W-:-:S02]  /*5a00*/  LOP3.LUT R82, R79, 0xff0000ff, RZ, 0xc0, !PT ;  /* 0xff0000ff4f527812 */ /* 0x000fc400078ec0ff */
[----:B------:R-:W-:Y:S01]  /*5a10*/  LOP3.LUT R84, R84, 0xff00, R81, 0xf8, !PT ;  /* 0x0000ff0054547812 */ /* 0x000fe200078ef851 */
[----:B------:R-:W-:Y:S01]  /*5a20*/  IMAD.SHL.U32 R79, R87, 0x100, RZ ;  /* 0x00000100574f7824 */ /* 0x000fe200078e00ff */
[----:B------:R-:W-:Y:S01]  /*5a30*/  F2FP.SATFINITE.E4M3.F32.PACK_AB_MERGE_C R40, R41, R40, RZ ;  /* 0x000000282928723e */ /* 0x000fe200048070ff */
[----:B------:R-:W-:Y:S01]  /*5a40*/  IMAD.U32 R81, R86, 0x10000, RZ ;  /* 0x0001000056517824 */ /* 0x000fe200078e00ff */
[----:B------:R-:W-:Y:S01]  /*5a50*/  MOV R41, R78 ;  /* 0x0000004e00297202 */ /* 0x000fe20000000f00 */
[----:B------:R-:W-:Y:S01]  /*5a60*/  IMAD.MOV.U32 R86, RZ, RZ, R43 ;  /* 0x000000ffff567224 */ /* 0x000fe200078e002b */
[----:B------:R-:W-:Y:S01]  /*5a70*/  LOP3.LUT R82, R82, 0xff00, R79, 0xf8, !PT ;  /* 0x0000ff0052527812 */ /* 0x000fe200078ef84f */
[----:B------:R-:W-:Y:S01]  /*5a80*/  IMAD.U32 R79, R92, 0x10000, RZ ;  /* 0x000100005c4f7824 */ /* 0x000fe200078e00ff */
[----:B------:R-:W-:Y:S02]  /*5a90*/  LOP3.LUT R81, R84, 0xff0000, R81, 0xf8, !PT ;  /* 0x00ff000054517812 */ /* 0x000fe400078ef851 */
[----:B------:R-:W-:-:S02]  /*5aa0*/  F2FP.F16.E4M3.UNPACK_B R43, R86 ;  /* 0x00000056ff2b723e */ /* 0x000fc400020006ff */
[----:B------:R-:W-:Y:S02]  /*5ab0*/  LOP3.LUT R79, R82, 0xff0000, R79, 0xf8, !PT ;  /* 0x00ff0000524f7812 */ /* 0x000fe400078ef84f */
[----:B------:R-:W-:Y:S01]  /*5ac0*/  F2FP.F16.E4M3.UNPACK_B R84, R81.H1 ;  /* 0x00000051ff54723e */ /* 0x000fe200030006ff */
[--C-:B------:R-:W-:Y:S01]  /*5ad0*/  HADD2.F32 R87, -RZ, R43.reuse.H1_H1 ;  /* 0x3000002bff577230 */ /* 0x100fe20000004100 */
[-C--:B------:R-:W-:Y:S01]  /*5ae0*/  F2FP.F16.E4M3.UNPACK_B R83, R79.reuse.H1 ;  /* 0x0000004fff53723e */ /* 0x080fe200030006ff */
[----:B------:R-:W-:Y:S01]  /*5af0*/  HADD2.F32 R43, -RZ, R43.H0_H0 ;  /* 0x2000002bff2b7230 */ /* 0x000fe20000004100 */
[----:B------:R-:W-:Y:S01]  /*5b00*/  F2FP.F16.E4M3.UNPACK_B R86, R86.H1 ;  /* 0x00000056ff56723e */ /* 0x000fe200030006ff */
[--C-:B------:R-:W-:Y:S01]  /*5b10*/  HADD2.F32 R82, -RZ, R84.reuse.H0_H0 ;  /* 0x20000054ff527230 */ /* 0x100fe20000004100 */
[----:B------:R-:W-:Y:S01]  /*5b20*/  F2FP.F16.E4M3.UNPACK_B R79, R79 ;  /* 0x0000004fff4f723e */ /* 0x000fe200020006ff */
[----:B------:R-:W-:Y:S01]  /*5b30*/  HADD2.F32 R92, -RZ, R83.H0_H0 ;  /* 0x20000053ff5c7230 */ /* 0x000fe20000004100 */
[----:B------:R-:W-:Y:S01]  /*5b40*/  F2FP.SATFINITE.E4M3.F32.PACK_AB_MERGE_C R40, R80, R85, R40 ;  /* 0x000000555028723e */ /* 0x000fe20004807028 */
[----:B------:R-:W-:-:S02]  /*5b50*/  HADD2.F32 R93, -RZ, R84.H1_H1 ;  /* 0x30000054ff5d7230 */ /* 0x000fc40000004100 */
[-C--:B------:R-:W-:Y:S01]  /*5b60*/  FMUL.FTZ R94, R87, R82.reuse ;  /* 0x00000052575e7220 */ /* 0x080fe20000410000 */
[C---:B------:R-:W-:Y:S01]  /*5b70*/  FMUL.FTZ R124, R43.reuse, R82 ;  /* 0x000000522b7c7220 */ /* 0x040fe20000410000 */
[--C-:B------:R-:W-:Y:S02]  /*5b80*/  HADD2.F32 R84, -RZ, R86.reuse.H1_H1 ;  /* 0x30000056ff547230 */ /* 0x100fe40000004100 */
[----:B------:R-:W-:Y:S02]  /*5b90*/  HADD2.F32 R86, -RZ, R86.H0_H0 ;  /* 0x20000056ff567230 */ /* 0x000fe40000004100 */
[-C--:B------:R-:W-:Y:S01]  /*5ba0*/  FFMA.FTZ R82, R43, R92.reuse, -R94 ;  /* 0x0000005c2b527223 */ /* 0x080fe2000001085e */
[----:B------:R-:W-:Y:S01]  /*5bb0*/  FFMA.FTZ R43, R87, R92, R124 ;  /* 0x0000005c572b7223 */ /* 0x000fe2000001007c */
[----:B------:R-:W-:Y:S02]  /*5bc0*/  HADD2.F32 R87, -RZ, R83.H1_H1 ;  /* 0x30000053ff577230 */ /* 0x000fe40000004100 */
[-C--:B------:R-:W-:Y:S01]  /*5bd0*/  FMUL.FTZ R83, R84, R93.reuse ;  /* 0x0000005d54537220 */ /* 0x080fe20000410000 */
[----:B------:R-:W-:Y:S01]  /*5be0*/  FMUL.FTZ R93, R86, R93 ;  /* 0x0000005d565d7220 */ /* 0x000fe20000410000 */
[----:B------:R-:W-:-:S02]  /*5bf0*/  HADD2.F32 R92, -RZ, R79.H1_H1 ;  /* 0x3000004fff5c7230 */ /* 0x000fc40000004100 */
[-C--:B------:R-:W-:Y:S01]  /*5c00*/  FFMA.FTZ R83, R86, R87.reuse, -R83 ;  /* 0x0000005756537223 */ /* 0x080fe20000010853 */
[----:B------:R-:W-:Y:S01]  /*5c10*/  FFMA.FTZ R84, R84, R87, R93 ;  /* 0x0000005754547223 */ /* 0x000fe2000001005d */
[----:B------:R-:W-:Y:S01]  /*5c20*/  F2FP.F16.E4M3.UNPACK_B R87, R81 ;  /* 0x00000051ff57723e */ /* 0x000fe200020006ff */
[----:B------:R-:W-:Y:S01]  /*5c30*/  HADD2.F32 R79, -RZ, R79.H0_H0 ;  /* 0x2000004fff4f7230 */ /* 0x000fe20000004100 */
[-C--:B------:R-:W-:Y:S02]  /*5c40*/  F2FP.F16.E4M3.UNPACK_B R81, R42.reuse.H1 ;  /* 0x0000002aff51723e */ /* 0x080fe400030006ff */
[----:B------:R-:W-:Y:S01]  /*5c50*/  F2FP.F16.E4M3.UNPACK_B R42, R42 ;  /* 0x0000002aff2a723e */ /* 0x000fe200020006ff */
[----:B------:R-:W-:Y:S01]  /*5c60*/  HADD2.F32 R93, -RZ, R87.H1_H1 ;  /* 0x30000057ff5d7230 */ /* 0x000fe20000004100 */
[----:B------:R-:W-:Y:S01]  /*5c70*/  F2FP.SATFINITE.E4M3.F32.PACK_AB_MERGE_C R83, R84, R83, RZ ;  /* 0x000000535453723e */ /* 0x000fe200048070ff */
[--C-:B------:R-:W-:Y:S02]  /*5c80*/  HADD2.F32 R86, -RZ, R81.reuse.H1_H1 ;  /* 0x30000051ff567230 */ /* 0x100fe40000004100 */
[----:B------:R-:W-:Y:S01]  /*5c90*/  HADD2.F32 R81, -RZ, R81.H0_H0 ;  /* 0x20000051ff517230 */ /* 0x000fe20000004100 */
[----:B------:R-:W-:-:S02]  /*5ca0*/  F2FP.SATFINITE.E4M3.F32.PACK_AB_MERGE_C R43, R43, R82, R83 ;  /* 0x000000522b2b723e */ /* 0x000fc40004807053 */
[CC--:B------:R-:W-:Y:S02]  /*5cb0*/  FMUL.FTZ R94, R86.reuse, R93.reuse ;  /* 0x0000005d565e7220 */ /* 0x0c0fe40000410000 */
[C---:B------:R-:W-:Y:S02]  /*5cc0*/  FMUL.FTZ R93, R81.reuse, R93 ;  /* 0x0000005d515d7220 */ /* 0x040fe40000410000 */
[-C--:B------:R-:W-:Y:S02]  /*5cd0*/  FFMA.FTZ R81, R81, R92.reuse, -R94 ;  /* 0x0000005c51517223 */ /* 0x080fe4000001085e */
[----:B------:R-:W-:Y:S01]  /*5ce0*/  FFMA.FTZ R86, R86, R92, R93 ;  /* 0x0000005c56567223 */ /* 0x000fe2000001005d */
[----:B------:R-:W-:Y:S02]  /*5cf0*/  HADD2.F32 R92, -RZ, R87.H0_H0 ;  /* 0x20000057ff5c7230 */ /* 0x000fe40000004100 */
[--C-:B------:R-:W-:Y:S02]  /*5d00*/  HADD2.F32 R87, -RZ, R42.reuse.H1_H1 ;  /* 0x3000002aff577230 */ /* 0x100fe40000004100 */
[----:B------:R-:W-:Y:S01]  /*5d10*/  HADD2.F32 R42, -RZ, R42.H0_H0 ;  /* 0x2000002aff2a7230 */ /* 0x000fe20000004100 */
[----:B------:R-:W-:-:S02]  /*5d20*/  F2FP.SATFINITE.E4M3.F32.PACK_AB_MERGE_C R81, R86, R81, RZ ;  /* 0x000000515651723e */ /* 0x000fc400048070ff */
[CC--:B------:R-:W-:Y:S02]  /*5d30*/  FMUL.FTZ R93, R87.reuse, R92.reuse ;  /* 0x0000005c575d7220 */ /* 0x0c0fe40000410000 */
[C---:B------:R-:W-:Y:S02]  /*5d40*/  FMUL.FTZ R92, R42.reuse, R92 ;  /* 0x0000005c2a5c7220 */ /* 0x040fe40000410000 */
[-C--:B------:R-:W-:Y:S02]  /*5d50*/  FFMA.FTZ R93, R42, R79.reuse, -R93 ;  /* 0x0000004f2a5d7223 */ /* 0x080fe4000001085d */
[----:B------:R-:W-:-:S05]  /*5d60*/  FFMA.FTZ R92, R87, R79, R92 ;  /* 0x0000004f575c7223 */ /* 0x000fca000001005c */
[----:B------:R-:W-:-:S07]  /*5d70*/  F2FP.SATFINITE.E4M3.F32.PACK_AB_MERGE_C R42, R92, R93, R81 ;  /* 0x0000005d5c2a723e */ /* 0x000fce0004807051 */
.L_x_366:
[----:B------:R-:W-:Y:S05]  /*5d80*/  BSYNC B3 ;  /* 0x0000000000037941 */ /* 0x000fea0003800000 */
.L_x_365:
[----:B-1----:R0:W-:Y:S02]  /*5d90*/  STG.E.128 desc[UR54][R48.64+0x80], R40 ;  /* 0x0000802830007986 */ /* 0x0021e4000c101d36 */
.L_x_364:
[----:B------:R-:W-:Y:S05]  /*5da0*/  BSYNC B2 ;  /* 0x0000000000027941 */ /* 0x000fea0003800000 */
.L_x_363:
[----:B------:R-:W-:-:S13]  /*5db0*/  ISETP.NE.AND P3, PT, R39, RZ, PT ;  /* 0x000000ff2700720c */ /* 0x000fda0003f65270 */
[----:B------:R-:W-:Y:S05]  /*5dc0*/  @!P3 BRA `(.L_x_346) ;  /* 0x0000000400c0b947 */ /* 0x000fea0003800000 */
[----:B012-4-:R0:W1:Y:S01]  /*5dd0*/  LDS.128 R40, [R46+0x1f400] ;  /* 0x01f400002e287984 */ /* 0x0170620000000c00 */
[----:B------:R-:W-:Y:S01]  /*5de0*/  ISETP.GE.AND P3, PT, R174, R133, PT ;  /* 0x00000085ae00720c */ /* 0x000fe20003f66270 */
[----:B------:R-:W-:-:S12]  /*5df0*/  BSSY B2, `(.L_x_367) ;  /* 0x000006c000027945 */ /* 0x000fd80003800000 */
[----:B0-----:R-:W-:Y:S05]  /*5e00*/  @P3 BRA `(.L_x_368) ;  /* 0x0000000400a83947 */ /* 0x001fea0003800000 */
[----:B-1----:R-:W-:Y:S01]  /*5e10*/  IMAD.MOV.U32 R76, RZ, RZ, R41 ;  /* 0x000000ffff4c7224 */ /* 0x002fe200078e0029 */
[-C--:B------:R-:W-:Y:S02]  /*5e20*/  F2FP.F16.E4M3.UNPACK_B R79, R157.reuse.H1 ;  /* 0x0000009dff4f723e */ /* 0x080fe400030006ff */
[----:B------:R-:W-:Y:S02]  /*5e30*/  F2FP.F16.E4M3.UNPACK_B R80, R156.H1 ;  /* 0x0000009cff50723e */ /* 0x000fe400030006ff */
[-C--:B------:R-:W-:Y:S01]  /*5e40*/  F2FP.F16.E4M3.UNPACK_B R41, R76.reuse ;  /* 0x0000004cff29723e */ /* 0x080fe200020006ff */
[----:B------:R-:W-:Y:S01]  /*5e50*/  HADD2.F32 R81, -RZ, R79.H0_H0 ;  /* 0x2000004fff517230 */ /* 0x000fe20000004100 */
[----:B------:R-:W-:Y:S01]  /*5e60*/  F2FP.F16.E4M3.UNPACK_B R76, R76.H1 ;  /* 0x0000004cff4c723e */ /* 0x000fe200030006ff */
[----:B------:R-:W-:Y:S01]  /*5e70*/  HADD2.F32 R78, -RZ, R80.H0_H0 ;  /* 0x20000050ff4e7230 */ /* 0x000fe20000004100 */
[----:B------:R-:W-:Y:S01]  /*5e80*/  F2FP.F16.E4M3.UNPACK_B R83, R157 ;  /* 0x0000009dff53723e */ /* 0x000fe200020006ff */
[--C-:B------:R-:W-:Y:S01]  /*5e90*/  HADD2.F32 R74, -RZ, R41.reuse.H1_H1 ;  /* 0x30000029ff4a7230 */ /* 0x100fe20000004100 */
[----:B------:R-:W-:Y:S01]  /*5ea0*/  SHF.R.U32.HI R86, RZ, 0x8, R75 ;  /* 0x00000008ff567819 */ /* 0x000fe2000001164b */
[----:B------:R-:W-:-:S02]  /*5eb0*/  HADD2.F32 R41, -RZ, R41.H0_H0 ;  /* 0x20000029ff297230 */ /* 0x000fc40000004100 */
[----:B------:R-:W-:Y:S02]  /*5ec0*/  HADD2.F32 R80, -RZ, R80.H1_H1 ;  /* 0x30000050ff507230 */ /* 0x000fe40000004100 */
[-C--:B------:R-:W-:Y:S01]  /*5ed0*/  FMUL.FTZ R82, R74, R81.reuse ;  /* 0x000000514a527220 */ /* 0x080fe20000410000 */
[----:B------:R-:W-:Y:S02]  /*5ee0*/  HADD2.F32 R84, -RZ, R83.H1_H1 ;  /* 0x30000053ff547230 */ /* 0x000fe40000004100 */
[C---:B------:R-:W-:Y:S01]  /*5ef0*/  FMUL.FTZ R81, R41.reuse, R81 ;  /* 0x0000005129517220 */ /* 0x040fe20000410000 */
[----:B------:R-:W-:-:S03]  /*5f00*/  FFMA.FTZ R41, R41, R78, -R82 ;  /* 0x0000004e29297223 */ /* 0x000fc60000010852 */
[----:B------:R-:W-:Y:S01]  /*5f10*/  FFMA.FTZ R74, R74, R78, R81 ;  /* 0x0000004e4a4a7223 */ /* 0x000fe20000010051 */
[----:B------:R-:W-:Y:S02]  /*5f20*/  IMAD.MOV.U32 R78, RZ, RZ, R40 ;  /* 0x000000ffff4e7224 */ /* 0x000fe400078e0028 */
[----:B------:R-:W-:Y:S02]  /*5f30*/  HADD2.F32 R40, -RZ, R79.H1_H1 ;  /* 0x3000004fff287230 */ /* 0x000fe40000004100 */
[--C-:B------:R-:W-:Y:S02]  /*5f40*/  HADD2.F32 R79, -RZ, R76.reuse.H1_H1 ;  /* 0x3000004cff4f7230 */ /* 0x100fe40000004100 */
[----:B------:R-:W-:-:S03]  /*5f50*/  HADD2.F32 R76, -RZ, R76.H0_H0 ;  /* 0x2000004cff4c7230 */ /* 0x000fc60000004100 */
[CC--:B------:R-:W-:Y:S02]  /*5f60*/  FMUL.FTZ R81, R79.reuse, R40.reuse ;  /* 0x000000284f517220 */ /* 0x0c0fe40000410000 */
[C---:B------:R-:W-:Y:S02]  /*5f70*/  FMUL.FTZ R82, R76.reuse, R40 ;  /* 0x000000284c527220 */ /* 0x040fe40000410000 */
[----:B------:R-:W-:Y:S01]  /*5f80*/  FFMA.FTZ R40, R76, R80, -R81 ;  /* 0x000000504c287223 */ /* 0x000fe20000010851 */
[----:B------:R-:W-:Y:S01]  /*5f90*/  F2FP.F16.E4M3.UNPACK_B R76, R78.H1 ;  /* 0x0000004eff4c723e */ /* 0x000fe200030006ff */
[----:B------:R-:W-:Y:S01]  /*5fa0*/  FFMA.FTZ R79, R79, R80, R82 ;  /* 0x000000504f4f7223 */ /* 0x000fe20000010052 */
[----:B------:R-:W-:Y:S02]  /*5fb0*/  F2FP.F16.E4M3.UNPACK_B R80, R156 ;  /* 0x0000009cff50723e */ /* 0x000fe400020006ff */
[----:B------:R-:W-:Y:S01]  /*5fc0*/  F2FP.F16.E4M3.UNPACK_B R78, R78 ;  /* 0x0000004eff4e723e */ /* 0x000fe200020006ff */
[--C-:B------:R-:W-:Y:S01]  /*5fd0*/  HADD2.F32 R81, -RZ, R76.reuse.H1_H1 ;  /* 0x3000004cff517230 */ /* 0x100fe20000004100 */
[----:B------:R-:W-:Y:S01]  /*5fe0*/  F2FP.SATFINITE.E4M3.F32.PACK_AB_MERGE_C R40, R79, R40, RZ ;  /* 0x000000284f28723e */ /* 0x000fe200048070ff */
[----:B------:R-:W-:-:S02]  /*5ff0*/  HADD2.F32 R76, -RZ, R76.H0_H0 ;  /* 0x2000004cff4c7230 */ /* 0x000fc40000004100 */
[--C-:B------:R-:W-:Y:S02]  /*6000*/  HADD2.F32 R82, -RZ, R80.reuse.H1_H1 ;  /* 0x30000050ff527230 */ /* 0x100fe40000004100 */
[CC--:B------:R-:W-:Y:S01]  /*6010*/  FMUL.FTZ R85, R81.reuse, R84.reuse ;  /* 0x0000005451557220 */ /* 0x0c0fe20000410000 */
[----:B------:R-:W-:Y:S02]  /*6020*/  HADD2.F32 R80, -RZ, R80.H0_H0 ;  /* 0x20000050ff507230 */ /* 0x000fe40000004100 */
[----:B------:R-:W-:Y:S01]  /*6030*/  FMUL.FTZ R84, R76, R84 ;  /* 0x000000544c547220 */ /* 0x000fe20000410000 */
[----:B------:R-:W-:Y:S01]  /*6040*/  F2FP.SATFINITE.E4M3.F32.PACK_AB_MERGE_C R41, R74, R41, R40 ;  /* 0x000000294a29723e */ /* 0x000fe20004807028 */
[-C--:B------:R-:W-:Y:S02]  /*6050*/  FFMA.FTZ R76, R76, R82.reuse, -R85 ;  /* 0x000000524c4c7223 */ /* 0x080fe40000010855 */
[----:B------:R-:W-:Y:S01]  /*6060*/  FFMA.FTZ R81, R81, R82, R84 ;  /* 0x0000005251517223 */ /* 0x000fe20000010054 */
[----:B------:R-:W-:Y:S01]  /*6070*/  HADD2.F32 R82, -RZ, R83.H0_H0 ;  /* 0x20000053ff527230 */ /* 0x000fe20000004100 */
[----:B------:R-:W-:Y:S01]  /*6080*/  SHF.R.U32.HI R84, RZ, 0x10, R75 ;  /* 0x00000010ff547819 */ /* 0x000fe2000001164b */
[----:B------:R-:W-:-:S02]  /*6090*/  HADD2.F32 R83, -RZ, R78.H1_H1 ;  /* 0x3000004eff537230 */ /* 0x000fc40000004100 */
[----:B------:R-:W-:Y:S01]  /*60a0*/  HADD2.F32 R78, -RZ, R78.H0_H0 ;  /* 0x2000004eff4e7230 */ /* 0x000fe20000004100 */
[----:B------:R-:W-:Y:S02]  /*60b0*/  F2FP.SATFINITE.E4M3.F32.PACK_AB_MERGE_C R76, R81, R76, RZ ;  /* 0x0000004c514c723e */ /* 0x000fe400048070ff */
[CC--:B------:R-:W-:Y:S02]  /*60c0*/  FMUL.FTZ R85, R83.reuse, R82.reuse ;  /* 0x0000005253557220 */ /* 0x0c0fe40000410000 */
[C---:B------:R-:W-:Y:S02]  /*60d0*/  FMUL.FTZ R82, R78.reuse, R82 ;  /* 0x000000524e527220 */ /* 0x040fe40000410000 */
[-C--:B------:R-:W-:Y:S01]  /*60e0*/  FFMA.FTZ R78, R78, R80.reuse, -R85 ;  /* 0x000000504e4e7223 */ /* 0x080fe20000010855 */
[--C-:B------:R-:W-:Y:S01]  /*60f0*/  SHF.R.U32.HI R85, RZ, 0x8, R77.reuse ;  /* 0x00000008ff557819 */ /* 0x100fe2000001164d */
[----:B------:R-:W-:Y:S01]  /*6100*/  FFMA.FTZ R83, R83, R80, R82 ;  /* 0x0000005053537223 */ /* 0x000fe20000010052 */
[----:B------:R-:W-:-:S02]  /*6110*/  SHF.R.U32.HI R82, RZ, 0x10, R77 ;  /* 0x00000010ff527819 */ /* 0x000fc4000001164d */
[----:B------:R-:W-:Y:S01]  /*6120*/  LOP3.LUT R80, R77, 0xff0000ff, RZ, 0xc0, !PT ;  /* 0xff0000ff4d507812 */ /* 0x000fe200078ec0ff */
[----:B------:R-:W-:Y:S01]  /*6130*/  IMAD.SHL.U32 R85, R85, 0x100, RZ ;  /* 0x0000010055557824 */ /* 0x000fe200078e00ff */
[----:B------:R-:W-:Y:S01]  /*6140*/  LOP3.LUT R77, R75, 0xff0000ff, RZ, 0xc0, !PT ;  /* 0xff0000ff4b4d7812 */ /* 0x000fe200078ec0ff */
[----:B------:R-:W-:Y:S01]  /*6150*/  IMAD.U32 R82, R82, 0x10000, RZ ;  /* 0x0001000052527824 */ /* 0x000fe200078e00ff */
[----:B------:R-:W-:Y:S02]  /*6160*/  F2FP.SATFINITE.E4M3.F32.PACK_AB_MERGE_C R40, R83, R78, R76 ;  /* 0x0000004e5328723e */ /* 0x000fe4000480704c */
[----:B------:R-:W-:Y:S01]  /*6170*/  LOP3.LUT R75, R80, 0xff00, R85, 0xf8, !PT ;  /* 0x0000ff00504b7812 */ /* 0x000fe200078ef855 */
[----:B------:R-:W-:-:S03]  /*6180*/  IMAD.SHL.U32 R80, R86, 0x100, RZ ;  /* 0x0000010056507824 */ /* 0x000fc600078e00ff */
[----:B------:R-:W-:Y:S01]  /*6190*/  LOP3.LUT R75, R75, 0xff0000, R82, 0xf8, !PT ;  /* 0x00ff00004b4b7812 */ /* 0x000fe200078ef852 */
[----:B------:R-:W-:Y:S01]  /*61a0*/  IMAD.MOV.U32 R82, RZ, RZ, R43 ;  /* 0x000000ffff527224 */ /* 0x000fe200078e002b */
[----:B------:R-:W-:Y:S02]  /*61b0*/  LOP3.LUT R77, R77, 0xff00, R80, 0xf8, !PT ;  /* 0x0000ff004d4d7812 */ /* 0x000fe400078ef850 */
[----:B------:R-:W-:Y:S02]  /*61c0*/  SHF.L.U32 R80, R84, 0x10, RZ ;  /* 0x0000001054507819 */ /* 0x000fe400000006ff */
[----:B------:R-:W-:Y:S02]  /*61d0*/  F2FP.F16.E4M3.UNPACK_B R43, R82 ;  /* 0x00000052ff2b723e */ /* 0x000fe400020006ff */
[----:B------:R-:W-:Y:S02]  /*61e0*/  F2FP.F16.E4M3.UNPACK_B R86, R75.H1 ;  /* 0x0000004bff56723e */ /* 0x000fe400030006ff */
[----:B------:R-:W-:Y:S01]  /*61f0*/  LOP3.LUT R77, R77, 0xff0000, R80, 0xf8, !PT ;  /* 0x00ff00004d4d7812 */ /* 0x000fe200078ef850 */
[----:B------:R-:W-:-:S02]  /*6200*/  HADD2.F32 R80, -RZ, R43.H1_H1 ;  /* 0x3000002bff507230 */ /* 0x000fc40000004100 */
[----:B------:R-:W-:Y:S01]  /*6210*/  HADD2.F32 R87, -RZ, R86.H0_H0 ;  /* 0x20000056ff577230 */ /* 0x000fe20000004100 */
[----:B------:R-:W-:Y:S01]  /*6220*/  F2FP.F16.E4M3.UNPACK_B R84, R77.H1 ;  /* 0x0000004dff54723e */ /* 0x000fe200030006ff */
[----:B------:R-:W-:-:S03]  /*6230*/  HADD2.F32 R43, -RZ, R43.H0_H0 ;  /* 0x2000002bff2b7230 */ /* 0x000fc60000004100 */
[CC--:B------:R-:W-:Y:S01]  /*6240*/  FMUL.FTZ R92, R80.reuse, R87.reuse ;  /* 0x00000057505c7220 */ /* 0x0c0fe20000410000 */
[--C-:B------:R-:W-:Y:S02]  /*6250*/  HADD2.F32 R85, -RZ, R84.reuse.H0_H0 ;  /* 0x20000054ff557230 */ /* 0x100fe40000004100 */
[C---:B------:R-:W-:Y:S01]  /*6260*/  FMUL.FTZ R87, R43.reuse, R87 ;  /* 0x000000572b577220 */ /* 0x040fe20000410000 */
[----:B------:R-:W-:Y:S02]  /*6270*/  HADD2.F32 R84, -RZ, R84.H1_H1 ;  /* 0x30000054ff547230 */ /* 0x000fe40000004100 */
[-C--:B------:R-:W-:Y:S01]  /*6280*/  FFMA.FTZ R43, R43, R85.reuse, -R92 ;  /* 0x000000552b2b7223 */ /* 0x080fe2000001085c */
[----:B------:R-:W-:Y:S01]  /*6290*/  FFMA.FTZ R80, R80, R85, R87 ;  /* 0x0000005550507223 */ /* 0x000fe20000010057 */
[----:B------:R-:W-:Y:S01]  /*62a0*/  F2FP.F16.E4M3.UNPACK_B R85, R82.H1 ;  /* 0x00000052ff55723e */ /* 0x000fe200030006ff */
[----:B------:R-:W-:Y:S02]  /*62b0*/  IMAD.MOV.U32 R82, RZ, RZ, R42 ;  /* 0x000000ffff527224 */ /* 0x000fe400078e002a */
[----:B------:R-:W-:-:S02]  /*62c0*/  HADD2.F32 R42, -RZ, R86.H1_H1 ;  /* 0x30000056ff2a7230 */ /* 0x000fc40000004100 */
[--C-:B------:R-:W-:Y:S02]  /*62d0*/  HADD2.F32 R86, -RZ, R85.reuse.H1_H1 ;  /* 0x30000055ff567230 */ /* 0x100fe40000004100 */
[----:B------:R-:W-:-:S03]  /*62e0*/  HADD2.F32 R85, -RZ, R85.H0_H0 ;  /* 0x20000055ff557230 */ /* 0x000fc60000004100 */
[CC--:B------:R-:W-:Y:S02]  /*62f0*/  FMUL.FTZ R92, R86.reuse, R42.reuse ;  /* 0x0000002a565c7220 */ /* 0x0c0fe40000410000 */
[C---:B------:R-:W-:Y:S02]  /*6300*/  FMUL.FTZ R87, R85.reuse, R42 ;  /* 0x0000002a55577220 */ /* 0x040fe40000410000 */
[-C--:B------:R-:W-:Y:S02]  /*6310*/  FFMA.FTZ R42, R85, R84.reuse, -R92 ;  /* 0x00000054552a7223 */ /* 0x080fe4000001085c */
[----:B------:R-:W-:Y:S01]  /*6320*/  FFMA.FTZ R85, R86, R84, R87 ;  /* 0x0000005456557223 */ /* 0x000fe20000010057 */
[----:B------:R-:W-:Y:S02]  /*6330*/  F2FP.F16.E4M3.UNPACK_B R87, R75 ;  /* 0x0000004bff57723e */ /* 0x000fe400020006ff */
[-C--:B------:R-:W-:Y:S02]  /*6340*/  F2FP.F16.E4M3.UNPACK_B R75, R82.reuse.H1 ;  /* 0x00000052ff4b723e */ /* 0x080fe400030006ff */
[----:B------:R-:W-:Y:S01]  /*6350*/  F2FP.F16.E4M3.UNPACK_B R84, R77 ;  /* 0x0000004dff54723e */ /* 0x000fe200020006ff */
[----:B------:R-:W-:Y:S01]  /*6360*/  HADD2.F32 R92, -RZ, R87.H1_H1 ;  /* 0x30000057ff5c7230 */ /* 0x000fe20000004100 */
[----:B------:R-:W-:Y:S01]  /*6370*/  F2FP.F16.E4M3.UNPACK_B R82, R82 ;  /* 0x00000052ff52723e */ /* 0x000fe200020006ff */
[--C-:B------:R-:W-:Y:S01]  /*6380*/  HADD2.F32 R77, -RZ, R75.reuse.H1_H1 ;  /* 0x3000004bff4d7230 */ /* 0x100fe20000004100 */
[----:B------:R-:W-:Y:S01]  /*6390*/  F2FP.SATFINITE.E4M3.F32.PACK_AB_MERGE_C R85, R85, R42, RZ ;  /* 0x0000002a5555723e */ /* 0x000fe200048070ff */
[----:B------:R-:W-:-:S02]  /*63a0*/  HADD2.F32 R75, -RZ, R75.H0_H0 ;  /* 0x2000004bff4b7230 */ /* 0x000fc40000004100 */
[--C-:B------:R-:W-:Y:S02]  /*63b0*/  HADD2.F32 R86, -RZ, R84.reuse.H1_H1 ;  /* 0x30000054ff567230 */ /* 0x100fe40000004100 */
[-C--:B------:R-:W-:Y:S01]  /*63c0*/  FMUL.FTZ R94, R77, R92.reuse ;  /* 0x0000005c4d5e7220 */ /* 0x080fe20000410000 */
[----:B------:R-:W-:Y:S02]  /*63d0*/  HADD2.F32 R87, -RZ, R87.H0_H0 ;  /* 0x20000057ff577230 */ /* 0x000fe40000004100 */
[C---:B------:R-:W-:Y:S01]  /*63e0*/  FMUL.FTZ R92, R75.reuse, R92 ;  /* 0x0000005c4b5c7220 */ /* 0x040fe20000410000 */
[----:B------:R-:W-:Y:S02]  /*63f0*/  HADD2.F32 R84, -RZ, R84.H0_H0 ;  /* 0x20000054ff547230 */ /* 0x000fe40000004100 */
[-C--:B------:R-:W-:Y:S01]  /*6400*/  FFMA.FTZ R75, R75, R86.reuse, -R94 ;  /* 0x000000564b4b7223 */ /* 0x080fe2000001085e */
[----:B------:R-:W-:Y:S01]  /*6410*/  F2FP.SATFINITE.E4M3.F32.PACK_AB_MERGE_C R43, R80, R43, R85 ;  /* 0x0000002b502b723e */ /* 0x000fe20004807055 */
[----:B------:R-:W-:Y:S01]  /*6420*/  FFMA.FTZ R92, R77, R86, R92 ;  /* 0x000000564d5c7223 */ /* 0x000fe2000001005c */
[----:B------:R-:W-:-:S02]  /*6430*/  HADD2.F32 R77, -RZ, R82.H1_H1 ;  /* 0x30000052ff4d7230 */ /* 0x000fc40000004100 */
[----:B------:R-:W-:Y:S02]  /*6440*/  HADD2.F32 R82, -RZ, R82.H0_H0 ;  /* 0x20000052ff527230 */ /* 0x000fe40000004100 */
[----:B------:R-:W-:Y:S01]  /*6450*/  F2FP.SATFINITE.E4M3.F32.PACK_AB_MERGE_C R75, R92, R75, RZ ;  /* 0x0000004b5c4b723e */ /* 0x000fe200048070ff */
[CC--:B------:R-:W-:Y:S02]  /*6460*/  FMUL.FTZ R93, R77.reuse, R87.reuse ;  /* 0x000000574d5d7220 */ /* 0x0c0fe40000410000 */
[C---:B------:R-:W-:Y:S02]  /*6470*/  FMUL.FTZ R86, R82.reuse, R87 ;  /* 0x0000005752567220 */ /* 0x040fe40000410000 */
[-C--:B------:R-:W-:Y:S02]  /*6480*/  FFMA.FTZ R93, R82, R84.reuse, -R93 ;  /* 0x00000054525d7223 */ /* 0x080fe4000001085d */
[----:B------:R-:W-:-:S05]  /*6490*/  FFMA.FTZ R86, R77, R84, R86 ;  /* 0x000000544d567223 */ /* 0x000fca0000010056 */
[----:B------:R-:W-:-:S07]  /*64a0*/  F2FP.SATFINITE.E4M3.F32.PACK_AB_MERGE_C R42, R86, R93, R75 ;  /* 0x0000005d562a723e */ /* 0x000fce000480704b */
.L_x_368:
[----:B------:R-:W-:Y:S05]  /*64b0*/  BSYNC B2 ;  /* 0x0000000000027941 */ /* 0x000fea0003800000 */
.L_x_367:
[----:B-1----:R0:W-:Y:S02]  /*64c0*/  STG.E.128 desc[UR54][R48.64+0xa0], R40 ;  /* 0x0000a02830007986 */ /* 0x0021e4000c101d36 */
.L_x_346:
[----:B------:R-:W-:Y:S05]  /*64d0*/  BSYNC B1 ;  /* 0x0000000000017941 */ /* 0x000fea0003800000 */
.L_x_345:
[----:B------:R-:W-:Y:S05]  /*64e0*/  @P4 BRA `(.L_x_369) ;  /* 0x0000009400084947 */ /* 0x000fea0003800000 */
[----:B------:R-:W-:Y:S01]  /*64f0*/  ISETP.NE.AND P3, PT, R34, RZ, PT ;  /* 0x000000ff2200720c */ /* 0x000fe20003f65270 */
[----:B------:R-:W-:-:S12]  /*6500*/  BSSY B1, `(.L_x_370) ;  /* 0x000006f000017945 */ /* 0x000fd80003800000 */
[----:B------:R-:W-:Y:S05]  /*6510*/  @!P3 BRA `(.L_x_371) ;  /* 0x0000000400b4b947 */ /* 0x000fea0003800000 */
[----:B012-4-:R0:W1:Y:S01]  /*6520*/  LDS.128 R40, [R47+0x1c400] ;  /* 0x01c400002f287984 */ /* 0x0170620000000c00 */
[----:B------:R-:W-:Y:S01]  /*6530*/  ISETP.GE.AND P3, PT, R22, R133, PT ;  /* 0x000000851600720c */ /* 0x000fe20003f66270 */
[----:B------:R-:W-:-:S12]  /*6540*/  BSSY B2, `(.L_x_372) ;  /* 0x0000069000027945 */ /* 0x000fd80003800000 */
[----:B0-----:R-:W-:Y:S05]  /*6550*/  @P3 BRA `(.L_x_373) ;  /* 0x00000004009c3947 */ /* 0x001fea0003800000 */
[----:B------:R-:W-:Y:S01]  /*6560*/  SHF.R.U32.HI R49, RZ, 0x8, R71 ;  /* 0x00000008ff317819 */ /* 0x000fe20000011647 */
[----:B-1----:R-:W-:Y:S01]  /*6570*/  IMAD.MOV.U32 R70, RZ, RZ, R40 ;  /* 0x000000ffff467224 */ /* 0x002fe200078e0028 */
[----:B------:R-:W-:Y:S02]  /*6580*/  SHF.R.U32.HI R72, RZ, 0x8, R73 ;  /* 0x00000008ff487819 */ /* 0x000fe40000011649 */
[----:B------:R-:W-:Y:S01]  /*6590*/  LOP3.LUT R48, R71, 0xff0000ff, RZ, 0xc0, !PT ;  /* 0xff0000ff47307812 */ /* 0x000fe200078ec0ff */
[----:B------:R-:W-:Y:S01]  /*65a0*/  IMAD.SHL.U32 R49, R49, 0x100, RZ ;  /* 0x0000010031317824 */ /* 0x000fe200078e00ff */
[----:B------:R-:W-:Y:S01]  /*65b0*/  SHF.R.U32.HI R75, RZ, 0x10, R71 ;  /* 0x00000010ff4b7819 */ /* 0x000fe20000011647 */
[----:B------:R-:W-:Y:S01]  /*65c0*/  IMAD.SHL.U32 R72, R72, 0x100, RZ ;  /* 0x0000010048487824 */ /* 0x000fe200078e00ff */
[----:B------:R-:W-:Y:S02]  /*65d0*/  SHF.R.U32.HI R74, RZ, 0x10, R73 ;  /* 0x00000010ff4a7819 */ /* 0x000fe40000011649 */
[----:B------:R-:W-:-:S02]  /*65e0*/  LOP3.LUT R71, R73, 0xff0000ff, RZ, 0xc0, !PT ;  /* 0xff0000ff49477812 */ /* 0x000fc400078ec0ff */
[----:B------:R-:W-:Y:S01]  /*65f0*/  LOP3.LUT R48, R48, 0xff00, R49, 0xf8, !PT ;  /* 0x0000ff0030307812 */ /* 0x000fe200078ef831 */
[----:B------:R-:W-:Y:S01]  /*6600*/  IMAD.U32 R74, R74, 0x10000, RZ ;  /* 0x000100004a4a7824 */ /* 0x000fe200078e00ff */
[----:B------:R-:W-:Y:S02]  /*6610*/  LOP3.LUT R71, R71, 0xff00, R72, 0xf8, !PT ;  /* 0x0000ff0047477812 */ /* 0x000fe400078ef848 */
[----:B------:R-:W-:Y:S02]  /*6620*/  SHF.L.U32 R49, R75, 0x10, RZ ;  /* 0x000000104b317819 */ /* 0x000fe400000006ff */
[----:B------:R-:W-:Y:S02]  /*6630*/  F2FP.F16.E4M3.UNPACK_B R72, R155.H1 ;  /* 0x0000009bff48723e */ /* 0x000fe400030006ff */
[-C--:B------:R-:W-:Y:S02]  /*6640*/  F2FP.F16.E4M3.UNPACK_B R40, R41.reuse ;  /* 0x00000029ff28723e */ /* 0x080fe400020006ff */
[----:B------:R-:W-:Y:S01]  /*6650*/  LOP3.LUT R48, R48, 0xff0000, R49, 0xf8, !PT ;  /* 0x00ff000030307812 */ /* 0x000fe200078ef831 */
[----:B------:R-:W-:Y:S01]  /*6660*/  HADD2.F32 R76, -RZ, R72.H0_H0 ;  /* 0x20000048ff4c7230 */ /* 0x000fe20000004100 */
[----:B------:R-:W-:Y:S01]  /*6670*/  LOP3.LUT R49, R71, 0xff0000, R74, 0xf8, !PT ;  /* 0x00ff000047317812 */ /* 0x000fe200078ef84a */
[--C-:B------:R-:W-:Y:S01]  /*6680*/  HADD2.F32 R71, -RZ, R40.reuse.H1_H1 ;  /* 0x30000028ff477230 */ /* 0x100fe20000004100 */
[----:B------:R-:W-:Y:S01]  /*6690*/  F2FP.F16.E4M3.UNPACK_B R74, R154.H1 ;  /* 0x0000009aff4a723e */ /* 0x000fe200030006ff */
[----:B------:R-:W-:Y:S01]  /*66a0*/  HADD2.F32 R40, -RZ, R40.H0_H0 ;  /* 0x20000028ff287230 */ /* 0x000fe20000004100 */
[----:B------:R-:W-:Y:S01]  /*66b0*/  F2FP.F16.E4M3.UNPACK_B R41, R41.H1 ;  /* 0x00000029ff29723e */ /* 0x000fe200030006ff */
[----:B------:R-:W-:-:S02]  /*66c0*/  HADD2.F32 R77, -RZ, R72.H1_H1 ;  /* 0x30000048ff4d7230 */ /* 0x000fc40000004100 */
[CC--:B------:R-:W-:Y:S01]  /*66d0*/  FMUL.FTZ R79, R71.reuse, R76.reuse ;  /* 0x0000004c474f7220 */ /* 0x0c0fe20000410000 */
[--C-:B------:R-:W-:Y:S02]  /*66e0*/  HADD2.F32 R75, -RZ, R74.reuse.H0_H0 ;  /* 0x2000004aff4b7230 */ /* 0x100fe40000004100 */
[C---:B------:R-:W-:Y:S01]  /*66f0*/  FMUL.FTZ R76, R40.reuse, R76 ;  /* 0x0000004c284c7220 */ /* 0x040fe20000410000 */
[--C-:B------:R-:W-:Y:S01]  /*6700*/  HADD2.F32 R73, -RZ, R41.reuse.H1_H1 ;  /* 0x30000029ff497230 */ /* 0x100fe20000004100 */
[----:B------:R-:W-:Y:S01]  /*6710*/  F2FP.F16.E4M3.UNPACK_B R155, R155 ;  /* 0x0000009bff9b723e */ /* 0x000fe200020006ff */
[----:B------:R-:W-:Y:S02]  /*6720*/  HADD2.F32 R72, -RZ, R41.H0_H0 ;  /* 0x20000029ff487230 */ /* 0x000fe40000004100 */
[-C--:B------:R-:W-:Y:S01]  /*6730*/  FFMA.FTZ R40, R40, R75.reuse, -R79 ;  /* 0x0000004b28287223 */ /* 0x080fe2000001084f */
[----:B------:R-:W-:Y:S02]  /*6740*/  HADD2.F32 R74, -RZ, R74.H1_H1 ;  /* 0x3000004aff4a7230 */ /* 0x000fe40000004100 */
[----:B------:R-:W-:Y:S01]  /*6750*/  FFMA.FTZ R41, R71, R75, R76 ;  /* 0x0000004b47297223 */ /* 0x000fe2000001004c */
[CC--:B------:R-:W-:Y:S01]  /*6760*/  FMUL.FTZ R79, R73.reuse, R77.reuse ;  /* 0x0000004d494f7220 */ /* 0x0c0fe20000410000 */
[C---:B------:R-:W-:Y:S01]  /*6770*/  FMUL.FTZ R78, R72.reuse, R77 ;  /* 0x0000004d484e7220 */ /* 0x040fe20000410000 */
[-C--:B------:R-:W-:Y:S01]  /*6780*/  F2FP.F16.E4M3.UNPACK_B R71, R70.reuse.H1 ;  /* 0x00000046ff47723e */ /* 0x080fe200030006ff */
[----:B------:R-:W-:Y:S01]  /*6790*/  HADD2.F32 R75, -RZ, R155.H1_H1 ;  /* 0x3000009bff4b7230 */ /* 0x000fe20000004100 */
[----:B------:R-:W-:Y:S01]  /*67a0*/  F2FP.F16.E4M3.UNPACK_B R70, R70 ;  /* 0x00000046ff46723e */ /* 0x000fe200020006ff */
[-C--:B------:R-:W-:Y:S01]  /*67b0*/  FFMA.FTZ R79, R72, R74.reuse, -R79 ;  /* 0x0000004a484f7223 */ /* 0x080fe2000001084f */
[----:B------:R-:W-:Y:S01]  /*67c0*/  FFMA.FTZ R80, R73, R74, R78 ;  /* 0x0000004a49507223 */ /* 0x000fe2000001004e */
[----:B------:R-:W-:Y:S01]  /*67d0*/  F2FP.F16.E4M3.UNPACK_B R154, R154 ;  /* 0x0000009aff9a723e */ /* 0x000fe200020006ff */
[--C-:B------:R-:W-:Y:S01]  /*67e0*/  HADD2.F32 R74, -RZ, R71.reuse.H1_H1 ;  /* 0x30000047ff4a7230 */ /* 0x100fe20000004100 */
[----:B------:R-:W-:Y:S01]  /*67f0*/  F2FP.F16.E4M3.UNPACK_B R82, R49.H1 ;  /* 0x00000031ff52723e */ /* 0x000fe200030006ff */
[----:B------:R-:W-:-:S02]  /*6800*/  HADD2.F32 R73, -RZ, R71.H0_H0 ;  /* 0x20000047ff497230 */ /* 0x000fc40000004100 */
[--C-:B------:R-:W-:Y:S02]  /*6810*/  HADD2.F32 R71, -RZ, R70.reuse.H0_H0 ;  /* 0x20000046ff477230 */ /* 0x100fe40000004100 */
[-C--:B------:R-:W-:Y:S01]  /*6820*/  FMUL.FTZ R78, R74, R75.reuse ;  /* 0x0000004b4a4e7220 */ /* 0x080fe20000410000 */
[----:B------:R-:W-:Y:S02]  /*6830*/  HADD2.F32 R72, -RZ, R70.H1_H1 ;  /* 0x30000046ff487230 */ /* 0x000fe40000004100 */
[----:B------:R-:W-:Y:S01]  /*6840*/  FMUL.FTZ R75, R73, R75 ;  /* 0x0000004b494b7220 */ /* 0x000fe20000410000 */
[----:B------:R-:W-:Y:S02]  /*6850*/  HADD2.F32 R155, -RZ, R155.H0_H0 ;  /* 0x2000009bff9b7230 */ /* 0x000fe40000004100 */
[--C-:B------:R-:W-:Y:S02]  /*6860*/  HADD2.F32 R70, -RZ, R154.reuse.H1_H1 ;  /* 0x3000009aff467230 */ /* 0x100fe40000004100 */
[----:B------:R-:W-:-:S02]  /*6870*/  HADD2.F32 R154, -RZ, R154.H0_H0 ;  /* 0x2000009aff9a7230 */ /* 0x000fc40000004100 */
[-C--:B------:R-:W-:Y:S01]  /*6880*/  FMUL.FTZ R76, R72, R155.reuse ;  /* 0x0000009b484c7220 */ /* 0x080fe20000410000 */
[----:B------:R-:W-:Y:S01]  /*6890*/  FMUL.FTZ R155, R71, R155 ;  /* 0x0000009b479b7220 */ /* 0x000fe20000410000 */
[-C--:B------:R-:W-:Y:S01]  /*68a0*/  FFMA.FTZ R73, R73, R70.reuse, -R78 ;  /* 0x0000004649497223 */ /* 0x080fe2000001084e */
[----:B------:R-:W-:Y:S01]  /*68b0*/  FFMA.FTZ R78, R74, R70, R75 ;  /* 0x000000464a4e7223 */ /* 0x000fe2000001004b */
[----:B------:R-:W-:Y:S01]  /*68c0*/  F2FP.F16.E4M3.UNPACK_B R74, R43.H1 ;  /* 0x0000002bff4a723e */ /* 0x000fe200030006ff */
[-C--:B------:R-:W-:Y:S01]  /*68d0*/  FFMA.FTZ R70, R71, R154.reuse, -R76 ;  /* 0x0000009a47467223 */ /* 0x080fe2000001084c */
[----:B------:R-:W-:Y:S01]  /*68e0*/  FFMA.FTZ R71, R72, R154, R155 ;  /* 0x0000009a48477223 */ /* 0x000fe2000001009b */
[----:B------:R-:W-:Y:S01]  /*68f0*/  F2FP.SATFINITE.E4M3.F32.PACK_AB_MERGE_C R72, R80, R79, RZ ;  /* 0x0000004f5048723e */ /* 0x000fe200048070ff */
[----:B------:R-:W-:Y:S01]  /*6900*/  HADD2.F32 R80, -RZ, R82.H1_H1 ;  /* 0x30000052ff507230 */ /* 0x000fe20000004100 */
[----:B------:R-:W-:Y:S01]  /*6910*/  F2FP.SATFINITE.E4M3.F32.PACK_AB_MERGE_C R73, R78, R73, RZ ;  /* 0x000000494e49723e */ /* 0x000fe200048070ff */
[--C-:B------:R-:W-:Y:S01]  /*6920*/  HADD2.F32 R78, -RZ, R74.reuse.H0_H0 ;  /* 0x2000004aff4e7230 */ /* 0x100fe20000004100 */
[----:B------:R-:W-:Y:S01]  /*6930*/  F2FP.F16.E4M3.UNPACK_B R76, R42.H1 ;  /* 0x0000002aff4c723e */ /* 0x000fe200030006ff */
[----:B------:R-:W-:Y:S01]  /*6940*/  HADD2.F32 R79, -RZ, R74.H1_H1 ;  /* 0x3000004aff4f7230 */ /* 0x000fe20000004100 */
[-C--:B------:R-:W-:Y:S01]  /*6950*/  F2FP.F16.E4M3.UNPACK_B R74, R48.reuse.H1 ;  /* 0x00000030ff4a723e */ /* 0x080fe200030006ff */
[----:B------:R-:W-:Y:S01]  /*6960*/  HADD2.F32 R82, -RZ, R82.H0_H0 ;  /* 0x20000052ff527230 */ /* 0x000fe20000004100 */
[----:B------:R-:W-:Y:S01]  /*6970*/  F2FP.F16.E4M3.UNPACK_B R75, R49 ;  /* 0x00000031ff4b723e */ /* 0x000fe200020006ff */
[----:B------:R-:W-:Y:S01]  /*6980*/  HADD2.F32 R77, -RZ, R76.H1_H1 ;  /* 0x3000004cff4d7230 */ /* 0x000fe20000004100 */
[----:B------:R-:W-:Y:S01]  /*6990*/  F2FP.F16.E4M3.UNPACK_B R49, R48 ;  /* 0x00000030ff31723e */ /* 0x000fe200020006ff */
[----:B------:R-:W-:-:S02]  /*69a0*/  HADD2.F32 R81, -RZ, R74.H1_H1 ;  /* 0x3000004aff517230 */ /* 0x000fc40000004100 */
[-C--:B------:R-:W-:Y:S01]  /*69b0*/  FMUL.FTZ R85, R79, R80.reuse ;  /* 0x000000504f557220 */ /* 0x080fe20000410000 */
[----:B------:R-:W-:Y:S02]  /*69c0*/  HADD2.F32 R83, -RZ, R75.H1_H1 ;  /* 0x3000004bff537230 */ /* 0x000fe40000004100 */
[C---:B------:R-:W-:Y:S01]  /*69d0*/  FMUL.FTZ R86, R78.reuse, R80 ;  /* 0x000000504e567220 */ /* 0x040fe20000410000 */
[----:B------:R-:W-:Y:S02]  /*69e0*/  HADD2.F32 R76, -RZ, R76.H0_H0 ;  /* 0x2000004cff4c7230 */ /* 0x000fe40000004100 */
[----:B------:R-:W-:Y:S01]  /*69f0*/  FFMA.FTZ R48, R78, R81, -R85 ;  /* 0x000000514e307223 */ /* 0x000fe20000010855 */
[----:B------:R-:W-:Y:S02]  /*6a00*/  HADD2.F32 R80, -RZ, R49.H1_H1 ;  /* 0x30000031ff507230 */ /* 0x000fe40000004100 */
[-C--:B------:R-:W-:Y:S01]  /*6a10*/  FMUL.FTZ R85, R77, R83.reuse ;  /* 0x000000534d557220 */ /* 0x080fe20000410000 */
[----:B------:R-:W-:Y:S01]  /*6a20*/  F2FP.F16.E4M3.UNPACK_B R42, R42 ;  /* 0x0000002aff2a723e */ /* 0x000fe200020006ff */
[C---:B------:R-:W-:Y:S01]  /*6a30*/  FMUL.FTZ R84, R76.reuse, R83 ;  /* 0x000000534c547220 */ /* 0x040fe20000410000 */
[----:B------:R-:W-:Y:S01]  /*6a40*/  F2FP.F16.E4M3.UNPACK_B R78, R43 ;  /* 0x0000002bff4e723e */ /* 0x000fe200020006ff */
[----:B------:R-:W-:Y:S01]  /*6a50*/  FFMA.FTZ R85, R76, R80, -R85 ;  /* 0x000000504c557223 */ /* 0x000fe20000010855 */
[----:B------:R-:W-:-:S02]  /*6a60*/  HADD2.F32 R75, -RZ, R75.H0_H0 ;  /* 0x2000004bff4b7230 */ /* 0x000fc40000004100 */
[----:B------:R-:W-:Y:S01]  /*6a70*/  FFMA.FTZ R84, R77, R80, R84 ;  /* 0x000000504d547223 */ /* 0x000fe20000010054 */
[----:B------:R-:W-:Y:S02]  /*6a80*/  HADD2.F32 R76, -RZ, R42.H0_H0 ;  /* 0x2000002aff4c7230 */ /* 0x000fe40000004100 */
[----:B------:R-:W-:Y:S01]  /*6a90*/  FFMA.FTZ R43, R79, R81, R86 ;  /* 0x000000514f2b7223 */ /* 0x000fe20000010056 */
[----:B------:R-:W-:Y:S01]  /*6aa0*/  HADD2.F32 R77, -RZ, R78.H0_H0 ;  /* 0x2000004eff4d7230 */ /* 0x000fe20000004100 */
[----:B------:R-:W-:Y:S01]  /*6ab0*/  F2FP.SATFINITE.E4M3.F32.PACK_AB_MERGE_C R41, R41, R40, R72 ;  /* 0x000000282929723e */ /* 0x000fe20004807048 */
[----:B------:R-:W-:Y:S01]  /*6ac0*/  HADD2.F32 R42, -RZ, R42.H1_H1 ;  /* 0x3000002aff2a7230 */ /* 0x000fe20000004100 */
[----:B------:R-:W-:Y:S01]  /*6ad0*/  F2FP.SATFINITE.E4M3.F32.PACK_AB_MERGE_C R84, R84, R85, RZ ;  /* 0x000000555454723e */ /* 0x000fe200048070ff */
[----:B------:R-:W-:Y:S02]  /*6ae0*/  HADD2.F32 R78, -RZ, R78.H1_H1 ;  /* 0x3000004eff4e7230 */ /* 0x000fe40000004100 */
[----:B------:R-:W-:Y:S01]  /*6af0*/  FMUL.FTZ R81, R77, R82 ;  /* 0x000000524d517220 */ /* 0x000fe20000410000 */
[----:B------:R-:W-:-:S02]  /*6b00*/  HADD2.F32 R74, -RZ, R74.H0_H0 ;  /* 0x2000004aff4a7230 */ /* 0x000fc40000004100 */
[-C--:B------:R-:W-:Y:S01]  /*6b10*/  FMUL.FTZ R79, R42, R75.reuse ;  /* 0x0000004b2a4f7220 */ /* 0x080fe20000410000 */
[----:B------:R-:W-:Y:S02]  /*6b20*/  HADD2.F32 R49, -RZ, R49.H0_H0 ;  /* 0x20000031ff317230 */ /* 0x000fe40000004100 */
[----:B------:R-:W-:Y:S01]  /*6b30*/  FMUL.FTZ R80, R78, R82 ;  /* 0x000000524e507220 */ /* 0x000fe20000410000 */
[----:B------:R-:W-:Y:S01]  /*6b40*/  FMUL.FTZ R75, R76, R75 ;  /* 0x0000004b4c4b7220 */ /* 0x000fe20000410000 */
[----:B------:R-:W-:Y:S01]  /*6b50*/  FFMA.FTZ R81, R78, R74, R81 ;  /* 0x0000004a4e517223 */ /* 0x000fe20000010051 */
[----:B------:R-:W-:Y:S01]  /*6b60*/  F2FP.SATFINITE.E4M3.F32.PACK_AB_MERGE_C R43, R43, R48, RZ ;  /* 0x000000302b2b723e */ /* 0x000fe200048070ff */
[----:B------:R-:W-:Y:S01]  /*6b70*/  FFMA.FTZ R80, R77, R74, -R80 ;  /* 0x0000004a4d507223 */ /* 0x000fe20000010850 */
[-C--:B------:R-:W-:Y:S01]  /*6b80*/  FFMA.FTZ R79, R76, R49.reuse, -R79 ;  /* 0x000000314c4f7223 */ /* 0x080fe2000001084f */
[----:B------:R-:W-:Y:S01]  /*6b90*/  FFMA.FTZ R42, R42, R49, R75 ;  /* 0x000000312a2a7223 */ /* 0x000fe2000001004b */
[----:B------:R-:W-:-:S02]  /*6ba0*/  F2FP.SATFINITE.E4M3.F32.PACK_AB_MERGE_C R40, R71, R70, R73 ;  /* 0x000000464728723e */ /* 0x000fc40004807049 */
[----:B------:R-:W-:Y:S02]  /*6bb0*/  F2FP.SATFINITE.E4M3.F32.PACK_AB_MERGE_C R43, R81, R80, R43 ;  /* 0x00000050512b723e */ /* 0x000fe4000480702b */
[----:B------:R-:W-:-:S07]  /*6bc0*/  F2FP.SATFINITE.E4M3.F32.PACK_AB_MERGE_C R42, R42, R79, R84 ;  /* 0x0000004f2a2a723e */ /* 0x000fce0004807054 */
.L_x_373:
[----:B------:R-:W-:Y:S05]  /*6bd0*/  BSYNC B2 ;  /* 0x0000000000027941 */ /* 0x000fea0003800000 */
.L_x_372:
[----:B-1----:R0:W-:Y:S02]  /*6be0*/  STG.E.128 desc[UR54][R44.64], R40 ;  /* 0x000000282c007986 */ /* 0x0021e4000c101d36 */
.L_x_371:
[----:B------:R-:W-:Y:S05]  /*6bf0*/  BSYNC B1 ;  /* 0x0000000000017941 */ /* 0x000fea0003800000 */
.L_x_370:
[----:B------:R-:W-:Y:S01]  /*6c00*/  ISETP.NE.AND P3, PT, R35, RZ, PT ;  /* 0x000000ff2300720c */ /* 0x000fe20003f65270 */
[----:B------:R-:W-:-:S12]  /*6c10*/  BSSY B1, `(.L_x_374) ;  /* 0x000006f000017945 */ /* 0x000fd80003800000 */
[----:B------:R-:W-:Y:S05]  /*6c20*/  @!P3 BRA `(.L_x_375) ;  /* 0x0000000400b4b947 */ /* 0x000fea0003800000 */
[----:B012-4-:R0:W1:Y:S01]  /*6c30*/  LDS.128 R40, [R46+0x1c400] ;  /* 0x01c400002e287984 */ /* 0x0170620000000c00 */
[----:B------:R-:W-:Y:S01]  /*6c40*/  ISETP.GE.AND P3, PT, R170, R133, PT ;  /* 0x00000085aa00720c */ /* 0x000fe20003f66270 */
[----:B------:R-:W-:-:S12]  /*6c50*/  BSSY B2, `(.L_x_376) ;  /* 0x0000069000027945 */ /* 0x000fd80003800000 */
[----:B0-----:R-:W-:Y:S05]  /*6c60*/  @P3 BRA `(.L_x_377) ;  /* 0x00000004009c3947 */ /* 0x001fea0003800000 */
[--C-:B------:R-:W-:Y:S01]  /*6c70*/  SHF.R.U32.HI R48, RZ, 0x8, R67.reuse ;  /* 0x00000008ff307819 */ /* 0x100fe20000011643 */
[----:B-1----:R-:W-:Y:S01]  /*6c80*/  IMAD.MOV.U32 R66, RZ, RZ, R40 ;  /* 0x000000ffff427224 */ /* 0x002fe200078e0028 */
[----:B------:R-:W-:Y:S02]  /*6c90*/  SHF.R.U32.HI R72, RZ, 0x10, R67 ;  /* 0x00000010ff487819 */ /* 0x000fe40000011643 */
[----:B------:R-:W-:Y:S01]  /*6ca0*/  LOP3.LUT R49, R67, 0xff0000ff, RZ, 0xc0, !PT ;  /* 0xff0000ff43317812 */ /* 0x000fe200078ec0ff */
[----:B------:R-:W-:Y:S01]  /*6cb0*/  IMAD.SHL.U32 R48, R48, 0x100, RZ ;  /* 0x0000010030307824 */ /* 0x000fe200078e00ff */
[--C-:B------:R-:W-:Y:S02]  /*6cc0*/  SHF.R.U32.HI R67, RZ, 0x8, R69.reuse ;  /* 0x00000008ff437819 */ /* 0x100fe40000011645 */
[----:B------:R-:W-:Y:S02]  /*6cd0*/  LOP3.LUT R68, R69, 0xff0000ff, RZ, 0xc0, !PT ;  /* 0xff0000ff45447812 */ /* 0x000fe400078ec0ff */
[----:B------:R-:W-:Y:S01]  /*6ce0*/  SHF.R.U32.HI R71, RZ, 0x10, R69 ;  /* 0x00000010ff477819 */ /* 0x000fe20000011645 */
[----:B------:R-:W-:Y:S01]  /*6cf0*/  IMAD.SHL.U32 R67, R67, 0x100, RZ ;  /* 0x0000010043437824 */ /* 0x000fe200078e00ff */
[----:B------:R-:W-:Y:S01]  /*6d00*/  LOP3.LUT R49, R49, 0xff00, R48, 0xf8, !PT ;  /* 0x0000ff0031317812 */ /* 0x000fe200078ef830 */
[----:B------:R-:W-:Y:S01]  /*6d10*/  IMAD.U32 R48, R72, 0x10000, RZ ;  /* 0x0001000048307824 */ /* 0x000fe200078e00ff */
[----:B------:R-:W-:-:S02]  /*6d20*/  F2FP.F16.E4M3.UNPACK_B R40, R41 ;  /* 0x00000029ff28723e */ /* 0x000fc400020006ff */
[----:B------:R-:W-:Y:S02]  /*6d30*/  LOP3.LUT R70, R68, 0xff00, R67, 0xf8, !PT ;  /* 0x0000ff0044467812 */ /* 0x000fe400078ef843 */
[----:B------:R-:W-:Y:S02]  /*6d40*/  SHF.L.U32 R67, R71, 0x10, RZ ;  /* 0x0000001047437819 */ /* 0x000fe400000006ff */
[----:B------:R-:W-:Y:S02]  /*6d50*/  F2FP.F16.E4M3.UNPACK_B R68, R153.H1 ;  /* 0x00000099ff44723e */ /* 0x000fe400030006ff */
[----:B------:R-:W-:Y:S02]  /*6d60*/  LOP3.LUT R48, R49, 0xff0000, R48, 0xf8, !PT ;  /* 0x00ff000031307812 */ /* 0x000fe400078ef830 */
[----:B------:R-:W-:Y:S01]  /*6d70*/  LOP3.LUT R49, R70, 0xff0000, R67, 0xf8, !PT ;  /* 0x00ff000046317812 */ /* 0x000fe200078ef843 */
[----:B------:R-:W-:Y:S01]  /*6d80*/  HADD2.F32 R72, -RZ, R68.H0_H0 ;  /* 0x20000044ff487230 */ /* 0x000fe20000004100 */
[----:B------:R-:W-:Y:S01]  /*6d90*/  F2FP.F16.E4M3.UNPACK_B R70, R152.H1 ;  /* 0x00000098ff46723e */ /* 0x000fe200030006ff */
[--C-:B------:R-:W-:Y:S01]  /*6da0*/  HADD2.F32 R67, -RZ, R40.reuse.H1_H1 ;  /* 0x30000028ff437230 */ /* 0x100fe20000004100 */
[----:B------:R-:W-:Y:S01]  /*6db0*/  F2FP.F16.E4M3.UNPACK_B R41, R41.H1 ;  /* 0x00000029ff29723e */ /* 0x000fe200030006ff */
[----:B------:R-:W-:Y:S01]  /*6dc0*/  HADD2.F32 R40, -RZ, R40.H0_H0 ;  /* 0x20000028ff287230 */ /* 0x000fe20000004100 */
[----:B------:R-:W-:Y:S01]  /*6dd0*/  F2FP.F16.E4M3.UNPACK_B R153, R153 ;  /* 0x00000099ff99723e */ /* 0x000fe200020006ff */
        /* <DEDUP_REMOVED lines=10> */
[-C--:B------:R-:W-:Y:S01]  /*6e80*/  FMUL.FTZ R75, R69, R73.reuse ;  /* 0x00000049454b7220 */ /* 0x080fe20000410000 */
[----:B------:R-:W-:Y:S01]  /*6e90*/  FMUL.FTZ R74, R68, R73 ;  /* 0x00000049444a7220 */ /* 0x000fe20000410000 */
[----:B------:R-:W-:Y:S01]  /*6ea0*/  F2FP.F16.E4M3.UNPACK_B R67, R66.H1 ;  /* 0x00000042ff43723e */ /* 0x000fe200030006ff */
[----:B------:R-:W-:-:S02]  /*6eb0*/  HADD2.F32 R71, -RZ, R153.H1_H1 ;  /* 0x30000099ff477230 */ /* 0x000fc40000004100 */
[-C--:B------:R-:W-:Y:S01]  /*6ec0*/  FFMA.FTZ R75, R68, R70.reuse, -R75 ;  /* 0x00000046444b7223 */ /* 0x080fe2000001084b */
[----:B------:R-:W-:Y:S01]  /*6ed0*/  FFMA.FTZ R76, R69, R70, R74 ;  /* 0x00000046454c7223 */ /* 0x000fe2000001004a */
[----:B------:R-:W-:Y:S01]  /*6ee0*/  F2FP.F16.E4M3.UNPACK_B R66, R66 ;  /* 0x00000042ff42723e */ /* 0x000fe200020006ff */
[--C-:B------:R-:W-:Y:S01]  /*6ef0*/  HADD2.F32 R70, -RZ, R67.reuse.H1_H1 ;  /* 0x30000043ff467230 */ /* 0x100fe20000004100 */
[----:B------:R-:W-:Y:S01]  /*6f00*/  F2FP.F16.E4M3.UNPACK_B R77, R49.H1 ;  /* 0x00000031ff4d723e */ /* 0x000fe200030006ff */
[----:B------:R-:W-:Y:S01]  /*6f10*/  HADD2.F32 R69, -RZ, R67.H0_H0 ;  /* 0x20000043ff457230 */ /* 0x000fe20000004100 */
[----:B------:R-:W-:Y:S01]  /*6f20*/  F2FP.F16.E4M3.UNPACK_B R73, R48 ;  /* 0x00000030ff49723e */ /* 0x000fe200020006ff */
[--C-:B------:R-:W-:Y:S02]  /*6f30*/  HADD2.F32 R67, -RZ, R66.reuse.H0_H0 ;  /* 0x20000042ff437230 */ /* 0x100fe40000004100 */
[----:B------:R-:W-:Y:S01]  /*6f40*/  FMUL.FTZ R74, R70, R71 ;  /* 0x00000047464a7220 */ /* 0x000fe20000410000 */
[----:B------:R-:W-:-:S02]  /*6f50*/  HADD2.F32 R68, -RZ, R66.H1_H1 ;  /* 0x30000042ff447230 */ /* 0x000fc40000004100 */
[----:B------:R-:W-:Y:S01]  /*6f60*/  FMUL.FTZ R71, R69, R71 ;  /* 0x0000004745477220 */ /* 0x000fe20000410000 */
[----:B------:R-:W-:Y:S02]  /*6f70*/  HADD2.F32 R153, -RZ, R153.H0_H0 ;  /* 0x20000099ff997230 */ /* 0x000fe40000004100 */
[--C-:B------:R-:W-:Y:S02]  /*6f80*/  HADD2.F32 R66, -RZ, R152.reuse.H1_H1 ;  /* 0x30000098ff427230 */ /* 0x100fe40000004100 */
[----:B------:R-:W-:Y:S02]  /*6f90*/  HADD2.F32 R152, -RZ, R152.H0_H0 ;  /* 0x20000098ff987230 */ /* 0x000fe40000004100 */
[-C--:B------:R-:W-:Y:S01]  /*6fa0*/  FMUL.FTZ R72, R68, R153.reuse ;  /* 0x0000009944487220 */ /* 0x080fe20000410000 */
[----:B------:R-:W-:Y:S01]  /*6fb0*/  FMUL.FTZ R153, R67, R153 ;  /* 0x0000009943997220 */ /* 0x000fe20000410000 */
[-C--:B------:R-:W-:Y:S01]  /*6fc0*/  FFMA.FTZ R70, R70, R66.reuse, R71 ;  /* 0x0000004246467223 */ /* 0x080fe20000010047 */
[----:B------:R-:W-:Y:S01]  /*6fd0*/  FFMA.FTZ R69, R69, R66, -R74 ;  /* 0x0000004245457223 */ /* 0x000fe2000001084a */
        /* <DEDUP_REMOVED lines=9> */
[----:B------:R-:W-:Y:S01]  /*7070*/  F2FP.F16.E4M3.UNPACK_B R70, R42.H1 ;  /* 0x0000002aff46723e */ /* 0x000fe200030006ff */
[----:B------:R-:W-:Y:S01]  /*7080*/  HADD2.F32 R77, -RZ, R77.H0_H0 ;  /* 0x2000004dff4d7230 */ /* 0x000fe20000004100 */
[----:B------:R-:W-:Y:S01]  /*7090*/  F2FP.F16.E4M3.UNPACK_B R76, R49 ;  /* 0x00000031ff4c723e */ /* 0x000fe200020006ff */
[----:B------:R-:W-:-:S02]  /*70a0*/  HADD2.F32 R75, -RZ, R74.H1_H1 ;  /* 0x3000004aff4b7230 */ /* 0x000fc40000004100 */
[-C--:B------:R-:W-:Y:S01]  /*70b0*/  FMUL.FTZ R81, R71, R79.reuse ;  /* 0x0000004f47517220 */ /* 0x080fe20000410000 */
[----:B------:R-:W-:Y:S02]  /*70c0*/  HADD2.F32 R49, -RZ, R70.H1_H1 ;  /* 0x30000046ff317230 */ /* 0x000fe40000004100 */
[C---:B------:R-:W-:Y:S01]  /*70d0*/  FMUL.FTZ R80, R72.reuse, R79 ;  /* 0x0000004f48507220 */ /* 0x040fe20000410000 */
[----:B------:R-:W-:Y:S02]  /*70e0*/  HADD2.F32 R78, -RZ, R76.H1_H1 ;  /* 0x3000004cff4e7230 */ /* 0x000fe40000004100 */
[----:B------:R-:W-:Y:S01]  /*70f0*/  FFMA.FTZ R48, R72, R75, -R81 ;  /* 0x0000004b48307223 */ /* 0x000fe20000010851 */
[----:B------:R-:W-:Y:S01]  /*7100*/  HADD2.F32 R70, -RZ, R70.H0_H0 ;  /* 0x20000046ff467230 */ /* 0x000fe20000004100 */
[----:B------:R-:W-:Y:S01]  /*7110*/  F2FP.F16.E4M3.UNPACK_B R43, R43 ;  /* 0x0000002bff2b723e */ /* 0x000fe200020006ff */
[----:B------:R-:W-:Y:S02]  /*7120*/  HADD2.F32 R72, -RZ, R73.H1_H1 ;  /* 0x30000049ff487230 */ /* 0x000fe40000004100 */
[----:B------:R-:W-:Y:S01]  /*7130*/  FMUL.FTZ R79, R49, R78 ;  /* 0x0000004e314f7220 */ /* 0x000fe20000410000 */
[----:B------:R-:W-:Y:S01]  /*7140*/  F2FP.F16.E4M3.UNPACK_B R42, R42 ;  /* 0x0000002aff2a723e */ /* 0x000fe200020006ff */
[----:B------:R-:W-:Y:S01]  /*7150*/  FMUL.FTZ R78, R70, R78 ;  /* 0x0000004e464e7220 */ /* 0x000fe20000410000 */
[----:B------:R-:W-:-:S02]  /*7160*/  HADD2.F32 R76, -RZ, R76.H0_H0 ;  /* 0x2000004cff4c7230 */ /* 0x000fc40000004100 */
[-C--:B------:R-:W-:Y:S01]  /*7170*/  FFMA.FTZ R79, R70, R72.reuse, -R79 ;  /* 0x00000048464f7223 */ /* 0x080fe2000001084f */
[--C-:B------:R-:W-:Y:S02]  /*7180*/  HADD2.F32 R70, -RZ, R43.reuse.H1_H1 ;  /* 0x3000002bff467230 */ /* 0x100fe40000004100 */
[----:B------:R-:W-:Y:S01]  /*7190*/  FFMA.FTZ R78, R49, R72, R78 ;  /* 0x00000048314e7223 */ /* 0x000fe2000001004e */
[----:B------:R-:W-:Y:S02]  /*71a0*/  HADD2.F32 R49, -RZ, R43.H0_H0 ;  /* 0x2000002bff317230 */ /* 0x000fe40000004100 */
[----:B------:R-:W-:Y:S01]  /*71b0*/  FFMA.FTZ R75, R71, R75, R80 ;  /* 0x0000004b474b7223 */ /* 0x000fe20000010050 */
[--C-:B------:R-:W-:Y:S02]  /*71c0*/  HADD2.F32 R43, -RZ, R42.reuse.H0_H0 ;  /* 0x2000002aff2b7230 */ /* 0x100fe40000004100 */
[----:B------:R-:W-:Y:S01]  /*71d0*/  FMUL.FTZ R80, R70, R77 ;  /* 0x0000004d46507220 */ /* 0x000fe20000410000 */
[----:B------:R-:W-:-:S02]  /*71e0*/  HADD2.F32 R42, -RZ, R42.H1_H1 ;  /* 0x3000002aff2a7230 */ /* 0x000fc40000004100 */
[----:B------:R-:W-:Y:S01]  /*71f0*/  FMUL.FTZ R77, R49, R77 ;  /* 0x0000004d314d7220 */ /* 0x000fe20000410000 */
[----:B------:R-:W-:Y:S02]  /*7200*/  HADD2.F32 R74, -RZ, R74.H0_H0 ;  /* 0x2000004aff4a7230 */ /* 0x000fe40000004100 */
[-C--:B------:R-:W-:Y:S01]  /*7210*/  FMUL.FTZ R71, R43, R76.reuse ;  /* 0x0000004c2b477220 */ /* 0x080fe20000410000 */
[----:B------:R-:W-:Y:S02]  /*7220*/  HADD2.F32 R73, -RZ, R73.H0_H0 ;  /* 0x20000049ff497230 */ /* 0x000fe40000004100 */
[----:B------:R-:W-:Y:S01]  /*7230*/  FMUL.FTZ R72, R42, R76 ;  /* 0x0000004c2a487220 */ /* 0x000fe20000410000 */
[----:B------:R-:W-:Y:S01]  /*7240*/  F2FP.SATFINITE.E4M3.F32.PACK_AB_MERGE_C R78, R78, R79, RZ ;  /* 0x0000004f4e4e723e */ /* 0x000fe200048070ff */
[-C--:B------:R-:W-:Y:S01]  /*7250*/  FFMA.FTZ R80, R49, R74.reuse, -R80 ;  /* 0x0000004a31507223 */ /* 0x080fe20000010850 */
[----:B------:R-:W-:Y:S01]  /*7260*/  FFMA.FTZ R77, R70, R74, R77 ;  /* 0x0000004a464d7223 */ /* 0x000fe2000001004d */
[-C--:B------:R-:W-:Y:S01]  /*7270*/  FFMA.FTZ R72, R43, R73.reuse, -R72 ;  /* 0x000000492b487223 */ /* 0x080fe20000010848 */
[----:B------:R-:W-:Y:S01]  /*7280*/  FFMA.FTZ R71, R42, R73, R71 ;  /* 0x000000492a477223 */ /* 0x000fe20000010047 */
[----:B------:R-:W-:-:S02]  /*7290*/  F2FP.SATFINITE.E4M3.F32.PACK_AB_MERGE_C R48, R75, R48, RZ ;  /* 0x000000304b30723e */ /* 0x000fc400048070ff */
[----:B------:R-:W-:Y:S02]  /*72a0*/  F2FP.SATFINITE.E4M3.F32.PACK_AB_MERGE_C R41, R41, R40, R68 ;  /* 0x000000282929723e */ /* 0x000fe40004807044 */
[----:B------:R-:W-:Y:S02]  /*72b0*/  F2FP.SATFINITE.E4M3.F32.PACK_AB_MERGE_C R40, R67, R66, R69 ;  /* 0x000000424328723e */ /* 0x000fe40004807045 */
[----:B------:R-:W-:Y:S02]  /*72c0*/  F2FP.SATFINITE.E4M3.F32.PACK_AB_MERGE_C R42, R71, R72, R78 ;  /* 0x00000048472a723e */ /* 0x000fe4000480704e */
[----:B------:R-:W-:-:S07]  /*72d0*/  F2FP.SATFINITE.E4M3.F32.PACK_AB_MERGE_C R43, R77, R80, R48 ;  /* 0x000000504d2b723e */ /* 0x000fce0004807030 */
.L_x_377:
[----:B------:R-:W-:Y:S05]  /*72e0*/  BSYNC B2 ;  /* 0x0000000000027941 */ /* 0x000fea0003800000 */
.L_x_376:
[----:B-1----:R0:W-:Y:S02]  /*72f0*/  STG.E.128 desc[UR54][R44.64+0x20], R40 ;  /* 0x000020282c007986 */ /* 0x0021e4000c101d36 */
.L_x_375:
[----:B------:R-:W-:Y:S05]  /*7300*/  BSYNC B1 ;  /* 0x0000000000017941 */ /* 0x000fea0003800000 */
.L_x_374:
        /* <DEDUP_REMOVED lines=18> */
[----:B------:R-:W-:Y:S01]  /*7430*/  LOP3.LUT R63, R63, 0xff00, R64, 0xf8, !PT ;  /* 0x0000ff003f3f7812 */ /* 0x000fe200078ef840 */
[----:B------:R-:W-:Y:S01]  /*7440*/  IMAD.U32 R66, R66, 0x10000, RZ ;  /* 0x0001000042427824 */ /* 0x000fe200078e00ff */
        /* <DEDUP_REMOVED lines=27> */
[----:B------:R-:W-:Y:S01]  /*7600*/  F2FP.F16.E4M3.UNPACK_B R150, R150 ;  /* 0x00000096ff96723e */ /* 0x000fe200020006ff */
[----:B------:R-:W-:Y:S01]  /*7610*/  HADD2.F32 R65, -RZ, R63.H0_H0 ;  /* 0x2000003fff417230 */ /* 0x000fe20000004100 */
[----:B------:R-:W-:Y:S01]  /*7620*/  F2FP.F16.E4M3.UNPACK_B R73, R49.H1 ;  /* 0x00000031ff49723e */ /* 0x000fe200030006ff */
[----:B------:R-:W-:Y:S02]  /*7630*/  HADD2.F32 R151, -RZ, R151.H0_H0 ;  /* 0x20000097ff977230 */ /* 0x000fe40000004100 */
[----:B------:R-:W-:Y:S01]  /*7640*/  FMUL.FTZ R70, R66, R67 ;  /* 0x0000004342467220 */ /* 0x000fe20000410000 */
[----:B------:R-:W-:-:S02]  /*7650*/  HADD2.F32 R63, -RZ, R62.H0_H0 ;  /* 0x2000003eff3f7230 */ /* 0x000fc40000004100 */
[----:B------:R-:W-:Y:S01]  /*7660*/  FMUL.FTZ R67, R65, R67 ;  /* 0x0000004341437220 */ /* 0x000fe20000410000 */
[----:B------:R-:W-:Y:S01]  /*7670*/  HADD2.F32 R64, -RZ, R62.H1_H1 ;  /* 0x3000003eff407230 */ /* 0x000fe20000004100 */
[----:B------:R-:W-:Y:S01]  /*7680*/  F2FP.F16.E4M3.UNPACK_B R69, R48 ;  /* 0x00000030ff45723e */ /* 0x000fe200020006ff */
[--C-:B------:R-:W-:Y:S02]  /*7690*/  HADD2.F32 R62, -RZ, R150.reuse.H1_H1 ;  /* 0x30000096ff3e7230 */ /* 0x100fe40000004100 */
[----:B------:R-:W-:Y:S02]  /*76a0*/  HADD2.F32 R150, -RZ, R150.H0_H0 ;  /* 0x20000096ff967230 */ /* 0x000fe40000004100 */
[-C--:B------:R-:W-:Y:S01]  /*76b0*/  FMUL.FTZ R68, R64, R151.reuse ;  /* 0x0000009740447220 */ /* 0x080fe20000410000 */
[----:B------:R-:W-:Y:S01]  /*76c0*/  FMUL.FTZ R151, R63, R151 ;  /* 0x000000973f977220 */ /* 0x000fe20000410000 */
[-C--:B------:R-:W-:Y:S01]  /*76d0*/  FFMA.FTZ R65, R65, R62.reuse, -R70 ;  /* 0x0000003e41417223 */ /* 0x080fe20000010846 */
[----:B------:R-:W-:Y:S01]  /*76e0*/  FFMA.FTZ R66, R66, R62, R67 ;  /* 0x0000003e42427223 */ /* 0x000fe20000010043 */
[-C--:B------:R-:W-:Y:S01]  /*76f0*/  FFMA.FTZ R62, R63, R150.reuse, -R68 ;  /* 0x000000963f3e7223 */ /* 0x080fe20000010844 */
[----:B------:R-:W-:Y:S01]  /*7700*/  FFMA.FTZ R63, R64, R150, R151 ;  /* 0x00000096403f7223 */ /* 0x000fe20000010097 */
[----:B------:R-:W-:Y:S01]  /*7710*/  F2FP.F16.E4M3.UNPACK_B R67, R43.H1 ;  /* 0x0000002bff43723e */ /* 0x000fe200030006ff */
[--C-:B------:R-:W-:Y:S01]  /*7720*/  HADD2.F32 R75, -RZ, R73.reuse.H1_H1 ;  /* 0x30000049ff4b7230 */ /* 0x100fe20000004100 */
[----:B------:R-:W-:Y:S01]  /*7730*/  F2FP.SATFINITE.E4M3.F32.PACK_AB_MERGE_C R64, R72, R71, RZ ;  /* 0x000000474840723e */ /* 0x000fe200048070ff */
[----:B------:R-:W-:Y:S01]  /*7740*/  HADD2.F32 R73, -RZ, R73.H0_H0 ;  /* 0x20000049ff497230 */ /* 0x000fe20000004100 */
[----:B------:R-:W-:Y:S01]  /*7750*/  F2FP.SATFINITE.E4M3.F32.PACK_AB_MERGE_C R65, R66, R65, RZ ;  /* 0x000000414241723e */ /* 0x000fe200048070ff */
[--C-:B------:R-:W-:Y:S01]  /*7760*/  HADD2.F32 R68, -RZ, R67.reuse.H0_H0 ;  /* 0x20000043ff447230 */ /* 0x100fe20000004100 */
[----:B------:R-:W-:Y:S01]  /*7770*/  F2FP.F16.E4M3.UNPACK_B R66, R42.H1 ;  /* 0x0000002aff42723e */ /* 0x000fe200030006ff */
[----:B------:R-:W-:Y:S01]  /*7780*/  HADD2.F32 R67, -RZ, R67.H1_H1 ;  /* 0x30000043ff437230 */ /* 0x000fe20000004100 */
[----:B------:R-:W-:-:S02]  /*7790*/  F2FP.F16.E4M3.UNPACK_B R72, R49 ;  /* 0x00000031ff48723e */ /* 0x000fc400020006ff */
[----:B------:R-:W-:Y:S01]  /*77a0*/  F2FP.F16.E4M3.UNPACK_B R70, R48.H1 ;  /* 0x00000030ff46723e */ /* 0x000fe200030006ff */
[----:B------:R-:W-:Y:S02]  /*77b0*/  HADD2.F32 R49, -RZ, R66.H1_H1 ;  /* 0x30000042ff317230 */ /* 0x000fe40000004100 */
[-C--:B------:R-:W-:Y:S01]  /*77c0*/  FMUL.FTZ R77, R67, R75.reuse ;  /* 0x0000004b434d7220 */ /* 0x080fe20000410000 */
[----:B------:R-:W-:Y:S02]  /*77d0*/  HADD2.F32 R74, -RZ, R72.H1_H1 ;  /* 0x30000048ff4a7230 */ /* 0x000fe40000004100 */
[----:B------:R-:W-:Y:S01]  /*77e0*/  FMUL.FTZ R76, R68, R75 ;  /* 0x0000004b444c7220 */ /* 0x000fe20000410000 */
[----:B------:R-:W-:Y:S01]  /*77f0*/  HADD2.F32 R66, -RZ, R66.H0_H0 ;  /* 0x20000042ff427230 */ /* 0x000fe20000004100 */
[----:B------:R-:W-:Y:S01]  /*7800*/  F2FP.F16.E4M3.UNPACK_B R43, R43 ;  /* 0x0000002bff2b723e */ /* 0x000fe200020006ff */
[----:B------:R-:W-:Y:S02]  /*7810*/  HADD2.F32 R48, -RZ, R69.H1_H1 ;  /* 0x30000045ff307230 */ /* 0x000fe40000004100 */
[----:B------:R-:W-:Y:S01]  /*7820*/  FMUL.FTZ R75, R49, R74 ;  /* 0x0000004a314b7220 */ /* 0x000fe20000410000 */
[----:B------:R-:W-:Y:S01]  /*7830*/  F2FP.F16.E4M3.UNPACK_B R42, R42 ;  /* 0x0000002aff2a723e */ /* 0x000fe200020006ff */
[----:B------:R-:W-:Y:S01]  /*7840*/  FMUL.FTZ R74, R66, R74 ;  /* 0x0000004a424a7220 */ /* 0x000fe20000410000 */
[----:B------:R-:W-:-:S02]  /*7850*/  HADD2.F32 R71, -RZ, R70.H1_H1 ;  /* 0x30000046ff477230 */ /* 0x000fc40000004100 */
[-C--:B------:R-:W-:Y:S01]  /*7860*/  FFMA.FTZ R75, R66, R48.reuse, -R75 ;  /* 0x00000030424b7223 */ /* 0x080fe2000001084b */
[----:B------:R-:W-:Y:S02]  /*7870*/  HADD2.F32 R72, -RZ, R72.H0_H0 ;  /* 0x20000048ff487230 */ /* 0x000fe40000004100 */
[----:B------:R-:W-:Y:S01]  /*7880*/  FFMA.FTZ R74, R49, R48, R74 ;  /* 0x00000030314a7223 */ /* 0x000fe2000001004a */
[--C-:B------:R-:W-:Y:S02]  /*7890*/  HADD2.F32 R48, -RZ, R43.reuse.H0_H0 ;  /* 0x2000002bff307230 */ /* 0x100fe40000004100 */
[-C--:B------:R-:W-:Y:S01]  /*78a0*/  FFMA.FTZ R77, R68, R71.reuse, -R77 ;  /* 0x00000047444d7223 */ /* 0x080fe2000001084d */
[----:B------:R-:W-:Y:S02]  /*78b0*/  HADD2.F32 R49, -RZ, R43.H1_H1 ;  /* 0x3000002bff317230 */ /* 0x000fe40000004100 */
[----:B------:R-:W-:Y:S01]  /*78c0*/  FFMA.FTZ R76, R67, R71, R76 ;  /* 0x00000047434c7223 */ /* 0x000fe2000001004c */
[----:B------:R-:W-:-:S02]  /*78d0*/  HADD2.F32 R43, -RZ, R42.H0_H0 ;  /* 0x2000002aff2b7230 */ /* 0x000fc40000004100 */
[-C--:B------:R-:W-:Y:S01]  /*78e0*/  FMUL.FTZ R68, R48, R73.reuse ;  /* 0x0000004930447220 */ /* 0x080fe20000410000 */
[----:B------:R-:W-:Y:S02]  /*78f0*/  HADD2.F32 R42, -RZ, R42.H1_H1 ;  /* 0x3000002aff2a7230 */ /* 0x000fe40000004100 */
        /* <DEDUP_REMOVED lines=15> */
.L_x_381:
[----:B------:R-:W-:Y:S05]  /*79f0*/  BSYNC B2 ;  /* 0x0000000000027941 */ /* 0x000fea0003800000 */
.L_x_380:
[----:B-1----:R0:W-:Y:S02]  /*7a00*/  STG.E.128 desc[UR54][R44.64+0x40], R40 ;  /* 0x000040282c007986 */ /* 0x0021e4000c101d36 */
.L_x_379:
[----:B------:R-:W-:Y:S05]  /*7a10*/  BSYNC B1 ;  /* 0x0000000000017941 */ /* 0x000fea0003800000 */
.L_x_378:
        /* <DEDUP_REMOVED lines=10> */
[----:B------:R-:W-:Y:S02]  /*7ac0*/  LOP3.LUT R49, R59, 0xff0000ff, RZ, 0xc0, !PT ;  /* 0xff0000ff3b317812 */ /* 0x000fe400078ec0ff */
[--C-:B------:R-:W-:Y:S02]  /*7ad0*/  SHF.R.U32.HI R59, RZ, 0x8, R61.reuse ;  /* 0x00000008ff3b7819 */ /* 0x100fe4000001163d */
[----:B------:R-:W-:Y:S02]  /*7ae0*/  SHF.L.U32 R48, R48, 0x8, RZ ;  /* 0x0000000830307819 */ /* 0x000fe400000006ff */
[----:B------:R-:W-:Y:S01]  /*7af0*/  SHF.R.U32.HI R63, RZ, 0x10, R61 ;  /* 0x00000010ff3f7819 */ /* 0x000fe2000001163d */
[----:B------:R-:W-:Y:S01]  /*7b00*/  IMAD.SHL.U32 R59, R59, 0x100, RZ ;  /* 0x000001003b3b7824 */ /* 0x000fe200078e00ff */
        /* <DEDUP_REMOVED lines=34> */
[----:B------:R-:W-:Y:S01]  /*7d30*/  F2FP.SATFINITE.E4M3.F32.PACK_AB_MERGE_C R73, R68, R67, RZ ;  /* 0x000000434449723e */ /* 0x000fe200048070ff */
[--C-:B------:R-:W-:Y:S02]  /*7d40*/  HADD2.F32 R59, -RZ, R58.reuse.H0_H0 ;  /* 0x2000003aff3b7230 */ /* 0x100fe40000004100 */
[----:B------:R-:W-:Y:S01]  /*7d50*/  FMUL.FTZ R66, R62, R63 ;  /* 0x0000003f3e427220 */ /* 0x000fe20000410000 */
[----:B------:R-:W-:-:S02]  /*7d60*/  HADD2.F32 R60, -RZ, R58.H1_H1 ;  /* 0x3000003aff3c7230 */ /* 0x000fc40000004100 */
[----:B------:R-:W-:Y:S01]  /*7d70*/  FMUL.FTZ R63, R61, R63 ;  /* 0x0000003f3d3f7220 */ /* 0x000fe20000410000 */
[----:B------:R-:W-:Y:S01]  /*7d80*/  HADD2.F32 R141, -RZ, R141.H0_H0 ;  /* 0x2000008dff8d7230 */ /* 0x000fe20000004100 */
[----:B------:R-:W-:Y:S01]  /*7d90*/  F2FP.F16.E4M3.UNPACK_B R67, R49.H1 ;  /* 0x00000031ff43723e */ /* 0x000fe200030006ff */
[--C-:B------:R-:W-:Y:S01]  /*7da0*/  HADD2.F32 R58, -RZ, R140.reuse.H1_H1 ;  /* 0x3000008cff3a7230 */ /* 0x100fe20000004100 */
[----:B------:R-:W-:Y:S01]  /*7db0*/  F2FP.SATFINITE.E4M3.F32.PACK_AB_MERGE_C R41, R41, R40, R73 ;  /* 0x000000282929723e */ /* 0x000fe20004807049 */
[----:B------:R-:W-:Y:S02]  /*7dc0*/  HADD2.F32 R140, -RZ, R140.H0_H0 ;  /* 0x2000008cff8c7230 */ /* 0x000fe40000004100 */
[-C--:B------:R-:W-:Y:S01]  /*7dd0*/  FMUL.FTZ R64, R60, R141.reuse ;  /* 0x0000008d3c407220 */ /* 0x080fe20000410000 */
[----:B------:R-:W-:Y:S01]  /*7de0*/  FMUL.FTZ R141, R59, R141 ;  /* 0x0000008d3b8d7220 */ /* 0x000fe20000410000 */
[-C--:B------:R-:W-:Y:S01]  /*7df0*/  FFMA.FTZ R66, R61, R58.reuse, -R66 ;  /* 0x0000003a3d427223 */ /* 0x080fe20000010842 */
[----:B------:R-:W-:Y:S01]  /*7e00*/  FFMA.FTZ R63, R62, R58, R63 ;  /* 0x0000003a3e3f7223 */ /* 0x000fe2000001003f */
[-C--:B------:R-:W-:Y:S01]  /*7e10*/  FFMA.FTZ R58, R59, R140.reuse, -R64 ;  /* 0x0000008c3b3a7223 */ /* 0x080fe20000010840 */
[----:B------:R-:W-:Y:S01]  /*7e20*/  F2FP.F16.E4M3.UNPACK_B R61, R43.H1 ;  /* 0x0000002bff3d723e */ /* 0x000fe200030006ff */
[----:B------:R-:W-:Y:S01]  /*7e30*/  FFMA.FTZ R59, R60, R140, R141 ;  /* 0x0000008c3c3b7223 */ /* 0x000fe2000001008d */
[----:B------:R-:W-:Y:S01]  /*7e40*/  F2FP.F16.E4M3.UNPACK_B R60, R42.H1 ;  /* 0x0000002aff3c723e */ /* 0x000fe200030006ff */
[----:B------:R-:W-:Y:S01]  /*7e50*/  HADD2.F32 R69, -RZ, R67.H1_H1 ;  /* 0x30000043ff457230 */ /* 0x000fe20000004100 */
[----:B------:R-:W-:Y:S01]  /*7e60*/  F2FP.SATFINITE.E4M3.F32.PACK_AB_MERGE_C R72, R63, R66, RZ ;  /* 0x000000423f48723e */ /* 0x000fe200048070ff */
[--C-:B------:R-:W-:Y:S01]  /*7e70*/  HADD2.F32 R62, -RZ, R61.reuse.H0_H0 ;  /* 0x2000003dff3e7230 */ /* 0x100fe20000004100 */
[----:B------:R-:W-:Y:S01]  /*7e80*/  F2FP.F16.E4M3.UNPACK_B R66, R49 ;  /* 0x00000031ff42723e */ /* 0x000fe200020006ff */
[----:B------:R-:W-:Y:S01]  /*7e90*/  HADD2.F32 R61, -RZ, R61.H1_H1 ;  /* 0x3000003dff3d7230 */ /* 0x000fe20000004100 */
[-C--:B------:R-:W-:Y:S01]  /*7ea0*/  F2FP.F16.E4M3.UNPACK_B R63, R48.reuse ;  /* 0x00000030ff3f723e */ /* 0x080fe200020006ff */
[----:B------:R-:W-:Y:S01]  /*7eb0*/  HADD2.F32 R49, -RZ, R60.H1_H1 ;  /* 0x3000003cff317230 */ /* 0x000fe20000004100 */
[----:B------:R-:W-:Y:S01]  /*7ec0*/  F2FP.F16.E4M3.UNPACK_B R64, R48.H1 ;  /* 0x00000030ff40723e */ /* 0x000fe200030006ff */
[----:B------:R-:W-:-:S02]  /*7ed0*/  HADD2.F32 R68, -RZ, R66.H1_H1 ;  /* 0x30000042ff447230 */ /* 0x000fc40000004100 */
[-C--:B------:R-:W-:Y:S01]  /*7ee0*/  FMUL.FTZ R71, R61, R69.reuse ;  /* 0x000000453d477220 */ /* 0x080fe20000410000 */
[----:B------:R-:W-:Y:S02]  /*7ef0*/  HADD2.F32 R60, -RZ, R60.H0_H0 ;  /* 0x2000003cff3c7230 */ /* 0x000fe40000004100 */
[----:B------:R-:W-:Y:S01]  /*7f00*/  FMUL.FTZ R70, R62, R69 ;  /* 0x000000453e467220 */ /* 0x000fe20000410000 */
[----:B------:R-:W-:Y:S02]  /*7f10*/  HADD2.F32 R48, -RZ, R63.H1_H1 ;  /* 0x3000003fff307230 */ /* 0x000fe40000004100 */
[-C--:B------:R-:W-:Y:S01]  /*7f20*/  FMUL.FTZ R69, R49, R68.reuse ;  /* 0x0000004431457220 */ /* 0x080fe20000410000 */
[----:B------:R-:W-:Y:S01]  /*7f30*/  F2FP.F16.E4M3.UNPACK_B R43, R43 ;  /* 0x0000002bff2b723e */ /* 0x000fe200020006ff */
[C---:B------:R-:W-:Y:S01]  /*7f40*/  FMUL.FTZ R68, R60.reuse, R68 ;  /* 0x000000443c447220 */ /* 0x040fe20000410000 */
[----:B------:R-:W-:Y:S01]  /*7f50*/  F2FP.F16.E4M3.UNPACK_B R42, R42 ;  /* 0x0000002aff2a723e */ /* 0x000fe200020006ff */
[----:B------:R-:W-:Y:S01]  /*7f60*/  FFMA.FTZ R69, R60, R48, -R69 ;  /* 0x000000303c457223 */ /* 0x000fe20000010845 */
[----:B------:R-:W-:-:S02]  /*7f70*/  HADD2.F32 R65, -RZ, R64.H1_H1 ;  /* 0x30000040ff417230 */ /* 0x000fc40000004100 */
[----:B------:R-:W-:Y:S01]  /*7f80*/  FFMA.FTZ R68, R49, R48, R68 ;  /* 0x0000003031447223 */ /* 0x000fe20000010044 */
[--C-:B------:R-:W-:Y:S01]  /*7f90*/  HADD2.F32 R48, -RZ, R43.reuse.H0_H0 ;  /* 0x2000002bff307230 */ /* 0x100fe20000004100 */
[----:B------:R-:W-:Y:S01]  /*7fa0*/  F2FP.SATFINITE.E4M3.F32.PACK_AB_MERGE_C R40, R59, R58, R72 ;  /* 0x0000003a3b28723e */ /* 0x000fe20004807048 */
[----:B------:R-:W-:Y:S02]  /*7fb0*/  HADD2.F32 R49, -RZ, R43.H1_H1 ;  /* 0x3000002bff317230 */ /* 0x000fe40000004100 */
[-C--:B------:R-:W-:Y:S01]  /*7fc0*/  FFMA.FTZ R71, R62, R65.reuse, -R71 ;  /* 0x000000413e477223 */ /* 0x080fe20000010847 */
[--C-:B------:R-:W-:Y:S02]  /*7fd0*/  HADD2.F32 R43, -RZ, R42.reuse.H0_H0 ;  /* 0x2000002aff2b7230 */ /* 0x100fe40000004100 */
[----:B------:R-:W-:Y:S01]  /*7fe0*/  FFMA.FTZ R70, R61, R65, R70 ;  /* 0x000000413d467223 */ /* 0x000fe20000010046 */
[----:B------:R-:W-:Y:S01]  /*7ff0*/  HADD2.F32 R67, -RZ, R67.H0_H0 ;  /* 0x20000043ff437230 */ /* 0x000fe20000004100 */
[----:B------:R-:W-:Y:S01]  /*8000*/  F2FP.SATFINITE.E4M3.F32.PACK_AB_MERGE_C R68, R68, R69, RZ ;  /* 0x000000454444723e */ /* 0x000fe200048070ff */
[----:B------:R-:W-:-:S02]  /*8010*/  HADD2.F32 R42, -RZ, R42.H1_H1 ;  /* 0x3000002aff2a7230 */ /* 0x000fc40000004100 */
[----:B------:R-:W-:Y:S02]  /*8020*/  HADD2.F32 R66, -RZ, R66.H0_H0 ;  /* 0x20000042ff427230 */ /* 0x000fe40000004100 */
[-C--:B------:R-:W-:Y:S01]  /*8030*/  FMUL.FTZ R65, R49, R67.reuse ;  /* 0x0000004331417220 */ /* 0x080fe20000410000 */
[----:B------:R-:W-:Y:S02]  /*8040*/  HADD2.F32 R64, -RZ, R64.H0_H0 ;  /* 0x20000040ff407230 */ /* 0x000fe40000004100 */
[----:B------:R-:W-:Y:S01]  /*8050*/  FMUL.FTZ R62, R48, R67 ;  /* 0x00000043303e7220 */ /* 0x000fe20000410000 */
[----:B------:R-:W-:Y:S02]  /*8060*/  HADD2.F32 R63, -RZ, R63.H0_H0 ;  /* 0x2000003fff3f7230 */ /* 0x000fe40000004100 */
[-C--:B------:R-:W-:Y:S01]  /*8070*/  FMUL.FTZ R60, R42, R66.reuse ;  /* 0x000000422a3c7220 */ /* 0x080fe20000410000 */
[----:B------:R-:W-:Y:S01]  /*8080*/  FMUL.FTZ R61, R43, R66 ;  /* 0x000000422b3d7220 */ /* 0x000fe20000410000 */
[-C--:B------:R-:W-:Y:S01]  /*8090*/  FFMA.FTZ R65, R48, R64.reuse, -R65 ;  /* 0x0000004030417223 */ /* 0x080fe20000010841 */
[----:B------:R-:W-:Y:S01]  /*80a0*/  FFMA.FTZ R62, R49, R64, R62 ;  /* 0x00000040313e7223 */ /* 0x000fe2000001003e */
[-C--:B------:R-:W-:Y:S01]  /*80b0*/  FFMA.FTZ R60, R43, R63.reuse, -R60 ;  /* 0x0000003f2b3c7223 */ /* 0x080fe2000001083c */
[----:B------:R-:W-:Y:S01]  /*80c0*/  FFMA.FTZ R61, R42, R63, R61 ;  /* 0x0000003f2a3d7223 */ /* 0x000fe2000001003d */
[----:B------:R-:W-:-:S04]  /*80d0*/  F2FP.SATFINITE.E4M3.F32.PACK_AB_MERGE_C R70, R70, R71, RZ ;  /* 0x000000474646723e */ /* 0x000fc800048070ff */
[----:B------:R-:W-:Y:S02]  /*80e0*/  F2FP.SATFINITE.E4M3.F32.PACK_AB_MERGE_C R42, R61, R60, R68 ;  /* 0x0000003c3d2a723e */ /* 0x000fe40004807044 */
[----:B------:R-:W-:-:S07]  /*80f0*/  F2FP.SATFINITE.E4M3.F32.PACK_AB_MERGE_C R43, R62, R65, R70 ;  /* 0x000000413e2b723e */ /* 0x000fce0004807046 */
.L_x_385:
[----:B------:R-:W-:Y:S05]  /*8100*/  BSYNC B2 ;  /* 0x0000000000027941 */ /* 0x000fea0003800000 */
.L_x_384:
[----:B-1----:R0:W-:Y:S02]  /*8110*/  STG.E.128 desc[UR54][R44.64+0x60], R40 ;  /* 0x000060282c007986 */ /* 0x0021e4000c101d36 */
.L_x_383:
[----:B------:R-:W-:Y:S05]  /*8120*/  BSYNC B1 ;  /* 0x0000000000017941 */ /* 0x000fea0003800000 */
.L_x_382:
        /* <DEDUP_REMOVED lines=9> */
[----:B------:R-:W-:Y:S02]  /*81c0*/  LOP3.LUT R48, R55, 0xff0000ff, RZ, 0xc0, !PT ;  /* 0xff0000ff37307812 */ /* 0x000fe400078ec0ff */
[----:B------:R-:W-:Y:S01]  /*81d0*/  SHF.R.U32.HI R56, RZ, 0x10, R55 ;  /* 0x00000010ff387819 */ /* 0x000fe20000011637 */
[----:B------:R-:W-:Y:S01]  /*81e0*/  IMAD.SHL.U32 R49, R49, 0x100, RZ ;  /* 0x0000010031317824 */ /* 0x000fe200078e00ff */
[--C-:B------:R-:W-:Y:S02]  /*81f0*/  SHF.R.U32.HI R55, RZ, 0x8, R57.reuse ;  /* 0x00000008ff377819 */ /* 0x100fe40000011639 */
[----:B------:R-:W-:Y:S02]  /*8200*/  SHF.R.U32.HI R58, RZ, 0x10, R57 ;  /* 0x00000010ff3a7819 */ /* 0x000fe40000011639 */
[----:B------:R-:W-:-:S02]  /*8210*/  LOP3.LUT R54, R57, 0xff0000ff, RZ, 0xc0, !PT ;  /* 0xff0000ff39367812 */ /* 0x000fc400078ec0ff */
[----:B------:R-:W-:Y:S01]  /*8220*/  SHF.L.U32 R55, R55, 0x8, RZ ;  /* 0x0000000837377819 */ /* 0x000fe200000006ff */
[----:B------:R-:W-:Y:S01]  /*8230*/  IMAD.U32 R58, R58, 0x10000, RZ ;  /* 0x000100003a3a7824 */ /* 0x000fe200078e00ff */
[----:B------:R-:W-:Y:S01]  /*8240*/  LOP3.LUT R48, R48, 0xff00, R49, 0xf8, !PT ;  /* 0x0000ff0030307812 */ /* 0x000fe200078ef831 */
[----:B------:R-:W-:Y:S01]  /*8250*/  IMAD.U32 R49, R56, 0x10000, RZ ;  /* 0x0001000038317824 */ /* 0x000fe200078e00ff */
[----:B------:R-:W-:Y:S02]  /*8260*/  LOP3.LUT R55, R54, 0xff00, R55, 0xf8, !PT ;  /* 0x0000ff0036377812 */ /* 0x000fe400078ef837 */
[----:B------:R-:W-:Y:S02]  /*8270*/  F2FP.F16.E4M3.UNPACK_B R40, R41 ;  /* 0x00000029ff28723e */ /* 0x000fe400020006ff */
[----:B------:R-:W-:Y:S02]  /*8280*/  F2FP.F16.E4M3.UNPACK_B R54, R91.H1 ;  /* 0x0000005bff36723e */ /* 0x000fe400030006ff */
[----:B------:R-:W-:Y:S01]  /*8290*/  LOP3.LUT R56, R48, 0xff0000, R49, 0xf8, !PT ;  /* 0x00ff000030387812 */ /* 0x000fe200078ef831 */
[----:B------:R-:W-:Y:S01]  /*82a0*/  HADD2.F32 R48, -RZ, R40.H1_H1 ;  /* 0x30000028ff307230 */ /* 0x000fe20000004100 */
[----:B------:R-:W-:Y:S01]  /*82b0*/  LOP3.LUT R60, R55, 0xff0000, R58, 0xf8, !PT ;  /* 0x00ff0000373c7812 */ /* 0x000fe200078ef83a */
[----:B------:R-:W-:Y:S01]  /*82c0*/  HADD2.F32 R59, -RZ, R54.H0_H0 ;  /* 0x20000036ff3b7230 */ /* 0x000fe20000004100 */
[----:B------:R-:W-:Y:S01]  /*82d0*/  F2FP.F16.E4M3.UNPACK_B R55, R90.H1 ;  /* 0x0000005aff37723e */ /* 0x000fe200030006ff */
[----:B------:R-:W-:Y:S01]  /*82e0*/  HADD2.F32 R40, -RZ, R40.H0_H0 ;  /* 0x20000028ff287230 */ /* 0x000fe20000004100 */
[----:B------:R-:W-:Y:S01]  /*82f0*/  F2FP.F16.E4M3.UNPACK_B R41, R41.H1 ;  /* 0x00000029ff29723e */ /* 0x000fe200030006ff */
[----:B------:R-:W-:-:S02]  /*8300*/  HADD2.F32 R58, -RZ, R54.H1_H1 ;  /* 0x30000036ff3a7230 */ /* 0x000fc40000004100 */
[----:B------:R-:W-:Y:S01]  /*8310*/  FMUL.FTZ R61, R48, R59 ;  /* 0x0000003b303d7220 */ /* 0x000fe20000410000 */
[----:B------:R-:W-:Y:S01]  /*8320*/  HADD2.F32 R57, -RZ, R55.H0_H0 ;  /* 0x20000037ff397230 */ /* 0x000fe20000004100 */
[----:B------:R-:W-:Y:S01]  /*8330*/  F2FP.F16.E4M3.UNPACK_B R91, R91 ;  /* 0x0000005bff5b723e */ /* 0x000fe200020006ff */
[--C-:B------:R-:W-:Y:S01]  /*8340*/  HADD2.F32 R54, -RZ, R41.reuse.H1_H1 ;  /* 0x30000029ff367230 */ /* 0x100fe20000004100 */
[----:B------:R-:W-:Y:S01]  /*8350*/  F2FP.F16.E4M3.UNPACK_B R90, R90 ;  /* 0x0000005aff5a723e */ /* 0x000fe200020006ff */
[----:B------:R-:W-:Y:S02]  /*8360*/  HADD2.F32 R49, -RZ, R41.H0_H0 ;  /* 0x20000029ff317230 */ /* 0x000fe40000004100 */
[----:B------:R-:W-:Y:S01]  /*8370*/  FMUL.FTZ R41, R40, R59 ;  /* 0x0000003b28297220 */ /* 0x000fe20000410000 */
[----:B------:R-:W-:Y:S02]  /*8380*/  HADD2.F32 R55, -RZ, R55.H1_H1 ;  /* 0x30000037ff377230 */ /* 0x000fe40000004100 */
[-C--:B------:R-:W-:Y:S01]  /*8390*/  FMUL.FTZ R62, R54, R58.reuse ;  /* 0x0000003a363e7220 */ /* 0x080fe20000410000 */
[-C--:B------:R-:W-:Y:S01]  /*83a0*/  FFMA.FTZ R40, R40, R57.reuse, -R61 ;  /* 0x0000003928287223 */ /* 0x080fe2000001083d */
[----:B------:R-:W-:Y:S01]  /*83b0*/  FFMA.FTZ R41, R48, R57, R41 ;  /* 0x0000003930297223 */ /* 0x000fe20000010029 */
[C---:B------:R-:W-:Y:S01]  /*83c0*/  FMUL.FTZ R59, R49.reuse, R58 ;  /* 0x0000003a313b7220 */ /* 0x040fe20000410000 */
[----:B------:R-:W-:Y:S01]  /*83d0*/  F2FP.F16.E4M3.UNPACK_B R48, R47.H1 ;  /* 0x0000002fff30723e */ /* 0x000fe200030006ff */
[----:B------:R-:W-:Y:S01]  /*83e0*/  FFMA.FTZ R61, R49, R55, -R62 ;  /* 0x00000037313d7223 */ /* 0x000fe2000001083e */
[----:B------:R-:W-:Y:S01]  /*83f0*/  F2FP.F16.E4M3.UNPACK_B R47, R47 ;  /* 0x0000002fff2f723e */ /* 0x000fe200020006ff */
[----:B------:R-:W-:Y:S01]  /*8400*/  FFMA.FTZ R64, R54, R55, R59 ;  /* 0x0000003736407223 */ /* 0x000fe2000001003b */
[----:B------:R-:W-:-:S02]  /*8410*/  HADD2.F32 R57, -RZ, R91.H1_H1 ;  /* 0x3000005bff397230 */ /* 0x000fc40000004100 */
[--C-:B------:R-:W-:Y:S02]  /*8420*/  HADD2.F32 R49, -RZ, R48.reuse.H0_H0 ;  /* 0x20000030ff317230 */ /* 0x100fe40000004100 */
[----:B------:R-:W-:Y:S01]  /*8430*/  HADD2.F32 R54, -RZ, R48.H1_H1 ;  /* 0x30000030ff367230 */ /* 0x000fe20000004100 */
[----:B------:R-:W-:Y:S01]  /*8440*/  F2FP.SATFINITE.E4M3.F32.PACK_AB_MERGE_C R69, R64, R61, RZ ;  /* 0x0000003d4045723e */ /* 0x000fe200048070ff */
[----:B------:R-:W-:Y:S02]  /*8450*/  HADD2.F32 R48, -RZ, R47.H0_H0 ;  /* 0x2000002fff307230 */ /* 0x000fe40000004100 */
[-C--:B------:R-:W-:Y:S01]  /*8460*/  FMUL.FTZ R59, R49, R57.reuse ;  /* 0x00000039313b7220 */ /* 0x080fe20000410000 */
[----:B------:R-:W-:Y:S02]  /*8470*/  HADD2.F32 R91, -RZ, R91.H0_H0 ;  /* 0x2000005bff5b7230 */ /* 0x000fe40000004100 */
[----:B------:R-:W-:Y:S01]  /*8480*/  FMUL.FTZ R62, R54, R57 ;  /* 0x00000039363e7220 */ /* 0x000fe20000410000 */
[----:B------:R-:W-:Y:S01]  /*8490*/  HADD2.F32 R47, -RZ, R47.H1_H1 ;  /* 0x3000002fff2f7230 */ /* 0x000fe20000004100 */
[----:B------:R-:W-:Y:S01]  /*84a0*/  F2FP.SATFINITE.E4M3.F32.PACK_AB_MERGE_C R41, R41, R40, R69 ;  /* 0x000000282929723e */ /* 0x000fe20004807045 */
[----:B------:R-:W-:-:S02]  /*84b0*/  HADD2.F32 R55, -RZ, R90.H1_H1 ;  /* 0x3000005aff377230 */ /* 0x000fc40000004100 */
[-C--:B------:R-:W-:Y:S01]  /*84c0*/  FMUL.FTZ R58, R48, R91.reuse ;  /* 0x0000005b303a7220 */ /* 0x080fe20000410000 */
[----:B------:R-:W-:Y:S02]  /*84d0*/  HADD2.F32 R90, -RZ, R90.H0_H0 ;  /* 0x2000005aff5a7230 */ /* 0x000fe40000004100 */
[----:B------:R-:W-:Y:S01]  /*84e0*/  FMUL.FTZ R57, R47, R91 ;  /* 0x0000005b2f397220 */ /* 0x000fe20000410000 */
[-C--:B------:R-:W-:Y:S01]  /*84f0*/  FFMA.FTZ R49, R49, R55.reuse, -R62 ;  /* 0x0000003731317223 */ /* 0x080fe2000001083e */
[----:B------:R-:W-:Y:S02]  /*8500*/  FFMA.FTZ R54, R54, R55, R59 ;  /* 0x0000003736367223 */ /* 0x000fe4000001003b */
[-C--:B------:R-:W-:Y:S01]  /*8510*/  FFMA.FTZ R62, R48, R90.reuse, -R57 ;  /* 0x0000005a303e7223 */ /* 0x080fe20000010839 */
[----:B------:R-:W-:Y:S01]  /*8520*/  FFMA.FTZ R63, R47, R90, R58 ;  /* 0x0000005a2f3f7223 */ /* 0x000fe2000001003a */
[----:B------:R-:W-:Y:S02]  /*8530*/  F2FP.F16.E4M3.UNPACK_B R48, R43.H1 ;  /* 0x0000002bff30723e */ /* 0x000fe400030006ff */
[----:B------:R-:W-:-:S02]  /*8540*/  F2FP.F16.E4M3.UNPACK_B R58, R60.H1 ;  /* 0x0000003cff3a723e */ /* 0x000fc400030006ff */
[----:B------:R-:W-:Y:S01]  /*8550*/  F2FP.SATFINITE.E4M3.F32.PACK_AB_MERGE_C R67, R54, R49, RZ ;  /* 0x000000313643723e */ /* 0x000fe200048070ff */
[----:B------:R-:W-:Y:S01]  /*8560*/  HADD2.F32 R54, -RZ, R48.H1_H1 ;  /* 0x30000030ff367230 */ /* 0x000fe20000004100 */
[----:B------:R-:W-:Y:S01]  /*8570*/  F2FP.F16.E4M3.UNPACK_B R55, R56.H1 ;  /* 0x00000038ff37723e */ /* 0x000fe200030006ff */
[----:B------:R-:W-:Y:S01]  /*8580*/  HADD2.F32 R61, -RZ, R58.H1_H1 ;  /* 0x3000003aff3d7230 */ /* 0x000fe20000004100 */
[----:B------:R-:W-:Y:S01]  /*8590*/  F2FP.F16.E4M3.UNPACK_B R47, R42.H1 ;  /* 0x0000002aff2f723e */ /* 0x000fe200030006ff */
[----:B------:R-:W-:Y:S01]  /*85a0*/  HADD2.F32 R49, -RZ, R48.H0_H0 ;  /* 0x20000030ff317230 */ /* 0x000fe20000004100 */
[----:B------:R-:W-:Y:S01]  /*85b0*/  F2FP.F16.E4M3.UNPACK_B R60, R60 ;  /* 0x0000003cff3c723e */ /* 0x000fe200020006ff */
[----:B------:R-:W-:Y:S01]  /*85c0*/  HADD2.F32 R57, -RZ, R55.H1_H1 ;  /* 0x30000037ff397230 */ /* 0x000fe20000004100 */
[----:B------:R-:W-:Y:S01]  /*85d0*/  F2FP.F16.E4M3.UNPACK_B R56, R56 ;  /* 0x00000038ff38723e */ /* 0x000fe200020006ff */
[----:B------:R-:W-:Y:S02]  /*85e0*/  HADD2.F32 R48, -RZ, R47.H1_H1 ;  /* 0x3000002fff307230 */ /* 0x000fe40000004100 */
[----:B------:R-:W-:Y:S01]  /*85f0*/  FMUL.FTZ R64, R54, R61 ;  /* 0x0000003d36407220 */ /* 0x000fe20000410000 */
[----:B------:R-:W-:-:S02]  /*8600*/  HADD2.F32 R59, -RZ, R60.H1_H1 ;  /* 0x3000003cff3b7230 */ /* 0x000fc40000004100 */
[C---:B------:R-:W-:Y:S01]  /*8610*/  FMUL.FTZ R65, R49.reuse, R61 ;  /* 0x0000003d31417220 */ /* 0x040fe20000410000 */
[----:B------:R-:W-:Y:S02]  /*8620*/  HADD2.F32 R47, -RZ, R47.H0_H0 ;  /* 0x2000002fff2f7230 */ /* 0x000fe40000004100 */
[----:B------:R-:W-:Y:S01]  /*8630*/  FFMA.FTZ R61, R49, R57, -R64 ;  /* 0x00000039313d7223 */ /* 0x000fe20000010840 */
[----:B------:R-:W-:Y:S02]  /*8640*/  HADD2.F32 R49, -RZ, R56.H1_H1 ;  /* 0x30000038ff317230 */ /* 0x000fe40000004100 */
[----:B------:R-:W-:Y:S01]  /*8650*/  FMUL.FTZ R64, R48, R59 ;  /* 0x0000003b30407220 */ /* 0x000fe20000410000 */
[----:B------:R-:W-:Y:S01]  /*8660*/  F2FP.F16.E4M3.UNPACK_B R43, R43 ;  /* 0x0000002bff2b723e */ /* 0x000fe200020006ff */
[C---:B------:R-:W-:Y:S01]  /*8670*/  FMUL.FTZ R59, R47.reuse, R59 ;  /* 0x0000003b2f3b7220 */ /* 0x040fe20000410000 */
[----:B------:R-:W-:Y:S01]  /*8680*/  F2FP.F16.E4M3.UNPACK_B R42, R42 ;  /* 0x0000002aff2a723e */ /* 0x000fe200020006ff */
[----:B------:R-:W-:Y:S01]  /*8690*/  FFMA.FTZ R64, R47, R49, -R64 ;  /* 0x000000312f407223 */ /* 0x000fe20000010840 */
[----:B------:R-:W-:-:S02]  /*86a0*/  HADD2.F32 R58, -RZ, R58.H0_H0 ;  /* 0x2000003aff3a7230 */ /* 0x000fc40000004100 */
[----:B------:R-:W-:Y:S01]  /*86b0*/  FFMA.FTZ R59, R48, R49, R59 ;  /* 0x00000031303b7223 */ /* 0x000fe2000001003b */
[--C-:B------:R-:W-:Y:S02]  /*86c0*/  HADD2.F32 R47, -RZ, R43.reuse.H0_H0 ;  /* 0x2000002bff2f7230 */ /* 0x100fe40000004100 */
[----:B------:R-:W-:Y:S01]  /*86d0*/  FFMA.FTZ R68, R54, R57, R65 ;  /* 0x0000003936447223 */ /* 0x000fe20000010041 */
[----:B------:R-:W-:Y:S01]  /*86e0*/  HADD2.F32 R48, -RZ, R43.H1_H1 ;  /* 0x3000002bff307230 */ /* 0x000fe20000004100 */
[----:B------:R-:W-:Y:S01]  /*86f0*/  F2FP.SATFINITE.E4M3.F32.PACK_AB_MERGE_C R40, R63, R62, R67 ;  /* 0x0000003e3f28723e */ /* 0x000fe20004807043 */
[--C-:B------:R-:W-:Y:S02]  /*8700*/  HADD2.F32 R43, -RZ, R42.reuse.H0_H0 ;  /* 0x2000002aff2b7230 */ /* 0x100fe40000004100 */
[-C--:B------:R-:W-:Y:S01]  /*8710*/  FMUL.FTZ R57, R47, R58.reuse ;  /* 0x0000003a2f397220 */ /* 0x080fe20000410000 */
[----:B------:R-:W-:Y:S02]  /*8720*/  HADD2.F32 R42, -RZ, R42.H1_H1 ;  /* 0x3000002aff2a7230 */ /* 0x000fe40000004100 */
[----:B------:R-:W-:Y:S01]  /*8730*/  FMUL.FTZ R66, R48, R58 ;  /* 0x0000003a30427220 */ /* 0x000fe20000410000 */
[----:B------:R-:W-:Y:S01]  /*8740*/  HADD2.F32 R60, -RZ, R60.H0_H0 ;  /* 0x2000003cff3c7230 */ /* 0x000fe20000004100 */
[----:B------:R-:W-:Y:S01]  /*8750*/  F2FP.SATFINITE.E4M3.F32.PACK_AB_MERGE_C R59, R59, R64, RZ ;  /* 0x000000403b3b723e */ /* 0x000fe200048070ff */
[----:B------:R-:W-:Y:S01]  /*8760*/  HADD2.F32 R55, -RZ, R55.H0_H0 ;  /* 0x20000037ff377230 */ /* 0x000fe20000004100 */
[----:B------:R-:W-:Y:S01]  /*8770*/  F2FP.SATFINITE.E4M3.F32.PACK_AB_MERGE_C R61, R68, R61, RZ ;  /* 0x0000003d443d723e */ /* 0x000fe200048070ff */
[----:B------:R-:W-:-:S02]  /*8780*/  HADD2.F32 R56, -RZ, R56.H0_H0 ;  /* 0x20000038ff387230 */ /* 0x000fc40000004100 */
[-C--:B------:R-:W-:Y:S01]  /*8790*/  FMUL.FTZ R54, R42, R60.reuse ;  /* 0x0000003c2a367220 */ /* 0x080fe20000410000 */
[----:B------:R-:W-:Y:S01]  /*87a0*/  FMUL.FTZ R49, R43, R60 ;  /* 0x0000003c2b317220 */ /* 0x000fe20000410000 */
[-C--:B------:R-:W-:Y:S01]  /*87b0*/  FFMA.FTZ R66, R47, R55.reuse, -R66 ;  /* 0x000000372f427223 */ /* 0x080fe20000010842 */
[----:B------:R-:W-:Y:S01]  /*87c0*/  FFMA.FTZ R57, R48, R55, R57 ;  /* 0x0000003730397223 */ /* 0x000fe20000010039 */
[-C--:B------:R-:W-:Y:S01]  /*87d0*/  FFMA.FTZ R54, R43, R56.reuse, -R54 ;  /* 0x000000382b367223 */ /* 0x080fe20000010836 */
[----:B------:R-:W-:-:S03]  /*87e0*/  FFMA.FTZ R49, R42, R56, R49 ;  /* 0x000000382a317223 */ /* 0x000fc60000010031 */
[----:B------:R-:W-:Y:S02]  /*87f0*/  F2FP.SATFINITE.E4M3.F32.PACK_AB_MERGE_C R43, R57, R66, R61 ;  /* 0x00000042392b723e */ /* 0x000fe4000480703d */
[----:B------:R-:W-:-:S07]  /*8800*/  F2FP.SATFINITE.E4M3.F32.PACK_AB_MERGE_C R42, R49, R54, R59 ;  /* 0x00000036312a723e */ /* 0x000fce000480703b */
.L_x_389:
[----:B------:R-:W-:Y:S05]  /*8810*/  BSYNC B2 ;  /* 0x0000000000027941 */ /* 0x000fea0003800000 */
.L_x_388:
[----:B-1----:R0:W-:Y:S02]  /*8820*/  STG.E.128 desc[UR54][R44.64+0x80], R40 ;  /* 0x000080282c007986 */ /* 0x0021e4000c101d36 */
.L_x_387:
[----:B------:R-:W-:Y:S05]  /*8830*/  BSYNC B1 ;  /* 0x0000000000017941 */ /* 0x000fea0003800000 */
.L_x_386:
[----:B------:R-:W-:-:S13]  /*8840*/  ISETP.NE.AND P3, PT, R39, RZ, PT ;  /* 0x000000ff2700720c */ /* 0x000fda0003f65270 */
[----:B------:R-:W-:Y:S05]  /*8850*/  @!P3 BRA `(.L_x_369) ;  /* 0x00000070002cb947 */ /* 0x000fea0003800000 */
[----:B012-4-:R0:W1:Y:S01]  /*8860*/  LDS.128 R40, [R46+0x21400] ;  /* 0x021400002e287984 */ /* 0x0170620000000c00 */
[----:B------:R-:W-:Y:S01]  /*8870*/  ISETP.GE.AND P3, PT, R174, R133, PT ;  /* 0x00000085ae00720c */ /* 0x000fe20003f66270 */
[----:B------:R-:W-:-:S12]  /*8880*/  BSSY B1, `(.L_x_390) ;  /* 0x0000069000017945 */ /* 0x000fd80003800000 */
[----:B0-----:R-:W-:Y:S05]  /*8890*/  @P3 BRA `(.L_x_391) ;  /* 0x00000004009c3947 */ /* 0x001fea0003800000 */
[----:B------:R-:W-:Y:S02]  /*88a0*/  SHF.R.U32.HI R47, RZ, 0x8, R51 ;  /* 0x00000008ff2f7819 */ /* 0x000fe40000011633 */
[----:B------:R-:W-:Y:S02]  /*88b0*/  SHF.R.U32.HI R49, RZ, 0x8, R53 ;  /* 0x00000008ff317819 */ /* 0x000fe40000011635 */
[----:B------:R-:W-:Y:S01]  /*88c0*/  SHF.R.U32.HI R54, RZ, 0x10, R51 ;  /* 0x00000010ff367819 */ /* 0x000fe20000011633 */
[----:B------:R-:W-:Y:S01]  /*88d0*/  IMAD.SHL.U32 R47, R47, 0x100, RZ ;  /* 0x000001002f2f7824 */ /* 0x000fe200078e00ff */
[----:B------:R-:W-:Y:S01]  /*88e0*/  LOP3.LUT R48, R51, 0xff0000ff, RZ, 0xc0, !PT ;  /* 0xff0000ff33307812 */ /* 0x000fe200078ec0ff */
[----:B------:R-:W-:Y:S01]  /*88f0*/  IMAD.SHL.U32 R49, R49, 0x100, RZ ;  /* 0x0000010031317824 */ /* 0x000fe200078e00ff */
[----:B------:R-:W-:Y:S02]  /*8900*/  SHF.R.U32.HI R52, RZ, 0x10, R53 ;  /* 0x00000010ff347819 */ /* 0x000fe40000011635 */
[----:B------:R-:W-:-:S02]  /*8910*/  LOP3.LUT R50, R53, 0xff0000ff, RZ, 0xc0, !PT ;  /* 0xff0000ff35327812 */ /* 0x000fc400078ec0ff */
[----:B------:R-:W-:Y:S01]  /*8920*/  LOP3.LUT R48, R48, 0xff00, R47, 0xf8, !PT ;  /* 0x0000ff0030307812 */ /* 0x000fe200078ef82f */
[----:B------:R-:W-:Y:S01]  /*8930*/  IMAD.U32 R47, R54, 0x10000, RZ ;  /* 0x00010000362f7824 */ /* 0x000fe200078e00ff */
[----:B------:R-:W-:Y:S01]  /*8940*/  LOP3.LUT R51, R50, 0xff00, R49, 0xf8, !PT ;  /* 0x0000ff0032337812 */ /* 0x000fe200078ef831 */
[----:B------:R-:W-:Y:S01]  /*8950*/  IMAD.U32 R50, R52, 0x10000, RZ ;  /* 0x0001000034327824 */ /* 0x000fe200078e00ff */
[----:B-1----:R-:W-:Y:S02]  /*8960*/  MOV R46, R40 ;  /* 0x00000028002e7202 */ /* 0x002fe40000000f00 */
[----:B------:R-:W-:Y:S02]  /*8970*/  F2FP.F16.E4M3.UNPACK_B R40, R41 ;  /* 0x00000029ff28723e */ /* 0x000fe400020006ff */
[----:B------:R-:W-:Y:S02]  /*8980*/  F2FP.F16.E4M3.UNPACK_B R49, R89.H1 ;  /* 0x00000059ff31723e */ /* 0x000fe400030006ff */
[----:B------:R-:W-:Y:S01]  /*8990*/  LOP3.LUT R52, R48, 0xff0000, R47, 0xf8, !PT ;  /* 0x00ff000030347812 */ /* 0x000fe200078ef82f */
[--C-:B------:R-:W-:Y:S01]  /*89a0*/  HADD2.F32 R47, -RZ, R40.reuse.H1_H1 ;  /* 0x30000028ff2f7230 */ /* 0x100fe20000004100 */
[----:B------:R-:W-:Y:S01]  /*89b0*/  LOP3.LUT R55, R51, 0xff0000, R50, 0xf8, !PT ;  /* 0x00ff000033377812 */ /* 0x000fe200078ef832 */
[--C-:B------:R-:W-:Y:S01]  /*89c0*/  HADD2.F32 R53, -RZ, R49.reuse.H0_H0 ;  /* 0x20000031ff357230 */ /* 0x100fe20000004100 */
[----:B------:R-:W-:Y:S01]  /*89d0*/  F2FP.F16.E4M3.UNPACK_B R50, R88.H1 ;  /* 0x00000058ff32723e */ /* 0x000fe200030006ff */
[----:B------:R-:W-:Y:S01]  /*89e0*/  HADD2.F32 R40, -RZ, R40.H0_H0 ;  /* 0x20000028ff287230 */ /* 0x000fe20000004100 */
[----:B------:R-:W-:Y:S01]  /*89f0*/  F2FP.F16.E4M3.UNPACK_B R41, R41.H1 ;  /* 0x00000029ff29723e */ /* 0x000fe200030006ff */
[----:B------:R-:W-:-:S02]  /*8a00*/  HADD2.F32 R54, -RZ, R49.H1_H1 ;  /* 0x30000031ff367230 */ /* 0x000fc40000004100 */
[CC--:B------:R-:W-:Y:S01]  /*8a10*/  FMUL.FTZ R57, R47.reuse, R53.reuse ;  /* 0x000000352f397220 */ /* 0x0c0fe20000410000 */
[--C-:B------:R-:W-:Y:S02]  /*8a20*/  HADD2.F32 R51, -RZ, R50.reuse.H0_H0 ;  /* 0x20000032ff337230 */ /* 0x100fe40000004100 */
[----:B------:R-:W-:Y:S01]  /*8a30*/  FMUL.FTZ R56, R40, R53 ;  /* 0x0000003528387220 */ /* 0x000fe20000410000 */
[--C-:B------:R-:W-:Y:S01]  /*8a40*/  HADD2.F32 R49, -RZ, R41.reuse.H1_H1 ;  /* 0x30000029ff317230 */ /* 0x100fe20000004100 */
[----:B------:R-:W-:Y:S01]  /*8a50*/  F2FP.F16.E4M3.UNPACK_B R89, R89 ;  /* 0x00000059ff59723e */ /* 0x000fe200020006ff */
[----:B------:R-:W-:Y:S02]  /*8a60*/  HADD2.F32 R48, -RZ, R41.H0_H0 ;  /* 0x20000029ff307230 */ /* 0x000fe40000004100 */
[-C--:B------:R-:W-:Y:S01]  /*8a70*/  FFMA.FTZ R41, R47, R51.reuse, R56 ;  /* 0x000000332f297223 */ /* 0x080fe20000010038 */
[----:B------:R-:W-:Y:S02]  /*8a80*/  HADD2.F32 R50, -RZ, R50.H1_H1 ;  /* 0x30000032ff327230 */ /* 0x000fe40000004100 */
[C---:B------:R-:W-:Y:S01]  /*8a90*/  FMUL.FTZ R53, R49.reuse, R54 ;  /* 0x0000003631357220 */ /* 0x040fe20000410000 */
[----:B------:R-:W-:Y:S01]  /*8aa0*/  F2FP.F16.E4M3.UNPACK_B R47, R46.H1 ;  /* 0x0000002eff2f723e */ /* 0x000fe200030006ff */
[----:B------:R-:W-:Y:S01]  /*8ab0*/  FMUL.FTZ R54, R48, R54 ;  /* 0x0000003630367220 */ /* 0x000fe20000410000 */
[----:B------:R-:W-:Y:S01]  /*8ac0*/  FFMA.FTZ R40, R40, R51, -R57 ;  /* 0x0000003328287223 */ /* 0x000fe20000010839 */
[----:B------:R-:W-:Y:S01]  /*8ad0*/  FFMA.FTZ R58, R48, R50, -R53 ;  /* 0x00000032303a7223 */ /* 0x000fe20000010835 */
[----:B------:R-:W-:Y:S01]  /*8ae0*/  F2FP.F16.E4M3.UNPACK_B R46, R46 ;  /* 0x0000002eff2e723e */ /* 0x000fe200020006ff */
[----:B------:R-:W-:Y:S01]  /*8af0*/  FFMA.FTZ R59, R49, R50, R54 ;  /* 0x00000032313b7223 */ /* 0x000fe20000010036 */
[----:B------:R-:W-:Y:S01]  /*8b00*/  F2FP.F16.E4M3.UNPACK_B R88, R88 ;  /* 0x00000058ff58723e */ /* 0x000fe200020006ff */
[----:B------:R-:W-:-:S02]  /*8b10*/  HADD2.F32 R51, -RZ, R89.H1_H1 ;  /* 0x30000059ff337230 */ /* 0x000fc40000004100 */
[--C-:B------:R-:W-:Y:S01]  /*8b20*/  HADD2.F32 R48, -RZ, R47.reuse.H0_H0 ;  /* 0x2000002fff307230 */ /* 0x100fe20000004100 */
[----:B------:R-:W-:Y:S01]  /*8b30*/  F2FP.SATFINITE.E4M3.F32.PACK_AB_MERGE_C R61, R59, R58, RZ ;  /* 0x0000003a3b3d723e */ /* 0x000fe200048070ff */
[----:B------:R-:W-:Y:S02]  /*8b40*/  HADD2.F32 R49, -RZ, R47.H1_H1 ;  /* 0x3000002fff317230 */ /* 0x000fe40000004100 */
[----:B------:R-:W-:Y:S02]  /*8b50*/  HADD2.F32 R47, -RZ, R46.H0_H0 ;  /* 0x2000002eff2f7230 */ /* 0x000fe40000004100 */
[-C--:B------:R-:W-:Y:S01]  /*8b60*/  FMUL.FTZ R56, R48, R51.reuse ;  /* 0x0000003330387220 */ /* 0x080fe20000410000 */
[----:B------:R-:W-:Y:S02]  /*8b70*/  HADD2.F32 R50, -RZ, R88.H1_H1 ;  /* 0x30000058ff327230 */ /* 0x000fe40000004100 */
[----:B------:R-:W-:Y:S01]  /*8b80*/  FMUL.FTZ R53, R49, R51 ;  /* 0x0000003331357220 */ /* 0x000fe20000410000 */
[----:B------:R-:W-:Y:S01]  /*8b90*/  HADD2.F32 R89, -RZ, R89.H0_H0 ;  /* 0x20000059ff597230 */ /* 0x000fe20000004100 */
[----:B------:R-:W-:Y:S01]  /*8ba0*/  F2FP.SATFINITE.E4M3.F32.PACK_AB_MERGE_C R41, R41, R40, R61 ;  /* 0x000000282929723e */ /* 0x000fe2000480703d */
[----:B------:R-:W-:-:S02]  /*8bb0*/  HADD2.F32 R46, -RZ, R46.H1_H1 ;  /* 0x3000002eff2e7230 */ /* 0x000fc40000004100 */
[-C--:B------:R-:W-:Y:S01]  /*8bc0*/  FFMA.FTZ R53, R48, R50.reuse, -R53 ;  /* 0x0000003230357223 */ /* 0x080fe20000010835 */
[----:B------:R-:W-:Y:S02]  /*8bd0*/  HADD2.F32 R88, -RZ, R88.H0_H0 ;  /* 0x20000058ff587230 */ /* 0x000fe40000004100 */
[----:B------:R-:W-:Y:S01]  /*8be0*/  FFMA.FTZ R56, R49, R50, R56 ;  /* 0x0000003231387223 */ /* 0x000fe20000010038 */
[-C--:B------:R-:W-:Y:S01]  /*8bf0*/  F2FP.F16.E4M3.UNPACK_B R50, R52.reuse.H1 ;  /* 0x00000034ff32723e */ /* 0x080fe200030006ff */
[-C--:B------:R-:W-:Y:S01]  /*8c00*/  FMUL.FTZ R54, R46, R89.reuse ;  /* 0x000000592e367220 */ /* 0x080fe20000410000 */
[C---:B------:R-:W-:Y:S01]  /*8c10*/  FMUL.FTZ R89, R47.reuse, R89 ;  /* 0x000000592f597220 */ /* 0x040fe20000410000 */
[----:B------:R-:W-:Y:S02]  /*8c20*/  F2FP.F16.E4M3.UNPACK_B R52, R52 ;  /* 0x00000034ff34723e */ /* 0x000fe400020006ff */
[-C--:B------:R-:W-:Y:S01]  /*8c30*/  FFMA.FTZ R57, R47, R88.reuse, -R54 ;  /* 0x000000582f397223 */ /* 0x080fe20000010836 */
[----:B------:R-:W-:Y:S01]  /*8c40*/  F2FP.SATFINITE.E4M3.F32.PACK_AB_MERGE_C R60, R56, R53, RZ ;  /* 0x00000035383c723e */ /* 0x000fe200048070ff */
[----:B------:R-:W-:Y:S01]  /*8c50*/  FFMA.FTZ R88, R46, R88, R89 ;  /* 0x000000582e587223 */ /* 0x000fe20000010059 */
[----:B------:R-:W-:Y:S01]  /*8c60*/  F2FP.F16.E4M3.UNPACK_B R47, R43.H1 ;  /* 0x0000002bff2f723e */ /* 0x000fe200030006ff */
[--C-:B------:R-:W-:Y:S01]  /*8c70*/  HADD2.F32 R51, -RZ, R50.reuse.H1_H1 ;  /* 0x30000032ff337230 */ /* 0x100fe20000004100 */
[-C--:B------:R-:W-:Y:S01]  /*8c80*/  F2FP.F16.E4M3.UNPACK_B R53, R55.reuse.H1 ;  /* 0x00000037ff35723e */ /* 0x080fe200030006ff */
[----:B------:R-:W-:Y:S01]  /*8c90*/  HADD2.F32 R50, -RZ, R50.H0_H0 ;  /* 0x20000032ff327230 */ /* 0x000fe20000004100 */
[-C--:B------:R-:W-:Y:S01]  /*8ca0*/  F2FP.F16.E4M3.UNPACK_B R46, R42.reuse.H1 ;  /* 0x0000002aff2e723e */ /* 0x080fe200030006ff */
[----:B------:R-:W-:Y:S01]  /*8cb0*/  HADD2.F32 R49, -RZ, R47.H1_H1 ;  /* 0x3000002fff317230 */ /* 0x000fe20000004100 */
[----:B------:R-:W-:Y:S01]  /*8cc0*/  F2FP.F16.E4M3.UNPACK_B R55, R55 ;  /* 0x00000037ff37723e */ /* 0x000fe200020006ff */
[----:B------:R-:W-:Y:S01]  /*8cd0*/  HADD2.F32 R56, -RZ, R53.H1_H1 ;  /* 0x30000035ff387230 */ /* 0x000fe20000004100 */
[----:B------:R-:W-:Y:S01]  /*8ce0*/  F2FP.F16.E4M3.UNPACK_B R43, R43 ;  /* 0x0000002bff2b723e */ /* 0x000fe200020006ff */
[----:B------:R-:W-:Y:S01]  /*8cf0*/  HADD2.F32 R48, -RZ, R47.H0_H0 ;  /* 0x2000002fff307230 */ /* 0x000fe20000004100 */
[----:B------:R-:W-:Y:S01]  /*8d00*/  F2FP.F16.E4M3.UNPACK_B R42, R42 ;  /* 0x0000002aff2a723e */ /* 0x000fe200020006ff */
[----:B------:R-:W-:-:S02]  /*8d10*/  HADD2.F32 R47, -RZ, R46.H1_H1 ;  /* 0x3000002eff2f7230 */ /* 0x000fc40000004100 */
[-C--:B------:R-:W-:Y:S01]  /*8d20*/  FMUL.FTZ R59, R49, R56.reuse ;  /* 0x00000038313b7220 */ /* 0x080fe20000410000 */
[--C-:B------:R-:W-:Y:S02]  /*8d30*/  HADD2.F32 R54, -RZ, R55.reuse.H1_H1 ;  /* 0x30000037ff367230 */ /* 0x100fe40000004100 */
[C---:B------:R-:W-:Y:S01]  /*8d40*/  FMUL.FTZ R56, R48.reuse, R56 ;  /* 0x0000003830387220 */ /* 0x040fe20000410000 */
[----:B------:R-:W-:Y:S02]  /*8d50*/  HADD2.F32 R46, -RZ, R46.H0_H0 ;  /* 0x2000002eff2e7230 */ /* 0x000fe40000004100 */
[----:B------:R-:W-:Y:S01]  /*8d60*/  FFMA.FTZ R58, R48, R51, -R59 ;  /* 0x00000033303a7223 */ /* 0x000fe2000001083b */
[----:B------:R-:W-:Y:S02]  /*8d70*/  HADD2.F32 R48, -RZ, R52.H1_H1 ;  /* 0x30000034ff307230 */ /* 0x000fe40000004100 */
[----:B------:R-:W-:Y:S01]  /*8d80*/  FMUL.FTZ R59, R47, R54 ;  /* 0x000000362f3b7220 */ /* 0x000fe20000410000 */
[----:B------:R-:W-:-:S02]  /*8d90*/  HADD2.F32 R55, -RZ, R55.H0_H0 ;  /* 0x20000037ff377230 */ /* 0x000fc40000004100 */
[C---:B------:R-:W-:Y:S01]  /*8da0*/  FMUL.FTZ R54, R46.reuse, R54 ;  /* 0x000000362e367220 */ /* 0x040fe20000410000 */
[----:B------:R-:W-:Y:S02]  /*8db0*/  HADD2.F32 R53, -RZ, R53.H0_H0 ;  /* 0x20000035ff357230 */ /* 0x000fe40000004100 */
[-C--:B------:R-:W-:Y:S01]  /*8dc0*/  FFMA.FTZ R59, R46, R48.reuse, -R59 ;  /* 0x000000302e3b7223 */ /* 0x080fe2000001083b */
[--C-:B------:R-:W-:Y:S02]  /*8dd0*/  HADD2.F32 R46, -RZ, R43.reuse.H0_H0 ;  /* 0x2000002bff2e7230 */ /* 0x100fe40000004100 */
[----:B------:R-:W-:Y:S01]  /*8de0*/  FFMA.FTZ R54, R47, R48, R54 ;  /* 0x000000302f367223 */ /* 0x000fe20000010036 */
[----:B------:R-:W-:Y:S02]  /*8df0*/  HADD2.F32 R47, -RZ, R43.H1_H1 ;  /* 0x3000002bff2f7230 */ /* 0x000fe40000004100 */
[----:B------:R-:W-:Y:S01]  /*8e00*/  FFMA.FTZ R51, R49, R51, R56 ;  /* 0x0000003331337223 */ /* 0x000fe20000010038 */
[----:B------:R-:W-:-:S02]  /*8e10*/  HADD2.F32 R43, -RZ, R42.H0_H0 ;  /* 0x2000002aff2b7230 */ /* 0x000fc40000004100 */
[-C--:B------:R-:W-:Y:S01]  /*8e20*/  FMUL.FTZ R56, R46, R53.reuse ;  /* 0x000000352e387220 */ /* 0x080fe20000410000 */
[----:B------:R-:W-:Y:S02]  /*8e30*/  HADD2.F32 R42, -RZ, R42.H1_H1 ;  /* 0x3000002aff2a7230 */ /* 0x000fe40000004100 */
[C---:B------:R-:W-:Y:S01]  /*8e40*/  FMUL.FTZ R49, R47.reuse, R53 ;  /* 0x000000352f317220 */ /* 0x040fe20000410000 */
[----:B------:R-:W-:Y:S02]  /*8e50*/  HADD2.F32 R52, -RZ, R52.H0_H0 ;  /* 0x20000034ff347230 */ /* 0x000fe40000004100 */
[-C--:B------:R-:W-:Y:S01]  /*8e60*/  FFMA.FTZ R56, R47, R50.reuse, R56 ;  /* 0x000000322f387223 */ /* 0x080fe20000010038 */
[----:B------:R-:W-:Y:S01]  /*8e70*/  F2FP.SATFINITE.E4M3.F32.PACK_AB_MERGE_C R54, R54, R59, RZ ;  /* 0x0000003b3636723e */ /* 0x000fe200048070ff */
[-C--:B------:R-:W-:Y:S01]  /*8e80*/  FMUL.FTZ R48, R42, R55.reuse ;  /* 0x000000372a307220 */ /* 0x080fe20000410000 */
[----:B------:R-:W-:Y:S01]  /*8e90*/  FMUL.FTZ R55, R43, R55 ;  /* 0x000000372b377220 */ /* 0x000fe20000410000 */
[----:B------:R-:W-:Y:S01]  /*8ea0*/  FFMA.FTZ R49, R46, R50, -R49 ;  /* 0x000000322e317223 */ /* 0x000fe20000010831 */
[----:B------:R-:W-:Y:S01]  /*8eb0*/  F2FP.SATFINITE.E4M3.F32.PACK_AB_MERGE_C R51, R51, R58, RZ ;  /* 0x0000003a3333723e */ /* 0x000fe200048070ff */
[-C--:B------:R-:W-:Y:S01]  /*8ec0*/  FFMA.FTZ R48, R43, R52.reuse, -R48 ;  /* 0x000000342b307223 */ /* 0x080fe20000010830 */
[----:B------:R-:W-:Y:S01]  /*8ed0*/  FFMA.FTZ R55, R42, R52, R55 ;  /* 0x000000342a377223 */ /* 0x000fe20000010037 */
[----:B------:R-:W-:-:S02]  /*8ee0*/  F2FP.SATFINITE.E4M3.F32.PACK_AB_MERGE_C R40, R88, R57, R60 ;  /* 0x000000395828723e */ /* 0x000fc4000480703c */
[----:B------:R-:W-:Y:S02]  /*8ef0*/  F2FP.SATFINITE.E4M3.F32.PACK_AB_MERGE_C R43, R56, R49, R51 ;  /* 0x00000031382b723e */ /* 0x000fe40004807033 */
[----:B------:R-:W-:-:S07]  /*8f00*/  F2FP.SATFINITE.E4M3.F32.PACK_AB_MERGE_C R42, R55, R48, R54 ;  /* 0x00000030372a723e */ /* 0x000fce0004807036 */
.L_x_391:
[----:B------:R-:W-:Y:S05]  /*8f10*/  BSYNC B1 ;  /* 0x0000000000017941 */ /* 0x000fea0003800000 */
.L_x_390:
[----:B-1----:R0:W-:Y:S01]  /*8f20*/  STG.E.128 desc[UR54][R44.64+0xa0], R40 ;  /* 0x0000a0282c007986 */ /* 0x0021e2000c101d36 */
[----:B------:R-:W-:Y:S05]  /*8f30*/  BRA `(.L_x_369) ;  /* 0x0000006800747947 */ /* 0x000fea0003800000 */
.L_x_337:
[----:B------:R-:W-:Y:S01]  /*8f40*/  ISETP.GE.AND P4, PT, R168, R96, PT ;  /* 0x00000060a800720c */ /* 0x000fe20003f86270 */
[----:B------:R-:W-:Y:S01]  /*8f50*/  BSSY B1, `(.L_x_392) ;  /* 0x000002f000017945 */ /* 0x000fe20003800000 */
[----:B------:R-:W-:Y:S02]  /*8f60*/  CS2R R60, SRZ ;  /* 0x00000000003c7805 */ /* 0x000fe4000001ff00 */
[----:B------:R-:W-:Y:S02]  /*8f70*/  CS2R R40, SRZ ;  /* 0x0000000000287805 */ /* 0x000fe4000001ff00 */
[----:B0-----:R-:W-:Y:S02]  /*8f80*/  CS2R R42, SRZ ;  /* 0x00000000002a7805 */ /* 0x001fe4000001ff00 */
        /* <DEDUP_REMOVED lines=15> */
[----:B------:R-:W-:Y:S06]  /*9080*/  @P4 BRA `(.L_x_393) ;  /* 0x00000000006c4947 */ /* 0x000fec0003800000 */
[----:B------:R-:W-:Y:S01]  /*9090*/  ULDC.64 UR4, c[0x0][0x3e8] ;  /* 0x0000fa0000047ab9 */ /* 0x000fe20000000a00 */
[----:B------:R-:W-:Y:S02]  /*90a0*/  CS2R R52, SRZ ;  /* 0x0000000000347805 */ /* 0x000fe4000001ff00 */
[----:B------:R-:W-:Y:S02]  /*90b0*/  IADD3 R76, P2, P3, R108, UR4, R90 ;  /* 0x000000046c4c7c10 */ /* 0x000fe4000fb5e05a */
[----:B------:R-:W-:Y:S02]  /*90c0*/  CS2R R54, SRZ ;  /* 0x0000000000367805 */ /* 0x000fe4000001ff00 */
[----:B------:R-:W-:Y:S02]  /*90d0*/  CS2R R40, SRZ ;  /* 0x0000000000287805 */ /* 0x000fe4000001ff00 */
[----:B------:R-:W-:Y:S02]  /*90e0*/  CS2R R42, SRZ ;  /* 0x00000000002a7805 */ /* 0x000fe4000001ff00 */
[----:B------:R-:W-:Y:S01]  /*90f0*/  IADD3.X R77, R14, UR5, R97, P2, P3 ;  /* 0x000000050e4d7c10 */ /* 0x000fe200097e6461 */
[----:B------:R-:W-:-:S02]  /*9100*/  ULDC.64 UR4, c[0x0][0x400] ;  /* 0x0001000000047ab9 */ /* 0x000fc40000000a00 */
[----:B------:R-:W-:-:S04]  /*9110*/  IADD3 R78, P2, P3, R102, UR4, R88 ;  /* 0x00000004664e7c10 */ /* 0x000fc8000fb5e058 */
[----:B------:R-:W-:Y:S02]  /*9120*/  IADD3.X R79, R20, UR5, R98, P2, P3 ;  /* 0x00000005144f7c10 */ /* 0x000fe400097e6462 */
[----:B------:R-:W-:Y:S02]  /*9130*/  ISETP.GE.AND P2, PT, R18, R133, PT ;  /* 0x000000851200720c */ /* 0x000fe40003f46270 */
[----:B------:R-:W-:Y:S02]  /*9140*/  CS2R R56, SRZ ;  /* 0x0000000000387805 */ /* 0x000fe4000001ff00 */
[----:B------:R-:W-:Y:S02]  /*9150*/  CS2R R58, SRZ ;  /* 0x00000000003a7805 */ /* 0x000fe4000001ff00 */
[----:B------:R-:W-:Y:S02]  /*9160*/  CS2R R44, SRZ ;  /* 0x00000000002c7805 */ /* 0x000fe4000001ff00 */
[----:B------:R-:W-:-:S05]  /*9170*/  CS2R R46, SRZ ;  /* 0x00000000002e7805 */ /* 0x000fca000001ff00 */
[----:B------:R0:W5:Y:S04]  /*9180*/  @!P2 LDG.E.128 R52, desc[UR54][R76.64] ;  /* 0x000000364c34a981 */ /* 0x000168000c1e1d00 */
[----:B------:R0:W5:Y:S01]  /*9190*/  @!P2 LDG.E.128 R40, desc[UR54][R78.64] ;  /* 0x000000364e28a981 */ /* 0x000162000c1e1d00 */
[----:B------:R-:W-:Y:S02]  /*91a0*/  ISETP.GE.AND P2, PT, R0, R133, PT ;  /* 0x000000850000720c */ /* 0x000fe40003f46270 */
[----:B------:R-:W-:Y:S02]  /*91b0*/  CS2R R72, SRZ ;  /* 0x0000000000487805 */ /* 0x000fe4000001ff00 */
[----:B------:R-:W-:Y:S02]  /*91c0*/  CS2R R74, SRZ ;  /* 0x00000000004a7805 */ /* 0x000fe4000001ff00 */
[----:B------:R-:W-:-:S02]  /*91d0*/  CS2R R48, SRZ ;  /* 0x0000000000307805 */ /* 0x000fc4000001ff00 */
[----:B------:R-:W-:-:S05]  /*91e0*/  CS2R R50, SRZ ;  /* 0x0000000000327805 */ /* 0x000fca000001ff00 */
[----:B------:R0:W5:Y:S04]  /*91f0*/  @!P2 LDG.E.128 R56, desc[UR54][R76.64+0x20] ;  /* 0x000020364c38a981 */ /* 0x000168000c1e1d00 */
[----:B------:R0:W5:Y:S01]  /*9200*/  @!P2 LDG.E.128 R44, desc[UR54][R78.64+0x20] ;  /* 0x000020364e2ca981 */ /* 0x000162000c1e1d00 */
[----:B------:R-:W-:-:S13]  /*9210*/  ISETP.GE.AND P2, PT, R6, R133, PT ;  /* 0x000000850600720c */ /* 0x000fda0003f46270 */
[----:B------:R0:W5:Y:S04]  /*9220*/  @!P2 LDG.E.128 R72, desc[UR54][R76.64+0x40] ;  /* 0x000040364c48a981 */ /* 0x000168000c1e1d00 */
[----:B------:R0:W5:Y:S02]  /*9230*/  @!P2 LDG.E.128 R48, desc[UR54][R78.64+0x40] ;  /* 0x000040364e30a981 */ /* 0x000164000c1e1d00 */
.L_x_393:
[----:B------:R-:W-:Y:S05]  /*9240*/  BSYNC B1 ;  /* 0x0000000000017941 */ /* 0x000fea0003800000 */
.L_x_392:
[----:B------:R-:W-:Y:S01]  /*9250*/  ISETP.GE.AND P3, PT, R216, R96, PT ;  /* 0x00000060d800720c */ /* 0x000fe20003f66270 */
[----:B------:R-:W-:Y:S01]  /*9260*/  BSSY B1, `(.L_x_394) ;  /* 0x0000027000017945 */ /* 0x000fe20003800000 */
[----:B0-----:R-:W-:Y:S02]  /*9270*/  CS2R R76, SRZ ;  /* 0x00000000004c7805 */ /* 0x001fe4000001ff00 */
[----:B------:R-:W-:Y:S02]  /*9280*/  CS2R R78, SRZ ;  /* 0x00000000004e7805 */ /* 0x000fe4000001ff00 */
[----:B------:R-:W-:Y:S02]  /*9290*/  CS2R R80, SRZ ;  /* 0x0000000000507805 */ /* 0x000fe4000001ff00 */
[----:B------:R-:W-:Y:S02]  /*92a0*/  CS2R R82, SRZ ;  /* 0x0000000000527805 */ /* 0x000fe4000001ff00 */
[----:B------:R-:W-:-:S02]  /*92b0*/  CS2R R84, SRZ ;  /* 0x0000000000547805 */ /* 0x000fc4000001ff00 */
[----:B------:R-:W-:Y:S01]  /*92c0*/  CS2R R86, SRZ ;  /* 0x0000000000567805 */ /* 0x000fe2000001ff00 */
[----:B------:R-:W-:Y:S06]  /*92d0*/  @P3 BRA `(.L_x_395) ;  /* 0x00000000007c3947 */ /* 0x000fec0003800000 */
[----:B------:R-:W-:Y:S01]  /*92e0*/  IADD3 R89, P2, P5, R108, R90, R10 ;  /* 0x0000005a6c597210 */ /* 0x000fe20007d5e00a */
[----:B------:R-:W-:Y:S01]  /*92f0*/  ULDC.64 UR4, c[0x0][0x3e8] ;  /* 0x0000fa0000047ab9 */ /* 0x000fe20000000a00 */
[----:B------:R-:W-:Y:S02]  /*9300*/  CS2R R76, SRZ ;  /* 0x00000000004c7805 */ /* 0x000fe4000001ff00 */
[----:B------:R-:W-:Y:S02]  /*9310*/  CS2R R78, SRZ ;  /* 0x00000000004e7805 */ /* 0x000fe4000001ff00 */
[----:B------:R-:W-:Y:S02]  /*9320*/  IADD3.X R97, R14, R97, R9, P2, P5 ;  /* 0x000000610e617210 */ /* 0x000fe400017ea409 */
[----:B------:R-:W-:Y:S02]  /*9330*/  CS2R R60, SRZ ;  /* 0x00000000003c7805 */ /* 0x000fe4000001ff00 */
[----:B------:R-:W-:-:S02]  /*9340*/  IADD3 R90, P2, P5, R102, R88, R12 ;  /* 0x00000058665a7210 */ /* 0x000fc40007d5e00c */
[----:B------:R-:W-:Y:S02]  /*9350*/  CS2R R62, SRZ ;  /* 0x00000000003e7805 */ /* 0x000fe4000001ff00 */
        /* <DEDUP_REMOVED lines=23> */
.L_x_395:
[----:B------:R-:W-:Y:S05]  /*94d0*/  BSYNC B1 ;  /* 0x0000000000017941 */ /* 0x000fea0003800000 */
.L_x_394:
        /* <DEDUP_REMOVED lines=28> */
.L_x_396:
[----:B------:R-:W-:Y:S01]  /*96a0*/  IMAD R97, R17, 0x8, R16 ;  /* 0x0000000811617824 */ /* 0x000fe200078e0210 */
[----:B------:R-:W-:Y:S01]  /*96b0*/  SHF.L.U32 R98, R169, 0x1f, RZ ;  /* 0x0000001fa9627819 */ /* 0x000fe200000006ff */
[----:B------:R-:W1:Y:S01]  /*96c0*/  LDC R154, c[0x0][0x2f4] ;  /* 0x0000bd00ff9a7b82 */ /* 0x000e620000000800 */
[----:B------:R-:W-:Y:S01]  /*96d0*/  BSSY B1, `(.L_x_397) ;  /* 0x0000004000017945 */ /* 0x000fe20003800000 */
[----:B------:R-:W-:Y:S01]  /*96e0*/  IMAD.MOV.U32 R137, RZ, RZ, R92 ;  /* 0x000000ffff897224 */ /* 0x000fe200078e005c */
[----:B------:R-:W2:Y:S02]  /*96f0*/  SYNCS.PHASECHK.TRANS64.TRYWAIT P5, [R97+URZ+0x29890], R98 ;  /* 0x02989062610075a7 */ /* 0x000ea400080a017f */
[----:B--2---:R-:W-:Y:S05]  /*9700*/  @!P5 BRA `(.L_x_398) ;  /* 0x0000020400a0d947 */ /* 0x004fea0003800000 */
.L_x_664:
[----:B------:R-:W-:Y:S05]  /*9710*/  BSYNC B1 ;  /* 0x0000000000017941 */ /* 0x000fea0003800000 */
.L_x_397:
[----:B------:R-:W3:Y:S01]  /*9720*/  LDC.64 R138, c[0x0][0x300] ;  /* 0x0000c000ff8a7b82 */ /* 0x000ee20000000a00 */
[----:B------:R-:W-:Y:S01]  /*9730*/  BSSY B1, `(.L_x_399) ;  /* 0x00002f7000017945 */ /* 0x000fe20003800000 */
[----:B-1----:R-:W-:-:S03]  /*9740*/  IMAD.IADD R159, R154, 0x1, -R99 ;  /* 0x000000019a9f7824 */ /* 0x002fc600078e0a63 */
[----:B------:R-:W-:Y:S05]  /*9750*/  @P4 BRA `(.L_x_400) ;  /* 0x0000002c00d04947 */ /* 0x000fea0003800000 */
[----:B------:R-:W-:Y:S01]  /*9760*/  ISETP.NE.AND P4, PT, R34, RZ, PT ;  /* 0x000000ff2200720c */ /* 0x000fe20003f85270 */
[-C--:B---3--:R-:W-:Y:S01]  /*9770*/  IMAD R176, R219, R138.reuse, RZ ;  /* 0x0000008adbb07224 */ /* 0x088fe200078e02ff */
[----:B------:R-:W-:Y:S01]  /*9780*/  BSSY B2, `(.L_x_401) ;  /* 0x00000fc000027945 */ /* 0x000fe20003800000 */
[----:B------:R-:W-:-:S04]  /*9790*/  IMAD.WIDE.U32 R140, R168, R138, R136 ;  /* 0x0000008aa88c7225 */ /* 0x000fc800078e0088 */
[----:B------:R-:W-:-:S05]  /*97a0*/  IMAD R176, R168, R139, R176 ;  /* 0x0000008ba8b07224 */ /* 0x000fca00078e02b0 */
[----:B------:R-:W-:Y:S01]  /*97b0*/  IADD3 R176, R176, R141, RZ ;  /* 0x0000008db0b07210 */ /* 0x000fe20007ffe0ff */
[----:B------:R-:W-:Y:S06]  /*97c0*/  @!P4 BRA `(.L_x_402) ;  /* 0x0000000c00dcc947 */ /* 0x000fec0003800000 */
[----:B0-----:R-:W-:Y:S01]  /*97d0*/  SEL R88, R99, R159, !P0 ;  /* 0x0000009f63587207 */ /* 0x001fe20004000000 */
[----:B------:R-:W-:Y:S01]  /*97e0*/  BSSY B3, `(.L_x_403) ;  /* 0x00000e9000037945 */ /* 0x000fe20003800000 */
[----:B------:R-:W-:Y:S02]  /*97f0*/  ISETP.GE.AND P4, PT, R18, R133, PT ;  /* 0x000000851200720c */ /* 0x000fe40003f86270 */
[----:B------:R-:W-:-:S04]  /*9800*/  SHF.R.S32.HI R89, RZ, 0x1f, R88 ;  /* 0x0000001fff597819 */ /* 0x000fc80000011458 */
[----:B------:R-:W-:-:S04]  /*9810*/  LEA.HI R89, R89, R88, RZ, 0x5 ;  /* 0x0000005859597211 */ /* 0x000fc800078f28ff */
[----:B------:R-:W-:-:S04]  /*9820*/  LEA.HI.SX32 R185, R89, R21, 0x1b ;  /* 0x0000001559b97211 */ /* 0x000fc800078fdaff */
[----:B------:R-:W-:-:S04]  /*9830*/  SHF.R.S32.HI R89, RZ, 0x1f, R185 ;  /* 0x0000001fff597819 */ /* 0x000fc800000114b9 */
[----:B------:R-:W-:Y:S01]  /*9840*/  LEA.HI R89, R89, R185, RZ, 0x2 ;  /* 0x000000b959597211 */ /* 0x000fe200078f10ff */
[----:B------:R-:W-:-:S03]  /*9850*/  IMAD.SHL.U32 R185, R185, 0x10, RZ ;  /* 0x00000010b9b97824 */ /* 0x000fc600078e00ff */
[----:B------:R-:W-:Y:S02]  /*9860*/  SHF.R.S32.HI R89, RZ, 0x2, R89 ;  /* 0x00000002ff597819 */ /* 0x000fe40000011459 */
[----:B------:R-:W-:-:S03]  /*9870*/  LOP3.LUT R88, R175, 0x30, R185, 0xf8, !PT ;  /* 0x00000030af587812 */ /* 0x000fc600078ef8b9 */
[----:B------:R-:W-:Y:S01]  /*9880*/  IMAD R89, R89, 0x2800, R197 ;  /* 0x0000280059597824 */ /* 0x000fe200078e02c5 */
[----:B------:R-:W-:-:S05]  /*9890*/  LOP3.LUT R88, R88, R196, RZ, 0x3c, !PT ;  /* 0x000000c458587212 */ /* 0x000fca00078e3cff */
[----:B------:R-:W-:-:S04]  /*98a0*/  IMAD.IADD R88, R89, 0x1, R88 ;  /* 0x0000000159587824 */ /* 0x000fc800078e0258 */
[C---:B------:R-:W-:Y:S02]  /*98b0*/  IMAD R92, R17.reuse, 0x7800, R88 ;  /* 0x00007800115c7824 */ /* 0x040fe400078e0258 */
[----:B------:R-:W-:Y:S02]  /*98c0*/  IMAD R88, R17, 0x7800, R143 ;  /* 0x0000780011587824 */ /* 0x000fe400078e028f */
[C---:B------:R-:W-:Y:S02]  /*98d0*/  IMAD.IADD R92, R16.reuse, 0x1, R92 ;  /* 0x00000001105c7824 */ /* 0x040fe400078e025c */
[----:B------:R-:W-:-:S04]  /*98e0*/  IMAD.IADD R88, R16, 0x1, R88 ;  /* 0x0000000110587824 */ /* 0x000fc800078e0258 */
[----:B------:R-:W0:Y:S04]  /*98f0*/  LDS.128 R92, [R92+0x1a400] ;  /* 0x01a400005c5c7984 */ /* 0x000e280000000c00 */
[----:B------:R-:W1:Y:S01]  /*9900*/  LDS.128 R88, [R88+0x1a400] ;  /* 0x01a4000058587984 */ /* 0x000e620000000c00 */
[----:B------:R-:W-:Y:S05]  /*9910*/  @P4 BRA `(.L_x_404) ;  /* 0x0000000c00544947 */ /* 0x000fea0003800000 */
[--C-:B------:R-:W-:Y:S02]  /*9920*/  SHF.R.U32.HI R54, RZ, 0x8, R53.reuse ;  /* 0x00000008ff367819 */ /* 0x100fe40000011635 */
[----:B------:R-:W-:Y:S02]  /*9930*/  SHF.R.U32.HI R40, RZ, 0x10, R53 ;  /* 0x00000010ff287819 */ /* 0x000fe40000011635 */
[----:B------:R-:W-:Y:S01]  /*9940*/  LOP3.LUT R52, R53, 0xff0000ff, RZ, 0xc0, !PT ;  /* 0xff0000ff35347812 */ /* 0x000fe200078ec0ff */
[----:B------:R-:W-:Y:S01]  /*9950*/  IMAD.SHL.U32 R189, R54, 0x100, RZ ;  /* 0x0000010036bd7824 */ /* 0x000fe200078e00ff */
[--C-:B------:R-:W-:Y:S01]  /*9960*/  SHF.R.U32.HI R42, RZ, 0x10, R55.reuse ;  /* 0x00000010ff2a7819 */ /* 0x100fe20000011637 */
[----:B------:R-:W-:Y:S01]  /*9970*/  IMAD.U32 R40, R40, 0x10000, RZ ;  /* 0x0001000028287824 */ /* 0x000fe200078e00ff */
[----:B------:R-:W-:Y:S02]  /*9980*/  SHF.R.U32.HI R53, RZ, 0x8, R55 ;  /* 0x00000008ff357819 */ /* 0x000fe40000011637 */
[----:B------:R-:W-:Y:S01]  /*9990*/  LOP3.LUT R187, R55, 0xff0000ff, RZ, 0xc0, !PT ;  /* 0xff0000ff37bb7812 */ /* 0x000fe200078ec0ff */
[----:B------:R-:W-:Y:S01]  /*99a0*/  IMAD.U32 R42, R42, 0x10000, RZ ;  /* 0x000100002a2a7824 */ /* 0x000fe200078e00ff */
[----:B------:R-:W-:-:S02]  /*99b0*/  SHF.R.U32.HI R55, RZ, 0x8, R41 ;  /* 0x00000008ff377819 */ /* 0x000fc40000011629 */
[----:B------:R-:W-:Y:S02]  /*99c0*/  SHF.R.U32.HI R186, RZ, 0x10, R41 ;  /* 0x00000010ffba7819 */ /* 0x000fe40000011629 */
[----:B------:R-:W-:Y:S01]  /*99d0*/  LOP3.LUT R52, R52, 0xff00, R189, 0xf8, !PT ;  /* 0x0000ff0034347812 */ /* 0x000fe200078ef8bd */
[----:B------:R-:W-:Y:S01]  /*99e0*/  IMAD.SHL.U32 R189, R55, 0x100, RZ ;  /* 0x0000010037bd7824 */ /* 0x000fe200078e00ff */
[----:B------:R-:W-:Y:S02]  /*99f0*/  SHF.L.U32 R53, R53, 0x8, RZ ;  /* 0x0000000835357819 */ /* 0x000fe400000006ff */
[----:B------:R-:W-:Y:S02]  /*9a00*/  LOP3.LUT R188, R41, 0xff0000ff, RZ, 0xc0, !PT ;  /* 0xff0000ff29bc7812 */ /* 0x000fe400078ec0ff */
[----:B------:R-:W-:Y:S01]  /*9a10*/  LOP3.LUT R55, R187, 0xff00, R53, 0xf8, !PT ;  /* 0x0000ff00bb377812 */ /* 0x000fe200078ef835 */
[----:B------:R-:W-:Y:S01]  /*9a20*/  IMAD.U32 R53, R186, 0x10000, RZ ;  /* 0x00010000ba357824 */ /* 0x000fe200078e00ff */
[----:B------:R-:W-:-:S02]  /*9a30*/  LOP3.LUT R188, R188, 0xff00, R189, 0xf8, !PT ;  /* 0x0000ff00bcbc7812 */ /* 0x000fc400078ef8bd */
[----:B------:R-:W-:Y:S02]  /*9a40*/  LOP3.LUT R186, R52, 0xff0000, R40, 0xf8, !PT ;  /* 0x00ff000034ba7812 */ /* 0x000fe400078ef828 */
[----:B------:R-:W-:Y:S02]  /*9a50*/  LOP3.LUT R40, R188, 0xff0000, R53, 0xf8, !PT ;  /* 0x00ff0000bc287812 */ /* 0x000fe400078ef835 */
[----:B0-----:R-:W-:Y:S02]  /*9a60*/  F2FP.F16.E4M3.UNPACK_B R187, R93 ;  /* 0x0000005dffbb723e */ /* 0x001fe400020006ff */
[----:B------:R-:W-:Y:S02]  /*9a70*/  F2FP.F16.E4M3.UNPACK_B R189, R40 ;  /* 0x00000028ffbd723e */ /* 0x000fe400020006ff */
[----:B-1----:R-:W-:Y:S01]  /*9a80*/  F2FP.F16.E4M3.UNPACK_B R52, R89 ;  /* 0x00000059ff34723e */ /* 0x002fe200020006ff */
[----:B------:R-:W-:Y:S01]  /*9a90*/  HADD2.F32 R53, -RZ, R187.H0_H0 ;  /* 0x200000bbff357230 */ /* 0x000fe20000004100 */
[-C--:B------:R-:W-:Y:S01]  /*9aa0*/  F2FP.F16.E4M3.UNPACK_B R190, R186.reuse ;  /* 0x000000baffbe723e */ /* 0x080fe200020006ff */
[----:B------:R-:W-:Y:S01]  /*9ab0*/  HADD2.F32 R192, -RZ, R189.H0_H0 ;  /* 0x200000bdffc07230 */ /* 0x000fe20000004100 */
[----:B------:R-:W-:Y:S01]  /*9ac0*/  F2FP.F16.E4M3.UNPACK_B R93, R93.H1 ;  /* 0x0000005dff5d723e */ /* 0x000fe200030006ff */
[----:B------:R-:W-:Y:S01]  /*9ad0*/  HADD2.F32 R188, -RZ, R52.H0_H0 ;  /* 0x20000034ffbc7230 */ /* 0x000fe20000004100 */
[----:B------:R-:W-:Y:S01]  /*9ae0*/  F2FP.F16.E4M3.UNPACK_B R186, R186.H1 ;  /* 0x000000baffba723e */ /* 0x000fe200030006ff */
[----:B------:R-:W-:-:S02]  /*9af0*/  HADD2.F32 R191, -RZ, R190.H0_H0 ;  /* 0x200000beffbf7230 */ /* 0x000fc40000004100 */
[CC--:B------:R-:W-:Y:S01]  /*9b00*/  FMUL.FTZ R193, R53.reuse, R192.reuse ;  /* 0x000000c035c17220 */ /* 0x0c0fe20000410000 */
[----:B------:R-:W-:Y:S02]  /*9b10*/  HADD2.F32 R189, -RZ, R189.H1_H1 ;  /* 0x300000bdffbd7230 */ /* 0x000fe40000004100 */
[C---:B------:R-:W-:Y:S01]  /*9b20*/  FMUL.FTZ R192, R188.reuse, R192 ;  /* 0x000000c0bcc07220 */ /* 0x040fe20000410000 */
[----:B------:R-:W-:Y:S02]  /*9b30*/  HADD2.F32 R52, -RZ, R52.H1_H1 ;  /* 0x30000034ff347230 */ /* 0x000fe40000004100 */
[-C--:B------:R-:W-:Y:S01]  /*9b40*/  FFMA.FTZ R188, R188, R191.reuse, -R193 ;  /* 0x000000bfbcbc7223 */ /* 0x080fe200000108c1 */
[----:B------:R-:W-:Y:S02]  /*9b50*/  HADD2.F32 R190, -RZ, R190.H1_H1 ;  /* 0x300000beffbe7230 */ /* 0x000fe40000004100 */
[----:B------:R-:W-:Y:S01]  /*9b60*/  FFMA.FTZ R53, R53, R191, R192 ;  /* 0x000000bf35357223 */ /* 0x000fe200000100c0 */
[----:B------:R-:W-:Y:S01]  /*9b70*/  HADD2.F32 R191, -RZ, R187.H1_H1 ;  /* 0x300000bbffbf7230 */ /* 0x000fe20000004100 */
[----:B------:R-:W-:-:S02]  /*9b80*/  SHF.R.U32.HI R54, RZ, 0x8, R43 ;  /* 0x00000008ff367819 */ /* 0x000fc4000001162b */
[----:B------:R-:W-:Y:S02]  /*9b90*/  SHF.R.U32.HI R41, RZ, 0x10, R43 ;  /* 0x00000010ff297819 */ /* 0x000fe4000001162b */
[-C--:B------:R-:W-:Y:S01]  /*9ba0*/  FMUL.FTZ R187, R191, R189.reuse ;  /* 0x000000bdbfbb7220 */ /* 0x080fe20000410000 */
[----:B------:R-:W-:Y:S01]  /*9bb0*/  FMUL.FTZ R189, R52, R189 ;  /* 0x000000bd34bd7220 */ /* 0x000fe20000410000 */
[----:B------:R-:W-:Y:S01]  /*9bc0*/  IMAD.SHL.U32 R54, R54, 0x100, RZ ;  /* 0x0000010036367824 */ /* 0x000fe200078e00ff */
[----:B------:R-:W-:Y:S01]  /*9bd0*/  LOP3.LUT R43, R43, 0xff0000ff, RZ, 0xc0, !PT ;  /* 0xff0000ff2b2b7812 */ /* 0x000fe200078ec0ff */
[-C--:B------:R-:W-:Y:S01]  /*9be0*/  FFMA.FTZ R187, R52, R190.reuse, -R187 ;  /* 0x000000be34bb7223 */ /* 0x080fe200000108bb */
[----:B------:R-:W-:Y:S01]  /*9bf0*/  FFMA.FTZ R52, R191, R190, R189 ;  /* 0x000000bebf347223 */ /* 0x000fe200000100bd */
[----:B------:R-:W-:Y:S01]  /*9c00*/  F2FP.F16.E4M3.UNPACK_B R189, R40.H1 ;  /* 0x00000028ffbd723e */ /* 0x000fe200030006ff */
[----:B------:R-:W-:Y:S01]  /*9c10*/  HADD2.F32 R40, -RZ, R93.H0_H0 ;  /* 0x2000005dff287230 */ /* 0x000fe20000004100 */
[----:B------:R-:W-:Y:S01]  /*9c20*/  F2FP.F16.E4M3.UNPACK_B R190, R89.H1 ;  /* 0x00000059ffbe723e */ /* 0x000fe200030006ff */
[----:B------:R-:W-:Y:S01]  /*9c30*/  HADD2.F32 R191, -RZ, R186.H0_H0 ;  /* 0x200000baffbf7230 */ /* 0x000fe20000004100 */
[----:B------:R-:W-:Y:S01]  /*9c40*/  LOP3.LUT R43, R43, 0xff00, R54, 0xf8, !PT ;  /* 0x0000ff002b2b7812 */ /* 0x000fe200078ef836 */
[----:B------:R-:W-:Y:S01]  /*9c50*/  HADD2.F32 R192, -RZ, R189.H0_H0 ;  /* 0x200000bdffc07230 */ /* 0x000fe20000004100 */
[----:B------:R-:W-:Y:S01]  /*9c60*/  SHF.L.U32 R41, R41, 0x10, RZ ;  /* 0x0000001029297819 */ /* 0x000fe200000006ff */
[----:B------:R-:W-:Y:S01]  /*9c70*/  HADD2.F32 R89, -RZ, R190.H0_H0 ;  /* 0x200000beff597230 */ /* 0x000fe20000004100 */
[----:B------:R-:W-:Y:S01]  /*9c80*/  F2FP.F16.E4M3.UNPACK_B R54, R91 ;  /* 0x0000005bff36723e */ /* 0x000fe200020006ff */
[----:B------:R-:W-:-:S02]  /*9c90*/  HADD2.F32 R93, -RZ, R93.H1_H1 ;  /* 0x3000005dff5d7230 */ /* 0x000fc40000004100 */
[CC--:B------:R-:W-:Y:S01]  /*9ca0*/  FMUL.FTZ R193, R40.reuse, R192.reuse ;  /* 0x000000c028c17220 */ /* 0x0c0fe20000410000 */
[----:B------:R-:W-:Y:S02]  /*9cb0*/  HADD2.F32 R189, -RZ, R189.H1_H1 ;  /* 0x300000bdffbd7230 */ /* 0x000fe40000004100 */
[C---:B------:R-:W-:Y:S01]  /*9cc0*/  FMUL.FTZ R192, R89.reuse, R192 ;  /* 0x000000c059c07220 */ /* 0x040fe20000410000 */
[----:B------:R-:W-:Y:S02]  /*9cd0*/  HADD2.F32 R190, -RZ, R190.H1_H1 ;  /* 0x300000beffbe7230 */ /* 0x000fe40000004100 */
[-C--:B------:R-:W-:Y:S01]  /*9ce0*/  FFMA.FTZ R89, R89, R191.reuse, -R193 ;  /* 0x000000bf59597223 */ /* 0x080fe200000108c1 */
[----:B------:R-:W-:Y:S02]  /*9cf0*/  HADD2.F32 R186, -RZ, R186.H1_H1 ;  /* 0x300000baffba7230 */ /* 0x000fe40000004100 */
[----:B------:R-:W-:Y:S01]  /*9d00*/  FFMA.FTZ R40, R40, R191, R192 ;  /* 0x000000bf28287223 */ /* 0x000fe200000100c0 */
[-C--:B------:R-:W-:Y:S01]  /*9d10*/  FMUL.FTZ R191, R93, R189.reuse ;  /* 0x000000bd5dbf7220 */ /* 0x080fe20000410000 */
[----:B------:R-:W-:Y:S01]  /*9d20*/  FMUL.FTZ R192, R190, R189 ;  /* 0x000000bdbec07220 */ /* 0x000fe20000410000 */
[----:B------:R-:W-:Y:S01]  /*9d30*/  LOP3.LUT R41, R43, 0xff0000, R41, 0xf8, !PT ;  /* 0x00ff00002b297812 */ /* 0x000fe200078ef829 */
[----:B------:R-:W-:-:S02]  /*9d40*/  HADD2.F32 R193, -RZ, R54.H0_H0 ;  /* 0x20000036ffc17230 */ /* 0x000fc40000004100 */
[-C--:B------:R-:W-:Y:S01]  /*9d50*/  FFMA.FTZ R189, R190, R186.reuse, -R191 ;  /* 0x000000babebd7223 */ /* 0x080fe200000108bf */
[----:B------:R-:W-:Y:S01]  /*9d60*/  FFMA.FTZ R186, R93, R186, R192 ;  /* 0x000000ba5dba7223 */ /* 0x000fe200000100c0 */
[----:B------:R-:W-:Y:S01]  /*9d70*/  LOP3.LUT R93, R55, 0xff0000, R42, 0xf8, !PT ;  /* 0x00ff0000375d7812 */ /* 0x000fe200078ef82a */
[----:B------:R-:W-:Y:S01]  /*9d80*/  IMAD.MOV.U32 R42, RZ, RZ, R95 ;  /* 0x000000ffff2a7224 */ /* 0x000fe200078e005f */
[----:B------:R-:W-:Y:S02]  /*9d90*/  F2FP.F16.E4M3.UNPACK_B R95, R41 ;  /* 0x00000029ff5f723e */ /* 0x000fe400020006ff */
[----:B------:R-:W-:Y:S02]  /*9da0*/  F2FP.F16.E4M3.UNPACK_B R190, R93 ;  /* 0x0000005dffbe723e */ /* 0x000fe400020006ff */
[-C--:B------:R-:W-:Y:S01]  /*9db0*/  F2FP.F16.E4M3.UNPACK_B R43, R42.reuse ;  /* 0x0000002aff2b723e */ /* 0x080fe200020006ff */
[----:B------:R-:W-:Y:S01]  /*9dc0*/  HADD2.F32 R55, -RZ, R95.H0_H0 ;  /* 0x2000005fff377230 */ /* 0x000fe20000004100 */
[----:B------:R-:W-:Y:S01]  /*9dd0*/  F2FP.F16.E4M3.UNPACK_B R42, R42.H1 ;  /* 0x0000002aff2a723e */ /* 0x000fe200030006ff */
[----:B------:R-:W-:Y:S01]  /*9de0*/  HADD2.F32 R192, -RZ, R190.H0_H0 ;  /* 0x200000beffc07230 */ /* 0x000fe20000004100 */
[----:B------:R-:W-:Y:S01]  /*9df0*/  F2FP.F16.E4M3.UNPACK_B R41, R41.H1 ;  /* 0x00000029ff29723e */ /* 0x000fe200030006ff */
[--C-:B------:R-:W-:Y:S01]  /*9e00*/  HADD2.F32 R191, -RZ, R43.reuse.H0_H0 ;  /* 0x2000002bffbf7230 */ /* 0x100fe20000004100 */
[----:B------:R-:W-:Y:S01]  /*9e10*/  F2FP.F16.E4M3.UNPACK_B R93, R93.H1 ;  /* 0x0000005dff5d723e */ /* 0x000fe200030006ff */
[----:B------:R-:W-:Y:S01]  /*9e20*/  HADD2.F32 R43, -RZ, R43.H1_H1 ;  /* 0x3000002bff2b7230 */ /* 0x000fe20000004100 */
[----:B------:R-:W-:Y:S01]  /*9e30*/  F2FP.SATFINITE.E4M3.F32.PACK_AB_MERGE_C R89, R189, R89, RZ ;  /* 0x00000059bd59723e */ /* 0x000fe200048070ff */
[----:B------:R-:W-:-:S02]  /*9e40*/  HADD2.F32 R95, -RZ, R95.H1_H1 ;  /* 0x3000005fff5f7230 */ /* 0x000fc40000004100 */
[-C--:B------:R-:W-:Y:S01]  /*9e50*/  FMUL.FTZ R194, R191, R55.reuse ;  /* 0x00000037bfc27220 */ /* 0x080fe20000410000 */
[----:B------:R-:W-:Y:S01]  /*9e60*/  FMUL.FTZ R55, R193, R55 ;  /* 0x00000037c1377220 */ /* 0x000fe20000410000 */
[----:B------:R-:W-:Y:S01]  /*9e70*/  HADD2.F32 R190, -RZ, R190.H1_H1 ;  /* 0x300000beffbe7230 */ /* 0x000fe20000004100 */
[----:B------:R-:W-:Y:S01]  /*9e80*/  F2FP.SATFINITE.E4M3.F32.PACK_AB_MERGE_C R187, R187, R188, R89 ;  /* 0x000000bcbbbb723e */ /* 0x000fe20004807059 */
[-C--:B------:R-:W-:Y:S01]  /*9e90*/  FFMA.FTZ R194, R193, R192.reuse, -R194 ;  /* 0x000000c0c1c27223 */ /* 0x080fe200000108c2 */
[----:B------:R-:W-:Y:S01]  /*9ea0*/  FFMA.FTZ R191, R191, R192, R55 ;  /* 0x000000c0bfbf7223 */ /* 0x000fe20000010037 */
[----:B------:R-:W-:Y:S02]  /*9eb0*/  HADD2.F32 R55, -RZ, R54.H1_H1 ;  /* 0x30000036ff377230 */ /* 0x000fe40000004100 */
[----:B------:R-:W-:Y:S01]  /*9ec0*/  FMUL.FTZ R54, R43, R95 ;  /* 0x0000005f2b367220 */ /* 0x000fe20000410000 */
[--C-:B------:R-:W-:Y:S01]  /*9ed0*/  HADD2.F32 R192, -RZ, R41.reuse.H0_H0 ;  /* 0x20000029ffc07230 */ /* 0x100fe20000004100 */
[----:B------:R-:W-:Y:S01]  /*9ee0*/  F2FP.F16.E4M3.UNPACK_B R89, R92.H1 ;  /* 0x0000005cff59723e */ /* 0x000fe200030006ff */
[----:B------:R-:W-:-:S02]  /*9ef0*/  HADD2.F32 R41, -RZ, R41.H1_H1 ;  /* 0x30000029ff297230 */ /* 0x000fc40000004100 */
[C---:B------:R-:W-:Y:S01]  /*9f00*/  FFMA.FTZ R54, R55.reuse, R190, -R54 ;  /* 0x000000be37367223 */ /* 0x040fe20000010836 */
[----:B------:R-:W-:Y:S01]  /*9f10*/  FMUL.FTZ R55, R55, R95 ;  /* 0x0000005f37377220 */ /* 0x000fe20000410000 */
[--C-:B------:R-:W-:Y:S01]  /*9f20*/  HADD2.F32 R95, -RZ, R93.reuse.H0_H0 ;  /* 0x2000005dff5f7230 */ /* 0x100fe20000004100 */
[----:B------:R-:W-:Y:S01]  /*9f30*/  F2FP.SATFINITE.E4M3.F32.PACK_AB_MERGE_C R40, R186, R40, RZ ;  /* 0x00000028ba28723e */ /* 0x000fe200048070ff */
[----:B------:R-:W-:Y:S02]  /*9f40*/  HADD2.F32 R93, -RZ, R93.H1_H1 ;  /* 0x3000005dff5d7230 */ /* 0x000fe40000004100 */
[----:B------:R-:W-:Y:S01]  /*9f50*/  FFMA.FTZ R43, R43, R190, R55 ;  /* 0x000000be2b2b7223 */ /* 0x000fe20000010037 */
[----:B------:R-:W-:Y:S01]  /*9f60*/  F2FP.F16.E4M3.UNPACK_B R55, R91.H1 ;  /* 0x0000005bff37723e */ /* 0x000fe200030006ff */
[--C-:B------:R-:W-:Y:S01]  /*9f70*/  HADD2.F32 R91, -RZ, R42.reuse.H0_H0 ;  /* 0x2000002aff5b7230 */ /* 0x100fe20000004100 */
[----:B------:R-:W-:Y:S01]  /*9f80*/  F2FP.F16.E4M3.UNPACK_B R92, R92 ;  /* 0x0000005cff5c723e */ /* 0x000fe200020006ff */
[----:B------:R-:W-:Y:S01]  /*9f90*/  HADD2.F32 R42, -RZ, R42.H1_H1 ;  /* 0x3000002aff2a7230 */ /* 0x000fe20000004100 */
[----:B------:R-:W-:Y:S01]  /*9fa0*/  F2FP.SATFINITE.E4M3.F32.PACK_AB_MERGE_C R40, R52, R53, R40 ;  /* 0x000000353428723e */ /* 0x000fe20004807028 */
[----:B------:R-:W-:-:S02]  /*9fb0*/  HADD2.F32 R190, -RZ, R55.H0_H0 ;  /* 0x20000037ffbe7230 */ /* 0x000fc40000004100 */
[----:B------:R-:W-:Y:S01]  /*9fc0*/  FMUL.FTZ R193, R91, R192 ;  /* 0x000000c05bc17220 */ /* 0x000fe20000410000 */
[----:B------:R-:W-:-:S03]  /*9fd0*/  HADD2.F32 R55, -RZ, R55.H1_H1 ;  /* 0x30000037ff377230 */ /* 0x000fc60000004100 */
[C---:B------:R-:W-:Y:S01]  /*9fe0*/  FFMA.FTZ R193, R190.reuse, R95, -R193 ;  /* 0x0000005fbec17223 */ /* 0x040fe200000108c1 */
[----:B------:R-:W-:-:S04]  /*9ff0*/  FMUL.FTZ R190, R190, R192 ;  /* 0x000000c0bebe7220 */ /* 0x000fc80000410000 */
[----:B------:R-:W-:Y:S01]  /*a000*/  FFMA.FTZ R190, R91, R95, R190 ;  /* 0x0000005f5bbe7223 */ /* 0x000fe200000100be */
[CC--:B------:R-:W-:Y:S01]  /*a010*/  FMUL.FTZ R91, R42.reuse, R41.reuse ;  /* 0x000000292a5b7220 */ /* 0x0c0fe20000410000 */
[C---:B------:R-:W-:Y:S01]  /*a020*/  FMUL.FTZ R41, R55.reuse, R41 ;  /* 0x0000002937297220 */ /* 0x040fe20000410000 */
[----:B------:R-:W-:Y:S02]  /*a030*/  F2FP.F16.E4M3.UNPACK_B R95, R181.H1 ;  /* 0x000000b5ff5f723e */ /* 0x000fe400030006ff */
[-C--:B------:R-:W-:Y:S01]  /*a040*/  FFMA.FTZ R91, R55, R93.reuse, -R91 ;  /* 0x0000005d375b7223 */ /* 0x080fe2000001085b */
[----:B------:R-:W-:Y:S01]  /*a050*/  FFMA.FTZ R42, R42, R93, R41 ;  /* 0x0000005d2a2a7223 */ /* 0x000fe20000010029 */
[----:B------:R-:W-:Y:S01]  /*a060*/  IMAD.MOV.U32 R41, RZ, RZ, R88 ;  /* 0x000000ffff297224 */ /* 0x000fe200078e0058 */
[-C--:B------:R-:W-:Y:S01]  /*a070*/  F2FP.F16.E4M3.UNPACK_B R55, R182.reuse.H1 ;  /* 0x000000b6ff37723e */ /* 0x080fe200030006ff */
[----:B------:R-:W-:Y:S01]  /*a080*/  HADD2.F32 R93, -RZ, R89.H0_H0 ;  /* 0x20000059ff5d7230 */ /* 0x000fe20000004100 */
[----:B------:R-:W-:Y:S01]  /*a090*/  F2FP.F16.E4M3.UNPACK_B R182, R182 ;  /* 0x000000b6ffb6723e */ /* 0x000fe200020006ff */
[----:B------:R-:W-:Y:S01]  /*a0a0*/  HADD2.F32 R188, -RZ, R95.H0_H0 ;  /* 0x2000005fffbc7230 */ /* 0x000fe20000004100 */
[-C--:B------:R-:W-:Y:S01]  /*a0b0*/  F2FP.F16.E4M3.UNPACK_B R88, R41.reuse.H1 ;  /* 0x00000029ff58723e */ /* 0x080fe200030006ff */
[--C-:B------:R-:W-:Y:S01]  /*a0c0*/  HADD2.F32 R192, -RZ, R55.reuse.H0_H0 ;  /* 0x20000037ffc07230 */ /* 0x100fe20000004100 */
[----:B------:R-:W-:Y:S01]  /*a0d0*/  F2FP.F16.E4M3.UNPACK_B R41, R41 ;  /* 0x00000029ff29723e */ /* 0x000fe200020006ff */
[----:B------:R-:W-:Y:S01]  /*a0e0*/  HADD2.F32 R55, -RZ, R55.H1_H1 ;  /* 0x30000037ff377230 */ /* 0x000fe20000004100 */
[----:B------:R-:W-:Y:S01]  /*a0f0*/  F2FP.F16.E4M3.UNPACK_B R181, R181 ;  /* 0x000000b5ffb5723e */ /* 0x000fe200020006ff */
[----:B------:R-:W-:-:S02]  /*a100*/  HADD2.F32 R186, -RZ, R88.H0_H0 ;  /* 0x20000058ffba7230 */ /* 0x000fc40000004100 */
[-C--:B------:R-:W-:Y:S01]  /*a110*/  FMUL.FTZ R189, R93, R192.reuse ;  /* 0x000000c05dbd7220 */ /* 0x080fe20000410000 */
[----:B------:R-:W-:Y:S01]  /*a120*/  HADD2.F32 R89, -RZ, R89.H1_H1 ;  /* 0x30000059ff597230 */ /* 0x000fe20000004100 */
[----:B------:R-:W-:Y:S01]  /*a130*/  F2FP.SATFINITE.E4M3.F32.PACK_AB_MERGE_C R91, R91, R193, RZ ;  /* 0x000000c15b5b723e */ /* 0x000fe200048070ff */
[----:B------:R-:W-:Y:S02]  /*a140*/  HADD2.F32 R88, -RZ, R88.H1_H1 ;  /* 0x30000058ff587230 */ /* 0x000fe40000004100 */
[C---:B------:R-:W-:Y:S01]  /*a150*/  FMUL.FTZ R192, R186.reuse, R192 ;  /* 0x000000c0bac07220 */ /* 0x040fe20000410000 */
[----:B------:R-:W-:Y:S02]  /*a160*/  HADD2.F32 R95, -RZ, R95.H1_H1 ;  /* 0x3000005fff5f7230 */ /* 0x000fe40000004100 */
[----:B------:R-:W-:Y:S01]  /*a170*/  FFMA.FTZ R189, R186, R188, -R189 ;  /* 0x000000bcbabd7223 */ /* 0x000fe200000108bd */
[----:B------:R-:W-:Y:S01]  /*a180*/  F2FP.SATFINITE.E4M3.F32.PACK_AB_MERGE_C R42, R42, R190, RZ ;  /* 0x000000be2a2a723e */ /* 0x000fe200048070ff */
[----:B------:R-:W-:Y:S01]  /*a190*/  FFMA.FTZ R192, R93, R188, R192 ;  /* 0x000000bc5dc07223 */ /* 0x000fe200000100c0 */
[-C--:B------:R-:W-:Y:S01]  /*a1a0*/  FMUL.FTZ R93, R89, R55.reuse ;  /* 0x00000037595d7220 */ /* 0x080fe20000410000 */
[C---:B------:R-:W-:Y:S01]  /*a1b0*/  FMUL.FTZ R55, R88.reuse, R55 ;  /* 0x0000003758377220 */ /* 0x040fe20000410000 */
[----:B------:R-:W-:Y:S01]  /*a1c0*/  HADD2.F32 R188, -RZ, R182.H0_H0 ;  /* 0x200000b6ffbc7230 */ /* 0x000fe20000004100 */
[----:B------:R-:W-:Y:S01]  /*a1d0*/  F2FP.SATFINITE.E4M3.F32.PACK_AB_MERGE_C R42, R43, R191, R42 ;  /* 0x000000bf2b2a723e */ /* 0x000fe2000480702a */
[-C--:B------:R-:W-:Y:S01]  /*a1e0*/  FFMA.FTZ R88, R88, R95.reuse, -R93 ;  /* 0x0000005f58587223 */ /* 0x080fe2000001085d */
[----:B------:R-:W-:Y:S01]  /*a1f0*/  FFMA.FTZ R55, R89, R95, R55 ;  /* 0x0000005f59377223 */ /* 0x000fe20000010037 */
[----:B------:R-:W-:Y:S01]  /*a200*/  HADD2.F32 R89, -RZ, R92.H0_H0 ;  /* 0x2000005cff597230 */ /* 0x000fe20000004100 */
[----:B------:R-:W-:Y:S01]  /*a210*/  F2FP.SATFINITE.E4M3.F32.PACK_AB_MERGE_C R91, R54, R194, R91 ;  /* 0x000000c2365b723e */ /* 0x000fe2000480705b */
[----:B------:R-:W-:Y:S01]  /*a220*/  HADD2.F32 R95, -RZ, R41.H0_H0 ;  /* 0x20000029ff5f7230 */ /* 0x000fe20000004100 */
[----:B------:R-:W-:Y:S01]  /*a230*/  F2FP.SATFINITE.E4M3.F32.PACK_AB_MERGE_C R88, R88, R189, RZ ;  /* 0x000000bd5858723e */ /* 0x000fe200048070ff */
[----:B------:R-:W-:-:S02]  /*a240*/  HADD2.F32 R93, -RZ, R181.H0_H0 ;  /* 0x200000b5ff5d7230 */ /* 0x000fc40000004100 */
[-C--:B------:R-:W-:Y:S01]  /*a250*/  FMUL.FTZ R186, R89, R188.reuse ;  /* 0x000000bc59ba7220 */ /* 0x080fe20000410000 */
[----:B------:R-:W-:Y:S02]  /*a260*/  HADD2.F32 R182, -RZ, R182.H1_H1 ;  /* 0x300000b6ffb67230 */ /* 0x000fe40000004100 */
[C---:B------:R-:W-:Y:S01]  /*a270*/  FMUL.FTZ R188, R95.reuse, R188 ;  /* 0x000000bc5fbc7220 */ /* 0x040fe20000410000 */
[----:B------:R-:W-:Y:S02]  /*a280*/  HADD2.F32 R92, -RZ, R92.H1_H1 ;  /* 0x3000005cff5c7230 */ /* 0x000fe40000004100 */
[-C--:B------:R-:W-:Y:S01]  /*a290*/  FFMA.FTZ R186, R95, R93.reuse, -R186 ;  /* 0x0000005d5fba7223 */ /* 0x080fe200000108ba */
[----:B------:R-:W-:Y:S02]  /*a2a0*/  HADD2.F32 R41, -RZ, R41.H1_H1 ;  /* 0x30000029ff297230 */ /* 0x000fe40000004100 */
[----:B------:R-:W-:Y:S01]  /*a2b0*/  FFMA.FTZ R188, R89, R93, R188 ;  /* 0x0000005d59bc7223 */ /* 0x000fe200000100bc */
[----:B------:R-:W-:-:S02]  /*a2c0*/  HADD2.F32 R181, -RZ, R181.H1_H1 ;  /* 0x300000b5ffb57230 */ /* 0x000fc40000004100 */
[C---:B------:R-:W-:Y:S01]  /*a2d0*/  FMUL.FTZ R89, R92.reuse, R182 ;  /* 0x000000b65c597220 */ /* 0x040fe20000410000 */
[----:B------:R-:W-:Y:S01]  /*a2e0*/  F2FP.F16.E4M3.UNPACK_B R95, R184.H1 ;  /* 0x000000b8ff5f723e */ /* 0x000fe200030006ff */
[C---:B------:R-:W-:Y:S01]  /*a2f0*/  FMUL.FTZ R182, R41.reuse, R182 ;  /* 0x000000b629b67220 */ /* 0x040fe20000410000 */
[----:B------:R-:W-:Y:S01]  /*a300*/  F2FP.F16.E4M3.UNPACK_B R184, R184 ;  /* 0x000000b8ffb8723e */ /* 0x000fe200020006ff */
[-C--:B------:R-:W-:Y:S01]  /*a310*/  FFMA.FTZ R89, R41, R181.reuse, -R89 ;  /* 0x000000b529597223 */ /* 0x080fe20000010859 */
[----:B------:R-:W-:Y:S01]  /*a320*/  F2FP.SATFINITE.E4M3.F32.PACK_AB_MERGE_C R55, R55, R192, RZ ;  /* 0x000000c03737723e */ /* 0x000fe200048070ff */
[----:B------:R-:W-:Y:S01]  /*a330*/  FFMA.FTZ R41, R92, R181, R182 ;  /* 0x000000b55c297223 */ /* 0x000fe200000100b6 */
[----:B------:R-:W-:Y:S01]  /*a340*/  F2FP.F16.E4M3.UNPACK_B R92, R94.H1 ;  /* 0x0000005eff5c723e */ /* 0x000fe200030006ff */
[--C-:B------:R-:W-:Y:S01]  /*a350*/  HADD2.F32 R182, -RZ, R95.reuse.H0_H0 ;  /* 0x2000005fffb67230 */ /* 0x100fe20000004100 */
[----:B------:R-:W-:Y:S01]  /*a360*/  F2FP.SATFINITE.E4M3.F32.PACK_AB_MERGE_C R186, R89, R186, R88 ;  /* 0x000000ba59ba723e */ /* 0x000fe20004807058 */
[----:B------:R-:W-:Y:S01]  /*a370*/  HADD2.F32 R95, -RZ, R95.H1_H1 ;  /* 0x3000005fff5f7230 */ /* 0x000fe20000004100 */
[-C--:B------:R-:W-:Y:S01]  /*a380*/  F2FP.F16.E4M3.UNPACK_B R88, R183.reuse.H1 ;  /* 0x000000b7ff58723e */ /* 0x080fe200030006ff */
[--C-:B------:R-:W-:Y:S01]  /*a390*/  HADD2.F32 R93, -RZ, R92.reuse.H0_H0 ;  /* 0x2000005cff5d7230 */ /* 0x100fe20000004100 */
[----:B------:R-:W-:Y:S01]  /*a3a0*/  F2FP.F16.E4M3.UNPACK_B R89, R90.H1 ;  /* 0x0000005aff59723e */ /* 0x000fe200030006ff */
[----:B------:R-:W-:Y:S01]  /*a3b0*/  HADD2.F32 R92, -RZ, R92.H1_H1 ;  /* 0x3000005cff5c7230 */ /* 0x000fe20000004100 */
[----:B------:R-:W-:Y:S01]  /*a3c0*/  F2FP.F16.E4M3.UNPACK_B R183, R183 ;  /* 0x000000b7ffb7723e */ /* 0x000fe200020006ff */
[--C-:B------:R-:W-:Y:S01]  /*a3d0*/  HADD2.F32 R193, -RZ, R88.reuse.H0_H0 ;  /* 0x20000058ffc17230 */ /* 0x100fe20000004100 */
[----:B------:R-:W-:Y:S01]  /*a3e0*/  F2FP.F16.E4M3.UNPACK_B R94, R94 ;  /* 0x0000005eff5e723e */ /* 0x000fe200020006ff */
[----:B------:R-:W-:Y:S01]  /*a3f0*/  HADD2.F32 R181, -RZ, R89.H0_H0 ;  /* 0x20000059ffb57230 */ /* 0x000fe20000004100 */
[----:B------:R-:W-:Y:S01]  /*a400*/  F2FP.F16.E4M3.UNPACK_B R90, R90 ;  /* 0x0000005aff5a723e */ /* 0x000fe200020006ff */
[----:B------:R-:W-:-:S02]  /*a410*/  HADD2.F32 R88, -RZ, R88.H1_H1 ;  /* 0x30000058ff587230 */ /* 0x000fc40000004100 */
[-C--:B------:R-:W-:Y:S01]  /*a420*/  FMUL.FTZ R189, R93, R193.reuse ;  /* 0x000000c15dbd7220 */ /* 0x080fe20000410000 */
[----:B------:R-:W-:Y:S02]  /*a430*/  HADD2.F32 R89, -RZ, R89.H1_H1 ;  /* 0x30000059ff597230 */ /* 0x000fe40000004100 */
[----:B------:R-:W-:Y:S01]  /*a440*/  FMUL.FTZ R193, R181, R193 ;  /* 0x000000c1b5c17220 */ /* 0x000fe20000410000 */
[----:B------:R-:W-:Y:S01]  /*a450*/  F2FP.SATFINITE.E4M3.F32.PACK_AB_MERGE_C R41, R41, R188, R55 ;  /* 0x000000bc2929723e */ /* 0x000fe20004807037 */
[-C--:B------:R-:W-:Y:S02]  /*a460*/  FFMA.FTZ R189, R181, R182.reuse, -R189 ;  /* 0x000000b6b5bd7223 */ /* 0x080fe400000108bd */
[----:B------:R-:W-:Y:S01]  /*a470*/  FFMA.FTZ R193, R93, R182, R193 ;  /* 0x000000b65dc17223 */ /* 0x000fe200000100c1 */
[-C--:B------:R-:W-:Y:S01]  /*a480*/  FMUL.FTZ R93, R92, R88.reuse ;  /* 0x000000585c5d7220 */ /* 0x080fe20000410000 */
[----:B------:R-:W-:Y:S01]  /*a490*/  FMUL.FTZ R88, R89, R88 ;  /* 0x0000005859587220 */ /* 0x000fe20000410000 */
[----:B------:R-:W-:-:S02]  /*a4a0*/  HADD2.F32 R182, -RZ, R183.H0_H0 ;  /* 0x200000b7ffb67230 */ /* 0x000fc40000004100 */
[-C--:B------:R-:W-:Y:S01]  /*a4b0*/  FFMA.FTZ R89, R89, R95.reuse, -R93 ;  /* 0x0000005f59597223 */ /* 0x080fe2000001085d */
[----:B------:R-:W-:Y:S01]  /*a4c0*/  FFMA.FTZ R88, R92, R95, R88 ;  /* 0x0000005f5c587223 */ /* 0x000fe20000010058 */
[----:B------:R-:W-:Y:S02]  /*a4d0*/  HADD2.F32 R92, -RZ, R94.H0_H0 ;  /* 0x2000005eff5c7230 */ /* 0x000fe40000004100 */
[----:B------:R-:W-:Y:S01]  /*a4e0*/  HADD2.F32 R95, -RZ, R90.H0_H0 ;  /* 0x2000005aff5f7230 */ /* 0x000fe20000004100 */
[----:B------:R-:W-:Y:S01]  /*a4f0*/  F2FP.SATFINITE.E4M3.F32.PACK_AB_MERGE_C R89, R89, R189, RZ ;  /* 0x000000bd5959723e */ /* 0x000fe200048070ff */
[----:B------:R-:W-:Y:S02]  /*a500*/  HADD2.F32 R93, -RZ, R184.H0_H0 ;  /* 0x200000b8ff5d7230 */ /* 0x000fe40000004100 */
[-C--:B------:R-:W-:Y:S01]  /*a510*/  FMUL.FTZ R181, R92, R182.reuse ;  /* 0x000000b65cb57220 */ /* 0x080fe20000410000 */
[----:B------:R-:W-:Y:S02]  /*a520*/  HADD2.F32 R183, -RZ, R183.H1_H1 ;  /* 0x300000b7ffb77230 */ /* 0x000fe40000004100 */
[----:B------:R-:W-:Y:S01]  /*a530*/  FMUL.FTZ R182, R95, R182 ;  /* 0x000000b65fb67220 */ /* 0x000fe20000410000 */
[----:B------:R-:W-:-:S02]  /*a540*/  HADD2.F32 R94, -RZ, R94.H1_H1 ;  /* 0x3000005eff5e7230 */ /* 0x000fc40000004100 */
[-C--:B------:R-:W-:Y:S01]  /*a550*/  FFMA.FTZ R181, R95, R93.reuse, -R181 ;  /* 0x0000005d5fb57223 */ /* 0x080fe200000108b5 */
[----:B------:R-:W-:Y:S02]  /*a560*/  HADD2.F32 R90, -RZ, R90.H1_H1 ;  /* 0x3000005aff5a7230 */ /* 0x000fe40000004100 */
[----:B------:R-:W-:Y:S01]  /*a570*/  FFMA.FTZ R182, R92, R93, R182 ;  /* 0x0000005d5cb67223 */ /* 0x000fe200000100b6 */
[----:B------:R-:W-:Y:S02]  /*a580*/  HADD2.F32 R184, -RZ, R184.H1_H1 ;  /* 0x300000b8ffb87230 */ /* 0x000fe40000004100 */
[----:B------:R-:W-:Y:S01]  /*a590*/  FMUL.FTZ R92, R94, R183 ;  /* 0x000000b75e5c7220 */ /* 0x000fe20000410000 */
[----:B------:R-:W-:Y:S01]  /*a5a0*/  F2FP.SATFINITE.E4M3.F32.PACK_AB_MERGE_C R88, R88, R193, RZ ;  /* 0x000000c15858723e */ /* 0x000fe200048070ff */
[C---:B------:R-:W-:Y:S01]  /*a5b0*/  FMUL.FTZ R183, R90.reuse, R183 ;  /* 0x000000b75ab77220 */ /* 0x040fe20000410000 */
[----:B------:R-:W-:Y:S01]  /*a5c0*/  MOV R93, R40 ;  /* 0x00000028005d7202 */ /* 0x000fe20000000f00 */
[----:B------:R-:W-:Y:S01]  /*a5d0*/  FFMA.FTZ R92, R90, R184, -R92 ;  /* 0x000000b85a5c7223 */ /* 0x000fe2000001085c */
[----:B------:R-:W-:-:S02]  /*a5e0*/  IMAD.MOV.U32 R95, RZ, RZ, R42 ;  /* 0x000000ffff5f7224 */ /* 0x000fc400078e002a */
[----:B------:R-:W-:Y:S02]  /*a5f0*/  FFMA.FTZ R183, R94, R184, R183 ;  /* 0x000000b85eb77223 */ /* 0x000fe400000100b7 */
[----:B------:R-:W-:Y:S01]  /*a600*/  F2FP.SATFINITE.E4M3.F32.PACK_AB_MERGE_C R181, R92, R181, R89 ;  /* 0x000000b55cb5723e */ /* 0x000fe20004807059 */
[----:B------:R-:W-:Y:S02]  /*a610*/  IMAD.MOV.U32 R89, RZ, RZ, R187 ;  /* 0x000000ffff597224 */ /* 0x000fe400078e00bb */
[----:B------:R-:W-:Y:S01]  /*a620*/  F2FP.SATFINITE.E4M3.F32.PACK_AB_MERGE_C R182, R183, R182, R88 ;  /* 0x000000b6b7b6723e */ /* 0x000fe20004807058 */
[----:B------:R-:W-:Y:S02]  /*a630*/  IMAD.MOV.U32 R88, RZ, RZ, R186 ;  /* 0x000000ffff587224 */ /* 0x000fe400078e00ba */
[----:B------:R-:W-:Y:S02]  /*a640*/  IMAD.MOV.U32 R92, RZ, RZ, R41 ;  /* 0x000000ffff5c7224 */ /* 0x000fe400078e0029 */
[----:B------:R-:W-:-:S02]  /*a650*/  IMAD.MOV.U32 R90, RZ, RZ, R181 ;  /* 0x000000ffff5a7224 */ /* 0x000fc400078e00b5 */
[----:B------:R-:W-:-:S07]  /*a660*/  IMAD.MOV.U32 R94, RZ, RZ, R182 ;  /* 0x000000ffff5e7224 */ /* 0x000fce00078e00b6 */
.L_x_404:
[----:B------:R-:W-:Y:S05]  /*a670*/  BSYNC B3 ;  /* 0x0000000000037941 */ /* 0x000fea0003800000 */
.L_x_403:
[----:B------:R-:W-:-:S13]  /*a680*/  ISETP.GE.AND P4, PT, R185, R154, PT ;  /* 0x0000009ab900720c */ /* 0x000fda0003f86270 */
[--C-:B------:R-:W-:Y:S02]  /*a690*/  @!P4 SHF.R.S32.HI R43, RZ, 0x1f, R185.reuse ;  /* 0x0000001fff2bc819 */ /* 0x100fe400000114b9 */
[----:B------:R-:W-:-:S04]  /*a6a0*/  @!P4 IADD3 R42, P5, P6, R116, R140, R185 ;  /* 0x0000008c742ac210 */ /* 0x000fc80007ebe0b9 */
[----:B------:R-:W-:Y:S02]  /*a6b0*/  @!P4 IADD3.X R43, R4, R176, R43, P5, P6 ;  /* 0x000000b0042bc210 */ /* 0x000fe40002fec42b */
[----:B------:R-:W-:-:S04]  /*a6c0*/  IADD3 R40, P5, P6, R116, R140, R25 ;  /* 0x0000008c74287210 */ /* 0x000fc80007ebe019 */
[----:B------:R-:W-:Y:S02]  /*a6d0*/  IADD3.X R41, R4, R176, R30, P5, P6 ;  /* 0x000000b004297210 */ /* 0x000fe40002fec41e */
[----:B------:R-:W-:-:S05]  /*a6e0*/  IADD3 R40, P5, R40, R124, RZ ;  /* 0x0000007c28287210 */ /* 0x000fca0007fbe0ff */
[----:B------:R-:W-:Y:S01]  /*a6f0*/  IMAD.X R41, R41, 0x1, R125, P5 ;  /* 0x0000000129297824 */ /* 0x000fe200028e067d */
[----:B------:R-:W-:-:S04]  /*a700*/  @!P4 IADD3 R42, P5, R42, R124, RZ ;  /* 0x0000007c2a2ac210 */ /* 0x000fc80007fbe0ff */
[----:B-1----:R1:W-:Y:S01]  /*a710*/  STG.E.128 desc[UR54][R40.64], R88 ;  /* 0x0000005828007986 */ /* 0x0023e2000c101d36 */
[----:B------:R-:W-:-:S05]  /*a720*/  @!P4 IMAD.X R43, R43, 0x1, R125, P5 ;  /* 0x000000012b2bc824 */ /* 0x000fca00028e067d */
[----:B0-----:R1:W-:Y:S03]  /*a730*/  @!P4 STG.E.128 desc[UR54][R42.64], R92 ;  /* 0x0000005c2a00c986 */ /* 0x0013e6000c101d36 */
.L_x_402:
[----:B------:R-:W-:Y:S05]  /*a740*/  BSYNC B2 ;  /* 0x0000000000027941 */ /* 0x000fea0003800000 */
.L_x_401:
[----:B------:R-:W-:Y:S01]  /*a750*/  ISETP.NE.AND P4, PT, R35, RZ, PT ;  /* 0x000000ff2300720c */ /* 0x000fe20003f85270 */
[----:B------:R-:W-:-:S12]  /*a760*/  BSSY B2, `(.L_x_405) ;  /* 0x00000fb000027945 */ /* 0x000fd80003800000 */
[----:B------:R-:W-:Y:S05]  /*a770*/  @!P4 BRA `(.L_x_406) ;  /* 0x0000000c00e4c947 */ /* 0x000fea0003800000 */
[----:B-1----:R-:W-:Y:S01]  /*a780*/  SEL R40, R99, R159, !P1 ;  /* 0x0000009f63287207 */ /* 0x002fe20004800000 */
[----:B------:R-:W-:Y:S01]  /*a790*/  BSSY B3, `(.L_x_407) ;  /* 0x00000eb000037945 */ /* 0x000fe20003800000 */
[----:B------:R-:W-:Y:S02]  /*a7a0*/  ISETP.GE.AND P4, PT, R0, R133, PT ;  /* 0x000000850000720c */ /* 0x000fe40003f86270 */
[----:B------:R-:W-:-:S04]  /*a7b0*/  SHF.R.S32.HI R41, RZ, 0x1f, R40 ;  /* 0x0000001fff297819 */ /* 0x000fc80000011428 */
[----:B------:R-:W-:-:S04]  /*a7c0*/  LEA.HI R41, R41, R40, RZ, 0x5 ;  /* 0x0000002829297211 */ /* 0x000fc800078f28ff */
[----:B0-----:R-:W-:-:S04]  /*a7d0*/  LEA.HI.SX32 R88, R41, R26, 0x1b ;  /* 0x0000001a29587211 */ /* 0x001fc800078fdaff */
[----:B------:R-:W-:-:S04]  /*a7e0*/  SHF.R.S32.HI R41, RZ, 0x1f, R88 ;  /* 0x0000001fff297819 */ /* 0x000fc80000011458 */
[----:B------:R-:W-:Y:S02]  /*a7f0*/  LEA.HI R41, R41, R88, RZ, 0x2 ;  /* 0x0000005829297211 */ /* 0x000fe400078f10ff */
[----:B------:R-:W-:Y:S02]  /*a800*/  SHF.L.U32 R88, R88, 0x4, RZ ;  /* 0x0000000458587819 */ /* 0x000fe400000006ff */
        /* <DEDUP_REMOVED lines=12> */
[----:B------:R-:W-:Y:S02]  /*a8d0*/  SHF.R.U32.HI R46, RZ, 0x8, R57 ;  /* 0x00000008ff2e7819 */ /* 0x000fe40000011639 */
[--C-:B------:R-:W-:Y:S02]  /*a8e0*/  SHF.R.U32.HI R90, RZ, 0x8, R59.reuse ;  /* 0x00000008ff5a7819 */ /* 0x100fe4000001163b */
[----:B------:R-:W-:Y:S01]  /*a8f0*/  LOP3.LUT R89, R59, 0xff0000ff, RZ, 0xc0, !PT ;  /* 0xff0000ff3b597812 */ /* 0x000fe200078ec0ff */
[----:B------:R-:W-:Y:S01]  /*a900*/  IMAD.SHL.U32 R93, R46, 0x100, RZ ;  /* 0x000001002e5d7824 */ /* 0x000fe200078e00ff */
[----:B------:R-:W-:Y:S01]  /*a910*/  SHF.R.U32.HI R44, RZ, 0x10, R59 ;  /* 0x00000010ff2c7819 */ /* 0x000fe2000001163b */
[----:B------:R-:W-:Y:S01]  /*a920*/  IMAD.SHL.U32 R90, R90, 0x100, RZ ;  /* 0x000001005a5a7824 */ /* 0x000fe200078e00ff */
[----:B------:R-:W-:Y:S02]  /*a930*/  SHF.R.U32.HI R58, RZ, 0x10, R57 ;  /* 0x00000010ff3a7819 */ /* 0x000fe40000011639 */
[----:B------:R-:W-:Y:S01]  /*a940*/  SHF.R.U32.HI R59, RZ, 0x8, R45 ;  /* 0x00000008ff3b7819 */ /* 0x000fe2000001162d */
[----:B------:R-:W-:Y:S01]  /*a950*/  IMAD.U32 R44, R44, 0x10000, RZ ;  /* 0x000100002c2c7824 */ /* 0x000fe200078e00ff */
[----:B------:R-:W-:Y:S01]  /*a960*/  LOP3.LUT R56, R57, 0xff0000ff, RZ, 0xc0, !PT ;  /* 0xff0000ff39387812 */ /* 0x000fe200078ec0ff */
[----:B------:R-:W-:Y:S01]  /*a970*/  IMAD.U32 R58, R58, 0x10000, RZ ;  /* 0x000100003a3a7824 */ /* 0x000fe200078e00ff */
[----:B------:R-:W-:-:S02]  /*a980*/  LOP3.LUT R91, R45, 0xff0000ff, RZ, 0xc0, !PT ;  /* 0xff0000ff2d5b7812 */ /* 0x000fc400078ec0ff */
[----:B------:R-:W-:Y:S02]  /*a990*/  SHF.R.U32.HI R92, RZ, 0x10, R45 ;  /* 0x00000010ff5c7819 */ /* 0x000fe4000001162d */
[--C-:B------:R-:W-:Y:S02]  /*a9a0*/  SHF.R.U32.HI R45, RZ, 0x8, R47.reuse ;  /* 0x00000008ff2d7819 */ /* 0x100fe4000001162f */
[----:B------:R-:W-:Y:S01]  /*a9b0*/  LOP3.LUT R46, R47, 0xff0000ff, RZ, 0xc0, !PT ;  /* 0xff0000ff2f2e7812 */ /* 0x000fe200078ec0ff */
[----:B------:R-:W-:Y:S01]  /*a9c0*/  IMAD.U32 R92, R92, 0x10000, RZ ;  /* 0x000100005c5c7824 */ /* 0x000fe200078e00ff */
[----:B------:R-:W-:Y:S01]  /*a9d0*/  SHF.R.U32.HI R57, RZ, 0x10, R47 ;  /* 0x00000010ff397819 */ /* 0x000fe2000001162f */
[----:B------:R-:W-:Y:S01]  /*a9e0*/  IMAD.SHL.U32 R45, R45, 0x100, RZ ;  /* 0x000001002d2d7824 */ /* 0x000fe200078e00ff */
[----:B------:R-:W-:Y:S02]  /*a9f0*/  SHF.L.U32 R47, R59, 0x8, RZ ;  /* 0x000000083b2f7819 */ /* 0x000fe400000006ff */
[----:B------:R-:W-:-:S02]  /*aa00*/  LOP3.LUT R56, R56, 0xff00, R93, 0xf8, !PT ;  /* 0x0000ff0038387812 */ /* 0x000fc400078ef85d */
[----:B------:R-:W-:Y:S02]  /*aa10*/  LOP3.LUT R47, R91, 0xff00, R47, 0xf8, !PT ;  /* 0x0000ff005b2f7812 */ /* 0x000fe400078ef82f */
[----:B------:R-:W-:Y:S01]  /*aa20*/  LOP3.LUT R91, R56, 0xff0000, R58, 0xf8, !PT ;  /* 0x00ff0000385b7812 */ /* 0x000fe200078ef83a */
[----:B0-----:R-:W-:Y:S01]  /*aa30*/  IMAD.MOV.U32 R58, RZ, RZ, R53 ;  /* 0x000000ffff3a7224 */ /* 0x001fe200078e0035 */
[----:B------:R-:W-:Y:S02]  /*aa40*/  LOP3.LUT R56, R47, 0xff0000, R92, 0xf8, !PT ;  /* 0x00ff00002f387812 */ /* 0x000fe400078ef85c */
[----:B------:R-:W-:Y:S02]  /*aa50*/  LOP3.LUT R59, R89, 0xff00, R90, 0xf8, !PT ;  /* 0x0000ff00593b7812 */ /* 0x000fe400078ef85a */
[----:B------:R-:W-:Y:S02]  /*aa60*/  F2FP.F16.E4M3.UNPACK_B R89, R58 ;  /* 0x0000003aff59723e */ /* 0x000fe400020006ff */
[----:B------:R-:W-:-:S02]  /*aa70*/  F2FP.F16.E4M3.UNPACK_B R92, R56 ;  /* 0x00000038ff5c723e */ /* 0x000fc400020006ff */
[----:B-1----:R-:W-:Y:S01]  /*aa80*/  F2FP.F16.E4M3.UNPACK_B R47, R41 ;  /* 0x00000029ff2f723e */ /* 0x002fe200020006ff */
[----:B------:R-:W-:Y:S01]  /*aa90*/  HADD2.F32 R53, -RZ, R89.H0_H0 ;  /* 0x20000059ff357230 */ /* 0x000fe20000004100 */
[-C--:B------:R-:W-:Y:S01]  /*aaa0*/  F2FP.F16.E4M3.UNPACK_B R93, R91.reuse ;  /* 0x0000005bff5d723e */ /* 0x080fe200020006ff */
[--C-:B------:R-:W-:Y:S01]  /*aab0*/  HADD2.F32 R95, -RZ, R92.reuse.H0_H0 ;  /* 0x2000005cff5f7230 */ /* 0x100fe20000004100 */
[----:B------:R-:W-:Y:S01]  /*aac0*/  F2FP.F16.E4M3.UNPACK_B R58, R58.H1 ;  /* 0x0000003aff3a723e */ /* 0x000fe200030006ff */
[----:B------:R-:W-:Y:S01]  /*aad0*/  HADD2.F32 R90, -RZ, R47.H0_H0 ;  /* 0x2000002fff5a7230 */ /* 0x000fe20000004100 */
[----:B------:R-:W-:Y:S01]  /*aae0*/  F2FP.F16.E4M3.UNPACK_B R91, R91.H1 ;  /* 0x0000005bff5b723e */ /* 0x000fe200030006ff */
[----:B------:R-:W-:Y:S02]  /*aaf0*/  HADD2.F32 R94, -RZ, R93.H0_H0 ;  /* 0x2000005dff5e7230 */ /* 0x000fe40000004100 */
[----:B------:R-:W-:Y:S01]  /*ab00*/  FMUL.FTZ R181, R53, R95 ;  /* 0x0000005f35b57220 */ /* 0x000fe20000410000 */
[----:B------:R-:W-:-:S02]  /*ab10*/  HADD2.F32 R92, -RZ, R92.H1_H1 ;  /* 0x3000005cff5c7230 */ /* 0x000fc40000004100 */
[C---:B------:R-:W-:Y:S01]  /*ab20*/  FMUL.FTZ R95, R90.reuse, R95 ;  /* 0x0000005f5a5f7220 */ /* 0x040fe20000410000 */
[----:B------:R-:W-:Y:S02]  /*ab30*/  HADD2.F32 R47, -RZ, R47.H1_H1 ;  /* 0x3000002fff2f7230 */ /* 0x000fe40000004100 */
[-C--:B------:R-:W-:Y:S01]  /*ab40*/  FFMA.FTZ R90, R90, R94.reuse, -R181 ;  /* 0x0000005e5a5a7223 */ /* 0x080fe200000108b5 */
[----:B------:R-:W-:Y:S02]  /*ab50*/  HADD2.F32 R93, -RZ, R93.H1_H1 ;  /* 0x3000005dff5d7230 */ /* 0x000fe40000004100 */
[----:B------:R-:W-:Y:S01]  /*ab60*/  FFMA.FTZ R53, R53, R94, R95 ;  /* 0x0000005e35357223 */ /* 0x000fe2000001005f */
[----:B------:R-:W-:Y:S01]  /*ab70*/  HADD2.F32 R94, -RZ, R89.H1_H1 ;  /* 0x30000059ff5e7230 */ /* 0x000fe20000004100 */
[----:B------:R-:W-:Y:S02]  /*ab80*/  LOP3.LUT R46, R46, 0xff00, R45, 0xf8, !PT ;  /* 0x0000ff002e2e7812 */ /* 0x000fe400078ef82d */
[----:B------:R-:W-:-:S02]  /*ab90*/  SHF.L.U32 R45, R57, 0x10, RZ ;  /* 0x00000010392d7819 */ /* 0x000fc400000006ff */
[CC--:B------:R-:W-:Y:S01]  /*aba0*/  FMUL.FTZ R89, R94.reuse, R92.reuse ;  /* 0x0000005c5e597220 */ /* 0x0c0fe20000410000 */
[----:B------:R-:W-:Y:S01]  /*abb0*/  FMUL.FTZ R92, R47, R92 ;  /* 0x0000005c2f5c7220 */ /* 0x000fe20000410000 */
[----:B------:R-:W-:Y:S01]  /*abc0*/  LOP3.LUT R57, R59, 0xff0000, R44, 0xf8, !PT ;  /* 0x00ff00003b397812 */ /* 0x000fe200078ef82c */
[----:B------:R-:W-:Y:S02]  /*abd0*/  IMAD.MOV.U32 R59, RZ, RZ, R43 ;  /* 0x000000ffff3b7224 */ /* 0x000fe400078e002b */
        /* <DEDUP_REMOVED lines=8> */
[----:B------:R-:W-:Y:S01]  /*ac60*/  F2FP.F16.E4M3.UNPACK_B R43, R59 ;  /* 0x0000003bff2b723e */ /* 0x000fe200020006ff */
[----:B------:R-:W-:-:S02]  /*ac70*/  HADD2.F32 R56, -RZ, R93.H0_H0 ;  /* 0x2000005dff387230 */ /* 0x000fc40000004100 */
[----:B------:R-:W-:Y:S02]  /*ac80*/  HADD2.F32 R58, -RZ, R58.H1_H1 ;  /* 0x3000003aff3a7230 */ /* 0x000fe40000004100 */
[CC--:B------:R-:W-:Y:S01]  /*ac90*/  FMUL.FTZ R181, R41.reuse, R95.reuse ;  /* 0x0000005f29b57220 */ /* 0x0c0fe20000410000 */
[----:B------:R-:W-:Y:S02]  /*aca0*/  HADD2.F32 R92, -RZ, R92.H1_H1 ;  /* 0x3000005cff5c7230 */ /* 0x000fe40000004100 */
[C---:B------:R-:W-:Y:S01]  /*acb0*/  FMUL.FTZ R95, R56.reuse, R95 ;  /* 0x0000005f385f7220 */ /* 0x040fe20000410000 */
[----:B------:R-:W-:Y:S02]  /*acc0*/  IMAD.MOV.U32 R45, RZ, RZ, R55 ;  /* 0x000000ffff2d7224 */ /* 0x000fe400078e0037 */
[-C--:B------:R-:W-:Y:S01]  /*acd0*/  FFMA.FTZ R56, R56, R94.reuse, -R181 ;  /* 0x0000005e38387223 */ /* 0x080fe200000108b5 */
[----:B------:R-:W-:Y:S02]  /*ace0*/  HADD2.F32 R181, -RZ, R43.H0_H0 ;  /* 0x2000002bffb57230 */ /* 0x000fe40000004100 */
[----:B------:R-:W-:Y:S01]  /*acf0*/  FFMA.FTZ R41, R41, R94, R95 ;  /* 0x0000005e29297223 */ /* 0x000fe2000001005f */
[----:B------:R-:W-:Y:S01]  /*ad00*/  HADD2.F32 R94, -RZ, R93.H1_H1 ;  /* 0x3000005dff5e7230 */ /* 0x000fe20000004100 */
[----:B------:R-:W-:Y:S01]  /*ad10*/  F2FP.F16.E4M3.UNPACK_B R46, R45 ;  /* 0x0000002dff2e723e */ /* 0x000fe200020006ff */
[----:B------:R-:W-:-:S02]  /*ad20*/  HADD2.F32 R93, -RZ, R91.H1_H1 ;  /* 0x3000005bff5d7230 */ /* 0x000fc40000004100 */
[-C--:B------:R-:W-:Y:S01]  /*ad30*/  FMUL.FTZ R91, R58, R92.reuse ;  /* 0x0000005c3a5b7220 */ /* 0x080fe20000410000 */
[----:B------:R-:W-:Y:S02]  /*ad40*/  HADD2.F32 R43, -RZ, R43.H1_H1 ;  /* 0x3000002bff2b7230 */ /* 0x000fe40000004100 */
[C---:B------:R-:W-:Y:S01]  /*ad50*/  FMUL.FTZ R92, R94.reuse, R92 ;  /* 0x0000005c5e5c7220 */ /* 0x040fe20000410000 */
[----:B------:R-:W-:Y:S01]  /*ad60*/  F2FP.F16.E4M3.UNPACK_B R45, R45.H1 ;  /* 0x0000002dff2d723e */ /* 0x000fe200030006ff */
[-C--:B------:R-:W-:Y:S01]  /*ad70*/  FFMA.FTZ R91, R94, R93.reuse, -R91 ;  /* 0x0000005d5e5b7223 */ /* 0x080fe2000001085b */
[----:B------:R-:W-:Y:S02]  /*ad80*/  HADD2.F32 R94, -RZ, R46.H0_H0 ;  /* 0x2000002eff5e7230 */ /* 0x000fe40000004100 */
[----:B------:R-:W-:Y:S01]  /*ad90*/  FFMA.FTZ R58, R58, R93, R92 ;  /* 0x0000005d3a3a7223 */ /* 0x000fe2000001005c */
[----:B------:R-:W-:Y:S02]  /*ada0*/  F2FP.F16.E4M3.UNPACK_B R92, R44 ;  /* 0x0000002cff5c723e */ /* 0x000fe400020006ff */
[----:B------:R-:W-:-:S02]  /*adb0*/  F2FP.F16.E4M3.UNPACK_B R93, R57 ;  /* 0x00000039ff5d723e */ /* 0x000fc400020006ff */
[----:B------:R-:W-:Y:S01]  /*adc0*/  F2FP.F16.E4M3.UNPACK_B R44, R44.H1 ;  /* 0x0000002cff2c723e */ /* 0x000fe200030006ff */
[--C-:B------:R-:W-:Y:S01]  /*add0*/  HADD2.F32 R55, -RZ, R92.reuse.H0_H0 ;  /* 0x2000005cff377230 */ /* 0x100fe20000004100 */
[----:B------:R-:W-:Y:S01]  /*ade0*/  F2FP.F16.E4M3.UNPACK_B R57, R57.H1 ;  /* 0x00000039ff39723e */ /* 0x000fe200030006ff */
[--C-:B------:R-:W-:Y:S01]  /*adf0*/  HADD2.F32 R95, -RZ, R93.reuse.H0_H0 ;  /* 0x2000005dff5f7230 */ /* 0x100fe20000004100 */
[----:B------:R-:W-:Y:S01]  /*ae00*/  F2FP.SATFINITE.E4M3.F32.PACK_AB_MERGE_C R56, R91, R56, RZ ;  /* 0x000000385b38723e */ /* 0x000fe200048070ff */
[----:B------:R-:W-:Y:S02]  /*ae10*/  HADD2.F32 R92, -RZ, R92.H1_H1 ;  /* 0x3000005cff5c7230 */ /* 0x000fe40000004100 */
[CC--:B------:R-:W-:Y:S01]  /*ae20*/  FMUL.FTZ R182, R94.reuse, R55.reuse ;  /* 0x000000375eb67220 */ /* 0x0c0fe20000410000 */
[----:B------:R-:W-:Y:S01]  /*ae30*/  FMUL.FTZ R55, R181, R55 ;  /* 0x00000037b5377220 */ /* 0x000fe20000410000 */
[----:B------:R-:W-:Y:S01]  /*ae40*/  HADD2.F32 R93, -RZ, R93.H1_H1 ;  /* 0x3000005dff5d7230 */ /* 0x000fe20000004100 */
[----:B------:R-:W-:Y:S01]  /*ae50*/  F2FP.SATFINITE.E4M3.F32.PACK_AB_MERGE_C R89, R89, R90, R56 ;  /* 0x0000005a5959723e */ /* 0x000fe20004807038 */
[-C--:B------:R-:W-:Y:S01]  /*ae60*/  FFMA.FTZ R182, R181, R95.reuse, -R182 ;  /* 0x0000005fb5b67223 */ /* 0x080fe200000108b6 */
[----:B------:R-:W-:Y:S01]  /*ae70*/  FFMA.FTZ R94, R94, R95, R55 ;  /* 0x0000005f5e5e7223 */ /* 0x000fe20000010037 */
[----:B------:R-:W-:Y:S01]  /*ae80*/  HADD2.F32 R55, -RZ, R46.H1_H1 ;  /* 0x3000002eff377230 */ /* 0x000fe20000004100 */
[----:B------:R-:W-:Y:S01]  /*ae90*/  F2FP.F16.E4M3.UNPACK_B R56, R52.H1 ;  /* 0x00000034ff38723e */ /* 0x000fe200030006ff */
[--C-:B------:R-:W-:Y:S01]  /*aea0*/  HADD2.F32 R95, -RZ, R44.reuse.H0_H0 ;  /* 0x2000002cff5f7230 */ /* 0x100fe20000004100 */
[----:B------:R-:W-:Y:S01]  /*aeb0*/  F2FP.SATFINITE.E4M3.F32.PACK_AB_MERGE_C R41, R58, R41, RZ ;  /* 0x000000293a29723e */ /* 0x000fe200048070ff */
[----:B------:R-:W-:-:S02]  /*aec0*/  HADD2.F32 R44, -RZ, R44.H1_H1 ;  /* 0x3000002cff2c7230 */ /* 0x000fc40000004100 */
[----:B------:R-:W-:Y:S01]  /*aed0*/  FMUL.FTZ R46, R55, R92 ;  /* 0x0000005c372e7220 */ /* 0x000fe20000410000 */
[----:B------:R-:W-:Y:S02]  /*aee0*/  F2FP.F16.E4M3.UNPACK_B R58, R178.H1 ;  /* 0x000000b2ff3a723e */ /* 0x000fe400030006ff */
[----:B------:R-:W-:Y:S01]  /*aef0*/  F2FP.F16.E4M3.UNPACK_B R52, R52 ;  /* 0x00000034ff34723e */ /* 0x000fe200020006ff */
[CC--:B------:R-:W-:Y:S01]  /*af00*/  FFMA.FTZ R46, R43.reuse, R93.reuse, -R46 ;  /* 0x0000005d2b2e7223 */ /* 0x0c0fe2000001082e */
[----:B------:R-:W-:Y:S01]  /*af10*/  FMUL.FTZ R43, R43, R92 ;  /* 0x0000005c2b2b7220 */ /* 0x000fe20000410000 */
[--C-:B------:R-:W-:Y:S01]  /*af20*/  HADD2.F32 R92, -RZ, R57.reuse.H0_H0 ;  /* 0x20000039ff5c7230 */ /* 0x100fe20000004100 */
[----:B------:R-:W-:Y:S01]  /*af30*/  F2FP.F16.E4M3.UNPACK_B R178, R178 ;  /* 0x000000b2ffb2723e */ /* 0x000fe200020006ff */
[----:B------:R-:W-:Y:S02]  /*af40*/  HADD2.F32 R57, -RZ, R57.H1_H1 ;  /* 0x30000039ff397230 */ /* 0x000fe40000004100 */
[----:B------:R-:W-:Y:S01]  /*af50*/  FFMA.FTZ R43, R55, R93, R43 ;  /* 0x0000005d372b7223 */ /* 0x000fe2000001002b */
[----:B------:R-:W-:Y:S01]  /*af60*/  F2FP.F16.E4M3.UNPACK_B R55, R59.H1 ;  /* 0x0000003bff37723e */ /* 0x000fe200030006ff */
[--C-:B------:R-:W-:Y:S01]  /*af70*/  HADD2.F32 R59, -RZ, R45.reuse.H0_H0 ;  /* 0x2000002dff3b7230 */ /* 0x100fe20000004100 */
[----:B------:R-:W-:Y:S01]  /*af80*/  F2FP.SATFINITE.E4M3.F32.PACK_AB_MERGE_C R53, R47, R53, R41 ;  /* 0x000000352f35723e */ /* 0x000fe20004807029 */
[----:B------:R-:W-:-:S02]  /*af90*/  HADD2.F32 R45, -RZ, R45.H1_H1 ;  /* 0x3000002dff2d7230 */ /* 0x000fc40000004100 */
[--C-:B------:R-:W-:Y:S02]  /*afa0*/  HADD2.F32 R93, -RZ, R55.reuse.H0_H0 ;  /* 0x20000037ff5d7230 */ /* 0x100fe40000004100 */
[-C--:B------:R-:W-:Y:S01]  /*afb0*/  FMUL.FTZ R181, R59, R95.reuse ;  /* 0x0000005f3bb57220 */ /* 0x080fe20000410000 */
[----:B------:R-:W-:Y:S02]  /*afc0*/  HADD2.F32 R55, -RZ, R55.H1_H1 ;  /* 0x30000037ff377230 */ /* 0x000fe40000004100 */
[--C-:B------:R-:W-:Y:S02]  /*afd0*/  HADD2.F32 R91, -RZ, R58.reuse.H0_H0 ;  /* 0x2000003aff5b7230 */ /* 0x100fe40000004100 */
[C---:B------:R-:W-:Y:S01]  /*afe0*/  FFMA.FTZ R181, R93.reuse, R92, -R181 ;  /* 0x0000005c5db57223 */ /* 0x040fe200000108b5 */
[----:B------:R-:W-:Y:S01]  /*aff0*/  FMUL.FTZ R93, R93, R95 ;  /* 0x0000005f5d5d7220 */ /* 0x000fe20000410000 */
[----:B------:R-:W-:Y:S02]  /*b000*/  HADD2.F32 R58, -RZ, R58.H1_H1 ;  /* 0x3000003aff3a7230 */ /* 0x000fe40000004100 */
[----:B------:R-:W-:-:S02]  /*b010*/  IMAD.MOV.U32 R41, RZ, RZ, R89 ;  /* 0x000000ffff297224 */ /* 0x000fc400078e0059 */
[----:B------:R-:W-:Y:S01]  /*b020*/  FFMA.FTZ R93, R59, R92, R93 ;  /* 0x0000005c3b5d7223 */ /* 0x000fe2000001005d */
[-C--:B------:R-:W-:Y:S01]  /*b030*/  FMUL.FTZ R59, R45, R44.reuse ;  /* 0x0000002c2d3b7220 */ /* 0x080fe20000410000 */
[----:B------:R-:W-:-:S03]  /*b040*/  FMUL.FTZ R44, R55, R44 ;  /* 0x0000002c372c7220 */ /* 0x000fc60000410000 */
[-C--:B------:R-:W-:Y:S01]  /*b050*/  FFMA.FTZ R59, R55, R57.reuse, -R59 ;  /* 0x00000039373b7223 */ /* 0x080fe2000001083b */
[----:B------:R-:W-:Y:S01]  /*b060*/  FFMA.FTZ R45, R45, R57, R44 ;  /* 0x000000392d2d7223 */ /* 0x000fe2000001002c */
[----:B------:R-:W-:Y:S01]  /*b070*/  F2FP.F16.E4M3.UNPACK_B R44, R180.H1 ;  /* 0x000000b4ff2c723e */ /* 0x000fe200030006ff */
[--C-:B------:R-:W-:Y:S01]  /*b080*/  HADD2.F32 R57, -RZ, R56.reuse.H0_H0 ;  /* 0x20000038ff397230 */ /* 0x100fe20000004100 */
[----:B------:R-:W-:Y:S01]  /*b090*/  F2FP.F16.E4M3.UNPACK_B R55, R40.H1 ;  /* 0x00000028ff37723e */ /* 0x000fe200030006ff */
[----:B------:R-:W-:Y:S01]  /*b0a0*/  HADD2.F32 R56, -RZ, R56.H1_H1 ;  /* 0x30000038ff387230 */ /* 0x000fe20000004100 */
[----:B------:R-:W-:Y:S01]  /*b0b0*/  F2FP.F16.E4M3.UNPACK_B R180, R180 ;  /* 0x000000b4ffb4723e */ /* 0x000fe200020006ff */
[--C-:B------:R-:W-:Y:S01]  /*b0c0*/  HADD2.F32 R95, -RZ, R44.reuse.H0_H0 ;  /* 0x2000002cff5f7230 */ /* 0x100fe20000004100 */
[----:B------:R-:W-:Y:S01]  /*b0d0*/  F2FP.F16.E4M3.UNPACK_B R40, R40 ;  /* 0x00000028ff28723e */ /* 0x000fe200020006ff */
[----:B------:R-:W-:Y:S01]  /*b0e0*/  HADD2.F32 R90, -RZ, R55.H0_H0 ;  /* 0x20000037ff5a7230 */ /* 0x000fe20000004100 */
[----:B------:R-:W-:Y:S01]  /*b0f0*/  F2FP.SATFINITE.E4M3.F32.PACK_AB_MERGE_C R59, R59, R181, RZ ;  /* 0x000000b53b3b723e */ /* 0x000fe200048070ff */
[----:B------:R-:W-:-:S02]  /*b100*/  HADD2.F32 R44, -RZ, R44.H1_H1 ;  /* 0x3000002cff2c7230 */ /* 0x000fc40000004100 */
[-C--:B------:R-:W-:Y:S01]  /*b110*/  FMUL.FTZ R92, R57, R95.reuse ;  /* 0x0000005f395c7220 */ /* 0x080fe20000410000 */
[----:B------:R-:W-:Y:S02]  /*b120*/  HADD2.F32 R55, -RZ, R55.H1_H1 ;  /* 0x30000037ff377230 */ /* 0x000fe40000004100 */
[C---:B------:R-:W-:Y:S01]  /*b130*/  FMUL.FTZ R95, R90.reuse, R95 ;  /* 0x0000005f5a5f7220 */ /* 0x040fe20000410000 */
[----:B------:R-:W-:Y:S01]  /*b140*/  F2FP.SATFINITE.E4M3.F32.PACK_AB_MERGE_C R45, R45, R93, RZ ;  /* 0x0000005d2d2d723e */ /* 0x000fe200048070ff */
[-C--:B------:R-:W-:Y:S01]  /*b150*/  FFMA.FTZ R92, R90, R91.reuse, -R92 ;  /* 0x0000005b5a5c7223 */ /* 0x080fe2000001085c */
[----:B------:R-:W-:Y:S01]  /*b160*/  F2FP.SATFINITE.E4M3.F32.PACK_AB_MERGE_C R46, R46, R182, R59 ;  /* 0x000000b62e2e723e */ /* 0x000fe2000480703b */
[----:B------:R-:W-:Y:S01]  /*b170*/  FFMA.FTZ R95, R57, R91, R95 ;  /* 0x0000005b395f7223 */ /* 0x000fe2000001005f */
[CC--:B------:R-:W-:Y:S01]  /*b180*/  FMUL.FTZ R57, R56.reuse, R44.reuse ;  /* 0x0000002c38397220 */ /* 0x0c0fe20000410000 */
[----:B------:R-:W-:Y:S01]  /*b190*/  FMUL.FTZ R44, R55, R44 ;  /* 0x0000002c372c7220 */ /* 0x000fe20000410000 */
[----:B------:R-:W-:Y:S01]  /*b1a0*/  HADD2.F32 R91, -RZ, R180.H0_H0 ;  /* 0x200000b4ff5b7230 */ /* 0x000fe20000004100 */
[----:B------:R-:W-:Y:S01]  /*b1b0*/  F2FP.SATFINITE.E4M3.F32.PACK_AB_MERGE_C R45, R43, R94, R45 ;  /* 0x0000005e2b2d723e */ /* 0x000fe2000480702d */
[-C--:B------:R-:W-:Y:S01]  /*b1c0*/  FFMA.FTZ R55, R55, R58.reuse, -R57 ;  /* 0x0000003a37377223 */ /* 0x080fe20000010839 */
[----:B------:R-:W-:Y:S01]  /*b1d0*/  FFMA.FTZ R44, R56, R58, R44 ;  /* 0x0000003a382c7223 */ /* 0x000fe2000001002c */
[----:B------:R-:W-:-:S02]  /*b1e0*/  HADD2.F32 R56, -RZ, R52.H0_H0 ;  /* 0x20000034ff387230 */ /* 0x000fc40000004100 */
[----:B------:R-:W-:Y:S01]  /*b1f0*/  HADD2.F32 R58, -RZ, R40.H0_H0 ;  /* 0x20000028ff3a7230 */ /* 0x000fe20000004100 */
[----:B------:R-:W-:Y:S01]  /*b200*/  F2FP.SATFINITE.E4M3.F32.PACK_AB_MERGE_C R55, R55, R92, RZ ;  /* 0x0000005c3737723e */ /* 0x000fe200048070ff */
[----:B------:R-:W-:Y:S02]  /*b210*/  HADD2.F32 R57, -RZ, R178.H0_H0 ;  /* 0x200000b2ff397230 */ /* 0x000fe40000004100 */
[-C--:B------:R-:W-:Y:S01]  /*b220*/  FMUL.FTZ R90, R56, R91.reuse ;  /* 0x0000005b385a7220 */ /* 0x080fe20000410000 */
[----:B------:R-:W-:Y:S02]  /*b230*/  HADD2.F32 R180, -RZ, R180.H1_H1 ;  /* 0x300000b4ffb47230 */ /* 0x000fe40000004100 */
[C---:B------:R-:W-:Y:S01]  /*b240*/  FMUL.FTZ R91, R58.reuse, R91 ;  /* 0x0000005b3a5b7220 */ /* 0x040fe20000410000 */
[----:B------:R-:W-:Y:S02]  /*b250*/  HADD2.F32 R52, -RZ, R52.H1_H1 ;  /* 0x30000034ff347230 */ /* 0x000fe40000004100 */
[----:B------:R-:W-:Y:S01]  /*b260*/  FFMA.FTZ R90, R58, R57, -R90 ;  /* 0x000000393a5a7223 */ /* 0x000fe2000001085a */
[----:B------:R-:W-:-:S02]  /*b270*/  HADD2.F32 R40, -RZ, R40.H1_H1 ;  /* 0x30000028ff287230 */ /* 0x000fc40000004100 */
[----:B------:R-:W-:Y:S01]  /*b280*/  FFMA.FTZ R91, R56, R57, R91 ;  /* 0x00000039385b7223 */ /* 0x000fe2000001005b */
[----:B------:R-:W-:Y:S02]  /*b290*/  HADD2.F32 R178, -RZ, R178.H1_H1 ;  /* 0x300000b2ffb27230 */ /* 0x000fe40000004100 */
[-C--:B------:R-:W-:Y:S01]  /*b2a0*/  FMUL.FTZ R56, R52, R180.reuse ;  /* 0x000000b434387220 */ /* 0x080fe20000410000 */
[-C--:B------:R-:W-:Y:S01]  /*b2b0*/  F2FP.F16.E4M3.UNPACK_B R58, R177.reuse.H1 ;  /* 0x000000b1ff3a723e */ /* 0x080fe200030006ff */
[C---:B------:R-:W-:Y:S01]  /*b2c0*/  FMUL.FTZ R180, R40.reuse, R180 ;  /* 0x000000b428b47220 */ /* 0x040fe20000410000 */
[----:B------:R-:W-:Y:S01]  /*b2d0*/  F2FP.F16.E4M3.UNPACK_B R177, R177 ;  /* 0x000000b1ffb1723e */ /* 0x000fe200020006ff */
[-C--:B------:R-:W-:Y:S01]  /*b2e0*/  FFMA.FTZ R56, R40, R178.reuse, -R56 ;  /* 0x000000b228387223 */ /* 0x080fe20000010838 */
[----:B------:R-:W-:Y:S01]  /*b2f0*/  F2FP.SATFINITE.E4M3.F32.PACK_AB_MERGE_C R44, R44, R95, RZ ;  /* 0x0000005f2c2c723e */ /* 0x000fe200048070ff */
[----:B------:R-:W-:Y:S01]  /*b300*/  FFMA.FTZ R40, R52, R178, R180 ;  /* 0x000000b234287223 */ /* 0x000fe200000100b4 */
[----:B------:R-:W-:Y:S01]  /*b310*/  IMAD.MOV.U32 R52, RZ, RZ, R42 ;  /* 0x000000ffff347224 */ /* 0x000fe200078e002a */
[-C--:B------:R-:W-:Y:S01]  /*b320*/  F2FP.F16.E4M3.UNPACK_B R42, R179.reuse.H1 ;  /* 0x000000b3ff2a723e */ /* 0x080fe200030006ff */
[--C-:B------:R-:W-:Y:S01]  /*b330*/  HADD2.F32 R178, -RZ, R58.reuse.H0_H0 ;  /* 0x2000003affb27230 */ /* 0x100fe20000004100 */
[----:B------:R-:W-:Y:S01]  /*b340*/  F2FP.SATFINITE.E4M3.F32.PACK_AB_MERGE_C R90, R56, R90, R55 ;  /* 0x0000005a385a723e */ /* 0x000fe20004807037 */
[----:B------:R-:W-:Y:S01]  /*b350*/  HADD2.F32 R58, -RZ, R58.H1_H1 ;  /* 0x3000003aff3a7230 */ /* 0x000fe20000004100 */
        /* <DEDUP_REMOVED lines=10> */
[CC--:B------:R-:W-:Y:S01]  /*b400*/  FMUL.FTZ R180, R57.reuse, R181.reuse ;  /* 0x000000b539b47220 */ /* 0x0c0fe20000410000 */
[----:B------:R-:W-:Y:S02]  /*b410*/  HADD2.F32 R55, -RZ, R55.H1_H1 ;  /* 0x30000037ff377230 */ /* 0x000fe40000004100 */
[----:B------:R-:W-:Y:S01]  /*b420*/  FMUL.FTZ R181, R92, R181 ;  /* 0x000000b55cb57220 */ /* 0x000fe20000410000 */
[----:B------:R-:W-:Y:S01]  /*b430*/  F2FP.SATFINITE.E4M3.F32.PACK_AB_MERGE_C R44, R40, R91, R44 ;  /* 0x0000005b282c723e */ /* 0x000fe2000480702c */
[-C--:B------:R-:W-:Y:S01]  /*b440*/  FFMA.FTZ R180, R92, R178.reuse, -R180 ;  /* 0x000000b25cb47223 */ /* 0x080fe200000108b4 */
[----:B------:R-:W-:Y:S02]  /*b450*/  IMAD.MOV.U32 R40, RZ, RZ, R90 ;  /* 0x000000ffff287224 */ /* 0x000fe400078e005a */
        /* <DEDUP_REMOVED lines=21> */
[----:B------:R-:W-:Y:S02]  /*b5b0*/  IMAD.MOV.U32 R43, RZ, RZ, R46 ;  /* 0x000000ffff2b7224 */ /* 0x000fe400078e002e */
[-C--:B------:R-:W-:Y:S01]  /*b5c0*/  FFMA.FTZ R56, R52, R177.reuse, -R56 ;  /* 0x000000b134387223 */ /* 0x080fe20000010838 */
[----:B------:R-:W-:Y:S01]  /*b5d0*/  MOV R52, R44 ;  /* 0x0000002c00347202 */ /* 0x000fe20000000f00 */
[----:B------:R-:W-:-:S03]  /*b5e0*/  FFMA.FTZ R179, R54, R177, R179 ;  /* 0x000000b136b37223 */ /* 0x000fc600000100b3 */
[----:B------:R-:W-:Y:S02]  /*b5f0*/  F2FP.SATFINITE.E4M3.F32.PACK_AB_MERGE_C R55, R56, R92, R55 ;  /* 0x0000005c3837723e */ /* 0x000fe40004807037 */
[----:B------:R-:W-:-:S03]  /*b600*/  F2FP.SATFINITE.E4M3.F32.PACK_AB_MERGE_C R178, R179, R178, R42 ;  /* 0x000000b2b3b2723e */ /* 0x000fc6000480702a */
[----:B------:R-:W-:Y:S02]  /*b610*/  IMAD.MOV.U32 R42, RZ, RZ, R55 ;  /* 0x000000ffff2a7224 */ /* 0x000fe400078e0037 */
[----:B------:R-:W-:Y:S02]  /*b620*/  IMAD.MOV.U32 R54, RZ, RZ, R178 ;  /* 0x000000ffff367224 */ /* 0x000fe400078e00b2 */
[----:B------:R-:W-:-:S07]  /*b630*/  IMAD.MOV.U32 R55, RZ, RZ, R45 ;  /* 0x000000ffff377224 */ /* 0x000fce00078e002d */
.L_x_408:
[----:B------:R-:W-:Y:S05]  /*b640*/  BSYNC B3 ;  /* 0x0000000000037941 */ /* 0x000fea0003800000 */
.L_x_407:
        /* <DEDUP_REMOVED lines=9> */
[----:B------:R-:W-:Y:S01]  /*b6e0*/  @!P4 IADD3.X R47, R47, R125, RZ, P5, !PT ;  /* 0x0000007d2f2fc210 */ /* 0x000fe20002ffe4ff */
[----:B-1----:R3:W-:Y:S04]  /*b6f0*/  STG.E.128 desc[UR54][R44.64], R40 ;  /* 0x000000282c007986 */ /* 0x0027e8000c101d36 */
[----:B0-----:R3:W-:Y:S04]  /*b700*/  @!P4 STG.E.128 desc[UR54][R46.64], R52 ;  /* 0x000000342e00c986 */ /* 0x0017e8000c101d36 */
.L_x_406:
[----:B------:R-:W-:Y:S05]  /*b710*/  BSYNC B2 ;  /* 0x0000000000027941 */ /* 0x000fea0003800000 */
.L_x_405:
[----:B------:R-:W-:-:S13]  /*b720*/  ISETP.NE.AND P4, PT, R36, RZ, PT ;  /* 0x000000ff2400720c */ /* 0x000fda0003f85270 */
[----:B------:R-:W-:Y:S05]  /*b730*/  @!P4 BRA `(.L_x_400) ;  /* 0x0000000c00d8c947 */ /* 0x000fea0003800000 */
[----:B-1-3--:R-:W3:Y:S01]  /*b740*/  LDL R40, [R1+0x10] ;  /* 0x0000100001287983 */ /* 0x00aee20000100800 */
[----:B------:R-:W-:Y:S01]  /*b750*/  ISETP.GE.AND P4, PT, R6, R133, PT ;  /* 0x000000850600720c */ /* 0x000fe20003f86270 */
[----:B------:R-:W-:Y:S01]  /*b760*/  BSSY B2, `(.L_x_409) ;  /* 0x00000e7000027945 */ /* 0x000fe20003800000 */
[----:B---3--:R-:W-:-:S04]  /*b770*/  LOP3.LUT P5, RZ, R40, 0x1, RZ, 0xc0, !PT ;  /* 0x0000000128ff7812 */ /* 0x008fc800078ac0ff */
[----:B------:R-:W-:-:S04]  /*b780*/  SEL R40, R99, R159, !P5 ;  /* 0x0000009f63287207 */ /* 0x000fc80006800000 */
[----:B------:R-:W-:-:S04]  /*b790*/  SHF.R.S32.HI R41, RZ, 0x1f, R40 ;  /* 0x0000001fff297819 */ /* 0x000fc80000011428 */
[----:B------:R-:W-:-:S04]  /*b7a0*/  LEA.HI R41, R41, R40, RZ, 0x5 ;  /* 0x0000002829297211 */ /* 0x000fc800078f28ff */
[----:B------:R-:W-:-:S04]  /*b7b0*/  LEA.HI.SX32 R41, R41, R28, 0x1b ;  /* 0x0000001c29297211 */ /* 0x000fc800078fdaff */
[----:B------:R-:W-:Y:S01]  /*b7c0*/  SHF.R.S32.HI R40, RZ, 0x1f, R41 ;  /* 0x0000001fff287819 */ /* 0x000fe20000011429 */
[----:B------:R-:W-:-:S03]  /*b7d0*/  IMAD.SHL.U32 R52, R41, 0x10, RZ ;  /* 0x0000001029347824 */ /* 0x000fc600078e00ff */
[----:B------:R-:W-:Y:S02]  /*b7e0*/  LEA.HI R40, R40, R41, RZ, 0x2 ;  /* 0x0000002928287211 */ /* 0x000fe400078f10ff */
[----:B------:R-:W-:Y:S02]  /*b7f0*/  LOP3.LUT R41, R175, 0x30, R52, 0xf8, !PT ;  /* 0x00000030af297812 */ /* 0x000fe400078ef834 */
[----:B------:R-:W-:Y:S02]  /*b800*/  SHF.R.S32.HI R40, RZ, 0x2, R40 ;  /* 0x00000002ff287819 */ /* 0x000fe40000011428 */
[----:B------:R-:W-:-:S03]  /*b810*/  LOP3.LUT R41, R41, R196, RZ, 0x3c, !PT ;  /* 0x000000c429297212 */ /* 0x000fc600078e3cff */
[----:B------:R-:W-:-:S04]  /*b820*/  IMAD R40, R40, 0x2800, R197 ;  /* 0x0000280028287824 */ /* 0x000fc800078e02c5 */
[----:B------:R-:W-:Y:S02]  /*b830*/  IMAD.IADD R40, R40, 0x1, R41 ;  /* 0x0000000128287824 */ /* 0x000fe400078e0229 */
[C---:B------:R-:W-:Y:S02]  /*b840*/  IMAD R41, R17.reuse, 0x7800, R134 ;  /* 0x0000780011297824 */ /* 0x040fe400078e0286 */
[----:B------:R-:W-:Y:S02]  /*b850*/  IMAD R43, R17, 0x7800, R40 ;  /* 0x00007800112b7824 */ /* 0x000fe400078e0228 */
[C---:B------:R-:W-:Y:S02]  /*b860*/  IMAD.IADD R41, R16.reuse, 0x1, R41 ;  /* 0x0000000110297824 */ /* 0x040fe400078e0229 */
[----:B------:R-:W-:-:S04]  /*b870*/  IMAD.IADD R44, R16, 0x1, R43 ;  /* 0x00000001102c7824 */ /* 0x000fc800078e022b */
[----:B------:R-:W1:Y:S04]  /*b880*/  LDS.128 R40, [R41+0x1a400] ;  /* 0x01a4000029287984 */ /* 0x000e680000000c00 */
[----:B------:R-:W3:Y:S01]  /*b890*/  LDS.128 R44, [R44+0x1a400] ;  /* 0x01a400002c2c7984 */ /* 0x000ee20000000c00 */
[----:B------:R-:W-:Y:S05]  /*b8a0*/  @P4 BRA `(.L_x_410) ;  /* 0x0000000c00484947 */ /* 0x000fea0003800000 */
[----:B------:R-:W-:Y:S02]  /*b8b0*/  SHF.R.U32.HI R58, RZ, 0x8, R49 ;  /* 0x00000008ff3a7819 */ /* 0x000fe40000011631 */
[--C-:B------:R-:W-:Y:S02]  /*b8c0*/  SHF.R.U32.HI R54, RZ, 0x8, R73.reuse ;  /* 0x00000008ff367819 */ /* 0x100fe40000011649 */
[----:B------:R-:W-:Y:S01]  /*b8d0*/  SHF.R.U32.HI R50, RZ, 0x10, R73 ;  /* 0x00000010ff327819 */ /* 0x000fe20000011649 */
[----:B------:R-:W-:Y:S01]  /*b8e0*/  IMAD.SHL.U32 R58, R58, 0x100, RZ ;  /* 0x000001003a3a7824 */ /* 0x000fe200078e00ff */
[----:B------:R-:W-:Y:S01]  /*b8f0*/  SHF.R.U32.HI R57, RZ, 0x10, R49 ;  /* 0x00000010ff397819 */ /* 0x000fe20000011631 */
[----:B------:R-:W-:Y:S01]  /*b900*/  IMAD.SHL.U32 R59, R54, 0x100, RZ ;  /* 0x00000100363b7824 */ /* 0x000fe200078e00ff */
[----:B------:R-:W-:Y:S01]  /*b910*/  SHF.R.U32.HI R55, RZ, 0x8, R75 ;  /* 0x00000008ff377819 */ /* 0x000fe2000001164b */
[----:B------:R-:W-:Y:S01]  /*b920*/  IMAD.U32 R50, R50, 0x10000, RZ ;  /* 0x0001000032327824 */ /* 0x000fe200078e00ff */
[----:B------:R-:W-:-:S02]  /*b930*/  LOP3.LUT R49, R49, 0xff0000ff, RZ, 0xc0, !PT ;  /* 0xff0000ff31317812 */ /* 0x000fc400078ec0ff */
[----:B------:R-:W-:Y:S02]  /*b940*/  LOP3.LUT R53, R73, 0xff0000ff, RZ, 0xc0, !PT ;  /* 0xff0000ff49357812 */ /* 0x000fe400078ec0ff */
[----:B------:R-:W-:Y:S02]  /*b950*/  LOP3.LUT R72, R75, 0xff0000ff, RZ, 0xc0, !PT ;  /* 0xff0000ff4b487812 */ /* 0x000fe400078ec0ff */
[----:B------:R-:W-:Y:S02]  /*b960*/  SHF.L.U32 R55, R55, 0x8, RZ ;  /* 0x0000000837377819 */ /* 0x000fe400000006ff */
[----:B------:R-:W-:Y:S01]  /*b970*/  LOP3.LUT R49, R49, 0xff00, R58, 0xf8, !PT ;  /* 0x0000ff0031317812 */ /* 0x000fe200078ef83a */
[----:B------:R-:W-:Y:S01]  /*b980*/  IMAD.U32 R58, R57, 0x10000, RZ ;  /* 0x00010000393a7824 */ /* 0x000fe200078e00ff */
[----:B------:R-:W-:Y:S02]  /*b990*/  LOP3.LUT R53, R53, 0xff00, R59, 0xf8, !PT ;  /* 0x0000ff0035357812 */ /* 0x000fe400078ef83b */
[----:B------:R-:W-:-:S02]  /*b9a0*/  LOP3.LUT R72, R72, 0xff00, R55, 0xf8, !PT ;  /* 0x0000ff0048487812 */ /* 0x000fc400078ef837 */
[----:B------:R-:W-:Y:S02]  /*b9b0*/  LOP3.LUT R55, R53, 0xff0000, R50, 0xf8, !PT ;  /* 0x00ff000035377812 */ /* 0x000fe400078ef832 */
[----:B------:R-:W-:Y:S02]  /*b9c0*/  LOP3.LUT R53, R49, 0xff0000, R58, 0xf8, !PT ;  /* 0x00ff000031357812 */ /* 0x000fe400078ef83a */
[----:B---3--:R-:W-:Y:S02]  /*b9d0*/  F2FP.F16.E4M3.UNPACK_B R57, R45 ;  /* 0x0000002dff39723e */ /* 0x008fe400020006ff */
[----:B------:R-:W-:Y:S02]  /*b9e0*/  F2FP.F16.E4M3.UNPACK_B R59, R53 ;  /* 0x00000035ff3b723e */ /* 0x000fe400020006ff */
[----:B-1----:R-:W-:Y:S01]  /*b9f0*/  F2FP.F16.E4M3.UNPACK_B R49, R41 ;  /* 0x00000029ff31723e */ /* 0x002fe200020006ff */
[----:B------:R-:W-:Y:S01]  /*ba00*/  HADD2.F32 R50, -RZ, R57.H0_H0 ;  /* 0x20000039ff327230 */ /* 0x000fe20000004100 */
[----:B------:R-:W-:Y:S01]  /*ba10*/  SHF.R.U32.HI R48, RZ, 0x10, R75 ;  /* 0x00000010ff307819 */ /* 0x000fe2000001164b */
[----:B------:R-:W-:Y:S01]  /*ba20*/  HADD2.F32 R75, -RZ, R59.H0_H0 ;  /* 0x2000003bff4b7230 */ /* 0x000fe20000004100 */
[----:B------:R-:W-:Y:S01]  /*ba30*/  F2FP.F16.E4M3.UNPACK_B R73, R55 ;  /* 0x00000037ff49723e */ /* 0x000fe200020006ff */
[----:B------:R-:W-:Y:S01]  /*ba40*/  HADD2.F32 R58, -RZ, R49.H0_H0 ;  /* 0x20000031ff3a7230 */ /* 0x000fe20000004100 */
[----:B------:R-:W-:Y:S01]  /*ba50*/  F2FP.F16.E4M3.UNPACK_B R45, R45.H1 ;  /* 0x0000002dff2d723e */ /* 0x000fe200030006ff */
[----:B------:R-:W-:-:S02]  /*ba60*/  HADD2.F32 R59, -RZ, R59.H1_H1 ;  /* 0x3000003bff3b7230 */ /* 0x000fc40000004100 */
[-C--:B0-----:R-:W-:Y:S01]  /*ba70*/  FMUL.FTZ R88, R50, R75.reuse ;  /* 0x0000004b32587220 */ /* 0x081fe20000410000 */
[----:B------:R-:W-:Y:S02]  /*ba80*/  HADD2.F32 R74, -RZ, R73.H0_H0 ;  /* 0x20000049ff4a7230 */ /* 0x000fe40000004100 */
[C---:B------:R-:W-:Y:S01]  /*ba90*/  FMUL.FTZ R75, R58.reuse, R75 ;  /* 0x0000004b3a4b7220 */ /* 0x040fe20000410000 */
[----:B------:R-:W-:Y:S01]  /*baa0*/  HADD2.F32 R49, -RZ, R49.H1_H1 ;  /* 0x30000031ff317230 */ /* 0x000fe20000004100 */
[----:B------:R-:W-:Y:S01]  /*bab0*/  F2FP.F16.E4M3.UNPACK_B R55, R55.H1 ;  /* 0x00000037ff37723e */ /* 0x000fe200030006ff */
[----:B------:R-:W-:Y:S02]  /*bac0*/  HADD2.F32 R73, -RZ, R73.H1_H1 ;  /* 0x30000049ff497230 */ /* 0x000fe40000004100 */
[-C--:B------:R-:W-:Y:S01]  /*bad0*/  FFMA.FTZ R58, R58, R74.reuse, -R88 ;  /* 0x0000004a3a3a7223 */ /* 0x080fe20000010858 */
[----:B------:R-:W-:Y:S01]  /*bae0*/  FFMA.FTZ R50, R50, R74, R75 ;  /* 0x0000004a32327223 */ /* 0x000fe2000001004b */
[----:B------:R-:W-:Y:S01]  /*baf0*/  HADD2.F32 R74, -RZ, R57.H1_H1 ;  /* 0x30000039ff4a7230 */ /* 0x000fe20000004100 */
[--C-:B------:R-:W-:Y:S01]  /*bb00*/  SHF.R.U32.HI R56, RZ, 0x8, R51.reuse ;  /* 0x00000008ff387819 */ /* 0x100fe20000011633 */
[----:B------:R-:W-:Y:S01]  /*bb10*/  IMAD.U32 R48, R48, 0x10000, RZ ;  /* 0x0001000030307824 */ /* 0x000fe200078e00ff */
[----:B------:R-:W-:-:S02]  /*bb20*/  SHF.R.U32.HI R54, RZ, 0x10, R51 ;  /* 0x00000010ff367819 */ /* 0x000fc40000011633 */
[CC--:B------:R-:W-:Y:S01]  /*bb30*/  FMUL.FTZ R57, R74.reuse, R59.reuse ;  /* 0x0000003b4a397220 */ /* 0x0c0fe20000410000 */
[----:B------:R-:W-:Y:S01]  /*bb40*/  FMUL.FTZ R59, R49, R59 ;  /* 0x0000003b313b7220 */ /* 0x000fe20000410000 */
[----:B------:R-:W-:Y:S02]  /*bb50*/  LOP3.LUT R51, R51, 0xff0000ff, RZ, 0xc0, !PT ;  /* 0xff0000ff33337812 */ /* 0x000fe400078ec0ff */
[-C--:B------:R-:W-:Y:S01]  /*bb60*/  FFMA.FTZ R57, R49, R73.reuse, -R57 ;  /* 0x0000004931397223 */ /* 0x080fe20000010839 */
[----:B------:R-:W-:Y:S01]  /*bb70*/  FFMA.FTZ R49, R74, R73, R59 ;  /* 0x000000494a317223 */ /* 0x000fe2000001003b */
[----:B------:R-:W-:Y:S01]  /*bb80*/  F2FP.F16.E4M3.UNPACK_B R59, R53.H1 ;  /* 0x00000035ff3b723e */ /* 0x000fe200030006ff */
[----:B------:R-:W-:Y:S01]  /*bb90*/  HADD2.F32 R74, -RZ, R55.H0_H0 ;  /* 0x20000037ff4a7230 */ /* 0x000fe20000004100 */
[----:B------:R-:W-:Y:S01]  /*bba0*/  F2FP.F16.E4M3.UNPACK_B R73, R41.H1 ;  /* 0x00000029ff49723e */ /* 0x000fe200030006ff */
[----:B------:R-:W-:Y:S02]  /*bbb0*/  HADD2.F32 R41, -RZ, R45.H0_H0 ;  /* 0x2000002dff297230 */ /* 0x000fe40000004100 */
[----:B------:R-:W-:-:S02]  /*bbc0*/  HADD2.F32 R75, -RZ, R59.H0_H0 ;  /* 0x2000003bff4b7230 */ /* 0x000fc40000004100 */
[----:B------:R-:W-:Y:S02]  /*bbd0*/  HADD2.F32 R53, -RZ, R73.H0_H0 ;  /* 0x20000049ff357230 */ /* 0x000fe40000004100 */
[----:B------:R-:W-:Y:S02]  /*bbe0*/  HADD2.F32 R45, -RZ, R45.H1_H1 ;  /* 0x3000002dff2d7230 */ /* 0x000fe40000004100 */
[-C--:B------:R-:W-:Y:S01]  /*bbf0*/  FMUL.FTZ R88, R41, R75.reuse ;  /* 0x0000004b29587220 */ /* 0x080fe20000410000 */
[----:B------:R-:W-:Y:S02]  /*bc00*/  HADD2.F32 R59, -RZ, R59.H1_H1 ;  /* 0x3000003bff3b7230 */ /* 0x000fe40000004100 */
[C---:B------:R-:W-:Y:S01]  /*bc10*/  FMUL.FTZ R75, R53.reuse, R75 ;  /* 0x0000004b354b7220 */ /* 0x040fe20000410000 */
[----:B------:R-:W-:Y:S02]  /*bc20*/  HADD2.F32 R73, -RZ, R73.H1_H1 ;  /* 0x30000049ff497230 */ /* 0x000fe40000004100 */
[----:B------:R-:W-:Y:S01]  /*bc30*/  FFMA.FTZ R53, R53, R74, -R88 ;  /* 0x0000004a35357223 */ /* 0x000fe20000010858 */
[----:B------:R-:W-:-:S02]  /*bc40*/  HADD2.F32 R55, -RZ, R55.H1_H1 ;  /* 0x30000037ff377230 */ /* 0x000fc40000004100 */
[----:B------:R-:W-:Y:S01]  /*bc50*/  FFMA.FTZ R41, R41, R74, R75 ;  /* 0x0000004a29297223 */ /* 0x000fe2000001004b */
[-C--:B------:R-:W-:Y:S01]  /*bc60*/  FMUL.FTZ R74, R45, R59.reuse ;  /* 0x0000003b2d4a7220 */ /* 0x080fe20000410000 */
[----:B------:R-:W-:-:S03]  /*bc70*/  FMUL.FTZ R75, R73, R59 ;  /* 0x0000003b494b7220 */ /* 0x000fc60000410000 */
[-C--:B------:R-:W-:Y:S01]  /*bc80*/  FFMA.FTZ R59, R73, R55.reuse, -R74 ;  /* 0x00000037493b7223 */ /* 0x080fe2000001084a */
[----:B------:R-:W-:Y:S01]  /*bc90*/  FFMA.FTZ R55, R45, R55, R75 ;  /* 0x000000372d377223 */ /* 0x000fe2000001004b */
[----:B------:R-:W-:Y:S02]  /*bca0*/  IMAD.SHL.U32 R45, R56, 0x100, RZ ;  /* 0x00000100382d7824 */ /* 0x000fe400078e00ff */
[----:B------:R-:W-:Y:S01]  /*bcb0*/  IMAD.MOV.U32 R56, RZ, RZ, R43 ;  /* 0x000000ffff387224 */ /* 0x000fe200078e002b */
[----:B------:R-:W-:Y:S02]  /*bcc0*/  F2FP.SATFINITE.E4M3.F32.PACK_AB_MERGE_C R53, R59, R53, RZ ;  /* 0x000000353b35723e */ /* 0x000fe400048070ff */
[----:B------:R-:W-:Y:S02]  /*bcd0*/  LOP3.LUT R45, R51, 0xff00, R45, 0xf8, !PT ;  /* 0x0000ff00332d7812 */ /* 0x000fe400078ef82d */
[----:B------:R-:W-:Y:S02]  /*bce0*/  SHF.L.U32 R51, R54, 0x10, RZ ;  /* 0x0000001036337819 */ /* 0x000fe400000006ff */
[----:B------:R-:W-:-:S02]  /*bcf0*/  LOP3.LUT R54, R72, 0xff0000, R48, 0xf8, !PT ;  /* 0x00ff000048367812 */ /* 0x000fc400078ef830 */
[----:B------:R-:W-:Y:S02]  /*bd00*/  LOP3.LUT R45, R45, 0xff0000, R51, 0xf8, !PT ;  /* 0x00ff00002d2d7812 */ /* 0x000fe400078ef833 */
[----:B------:R-:W-:Y:S02]  /*bd10*/  F2FP.F16.E4M3.UNPACK_B R48, R47 ;  /* 0x0000002fff30723e */ /* 0x000fe400020006ff */
[----:B------:R-:W-:Y:S02]  /*bd20*/  F2FP.F16.E4M3.UNPACK_B R72, R45 ;  /* 0x0000002dff48723e */ /* 0x000fe400020006ff */
[----:B------:R-:W-:Y:S01]  /*bd30*/  F2FP.F16.E4M3.UNPACK_B R43, R56 ;  /* 0x00000038ff2b723e */ /* 0x000fe200020006ff */
[----:B------:R-:W-:Y:S01]  /*bd40*/  HADD2.F32 R74, -RZ, R48.H0_H0 ;  /* 0x20000030ff4a7230 */ /* 0x000fe20000004100 */
[----:B------:R-:W-:Y:S01]  /*bd50*/  F2FP.F16.E4M3.UNPACK_B R73, R54 ;  /* 0x00000036ff49723e */ /* 0x000fe200020006ff */
[----:B------:R-:W-:Y:S01]  /*bd60*/  HADD2.F32 R51, -RZ, R72.H0_H0 ;  /* 0x20000048ff337230 */ /* 0x000fe20000004100 */
[----:B------:R-:W-:Y:S01]  /*bd70*/  F2FP.F16.E4M3.UNPACK_B R47, R47.H1 ;  /* 0x0000002fff2f723e */ /* 0x000fe200030006ff */
[----:B------:R-:W-:Y:S01]  /*bd80*/  HADD2.F32 R88, -RZ, R43.H0_H0 ;  /* 0x2000002bff587230 */ /* 0x000fe20000004100 */
[----:B------:R-:W-:Y:S01]  /*bd90*/  F2FP.F16.E4M3.UNPACK_B R45, R45.H1 ;  /* 0x0000002dff2d723e */ /* 0x000fe200030006ff */
        /* <DEDUP_REMOVED lines=8> */
[----:B------:R-:W-:Y:S01]  /*be20*/  HADD2.F32 R51, -RZ, R48.H1_H1 ;  /* 0x30000030ff337230 */ /* 0x000fe20000004100 */
[----:B------:R-:W-:Y:S01]  /*be30*/  F2FP.F16.E4M3.UNPACK_B R54, R54.H1 ;  /* 0x00000036ff36723e */ /* 0x000fe200030006ff */
[--C-:B------:R-:W-:Y:S01]  /*be40*/  HADD2.F32 R75, -RZ, R45.reuse.H0_H0 ;  /* 0x2000002dff4b7230 */ /* 0x100fe20000004100 */
[----:B------:R-:W-:Y:S01]  /*be50*/  F2FP.SATFINITE.E4M3.F32.PACK_AB_MERGE_C R57, R57, R58, R53 ;  /* 0x0000003a3939723e */ /* 0x000fe20004807035 */
[----:B------:R-:W-:-:S02]  /*be60*/  HADD2.F32 R45, -RZ, R45.H1_H1 ;  /* 0x3000002dff2d7230 */ /* 0x000fc40000004100 */
[----:B------:R-:W-:Y:S01]  /*be70*/  FMUL.FTZ R48, R51, R72 ;  /* 0x0000004833307220 */ /* 0x000fe20000410000 */
[----:B------:R-:W-:Y:S02]  /*be80*/  F2FP.F16.E4M3.UNPACK_B R53, R44.H1 ;  /* 0x0000002cff35723e */ /* 0x000fe400030006ff */
[----:B------:R-:W-:Y:S01]  /*be90*/  F2FP.SATFINITE.E4M3.F32.PACK_AB_MERGE_C R41, R55, R41, RZ ;  /* 0x000000293729723e */ /* 0x000fe200048070ff */
[CC--:B------:R-:W-:Y:S01]  /*bea0*/  FFMA.FTZ R48, R43.reuse, R73.reuse, -R48 ;  /* 0x000000492b307223 */ /* 0x0c0fe20000010830 */
[----:B------:R-:W-:Y:S01]  /*beb0*/  FMUL.FTZ R43, R43, R72 ;  /* 0x000000482b2b7220 */ /* 0x000fe20000410000 */
[--C-:B------:R-:W-:Y:S01]  /*bec0*/  HADD2.F32 R72, -RZ, R54.reuse.H0_H0 ;  /* 0x20000036ff487230 */ /* 0x100fe20000004100 */
[----:B------:R-:W-:Y:S01]  /*bed0*/  F2FP.F16.E4M3.UNPACK_B R55, R166.H1 ;  /* 0x000000a6ff37723e */ /* 0x000fe200030006ff */
[----:B------:R-:W-:Y:S02]  /*bee0*/  HADD2.F32 R54, -RZ, R54.H1_H1 ;  /* 0x30000036ff367230 */ /* 0x000fe40000004100 */
[----:B------:R-:W-:Y:S01]  /*bef0*/  FFMA.FTZ R43, R51, R73, R43 ;  /* 0x00000049332b7223 */ /* 0x000fe2000001002b */
[----:B------:R-:W-:Y:S01]  /*bf00*/  F2FP.F16.E4M3.UNPACK_B R51, R56.H1 ;  /* 0x00000038ff33723e */ /* 0x000fe200030006ff */
[--C-:B------:R-:W-:Y:S01]  /*bf10*/  HADD2.F32 R56, -RZ, R47.reuse.H0_H0 ;  /* 0x2000002fff387230 */ /* 0x100fe20000004100 */
[----:B------:R-:W-:Y:S01]  /*bf20*/  F2FP.F16.E4M3.UNPACK_B R44, R44 ;  /* 0x0000002cff2c723e */ /* 0x000fe200020006ff */
[----:B------:R-:W-:Y:S01]  /*bf30*/  HADD2.F32 R47, -RZ, R47.H1_H1 ;  /* 0x3000002fff2f7230 */ /* 0x000fe20000004100 */
[----:B------:R-:W-:Y:S01]  /*bf40*/  F2FP.F16.E4M3.UNPACK_B R166, R166 ;  /* 0x000000a6ffa6723e */ /* 0x000fe200020006ff */
[----:B------:R-:W-:-:S02]  /*bf50*/  HADD2.F32 R73, -RZ, R51.H0_H0 ;  /* 0x20000033ff497230 */ /* 0x000fc40000004100 */
[-C--:B------:R-:W-:Y:S01]  /*bf60*/  FMUL.FTZ R88, R56, R75.reuse ;  /* 0x0000004b38587220 */ /* 0x080fe20000410000 */
[----:B------:R-:W-:Y:S02]  /*bf70*/  HADD2.F32 R51, -RZ, R51.H1_H1 ;  /* 0x30000033ff337230 */ /* 0x000fe40000004100 */
[--C-:B------:R-:W-:Y:S02]  /*bf80*/  HADD2.F32 R59, -RZ, R55.reuse.H0_H0 ;  /* 0x20000037ff3b7230 */ /* 0x100fe40000004100 */
[C---:B------:R-:W-:Y:S01]  /*bf90*/  FFMA.FTZ R88, R73.reuse, R72, -R88 ;  /* 0x0000004849587223 */ /* 0x040fe20000010858 */
[----:B------:R-:W-:Y:S01]  /*bfa0*/  FMUL.FTZ R73, R73, R75 ;  /* 0x0000004b49497220 */ /* 0x000fe20000410000 */
[----:B------:R-:W-:-:S03]  /*bfb0*/  HADD2.F32 R55, -RZ, R55.H1_H1 ;  /* 0x30000037ff377230 */ /* 0x000fc60000004100 */
        /* <DEDUP_REMOVED lines=10> */
[----:B------:R-:W-:Y:S01]  /*c060*/  HADD2.F32 R75, -RZ, R45.H0_H0 ;  /* 0x2000002dff4b7230 */ /* 0x000fe20000004100 */
        /* <DEDUP_REMOVED lines=8> */
[----:B------:R-:W-:Y:S01]  /*c0f0*/  FFMA.FTZ R72, R58, R59, -R72 ;  /* 0x0000003b3a487223 */ /* 0x000fe20000010848 */
[----:B------:R-:W-:Y:S01]  /*c100*/  F2FP.SATFINITE.E4M3.F32.PACK_AB_MERGE_C R48, R48, R89, R56 ;  /* 0x000000593030723e */ /* 0x000fe20004807038 */
[----:B------:R-:W-:Y:S01]  /*c110*/  FFMA.FTZ R75, R54, R59, R75 ;  /* 0x0000003b364b7223 */ /* 0x000fe2000001004b */
[-C--:B------:R-:W-:Y:S01]  /*c120*/  FMUL.FTZ R54, R53, R45.reuse ;  /* 0x0000002d35367220 */ /* 0x080fe20000410000 */
[----:B------:R-:W-:Y:S01]  /*c130*/  FMUL.FTZ R45, R51, R45 ;  /* 0x0000002d332d7220 */ /* 0x000fe20000410000 */
[----:B------:R-:W-:Y:S01]  /*c140*/  HADD2.F32 R59, -RZ, R164.H0_H0 ;  /* 0x200000a4ff3b7230 */ /* 0x000fe20000004100 */
[----:B------:R-:W-:Y:S01]  /*c150*/  F2FP.SATFINITE.E4M3.F32.PACK_AB_MERGE_C R47, R43, R74, R47 ;  /* 0x0000004a2b2f723e */ /* 0x000fe2000480702f */
[-C--:B------:R-:W-:Y:S01]  /*c160*/  FFMA.FTZ R51, R51, R55.reuse, -R54 ;  /* 0x0000003733337223 */ /* 0x080fe20000010836 */
[----:B------:R-:W-:Y:S01]  /*c170*/  FFMA.FTZ R45, R53, R55, R45 ;  /* 0x00000037352d7223 */ /* 0x000fe2000001002d */
[----:B------:R-:W-:Y:S01]  /*c180*/  HADD2.F32 R53, -RZ, R44.H0_H0 ;  /* 0x2000002cff357230 */ /* 0x000fe20000004100 */
[----:B------:R-:W-:Y:S01]  /*c190*/  MOV R43, R48 ;  /* 0x00000030002b7202 */ /* 0x000fe20000000f00 */
        /* <DEDUP_REMOVED lines=31> */
[----:B------:R-:W-:Y:S01]  /*c390*/  F2FP.F16.E4M3.UNPACK_B R44, R44 ;  /* 0x0000002cff2c723e */ /* 0x000fe200020006ff */
[----:B------:R-:W-:-:S02]  /*c3a0*/  HADD2.F32 R53, -RZ, R53.H1_H1 ;  /* 0x30000035ff357230 */ /* 0x000fc40000004100 */
[-C--:B------:R-:W-:Y:S01]  /*c3b0*/  FMUL.FTZ R90, R54, R91.reuse ;  /* 0x0000005b365a7220 */ /* 0x080fe20000410000 */
[----:B------:R-:W-:Y:S02]  /*c3c0*/  HADD2.F32 R51, -RZ, R51.H1_H1 ;  /* 0x30000033ff337230 */ /* 0x000fe40000004100 */
[C---:B------:R-:W-:Y:S01]  /*c3d0*/  FMUL.FTZ R91, R72.reuse, R91 ;  /* 0x0000005b485b7220 */ /* 0x040fe20000410000 */
[----:B------:R-:W-:-:S03]  /*c3e0*/  FFMA.FTZ R90, R72, R88, -R90 ;  /* 0x00000058485a7223 */ /* 0x000fc6000001085a */
[----:B------:R-:W-:Y:S01]  /*c3f0*/  FFMA.FTZ R91, R54, R88, R91 ;  /* 0x00000058365b7223 */ /* 0x000fe2000001005b */
[-C--:B------:R-:W-:Y:S01]  /*c400*/  FMUL.FTZ R54, R53, R42.reuse ;  /* 0x0000002a35367220 */ /* 0x080fe20000410000 */
[C---:B------:R-:W-:Y:S01]  /*c410*/  FMUL.FTZ R42, R51.reuse, R42 ;  /* 0x0000002a332a7220 */ /* 0x040fe20000410000 */
[----:B------:R-:W-:Y:S02]  /*c420*/  HADD2.F32 R88, -RZ, R165.H0_H0 ;  /* 0x200000a5ff587230 */ /* 0x000fe40000004100 */
[-C--:B------:R-:W-:Y:S01]  /*c430*/  FFMA.FTZ R51, R51, R55.reuse, -R54 ;  /* 0x0000003733337223 */ /* 0x080fe20000010836 */
[----:B------:R-:W-:Y:S01]  /*c440*/  FFMA.FTZ R42, R53, R55, R42 ;  /* 0x00000037352a7223 */ /* 0x000fe2000001002a */
[----:B------:R-:W-:Y:S02]  /*c450*/  HADD2.F32 R53, -RZ, R46.H0_H0 ;  /* 0x2000002eff357230 */ /* 0x000fe40000004100 */
        /* <DEDUP_REMOVED lines=11> */
[----:B------:R-:W-:Y:S01]  /*c510*/  FMUL.FTZ R53, R46, R165 ;  /* 0x000000a52e357220 */ /* 0x000fe20000410000 */
[----:B------:R-:W-:Y:S01]  /*c520*/  F2FP.SATFINITE.E4M3.F32.PACK_AB_MERGE_C R42, R42, R91, RZ ;  /* 0x0000005b2a2a723e */ /* 0x000fe200048070ff */
[C---:B------:R-:W-:Y:S02]  /*c530*/  FMUL.FTZ R165, R44.reuse, R165 ;  /* 0x000000a52ca57220 */ /* 0x040fe40000410000 */
[----:B------:R-:W-:Y:S01]  /*c540*/  FFMA.FTZ R53, R44, R167, -R53 ;  /* 0x000000a72c357223 */ /* 0x000fe20000010835 */
[----:B------:R-:W-:Y:S01]  /*c550*/  F2FP.SATFINITE.E4M3.F32.PACK_AB_MERGE_C R44, R40, R59, R45 ;  /* 0x0000003b282c723e */ /* 0x000fe2000480702d */
[----:B------:R-:W-:Y:S01]  /*c560*/  FFMA.FTZ R165, R46, R167, R165 ;  /* 0x000000a72ea57223 */ /* 0x000fe200000100a5 */
[----:B------:R-:W-:Y:S01]  /*c570*/  F2FP.SATFINITE.E4M3.F32.PACK_AB_MERGE_C R45, R49, R50, R41 ;  /* 0x00000032312d723e */ /* 0x000fe20004807029 */
[----:B------:R-:W-:Y:S01]  /*c580*/  IMAD.MOV.U32 R40, RZ, RZ, R58 ;  /* 0x000000ffff287224 */ /* 0x000fe200078e003a */
[----:B------:R-:W-:Y:S01]  /*c590*/  F2FP.SATFINITE.E4M3.F32.PACK_AB_MERGE_C R51, R53, R72, R51 ;  /* 0x000000483533723e */ /* 0x000fe20004807033 */
[----:B------:R-:W-:Y:S01]  /*c5a0*/  IMAD.MOV.U32 R41, RZ, RZ, R57 ;  /* 0x000000ffff297224 */ /* 0x000fe200078e0039 */
[----:B------:R-:W-:-:S03]  /*c5b0*/  F2FP.SATFINITE.E4M3.F32.PACK_AB_MERGE_C R46, R165, R88, R42 ;  /* 0x00000058a52e723e */ /* 0x000fc6000480702a */
[----:B------:R-:W-:-:S07]  /*c5c0*/  IMAD.MOV.U32 R42, RZ, RZ, R51 ;  /* 0x000000ffff2a7224 */ /* 0x000fce00078e0033 */
.L_x_410:
[----:B------:R-:W-:Y:S05]  /*c5d0*/  BSYNC B2 ;  /* 0x0000000000027941 */ /* 0x000fea0003800000 */
.L_x_409:
        /* <DEDUP_REMOVED lines=11> */
[----:B---3--:R4:W-:Y:S03]  /*c690*/  @!P4 STG.E.128 desc[UR54][R50.64], R44 ;  /* 0x0000002c3200c986 */ /* 0x0089e6000c101d36 */
.L_x_400:
[----:B------:R-:W-:Y:S05]  /*c6a0*/  BSYNC B1 ;  /* 0x0000000000017941 */ /* 0x000fea0003800000 */
.L_x_399:
[-C--:B-1-34-:R-:W-:Y:S02]  /*c6b0*/  IMAD R40, R146, R138.reuse, RZ ;  /* 0x0000008a92287224 */ /* 0x09afe400078e02ff */
[----:B------:R-:W-:-:S04]  /*c6c0*/  IMAD.WIDE.U32 R136, R216, R138, R136 ;  /* 0x0000008ad8887225 */ /* 0x000fc800078e0088 */
[----:B------:R-:W-:Y:S01]  /*c6d0*/  IMAD R139, R216, R139, R40 ;  /* 0x0000008bd88b7224 */ /* 0x000fe200078e0228 */
[----:B------:R-:W-:Y:S06]  /*c6e0*/  @P3 BRA `(.L_x_369) ;  /* 0x0000003000883947 */ /* 0x000fec0003800000 */
[----:B------:R-:W-:Y:S01]  /*c6f0*/  ISETP.NE.AND P3, PT, R34, RZ, PT ;  /* 0x000000ff2200720c */ /* 0x000fe20003f65270 */
[----:B------:R-:W-:Y:S01]  /*c700*/  BSSY B1, `(.L_x_411) ;  /* 0x00000f5000017945 */ /* 0x000fe20003800000 */
[----:B------:R-:W-:-:S11]  /*c710*/  IMAD.IADD R52, R137, 0x1, R139 ;  /* 0x0000000189347824 */ /* 0x000fd600078e028b */
[----:B------:R-:W-:Y:S05]  /*c720*/  @!P3 BRA `(.L_x_412) ;  /* 0x0000000c00c8b947 */ /* 0x000fea0003800000 */
[----:B------:R-:W-:Y:S01]  /*c730*/  SEL R40, R99, R159, !P0 ;  /* 0x0000009f63287207 */ /* 0x000fe20004000000 */
[----:B------:R-:W-:Y:S01]  /*c740*/  BSSY B2, `(.L_x_413) ;  /* 0x00000e6000027945 */ /* 0x000fe20003800000 */
[----:B------:R-:W-:Y:S02]  /*c750*/  IADD3 R48, P3, P4, R116, R136, R25 ;  /* 0x0000008874307210 */ /* 0x000fe40007c7e019 */
[----:B------:R-:W-:Y:S02]  /*c760*/  SHF.R.S32.HI R41, RZ, 0x1f, R40 ;  /* 0x0000001fff297819 */ /* 0x000fe40000011428 */
[----:B------:R-:W-:Y:S02]  /*c770*/  IADD3.X R49, R4, R52, R30, P3, P4 ;  /* 0x0000003404317210 */ /* 0x000fe40001fe841e */
[----:B------:R-:W-:Y:S02]  /*c780*/  LEA.HI R40, R41, R40, RZ, 0x5 ;  /* 0x0000002829287211 */ /* 0x000fe400078f28ff */
[----:B------:R-:W-:-:S02]  /*c790*/  ISETP.GE.AND P3, PT, R18, R133, PT ;  /* 0x000000851200720c */ /* 0x000fc40003f66270 */
[----:B------:R-:W-:-:S04]  /*c7a0*/  LEA.HI.SX32 R40, R40, R21, 0x1b ;  /* 0x0000001528287211 */ /* 0x000fc800078fdaff */
[----:B------:R-:W-:Y:S01]  /*c7b0*/  SHF.R.S32.HI R41, RZ, 0x1f, R40 ;  /* 0x0000001fff297819 */ /* 0x000fe20000011428 */
[----:B------:R-:W-:-:S03]  /*c7c0*/  IMAD.SHL.U32 R50, R40, 0x10, RZ ;  /* 0x0000001028327824 */ /* 0x000fc600078e00ff */
[----:B------:R-:W-:-:S04]  /*c7d0*/  LEA.HI R41, R41, R40, RZ, 0x2 ;  /* 0x0000002829297211 */ /* 0x000fc800078f10ff */
[----:B------:R-:W-:Y:S02]  /*c7e0*/  SHF.R.S32.HI R43, RZ, 0x2, R41 ;  /* 0x00000002ff2b7819 */ /* 0x000fe40000011429 */
[----:B------:R-:W-:-:S03]  /*c7f0*/  LOP3.LUT R41, R199, 0x30, R50, 0xf8, !PT ;  /* 0x00000030c7297812 */ /* 0x000fc600078ef832 */
[----:B------:R-:W-:Y:S01]  /*c800*/  IMAD R40, R43, 0x2800, R200 ;  /* 0x000028002b287824 */ /* 0x000fe200078e02c8 */
[----:B------:R-:W-:-:S05]  /*c810*/  LOP3.LUT R41, R41, R8, RZ, 0x3c, !PT ;  /* 0x0000000829297212 */ /* 0x000fca00078e3cff */
[----:B------:R-:W-:Y:S02]  /*c820*/  IMAD.IADD R40, R40, 0x1, R41 ;  /* 0x0000000128287824 */ /* 0x000fe400078e0229 */
[C---:B------:R-:W-:Y:S02]  /*c830*/  IMAD R41, R17.reuse, 0x7800, R135 ;  /* 0x0000780011297824 */ /* 0x040fe400078e0287 */
[----:B------:R-:W-:-:S03]  /*c840*/  IMAD R43, R17, 0x7800, R40 ;  /* 0x00007800112b7824 */ /* 0x000fc600078e0228 */
[C---:B------:R-:W-:Y:S01]  /*c850*/  IADD3 R41, R16.reuse, R41, RZ ;  /* 0x0000002910297210 */ /* 0x040fe20007ffe0ff */
[----:B------:R-:W-:-:S05]  /*c860*/  IMAD.IADD R44, R16, 0x1, R43 ;  /* 0x00000001102c7824 */ /* 0x000fca00078e022b */
[----:B------:R-:W1:Y:S04]  /*c870*/  LDS.128 R40, [R41+0x1a400] ;  /* 0x01a4000029287984 */ /* 0x000e680000000c00 */
[----:B------:R-:W3:Y:S01]  /*c880*/  LDS.128 R44, [R44+0x1a400] ;  /* 0x01a400002c2c7984 */ /* 0x000ee20000000c00 */
[----:B------:R-:W-:Y:S05]  /*c890*/  @P3 BRA `(.L_x_414) ;  /* 0x0000000c00403947 */ /* 0x000fea0003800000 */
[----:B---3--:R-:W-:Y:S01]  /*c8a0*/  IMAD.MOV.U32 R55, RZ, RZ, R44 ;  /* 0x000000ffff377224 */ /* 0x008fe200078e002c */
[----:B------:R-:W-:Y:S01]  /*c8b0*/  F2FP.F16.E4M3.UNPACK_B R58, R160.H1 ;  /* 0x000000a0ff3a723e */ /* 0x000fe200030006ff */
[----:B-1----:R-:W-:Y:S01]  /*c8c0*/  IMAD.MOV.U32 R54, RZ, RZ, R40 ;  /* 0x000000ffff367224 */ /* 0x002fe200078e0028 */
[----:B------:R-:W-:Y:S01]  /*c8d0*/  F2FP.F16.E4M3.UNPACK_B R51, R162.H1 ;  /* 0x000000a2ff33723e */ /* 0x000fe200030006ff */
[----:B------:R-:W-:Y:S01]  /*c8e0*/  IMAD.MOV.U32 R78, RZ, RZ, R46 ;  /* 0x000000ffff4e7224 */ /* 0x000fe200078e002e */
[----:B------:R-:W-:Y:S01]  /*c8f0*/  F2FP.F16.E4M3.UNPACK_B R56, R55.H1 ;  /* 0x00000037ff38723e */ /* 0x000fe200030006ff */
[----:B------:R-:W-:Y:S01]  /*c900*/  HADD2.F32 R59, -RZ, R58.H0_H0 ;  /* 0x2000003aff3b7230 */ /* 0x000fe20000004100 */
[-C--:B------:R-:W-:Y:S01]  /*c910*/  F2FP.F16.E4M3.UNPACK_B R53, R54.reuse.H1 ;  /* 0x00000036ff35723e */ /* 0x080fe200030006ff */
[----:B------:R-:W-:Y:S01]  /*c920*/  HADD2.F32 R57, -RZ, R51.H0_H0 ;  /* 0x20000033ff397230 */ /* 0x000fe20000004100 */
[----:B------:R-:W-:Y:S01]  /*c930*/  F2FP.F16.E4M3.UNPACK_B R54, R54 ;  /* 0x00000036ff36723e */ /* 0x000fe200020006ff */
[----:B------:R-:W-:Y:S01]  /*c940*/  HADD2.F32 R40, -RZ, R56.H0_H0 ;  /* 0x20000038ff287230 */ /* 0x000fe20000004100 */
[----:B------:R-:W-:Y:S01]  /*c950*/  SHF.R.U32.HI R72, RZ, 0x10, R79 ;  /* 0x00000010ff487819 */ /* 0x000fe2000001164f */
[----:B------:R-:W-:Y:S01]  /*c960*/  HADD2.F32 R44, -RZ, R53.H0_H0 ;  /* 0x20000035ff2c7230 */ /* 0x000fe20000004100 */
[----:B------:R-:W-:Y:S01]  /*c970*/  F2FP.F16.E4M3.UNPACK_B R46, R161.H1 ;  /* 0x000000a1ff2e723e */ /* 0x000fe200030006ff */
[----:B------:R-:W-:-:S02]  /*c980*/  HADD2.F32 R58, -RZ, R58.H1_H1 ;  /* 0x3000003aff3a7230 */ /* 0x000fc40000004100 */
[-C--:B------:R-:W-:Y:S01]  /*c990*/  FMUL.FTZ R73, R40, R59.reuse ;  /* 0x0000003b28497220 */ /* 0x080fe20000410000 */
        /* <DEDUP_REMOVED lines=8> */
[----:B------:R-:W-:Y:S01]  /*ca20*/  F2FP.F16.E4M3.UNPACK_B R59, R162 ;  /* 0x000000a2ff3b723e */ /* 0x000fe200020006ff */
[----:B------:R-:W-:-:S02]  /*ca30*/  HADD2.F32 R58, -RZ, R54.H0_H0 ;  /* 0x20000036ff3a7230 */ /* 0x000fc40000004100 */
[-C--:B------:R-:W-:Y:S01]  /*ca40*/  FFMA.FTZ R53, R53, R51.reuse, -R60 ;  /* 0x0000003335357223 */ /* 0x080fe2000001083c */
[----:B------:R-:W-:Y:S01]  /*ca50*/  FFMA.FTZ R51, R56, R51, R57 ;  /* 0x0000003338337223 */ /* 0x000fe20000010039 */
[----:B------:R-:W-:Y:S01]  /*ca60*/  F2FP.F16.E4M3.UNPACK_B R57, R160 ;  /* 0x000000a0ff39723e */ /* 0x000fe200020006ff */
[----:B------:R-:W-:Y:S01]  /*ca70*/  HADD2.F32 R60, -RZ, R59.H0_H0 ;  /* 0x2000003bff3c7230 */ /* 0x000fe20000004100 */
[----:B------:R-:W-:Y:S01]  /*ca80*/  F2FP.F16.E4M3.UNPACK_B R56, R55 ;  /* 0x00000037ff38723e */ /* 0x000fe200020006ff */
[----:B------:R-:W-:Y:S01]  /*ca90*/  HADD2.F32 R94, -RZ, R46.H0_H0 ;  /* 0x2000002eff5e7230 */ /* 0x000fe20000004100 */
[-C--:B0-----:R-:W-:Y:S01]  /*caa0*/  F2FP.F16.E4M3.UNPACK_B R88, R78.reuse.H1 ;  /* 0x0000004eff58723e */ /* 0x081fe200030006ff */
[----:B------:R-:W-:Y:S01]  /*cab0*/  HADD2.F32 R62, -RZ, R57.H0_H0 ;  /* 0x20000039ff3e7230 */ /* 0x000fe20000004100 */
[----:B------:R-:W-:Y:S01]  /*cac0*/  F2FP.F16.E4M3.UNPACK_B R90, R163.H1 ;  /* 0x000000a3ff5a723e */ /* 0x000fe200030006ff */
[----:B------:R-:W-:Y:S01]  /*cad0*/  HADD2.F32 R55, -RZ, R56.H0_H0 ;  /* 0x20000038ff377230 */ /* 0x000fe20000004100 */
[----:B------:R-:W-:Y:S01]  /*cae0*/  F2FP.F16.E4M3.UNPACK_B R161, R161 ;  /* 0x000000a1ffa1723e */ /* 0x000fe200020006ff */
[----:B------:R-:W-:Y:S01]  /*caf0*/  HADD2.F32 R89, -RZ, R88.H0_H0 ;  /* 0x20000058ff597230 */ /* 0x000fe20000004100 */
[----:B------:R-:W-:Y:S01]  /*cb00*/  F2FP.F16.E4M3.UNPACK_B R78, R78 ;  /* 0x0000004eff4e723e */ /* 0x000fe200020006ff */
[----:B------:R-:W-:-:S02]  /*cb10*/  HADD2.F32 R92, -RZ, R90.H0_H0 ;  /* 0x2000005aff5c7230 */ /* 0x000fc40000004100 */
[-C--:B------:R-:W-:Y:S01]  /*cb20*/  FMUL.FTZ R73, R55, R62.reuse ;  /* 0x0000003e37497220 */ /* 0x080fe20000410000 */
[C---:B------:R-:W-:Y:S01]  /*cb30*/  FMUL.FTZ R62, R58.reuse, R62 ;  /* 0x0000003e3a3e7220 */ /* 0x040fe20000410000 */
[----:B------:R-:W-:Y:S01]  /*cb40*/  FMUL.FTZ R93, R89, R94 ;  /* 0x0000005e595d7220 */ /* 0x000fe20000410000 */
[----:B------:R-:W-:Y:S02]  /*cb50*/  HADD2.F32 R46, -RZ, R46.H1_H1 ;  /* 0x3000002eff2e7230 */ /* 0x000fe40000004100 */
[-C--:B------:R-:W-:Y:S01]  /*cb60*/  FFMA.FTZ R58, R58, R60.reuse, -R73 ;  /* 0x0000003c3a3a7223 */ /* 0x080fe20000010849 */
[----:B------:R-:W-:Y:S01]  /*cb70*/  FFMA.FTZ R55, R55, R60, R62 ;  /* 0x0000003c37377223 */ /* 0x000fe2000001003e */
[----:B------:R-:W-:Y:S01]  /*cb80*/  SHF.R.U32.HI R62, RZ, 0x8, R79 ;  /* 0x00000008ff3e7819 */ /* 0x000fe2000001164f */
[----:B------:R-:W-:Y:S01]  /*cb90*/  HADD2.F32 R88, -RZ, R88.H1_H1 ;  /* 0x30000058ff587230 */ /* 0x000fe20000004100 */
[----:B------:R-:W-:Y:S01]  /*cba0*/  LOP3.LUT R60, R79, 0xff0000ff, RZ, 0xc0, !PT ;  /* 0xff0000ff4f3c7812 */ /* 0x000fe200078ec0ff */
[----:B------:R-:W-:Y:S01]  /*cbb0*/  HADD2.F32 R90, -RZ, R90.H1_H1 ;  /* 0x3000005aff5a7230 */ /* 0x000fe20000004100 */
[-C--:B------:R-:W-:Y:S01]  /*cbc0*/  F2FP.F16.E4M3.UNPACK_B R79, R42.reuse.H1 ;  /* 0x0000002aff4f723e */ /* 0x080fe200030006ff */
[----:B------:R-:W-:Y:S01]  /*cbd0*/  HADD2.F32 R57, -RZ, R57.H1_H1 ;  /* 0x30000039ff397230 */ /* 0x000fe20000004100 */
[----:B------:R-:W-:Y:S01]  /*cbe0*/  F2FP.F16.E4M3.UNPACK_B R42, R42 ;  /* 0x0000002aff2a723e */ /* 0x000fe200020006ff */
[----:B------:R-:W-:Y:S01]  /*cbf0*/  HADD2.F32 R56, -RZ, R56.H1_H1 ;  /* 0x30000038ff387230 */ /* 0x000fe20000004100 */
[----:B------:R-:W-:Y:S01]  /*cc00*/  F2FP.F16.E4M3.UNPACK_B R163, R163 ;  /* 0x000000a3ffa3723e */ /* 0x000fe200020006ff */
[--C-:B------:R-:W-:Y:S01]  /*cc10*/  HADD2.F32 R91, -RZ, R79.reuse.H0_H0 ;  /* 0x2000004fff5b7230 */ /* 0x100fe20000004100 */
[----:B------:R-:W-:Y:S01]  /*cc20*/  LOP3.LUT R74, R61, 0xff0000ff, RZ, 0xc0, !PT ;  /* 0xff0000ff3d4a7812 */ /* 0x000fe200078ec0ff */
[----:B------:R-:W-:-:S02]  /*cc30*/  HADD2.F32 R79, -RZ, R79.H1_H1 ;  /* 0x3000004fff4f7230 */ /* 0x000fc40000004100 */
[----:B------:R-:W-:Y:S01]  /*cc40*/  FMUL.FTZ R73, R56, R57 ;  /* 0x0000003938497220 */ /* 0x000fe20000410000 */
[----:B------:R-:W-:Y:S02]  /*cc50*/  HADD2.F32 R54, -RZ, R54.H1_H1 ;  /* 0x30000036ff367230 */ /* 0x000fe40000004100 */
[C---:B------:R-:W-:Y:S01]  /*cc60*/  FMUL.FTZ R94, R91.reuse, R94 ;  /* 0x0000005e5b5e7220 */ /* 0x040fe20000410000 */
[-C--:B------:R-:W-:Y:S01]  /*cc70*/  FFMA.FTZ R93, R91, R92.reuse, -R93 ;  /* 0x0000005c5b5d7223 */ /* 0x080fe2000001085d */
[----:B------:R-:W-:Y:S01]  /*cc80*/  HADD2.F32 R59, -RZ, R59.H1_H1 ;  /* 0x3000003bff3b7230 */ /* 0x000fe20000004100 */
[----:B------:R-:W-:Y:S01]  /*cc90*/  SHF.R.U32.HI R76, RZ, 0x10, R77 ;  /* 0x00000010ff4c7819 */ /* 0x000fe2000001164d */
[----:B------:R-:W-:Y:S01]  /*cca0*/  FFMA.FTZ R94, R89, R92, R94 ;  /* 0x0000005c595e7223 */ /* 0x000fe2000001005e */
[-C--:B------:R-:W-:Y:S01]  /*ccb0*/  FMUL.FTZ R89, R88, R46.reuse ;  /* 0x0000002e58597220 */ /* 0x080fe20000410000 */
[----:B------:R-:W-:Y:S01]  /*ccc0*/  FMUL.FTZ R46, R79, R46 ;  /* 0x0000002e4f2e7220 */ /* 0x000fe20000410000 */
[----:B------:R-:W-:-:S02]  /*ccd0*/  HADD2.F32 R92, -RZ, R161.H0_H0 ;  /* 0x200000a1ff5c7230 */ /* 0x000fc40000004100 */
[----:B------:R-:W-:Y:S01]  /*cce0*/  FMUL.FTZ R75, R54, R57 ;  /* 0x00000039364b7220 */ /* 0x000fe20000410000 */
[-C--:B------:R-:W-:Y:S01]  /*ccf0*/  FFMA.FTZ R79, R79, R90.reuse, -R89 ;  /* 0x0000005a4f4f7223 */ /* 0x080fe20000010859 */
[----:B------:R-:W-:Y:S01]  /*cd00*/  FFMA.FTZ R46, R88, R90, R46 ;  /* 0x0000005a582e7223 */ /* 0x000fe2000001002e */
[----:B------:R-:W-:Y:S02]  /*cd10*/  HADD2.F32 R88, -RZ, R78.H0_H0 ;  /* 0x2000004eff587230 */ /* 0x000fe40000004100 */
[-C--:B------:R-:W-:Y:S01]  /*cd20*/  FFMA.FTZ R57, R54, R59.reuse, -R73 ;  /* 0x0000003b36397223 */ /* 0x080fe20000010849 */
[----:B------:R-:W-:Y:S02]  /*cd30*/  HADD2.F32 R90, -RZ, R42.H0_H0 ;  /* 0x2000002aff5a7230 */ /* 0x000fe40000004100 */
[----:B------:R-:W-:Y:S01]  /*cd40*/  FFMA.FTZ R54, R56, R59, R75 ;  /* 0x0000003b38367223 */ /* 0x000fe2000001004b */
[----:B------:R-:W-:Y:S02]  /*cd50*/  HADD2.F32 R89, -RZ, R163.H0_H0 ;  /* 0x200000a3ff597230 */ /* 0x000fe40000004100 */
[----:B------:R-:W-:Y:S01]  /*cd60*/  FMUL.FTZ R91, R88, R92 ;  /* 0x0000005c585b7220 */ /* 0x000fe20000410000 */
[----:B------:R-:W-:-:S02]  /*cd70*/  HADD2.F32 R161, -RZ, R161.H1_H1 ;  /* 0x300000a1ffa17230 */ /* 0x000fc40000004100 */
[C---:B------:R-:W-:Y:S01]  /*cd80*/  FMUL.FTZ R92, R90.reuse, R92 ;  /* 0x0000005c5a5c7220 */ /* 0x040fe20000410000 */
[----:B------:R-:W-:Y:S01]  /*cd90*/  HADD2.F32 R78, -RZ, R78.H1_H1 ;  /* 0x3000004eff4e7230 */ /* 0x000fe20000004100 */
[----:B------:R-:W-:Y:S01]  /*cda0*/  SHF.R.U32.HI R56, RZ, 0x8, R77 ;  /* 0x00000008ff387819 */ /* 0x000fe2000001164d */
[----:B------:R-:W-:Y:S02]  /*cdb0*/  HADD2.F32 R42, -RZ, R42.H1_H1 ;  /* 0x3000002aff2a7230 */ /* 0x000fe40000004100 */
[-C--:B------:R-:W-:Y:S01]  /*cdc0*/  FFMA.FTZ R91, R90, R89.reuse, -R91 ;  /* 0x000000595a5b7223 */ /* 0x080fe2000001085b */
[----:B------:R-:W-:Y:S01]  /*cdd0*/  FFMA.FTZ R92, R88, R89, R92 ;  /* 0x00000059585c7223 */ /* 0x000fe2000001005c */
[----:B------:R-:W-:Y:S01]  /*cde0*/  HADD2.F32 R163, -RZ, R163.H1_H1 ;  /* 0x300000a3ffa37230 */ /* 0x000fe20000004100 */
[----:B------:R-:W-:Y:S01]  /*cdf0*/  SHF.R.U32.HI R73, RZ, 0x8, R61 ;  /* 0x00000008ff497819 */ /* 0x000fe2000001163d */
[-C--:B------:R-:W-:Y:S01]  /*ce00*/  FMUL.FTZ R89, R78, R161.reuse ;  /* 0x000000a14e597220 */ /* 0x080fe20000410000 */
[----:B------:R-:W-:Y:S01]  /*ce10*/  SHF.R.U32.HI R75, RZ, 0x8, R63 ;  /* 0x00000008ff4b7819 */ /* 0x000fe2000001163f */
[----:B------:R-:W-:Y:S01]  /*ce20*/  FMUL.FTZ R161, R42, R161 ;  /* 0x000000a12aa17220 */ /* 0x000fe20000410000 */
[----:B------:R-:W-:Y:S01]  /*ce30*/  IMAD.SHL.U32 R56, R56, 0x100, RZ ;  /* 0x0000010038387824 */ /* 0x000fe200078e00ff */
[----:B------:R-:W-:Y:S01]  /*ce40*/  LOP3.LUT R59, R77, 0xff0000ff, RZ, 0xc0, !PT ;  /* 0xff0000ff4d3b7812 */ /* 0x000fe200078ec0ff */
[-C--:B------:R-:W-:Y:S01]  /*ce50*/  FFMA.FTZ R42, R42, R163.reuse, -R89 ;  /* 0x000000a32a2a7223 */ /* 0x080fe20000010859 */
[----:B------:R-:W-:Y:S01]  /*ce60*/  SHF.R.U32.HI R61, RZ, 0x10, R61 ;  /* 0x00000010ff3d7819 */ /* 0x000fe2000001163d */
[----:B------:R-:W-:Y:S01]  /*ce70*/  IMAD.SHL.U32 R73, R73, 0x100, RZ ;  /* 0x0000010049497824 */ /* 0x000fe200078e00ff */
[----:B------:R-:W-:Y:S01]  /*ce80*/  SHF.L.U32 R89, R62, 0x8, RZ ;  /* 0x000000083e597819 */ /* 0x000fe200000006ff */
[----:B------:R-:W-:Y:S01]  /*ce90*/  IMAD.SHL.U32 R62, R75, 0x100, RZ ;  /* 0x000001004b3e7824 */ /* 0x000fe200078e00ff */
[----:B------:R-:W-:Y:S01]  /*cea0*/  LOP3.LUT R77, R63, 0xff0000ff, RZ, 0xc0, !PT ;  /* 0xff0000ff3f4d7812 */ /* 0x000fe200078ec0ff */
[----:B------:R-:W-:Y:S01]  /*ceb0*/  IMAD.U32 R61, R61, 0x10000, RZ ;  /* 0x000100003d3d7824 */ /* 0x000fe200078e00ff */
[----:B------:R-:W-:Y:S01]  /*cec0*/  LOP3.LUT R59, R59, 0xff00, R56, 0xf8, !PT ;  /* 0x0000ff003b3b7812 */ /* 0x000fe200078ef838 */
[----:B------:R-:W-:Y:S01]  /*ced0*/  IMAD.U32 R76, R76, 0x10000, RZ ;  /* 0x000100004c4c7824 */ /* 0x000fe200078e00ff */
[----:B------:R-:W-:Y:S01]  /*cee0*/  SHF.R.U32.HI R63, RZ, 0x10, R63 ;  /* 0x00000010ff3f7819 */ /* 0x000fe2000001163f */
[----:B------:R-:W-:Y:S01]  /*cef0*/  FFMA.FTZ R161, R78, R163, R161 ;  /* 0x000000a34ea17223 */ /* 0x000fe200000100a1 */
[----:B------:R-:W-:-:S02]  /*cf00*/  LOP3.LUT R56, R60, 0xff00, R89, 0xf8, !PT ;  /* 0x0000ff003c387812 */ /* 0x000fc400078ef859 */
[----:B------:R-:W-:Y:S01]  /*cf10*/  LOP3.LUT R60, R74, 0xff00, R73, 0xf8, !PT ;  /* 0x0000ff004a3c7812 */ /* 0x000fe200078ef849 */
[----:B------:R-:W-:Y:S01]  /*cf20*/  IMAD.U32 R73, R72, 0x10000, RZ ;  /* 0x0001000048497824 */ /* 0x000fe200078e00ff */
[----:B------:R-:W-:Y:S02]  /*cf30*/  LOP3.LUT R62, R77, 0xff00, R62, 0xf8, !PT ;  /* 0x0000ff004d3e7812 */ /* 0x000fe400078ef83e */
[----:B------:R-:W-:Y:S02]  /*cf40*/  SHF.L.U32 R63, R63, 0x10, RZ ;  /* 0x000000103f3f7819 */ /* 0x000fe400000006ff */
[----:B------:R-:W-:Y:S02]  /*cf50*/  F2FP.SATFINITE.E4M3.F32.PACK_AB_MERGE_C R53, R53, R44, RZ ;  /* 0x0000002c3535723e */ /* 0x000fe400048070ff */
[----:B------:R-:W-:Y:S02]  /*cf60*/  LOP3.LUT R60, R60, 0xff0000, R61, 0xf8, !PT ;  /* 0x00ff00003c3c7812 */ /* 0x000fe400078ef83d */
[----:B------:R-:W-:-:S02]  /*cf70*/  F2FP.SATFINITE.E4M3.F32.PACK_AB_MERGE_C R51, R51, R40, RZ ;  /* 0x000000283333723e */ /* 0x000fc400048070ff */
[----:B------:R-:W-:Y:S02]  /*cf80*/  LOP3.LUT R44, R62, 0xff0000, R63, 0xf8, !PT ;  /* 0x00ff00003e2c7812 */ /* 0x000fe400078ef83f */
[----:B------:R-:W-:Y:S02]  /*cf90*/  F2FP.SATFINITE.E4M3.F32.PACK_AB_MERGE_C R40, R57, R58, R53 ;  /* 0x0000003a3928723e */ /* 0x000fe40004807035 */
[----:B------:R-:W-:Y:S02]  /*cfa0*/  F2FP.F16.E4M3.UNPACK_B R57, R45 ;  /* 0x0000002dff39723e */ /* 0x000fe400020006ff */
[----:B------:R-:W-:Y:S02]  /*cfb0*/  F2FP.SATFINITE.E4M3.F32.PACK_AB_MERGE_C R54, R54, R55, R51 ;  /* 0x000000373636723e */ /* 0x000fe40004807033 */
[----:B------:R-:W-:Y:S01]  /*cfc0*/  F2FP.F16.E4M3.UNPACK_B R63, R60 ;  /* 0x0000003cff3f723e */ /* 0x000fe200020006ff */
[--C-:B------:R-:W-:Y:S01]  /*cfd0*/  HADD2.F32 R51, -RZ, R57.reuse.H0_H0 ;  /* 0x20000039ff337230 */ /* 0x100fe20000004100 */
[----:B------:R-:W-:Y:S01]  /*cfe0*/  LOP3.LUT R59, R59, 0xff0000, R76, 0xf8, !PT ;  /* 0x00ff00003b3b7812 */ /* 0x000fe200078ef84c */
[----:B------:R-:W-:Y:S01]  /*cff0*/  HADD2.F32 R61, -RZ, R57.H1_H1 ;  /* 0x30000039ff3d7230 */ /* 0x000fe20000004100 */
[----:B------:R-:W-:Y:S01]  /*d000*/  F2FP.F16.E4M3.UNPACK_B R55, R41 ;  /* 0x00000029ff37723e */ /* 0x000fe200020006ff */
[----:B------:R-:W-:Y:S01]  /*d010*/  HADD2.F32 R72, -RZ, R63.H0_H0 ;  /* 0x2000003fff487230 */ /* 0x000fe20000004100 */
[----:B------:R-:W-:-:S02]  /*d020*/  F2FP.F16.E4M3.UNPACK_B R58, R59 ;  /* 0x0000003bff3a723e */ /* 0x000fc400020006ff */
[----:B------:R-:W-:Y:S01]  /*d030*/  LOP3.LUT R56, R56, 0xff0000, R73, 0xf8, !PT ;  /* 0x00ff000038387812 */ /* 0x000fe200078ef849 */
[--C-:B------:R-:W-:Y:S02]  /*d040*/  HADD2.F32 R53, -RZ, R55.reuse.H0_H0 ;  /* 0x20000037ff357230 */ /* 0x100fe40000004100 */
[-C--:B------:R-:W-:Y:S01]  /*d050*/  FMUL.FTZ R74, R51, R72.reuse ;  /* 0x00000048334a7220 */ /* 0x080fe20000410000 */
[--C-:B------:R-:W-:Y:S01]  /*d060*/  HADD2.F32 R62, -RZ, R58.reuse.H0_H0 ;  /* 0x2000003aff3e7230 */ /* 0x100fe20000004100 */
[----:B------:R-:W-:Y:S01]  /*d070*/  F2FP.F16.E4M3.UNPACK_B R57, R45.H1 ;  /* 0x0000002dff39723e */ /* 0x000fe200030006ff */
[----:B------:R-:W-:Y:S02]  /*d080*/  HADD2.F32 R55, -RZ, R55.H1_H1 ;  /* 0x30000037ff377230 */ /* 0x000fe40000004100 */
[C---:B------:R-:W-:Y:S01]  /*d090*/  FMUL.FTZ R72, R53.reuse, R72 ;  /* 0x0000004835487220 */ /* 0x040fe20000410000 */
[----:B------:R-:W-:Y:S01]  /*d0a0*/  F2FP.F16.E4M3.UNPACK_B R73, R60.H1 ;  /* 0x0000003cff49723e */ /* 0x000fe200030006ff */
[-C--:B------:R-:W-:Y:S01]  /*d0b0*/  FFMA.FTZ R53, R53, R62.reuse, -R74 ;  /* 0x0000003e35357223 */ /* 0x080fe2000001084a */
[----:B------:R-:W-:Y:S01]  /*d0c0*/  F2FP.F16.E4M3.UNPACK_B R45, R41.H1 ;  /* 0x00000029ff2d723e */ /* 0x000fe200030006ff */
[----:B------:R-:W-:Y:S01]  /*d0d0*/  FFMA.FTZ R51, R51, R62, R72 ;  /* 0x0000003e33337223 */ /* 0x000fe20000010048 */
[----:B------:R-:W-:Y:S01]  /*d0e0*/  HADD2.F32 R72, -RZ, R63.H1_H1 ;  /* 0x3000003fff487230 */ /* 0x000fe20000004100 */
[----:B------:R-:W-:Y:S01]  /*d0f0*/  F2FP.F16.E4M3.UNPACK_B R59, R59.H1 ;  /* 0x0000003bff3b723e */ /* 0x000fe200030006ff */
[----:B------:R-:W-:Y:S01]  /*d100*/  HADD2.F32 R62, -RZ, R58.H1_H1 ;  /* 0x3000003aff3e7230 */ /* 0x000fe20000004100 */
[----:B------:R-:W-:Y:S01]  /*d110*/  F2FP.SATFINITE.E4M3.F32.PACK_AB_MERGE_C R79, R79, R93, RZ ;  /* 0x0000005d4f4f723e */ /* 0x000fe200048070ff */
[----:B------:R-:W-:-:S02]  /*d120*/  HADD2.F32 R63, -RZ, R57.H0_H0 ;  /* 0x20000039ff3f7230 */ /* 0x000fc40000004100 */
[-C--:B------:R-:W-:Y:S01]  /*d130*/  FMUL.FTZ R58, R61, R72.reuse ;  /* 0x000000483d3a7220 */ /* 0x080fe20000410000 */
[C---:B------:R-:W-:Y:S01]  /*d140*/  FMUL.FTZ R60, R55.reuse, R72 ;  /* 0x00000048373c7220 */ /* 0x040fe20000410000 */
[----:B------:R-:W-:Y:S01]  /*d150*/  HADD2.F32 R76, -RZ, R73.H0_H0 ;  /* 0x20000049ff4c7230 */ /* 0x000fe20000004100 */
[----:B------:R-:W-:Y:S01]  /*d160*/  F2FP.SATFINITE.E4M3.F32.PACK_AB_MERGE_C R46, R46, R94, RZ ;  /* 0x0000005e2e2e723e */ /* 0x000fe200048070ff */
[----:B------:R-:W-:Y:S02]  /*d170*/  HADD2.F32 R41, -RZ, R45.H0_H0 ;  /* 0x2000002dff297230 */ /* 0x000fe40000004100 */
[-C--:B------:R-:W-:Y:S01]  /*d180*/  FFMA.FTZ R58, R55, R62.reuse, -R58 ;  /* 0x0000003e373a7223 */ /* 0x080fe2000001083a */
[----:B------:R-:W-:Y:S01]  /*d190*/  FFMA.FTZ R60, R61, R62, R60 ;  /* 0x0000003e3d3c7223 */ /* 0x000fe2000001003c */
[----:B------:R-:W-:Y:S02]  /*d1a0*/  HADD2.F32 R74, -RZ, R59.H0_H0 ;  /* 0x2000003bff4a7230 */ /* 0x000fe40000004100 */
[----:B------:R-:W-:Y:S01]  /*d1b0*/  FMUL.FTZ R62, R63, R76 ;  /* 0x0000004c3f3e7220 */ /* 0x000fe20000410000 */
[----:B------:R-:W-:-:S02]  /*d1c0*/  HADD2.F32 R72, -RZ, R57.H1_H1 ;  /* 0x30000039ff487230 */ /* 0x000fc40000004100 */
[C---:B------:R-:W-:Y:S01]  /*d1d0*/  FMUL.FTZ R76, R41.reuse, R76 ;  /* 0x0000004c294c7220 */ /* 0x040fe20000410000 */
[----:B------:R-:W-:Y:S02]  /*d1e0*/  HADD2.F32 R73, -RZ, R73.H1_H1 ;  /* 0x30000049ff497230 */ /* 0x000fe40000004100 */
[----:B------:R-:W-:Y:S01]  /*d1f0*/  FFMA.FTZ R41, R41, R74, -R62 ;  /* 0x0000004a29297223 */ /* 0x000fe2000001083e */
[----:B------:R-:W-:Y:S01]  /*d200*/  HADD2.F32 R62, -RZ, R45.H1_H1 ;  /* 0x3000002dff3e7230 */ /* 0x000fe20000004100 */
[----:B------:R-:W-:Y:S01]  /*d210*/  F2FP.F16.E4M3.UNPACK_B R57, R47 ;  /* 0x0000002fff39723e */ /* 0x000fe200020006ff */
[----:B------:R-:W-:Y:S02]  /*d220*/  HADD2.F32 R61, -RZ, R59.H1_H1 ;  /* 0x3000003bff3d7230 */ /* 0x000fe40000004100 */
[-C--:B------:R-:W-:Y:S01]  /*d230*/  FMUL.FTZ R55, R72, R73.reuse ;  /* 0x0000004948377220 */ /* 0x080fe20000410000 */
[----:B------:R-:W-:Y:S01]  /*d240*/  F2FP.F16.E4M3.UNPACK_B R59, R44 ;  /* 0x0000002cff3b723e */ /* 0x000fe200020006ff */
[C---:B------:R-:W-:Y:S01]  /*d250*/  FMUL.FTZ R73, R62.reuse, R73 ;  /* 0x000000493e497220 */ /* 0x040fe20000410000 */
[----:B------:R-:W-:Y:S01]  /*d260*/  FFMA.FTZ R45, R63, R74, R76 ;  /* 0x0000004a3f2d7223 */ /* 0x000fe2000001004c */
[----:B------:R-:W-:Y:S01]  /*d270*/  FFMA.FTZ R62, R62, R61, -R55 ;  /* 0x0000003d3e3e7223 */ /* 0x000fe20000010837 */
[----:B------:R-:W-:Y:S01]  /*d280*/  F2FP.F16.E4M3.UNPACK_B R55, R43 ;  /* 0x0000002bff37723e */ /* 0x000fe200020006ff */
[----:B------:R-:W-:Y:S01]  /*d290*/  FFMA.FTZ R72, R72, R61, R73 ;  /* 0x0000003d48487223 */ /* 0x000fe20000010049 */
[----:B------:R-:W-:Y:S01]  /*d2a0*/  HADD2.F32 R73, -RZ, R57.H0_H0 ;  /* 0x20000039ff497230 */ /* 0x000fe20000004100 */
[-C--:B------:R-:W-:Y:S01]  /*d2b0*/  F2FP.F16.E4M3.UNPACK_B R63, R56.reuse ;  /* 0x00000038ff3f723e */ /* 0x080fe200020006ff */
[----:B------:R-:W-:Y:S01]  /*d2c0*/  HADD2.F32 R76, -RZ, R59.H0_H0 ;  /* 0x2000003bff4c7230 */ /* 0x000fe20000004100 */
[----:B------:R-:W-:Y:S01]  /*d2d0*/  F2FP.F16.E4M3.UNPACK_B R56, R56.H1 ;  /* 0x00000038ff38723e */ /* 0x000fe200030006ff */
[----:B------:R-:W-:Y:S01]  /*d2e0*/  HADD2.F32 R61, -RZ, R55.H0_H0 ;  /* 0x20000037ff3d7230 */ /* 0x000fe20000004100 */
[----:B------:R-:W-:Y:S01]  /*d2f0*/  F2FP.SATFINITE.E4M3.F32.PACK_AB_MERGE_C R41, R62, R41, RZ ;  /* 0x000000293e29723e */ /* 0x000fe200048070ff */
[----:B------:R-:W-:-:S02]  /*d300*/  HADD2.F32 R74, -RZ, R63.H0_H0 ;  /* 0x2000003fff4a7230 */ /* 0x000fc40000004100 */
[-C--:B------:R-:W-:Y:S01]  /*d310*/  FMUL.FTZ R78, R73, R76.reuse ;  /* 0x0000004c494e7220 */ /* 0x080fe20000410000 */
[--C-:B------:R-:W-:Y:S02]  /*d320*/  HADD2.F32 R75, -RZ, R56.reuse.H0_H0 ;  /* 0x20000038ff4b7230 */ /* 0x100fe40000004100 */
[C---:B------:R-:W-:Y:S01]  /*d330*/  FMUL.FTZ R76, R61.reuse, R76 ;  /* 0x0000004c3d4c7220 */ /* 0x040fe20000410000 */
[----:B------:R-:W-:Y:S02]  /*d340*/  HADD2.F32 R56, -RZ, R56.H1_H1 ;  /* 0x30000038ff387230 */ /* 0x000fe40000004100 */
[-C--:B------:R-:W-:Y:S01]  /*d350*/  FFMA.FTZ R61, R61, R74.reuse, -R78 ;  /* 0x0000004a3d3d7223 */ /* 0x080fe2000001084e */
[----:B------:R-:W-:Y:S02]  /*d360*/  HADD2.F32 R57, -RZ, R57.H1_H1 ;  /* 0x30000039ff397230 */ /* 0x000fe40000004100 */
[----:B------:R-:W-:Y:S01]  /*d370*/  FFMA.FTZ R73, R73, R74, R76 ;  /* 0x0000004a49497223 */ /* 0x000fe2000001004c */
[----:B------:R-:W-:Y:S01]  /*d380*/  F2FP.F16.E4M3.UNPACK_B R74, R47.H1 ;  /* 0x0000002fff4a723e */ /* 0x000fe200030006ff */
[----:B------:R-:W-:Y:S01]  /*d390*/  HADD2.F32 R55, -RZ, R55.H1_H1 ;  /* 0x30000037ff377230 */ /* 0x000fe20000004100 */
[----:B------:R-:W-:-:S02]  /*d3a0*/  F2FP.F16.E4M3.UNPACK_B R76, R44.H1 ;  /* 0x0000002cff4c723e */ /* 0x000fc400030006ff */
[----:B------:R-:W-:Y:S01]  /*d3b0*/  F2FP.F16.E4M3.UNPACK_B R47, R43.H1 ;  /* 0x0000002bff2f723e */ /* 0x000fe200030006ff */
[----:B------:R-:W-:Y:S01]  /*d3c0*/  HADD2.F32 R44, -RZ, R74.H0_H0 ;  /* 0x2000004aff2c7230 */ /* 0x000fe20000004100 */
[----:B------:R-:W-:Y:S01]  /*d3d0*/  F2FP.SATFINITE.E4M3.F32.PACK_AB_MERGE_C R45, R72, R45, RZ ;  /* 0x0000002d482d723e */ /* 0x000fe200048070ff */
[--C-:B------:R-:W-:Y:S01]  /*d3e0*/  HADD2.F32 R77, -RZ, R76.reuse.H0_H0 ;  /* 0x2000004cff4d7230 */ /* 0x100fe20000004100 */
[----:B------:R-:W-:Y:S01]  /*d3f0*/  F2FP.SATFINITE.E4M3.F32.PACK_AB_MERGE_C R42, R42, R91, R79 ;  /* 0x0000005b2a2a723e */ /* 0x000fe2000480704f */
[--C-:B------:R-:W-:Y:S01]  /*d400*/  HADD2.F32 R43, -RZ, R47.reuse.H0_H0 ;  /* 0x2000002fff2b7230 */ /* 0x100fe20000004100 */
[----:B------:R-:W-:Y:S01]  /*d410*/  F2FP.SATFINITE.E4M3.F32.PACK_AB_MERGE_C R46, R161, R92, R46 ;  /* 0x0000005ca12e723e */ /* 0x000fe2000480702e */
[----:B------:R-:W-:Y:S02]  /*d420*/  HADD2.F32 R76, -RZ, R76.H1_H1 ;  /* 0x3000004cff4c7230 */ /* 0x000fe40000004100 */
[----:B------:R-:W-:Y:S01]  /*d430*/  FMUL.FTZ R78, R44, R77 ;  /* 0x0000004d2c4e7220 */ /* 0x000fe20000410000 */
[----:B------:R-:W-:-:S02]  /*d440*/  HADD2.F32 R47, -RZ, R47.H1_H1 ;  /* 0x3000002fff2f7230 */ /* 0x000fc40000004100 */
[C---:B------:R-:W-:Y:S01]  /*d450*/  FMUL.FTZ R77, R43.reuse, R77 ;  /* 0x0000004d2b4d7220 */ /* 0x040fe20000410000 */
[----:B------:R-:W-:Y:S02]  /*d460*/  HADD2.F32 R74, -RZ, R74.H1_H1 ;  /* 0x3000004aff4a7230 */ /* 0x000fe40000004100 */
[----:B------:R-:W-:Y:S01]  /*d470*/  FFMA.FTZ R43, R43, R75, -R78 ;  /* 0x0000004b2b2b7223 */ /* 0x000fe2000001084e */
[----:B------:R-:W-:Y:S01]  /*d480*/  F2FP.SATFINITE.E4M3.F32.PACK_AB_MERGE_C R41, R58, R53, R41 ;  /* 0x000000353a29723e */ /* 0x000fe20004807029 */
[----:B------:R-:W-:Y:S01]  /*d490*/  FFMA.FTZ R44, R44, R75, R77 ;  /* 0x0000004b2c2c7223 */ /* 0x000fe2000001004d */
[-C--:B------:R-:W-:Y:S01]  /*d4a0*/  FMUL.FTZ R75, R47, R76.reuse ;  /* 0x0000004c2f4b7220 */ /* 0x080fe20000410000 */
[----:B------:R-:W-:Y:S01]  /*d4b0*/  FMUL.FTZ R78, R74, R76 ;  /* 0x0000004c4a4e7220 */ /* 0x000fe20000410000 */
[----:B------:R-:W-:Y:S02]  /*d4c0*/  F2FP.SATFINITE.E4M3.F32.PACK_AB_MERGE_C R45, R60, R51, R45 ;  /* 0x000000333c2d723e */ /* 0x000fe4000480702d */
[----:B------:R-:W-:Y:S01]  /*d4d0*/  FFMA.FTZ R75, R74, R56, R75 ;  /* 0x000000384a4b7223 */ /* 0x000fe2000001004b */
[----:B------:R-:W-:-:S02]  /*d4e0*/  HADD2.F32 R74, -RZ, R59.H1_H1 ;  /* 0x3000003bff4a7230 */ /* 0x000fc40000004100 */
[----:B------:R-:W-:Y:S01]  /*d4f0*/  FFMA.FTZ R78, R47, R56, -R78 ;  /* 0x000000382f4e7223 */ /* 0x000fe2000001084e */
[----:B------:R-:W-:Y:S01]  /*d500*/  HADD2.F32 R56, -RZ, R63.H1_H1 ;  /* 0x3000003fff387230 */ /* 0x000fe20000004100 */
[----:B------:R-:W-:Y:S01]  /*d510*/  F2FP.SATFINITE.E4M3.F32.PACK_AB_MERGE_C R44, R75, R44, RZ ;  /* 0x0000002c4b2c723e */ /* 0x000fe200048070ff */
[-C--:B------:R-:W-:Y:S01]  /*d520*/  FMUL.FTZ R76, R57, R74.reuse ;  /* 0x0000004a394c7220 */ /* 0x080fe20000410000 */
[C---:B------:R-:W-:Y:S01]  /*d530*/  FMUL.FTZ R74, R55.reuse, R74 ;  /* 0x0000004a374a7220 */ /* 0x040fe20000410000 */
[----:B------:R-:W-:Y:S02]  /*d540*/  F2FP.SATFINITE.E4M3.F32.PACK_AB_MERGE_C R43, R78, R43, RZ ;  /* 0x0000002b4e2b723e */ /* 0x000fe400048070ff */
[-C--:B------:R-:W-:Y:S01]  /*d550*/  FFMA.FTZ R76, R55, R56.reuse, -R76 ;  /* 0x00000038374c7223 */ /* 0x080fe2000001084c */
[----:B------:R-:W-:-:S04]  /*d560*/  FFMA.FTZ R74, R57, R56, R74 ;  /* 0x00000038394a7223 */ /* 0x000fc8000001004a */
[----:B------:R-:W-:Y:S02]  /*d570*/  F2FP.SATFINITE.E4M3.F32.PACK_AB_MERGE_C R43, R76, R61, R43 ;  /* 0x0000003d4c2b723e */ /* 0x000fe4000480702b */
[----:B------:R-:W-:Y:S01]  /*d580*/  F2FP.SATFINITE.E4M3.F32.PACK_AB_MERGE_C R47, R74, R73, R44 ;  /* 0x000000494a2f723e */ /* 0x000fe2000480702c */
[----:B------:R-:W-:-:S07]  /*d590*/  IMAD.MOV.U32 R44, RZ, RZ, R54 ;  /* 0x000000ffff2c7224 */ /* 0x000fce00078e0036 */
.L_x_414:
[----:B------:R-:W-:Y:S05]  /*d5a0*/  BSYNC B2 ;  /* 0x0000000000027941 */ /* 0x000fea0003800000 */
.L_x_413:
[----:B------:R-:W-:-:S13]  /*d5b0*/  ISETP.GE.AND P3, PT, R50, R154, PT ;  /* 0x0000009a3200720c */ /* 0x000fda0003f66270 */
[--C-:B------:R-:W-:Y:S02]  /*d5c0*/  @!P3 SHF.R.S32.HI R53, RZ, 0x1f, R50.reuse ;  /* 0x0000001fff35b819 */ /* 0x100fe40000011432 */
[----:B------:R-:W-:-:S04]  /*d5d0*/  @!P3 IADD3 R51, P4, P5, R116, R136, R50 ;  /* 0x000000887433b210 */ /* 0x000fc80007d9e032 */
[----:B------:R-:W-:Y:S02]  /*d5e0*/  @!P3 IADD3.X R54, R4, R52, R53, P4, P5 ;  /* 0x000000340436b210 */ /* 0x000fe400027ea435 */
[----:B------:R-:W-:-:S05]  /*d5f0*/  IADD3 R48, P4, R48, R124, RZ ;  /* 0x0000007c30307210 */ /* 0x000fca0007f9e0ff */
[----:B------:R-:W-:Y:S01]  /*d600*/  IMAD.X R49, R49, 0x1, R125, P4 ;  /* 0x0000000131317824 */ /* 0x000fe200020e067d */
[----:B------:R-:W-:-:S04]  /*d610*/  @!P3 IADD3 R50, P4, R51, R124, RZ ;  /* 0x0000007c3332b210 */ /* 0x000fc80007f9e0ff */
[----:B-1----:R1:W-:Y:S01]  /*d620*/  STG.E.128 desc[UR54][R48.64], R40 ;  /* 0x0000002830007986 */ /* 0x0023e2000c101d36 */
[----:B------:R-:W-:-:S05]  /*d630*/  @!P3 IMAD.X R51, R54, 0x1, R125, P4 ;  /* 0x000000013633b824 */ /* 0x000fca00020e067d */
[----:B---3--:R1:W-:Y:S03]  /*d640*/  @!P3 STG.E.128 desc[UR54][R50.64], R44 ;  /* 0x0000002c3200b986 */ /* 0x0083e6000c101d36 */
.L_x_412:
[----:B------:R-:W-:Y:S05]  /*d650*/  BSYNC B1 ;  /* 0x0000000000017941 */ /* 0x000fea0003800000 */
.L_x_411:
[----:B------:R-:W-:Y:S01]  /*d660*/  ISETP.NE.AND P3, PT, R35, RZ, PT ;  /* 0x000000ff2300720c */ /* 0x000fe20003f65270 */
[----:B------:R-:W-:-:S12]  /*d670*/  BSSY B1, `(.L_x_415) ;  /* 0x00000f8000017945 */ /* 0x000fd80003800000 */
[----:B------:R-:W-:Y:S05]  /*d680*/  @!P3 BRA `(.L_x_416) ;  /* 0x0000000c00d8b947 */ /* 0x000fea0003800000 */
[----:B-1----:R-:W-:Y:S01]  /*d690*/  SEL R40, R99, R159, !P1 ;  /* 0x0000009f63287207 */ /* 0x002fe20004800000 */
        /* <DEDUP_REMOVED lines=22> */
[----:B------:R-:W-:Y:S01]  /*d800*/  SHF.R.U32.HI R54, RZ, 0x8, R81 ;  /* 0x00000008ff367819 */ /* 0x000fe20000011651 */
[----:B-1----:R-:W-:Y:S01]  /*d810*/  IMAD.MOV.U32 R56, RZ, RZ, R40 ;  /* 0x000000ffff387224 */ /* 0x002fe200078e0028 */
[----:B------:R-:W-:Y:S01]  /*d820*/  LOP3.LUT R59, R81, 0xff0000ff, RZ, 0xc0, !PT ;  /* 0xff0000ff513b7812 */ /* 0x000fe200078ec0ff */
[----:B---3--:R-:W-:Y:S01]  /*d830*/  IMAD.MOV.U32 R57, RZ, RZ, R44 ;  /* 0x000000ffff397224 */ /* 0x008fe200078e002c */
[----:B------:R-:W-:Y:S01]  /*d840*/  SHF.R.U32.HI R62, RZ, 0x8, R83 ;  /* 0x00000008ff3e7819 */ /* 0x000fe20000011653 */
[----:B------:R-:W-:Y:S01]  /*d850*/  IMAD.SHL.U32 R40, R54, 0x100, RZ ;  /* 0x0000010036287824 */ /* 0x000fe200078e00ff */
[----:B------:R-:W-:Y:S01]  /*d860*/  SHF.R.U32.HI R60, RZ, 0x8, R65 ;  /* 0x00000008ff3c7819 */ /* 0x000fe20000011641 */
[----:B------:R-:W-:Y:S01]  /*d870*/  IMAD.MOV.U32 R54, RZ, RZ, R42 ;  /* 0x000000ffff367224 */ /* 0x000fe200078e002a */
[----:B------:R-:W-:Y:S02]  /*d880*/  SHF.R.U32.HI R66, RZ, 0x10, R81 ;  /* 0x00000010ff427819 */ /* 0x000fe40000011651 */
[----:B------:R-:W-:Y:S01]  /*d890*/  LOP3.LUT R59, R59, 0xff00, R40, 0xf8, !PT ;  /* 0x0000ff003b3b7812 */ /* 0x000fe200078ef828 */
[----:B------:R-:W-:Y:S01]  /*d8a0*/  IMAD.SHL.U32 R40, R62, 0x100, RZ ;  /* 0x000001003e287824 */ /* 0x000fe200078e00ff */
[----:B------:R-:W-:Y:S01]  /*d8b0*/  SHF.R.U32.HI R64, RZ, 0x10, R83 ;  /* 0x00000010ff407819 */ /* 0x000fe20000011653 */
[----:B------:R-:W-:Y:S01]  /*d8c0*/  IMAD.SHL.U32 R42, R60, 0x100, RZ ;  /* 0x000001003c2a7824 */ /* 0x000fe200078e00ff */
[----:B------:R-:W-:Y:S01]  /*d8d0*/  LOP3.LUT R61, R83, 0xff0000ff, RZ, 0xc0, !PT ;  /* 0xff0000ff533d7812 */ /* 0x000fe200078ec0ff */
[----:B------:R-:W-:Y:S01]  /*d8e0*/  IMAD.U32 R44, R66, 0x10000, RZ ;  /* 0x00010000422c7824 */ /* 0x000fe200078e00ff */
[----:B------:R-:W-:-:S02]  /*d8f0*/  SHF.R.U32.HI R58, RZ, 0x8, R67 ;  /* 0x00000008ff3a7819 */ /* 0x000fc40000011643 */
[----:B------:R-:W-:Y:S02]  /*d900*/  LOP3.LUT R63, R65, 0xff0000ff, RZ, 0xc0, !PT ;  /* 0xff0000ff413f7812 */ /* 0x000fe400078ec0ff */
[----:B------:R-:W-:Y:S02]  /*d910*/  SHF.R.U32.HI R48, RZ, 0x10, R65 ;  /* 0x00000010ff307819 */ /* 0x000fe40000011641 */
[----:B------:R-:W-:Y:S01]  /*d920*/  MOV R55, R46 ;  /* 0x0000002e00377202 */ /* 0x000fe20000000f00 */
[----:B------:R-:W-:Y:S01]  /*d930*/  IMAD.SHL.U32 R46, R58, 0x100, RZ ;  /* 0x000001003a2e7824 */ /* 0x000fe200078e00ff */
[----:B------:R-:W-:Y:S01]  /*d940*/  LOP3.LUT R61, R61, 0xff00, R40, 0xf8, !PT ;  /* 0x0000ff003d3d7812 */ /* 0x000fe200078ef828 */
[----:B------:R-:W-:Y:S01]  /*d950*/  IMAD.U32 R40, R64, 0x10000, RZ ;  /* 0x0001000040287824 */ /* 0x000fe200078e00ff */
[----:B------:R-:W-:Y:S02]  /*d960*/  LOP3.LUT R65, R63, 0xff00, R42, 0xf8, !PT ;  /* 0x0000ff003f417812 */ /* 0x000fe400078ef82a */
[----:B------:R-:W-:-:S02]  /*d970*/  F2FP.F16.E4M3.UNPACK_B R63, R158.H1 ;  /* 0x0000009eff3f723e */ /* 0x000fc400030006ff */
[----:B------:R-:W-:Y:S02]  /*d980*/  F2FP.F16.E4M3.UNPACK_B R60, R57.H1 ;  /* 0x00000039ff3c723e */ /* 0x000fe400030006ff */
[----:B------:R-:W-:Y:S01]  /*d990*/  F2FP.F16.E4M3.UNPACK_B R58, R56.H1 ;  /* 0x00000038ff3a723e */ /* 0x000fe200030006ff */
[----:B------:R-:W-:Y:S01]  /*d9a0*/  HADD2.F32 R42, -RZ, R63.H0_H0 ;  /* 0x2000003fff2a7230 */ /* 0x000fe20000004100 */
[----:B------:R-:W-:Y:S02]  /*d9b0*/  SHF.R.U32.HI R53, RZ, 0x10, R67 ;  /* 0x00000010ff357819 */ /* 0x000fe40000011643 */
[----:B------:R-:W-:Y:S02]  /*d9c0*/  LOP3.LUT R67, R67, 0xff0000ff, RZ, 0xc0, !PT ;  /* 0xff0000ff43437812 */ /* 0x000fe400078ec0ff */
[----:B------:R-:W-:Y:S01]  /*d9d0*/  LOP3.LUT R44, R59, 0xff0000, R44, 0xf8, !PT ;  /* 0x00ff00003b2c7812 */ /* 0x000fe200078ef82c */
[----:B------:R-:W-:Y:S01]  /*d9e0*/  HADD2.F32 R59, -RZ, R58.H0_H0 ;  /* 0x2000003aff3b7230 */ /* 0x000fe20000004100 */
[----:B------:R-:W-:Y:S01]  /*d9f0*/  LOP3.LUT R40, R61, 0xff0000, R40, 0xf8, !PT ;  /* 0x00ff00003d287812 */ /* 0x000fe200078ef828 */
[----:B------:R-:W-:Y:S01]  /*da00*/  HADD2.F32 R61, -RZ, R60.H0_H0 ;  /* 0x2000003cff3d7230 */ /* 0x000fe20000004100 */
[----:B------:R-:W-:Y:S01]  /*da10*/  F2FP.F16.E4M3.UNPACK_B R62, R156.H1 ;  /* 0x0000009cff3e723e */ /* 0x000fe200030006ff */
[----:B------:R-:W-:Y:S01]  /*da20*/  IMAD.U32 R53, R53, 0x10000, RZ ;  /* 0x0001000035357824 */ /* 0x000fe200078e00ff */
[----:B------:R-:W-:Y:S01]  /*da30*/  LOP3.LUT R66, R67, 0xff00, R46, 0xf8, !PT ;  /* 0x0000ff0043427812 */ /* 0x000fe200078ef82e */
[----:B------:R-:W-:Y:S01]  /*da40*/  FMUL.FTZ R72, R59, R42 ;  /* 0x0000002a3b487220 */ /* 0x000fe20000410000 */
[----:B------:R-:W-:Y:S01]  /*da50*/  SHF.L.U32 R46, R48, 0x10, RZ ;  /* 0x00000010302e7819 */ /* 0x000fe200000006ff */
[----:B------:R-:W-:-:S02]  /*da60*/  HADD2.F32 R64, -RZ, R62.H0_H0 ;  /* 0x2000003eff407230 */ /* 0x000fc40000004100 */
[----:B------:R-:W-:Y:S01]  /*da70*/  FMUL.FTZ R48, R61, R42 ;  /* 0x0000002a3d307220 */ /* 0x000fe20000410000 */
[----:B------:R-:W-:Y:S02]  /*da80*/  LOP3.LUT R42, R66, 0xff0000, R53, 0xf8, !PT ;  /* 0x00ff0000422a7812 */ /* 0x000fe400078ef835 */
[----:B------:R-:W-:Y:S01]  /*da90*/  F2FP.F16.E4M3.UNPACK_B R158, R158 ;  /* 0x0000009eff9e723e */ /* 0x000fe200020006ff */
[-C--:B------:R-:W-:Y:S01]  /*daa0*/  FFMA.FTZ R48, R59, R64.reuse, -R48 ;  /* 0x000000403b307223 */ /* 0x080fe20000010830 */
[----:B------:R-:W-:Y:S01]  /*dab0*/  FFMA.FTZ R53, R61, R64, R72 ;  /* 0x000000403d357223 */ /* 0x000fe20000010048 */
[----:B------:R-:W-:Y:S01]  /*dac0*/  HADD2.F32 R64, -RZ, R62.H1_H1 ;  /* 0x3000003eff407230 */ /* 0x000fe20000004100 */
[----:B------:R-:W-:Y:S01]  /*dad0*/  F2FP.F16.E4M3.UNPACK_B R61, R57 ;  /* 0x00000039ff3d723e */ /* 0x000fe200020006ff */
[----:B------:R-:W-:Y:S01]  /*dae0*/  HADD2.F32 R62, -RZ, R63.H1_H1 ;  /* 0x3000003fff3e7230 */ /* 0x000fe20000004100 */
[----:B------:R-:W-:Y:S01]  /*daf0*/  LOP3.LUT R46, R65, 0xff0000, R46, 0xf8, !PT ;  /* 0x00ff0000412e7812 */ /* 0x000fe200078ef82e */
[----:B------:R-:W-:Y:S01]  /*db00*/  HADD2.F32 R59, -RZ, R58.H1_H1 ;  /* 0x3000003aff3b7230 */ /* 0x000fe20000004100 */
[----:B------:R-:W-:Y:S01]  /*db10*/  F2FP.F16.E4M3.UNPACK_B R156, R156 ;  /* 0x0000009cff9c723e */ /* 0x000fe200020006ff */
[----:B------:R-:W-:Y:S01]  /*db20*/  HADD2.F32 R63, -RZ, R60.H1_H1 ;  /* 0x3000003cff3f7230 */ /* 0x000fe20000004100 */
[----:B------:R-:W-:Y:S01]  /*db30*/  F2FP.F16.E4M3.UNPACK_B R60, R56 ;  /* 0x00000038ff3c723e */ /* 0x000fe200020006ff */
[----:B------:R-:W-:-:S02]  /*db40*/  HADD2.F32 R65, -RZ, R158.H0_H0 ;  /* 0x2000009eff417230 */ /* 0x000fc40000004100 */
[-C--:B------:R-:W-:Y:S01]  /*db50*/  FMUL.FTZ R66, R59, R62.reuse ;  /* 0x0000003e3b427220 */ /* 0x080fe20000410000 */
[----:B------:R-:W-:Y:S02]  /*db60*/  HADD2.F32 R158, -RZ, R158.H1_H1 ;  /* 0x3000009eff9e7230 */ /* 0x000fe40000004100 */
[----:B------:R-:W-:Y:S01]  /*db70*/  FMUL.FTZ R56, R63, R62 ;  /* 0x0000003e3f387220 */ /* 0x000fe20000410000 */
[--C-:B------:R-:W-:Y:S02]  /*db80*/  HADD2.F32 R62, -RZ, R61.reuse.H0_H0 ;  /* 0x2000003dff3e7230 */ /* 0x100fe40000004100 */
[----:B------:R-:W-:Y:S02]  /*db90*/  HADD2.F32 R58, -RZ, R60.H0_H0 ;  /* 0x2000003cff3a7230 */ /* 0x000fe40000004100 */
[-C--:B------:R-:W-:Y:S01]  /*dba0*/  FFMA.FTZ R57, R59, R64.reuse, -R56 ;  /* 0x000000403b397223 */ /* 0x080fe20000010838 */
[----:B------:R-:W-:Y:S02]  /*dbb0*/  HADD2.F32 R59, -RZ, R156.H0_H0 ;  /* 0x2000009cff3b7230 */ /* 0x000fe40000004100 */
[----:B------:R-:W-:Y:S01]  /*dbc0*/  FFMA.FTZ R56, R63, R64, R66 ;  /* 0x000000403f387223 */ /* 0x000fe20000010042 */
[-C--:B------:R-:W-:Y:S01]  /*dbd0*/  FMUL.FTZ R67, R62, R65.reuse ;  /* 0x000000413e437220 */ /* 0x080fe20000410000 */
[C---:B------:R-:W-:Y:S01]  /*dbe0*/  FMUL.FTZ R65, R58.reuse, R65 ;  /* 0x000000413a417220 */ /* 0x040fe20000410000 */
[----:B------:R-:W-:Y:S01]  /*dbf0*/  HADD2.F32 R63, -RZ, R61.H1_H1 ;  /* 0x3000003dff3f7230 */ /* 0x000fe20000004100 */
[----:B------:R-:W-:Y:S01]  /*dc00*/  F2FP.F16.E4M3.UNPACK_B R66, R157.H1 ;  /* 0x0000009dff42723e */ /* 0x000fe200030006ff */
[----:B------:R-:W-:Y:S01]  /*dc10*/  HADD2.F32 R60, -RZ, R60.H1_H1 ;  /* 0x3000003cff3c7230 */ /* 0x000fe20000004100 */
[----:B------:R-:W-:Y:S01]  /*dc20*/  F2FP.F16.E4M3.UNPACK_B R64, R55.H1 ;  /* 0x00000037ff40723e */ /* 0x000fe200030006ff */
[-C--:B------:R-:W-:Y:S01]  /*dc30*/  FFMA.FTZ R58, R58, R59.reuse, -R67 ;  /* 0x0000003b3a3a7223 */ /* 0x080fe20000010843 */
[----:B------:R-:W-:Y:S01]  /*dc40*/  FFMA.FTZ R59, R62, R59, R65 ;  /* 0x0000003b3e3b7223 */ /* 0x000fe20000010041 */
[----:B------:R-:W-:Y:S01]  /*dc50*/  HADD2.F32 R156, -RZ, R156.H1_H1 ;  /* 0x3000009cff9c7230 */ /* 0x000fe20000004100 */
[----:B------:R-:W-:Y:S01]  /*dc60*/  F2FP.F16.E4M3.UNPACK_B R67, R155.H1 ;  /* 0x0000009bff43723e */ /* 0x000fe200030006ff */
[----:B------:R-:W-:Y:S01]  /*dc70*/  FMUL.FTZ R61, R63, R158 ;  /* 0x0000009e3f3d7220 */ /* 0x000fe20000410000 */
[----:B------:R-:W-:Y:S01]  /*dc80*/  F2FP.F16.E4M3.UNPACK_B R62, R54.H1 ;  /* 0x00000036ff3e723e */ /* 0x000fe200030006ff */
[----:B------:R-:W-:-:S02]  /*dc90*/  HADD2.F32 R74, -RZ, R66.H0_H0 ;  /* 0x20000042ff4a7230 */ /* 0x000fc40000004100 */
[C---:B------:R-:W-:Y:S01]  /*dca0*/  FMUL.FTZ R158, R60.reuse, R158 ;  /* 0x0000009e3c9e7220 */ /* 0x040fe20000410000 */
[----:B------:R-:W-:Y:S02]  /*dcb0*/  HADD2.F32 R73, -RZ, R66.H1_H1 ;  /* 0x30000042ff497230 */ /* 0x000fe40000004100 */
[-C--:B------:R-:W-:Y:S01]  /*dcc0*/  FFMA.FTZ R61, R60, R156.reuse, -R61 ;  /* 0x0000009c3c3d7223 */ /* 0x080fe2000001083d */
[--C-:B------:R-:W-:Y:S02]  /*dcd0*/  HADD2.F32 R66, -RZ, R64.reuse.H1_H1 ;  /* 0x30000040ff427230 */ /* 0x100fe40000004100 */
[----:B------:R-:W-:Y:S01]  /*dce0*/  FFMA.FTZ R60, R63, R156, R158 ;  /* 0x0000009c3f3c7223 */ /* 0x000fe2000001009e */
[----:B------:R-:W-:Y:S01]  /*dcf0*/  HADD2.F32 R65, -RZ, R64.H0_H0 ;  /* 0x20000040ff417230 */ /* 0x000fe20000004100 */
[----:B------:R-:W-:Y:S01]  /*dd00*/  F2FP.F16.E4M3.UNPACK_B R157, R157 ;  /* 0x0000009dff9d723e */ /* 0x000fe200020006ff */
[----:B------:R-:W-:Y:S02]  /*dd10*/  HADD2.F32 R72, -RZ, R67.H0_H0 ;  /* 0x20000043ff487230 */ /* 0x000fe40000004100 */
[----:B------:R-:W-:Y:S01]  /*dd20*/  FMUL.FTZ R75, R66, R73 ;  /* 0x00000049424b7220 */ /* 0x000fe20000410000 */
[----:B------:R-:W-:-:S02]  /*dd30*/  HADD2.F32 R64, -RZ, R62.H1_H1 ;  /* 0x3000003eff407230 */ /* 0x000fc40000004100 */
[----:B------:R-:W-:Y:S01]  /*dd40*/  FMUL.FTZ R76, R65, R74 ;  /* 0x0000004a414c7220 */ /* 0x000fe20000410000 */
[----:B------:R-:W-:Y:S01]  /*dd50*/  HADD2.F32 R67, -RZ, R67.H1_H1 ;  /* 0x30000043ff437230 */ /* 0x000fe20000004100 */
[----:B------:R-:W-:Y:S01]  /*dd60*/  F2FP.F16.E4M3.UNPACK_B R54, R54 ;  /* 0x00000036ff36723e */ /* 0x000fe200020006ff */
[----:B------:R-:W-:Y:S02]  /*dd70*/  HADD2.F32 R63, -RZ, R62.H0_H0 ;  /* 0x2000003eff3f7230 */ /* 0x000fe40000004100 */
[C---:B------:R-:W-:Y:S01]  /*dd80*/  FMUL.FTZ R73, R64.reuse, R73 ;  /* 0x0000004940497220 */ /* 0x040fe20000410000 */
[----:B------:R-:W-:Y:S01]  /*dd90*/  F2FP.F16.E4M3.UNPACK_B R155, R155 ;  /* 0x0000009bff9b723e */ /* 0x000fe200020006ff */
[----:B------:R-:W-:Y:S01]  /*dda0*/  FFMA.FTZ R75, R64, R67, -R75 ;  /* 0x00000043404b7223 */ /* 0x000fe2000001084b */
[----:B------:R-:W-:Y:S01]  /*ddb0*/  F2FP.F16.E4M3.UNPACK_B R64, R55 ;  /* 0x00000037ff40723e */ /* 0x000fe200020006ff */
[C---:B------:R-:W-:Y:S01]  /*ddc0*/  FMUL.FTZ R74, R63.reuse, R74 ;  /* 0x0000004a3f4a7220 */ /* 0x040fe20000410000 */
[----:B------:R-:W-:Y:S01]  /*ddd0*/  FFMA.FTZ R62, R63, R72, -R76 ;  /* 0x000000483f3e7223 */ /* 0x000fe2000001084c */
[----:B------:R-:W-:Y:S01]  /*dde0*/  FFMA.FTZ R76, R66, R67, R73 ;  /* 0x00000043424c7223 */ /* 0x000fe20000010049 */
[----:B------:R-:W-:-:S02]  /*ddf0*/  HADD2.F32 R55, -RZ, R54.H0_H0 ;  /* 0x20000036ff377230 */ /* 0x000fc40000004100 */
[----:B------:R-:W-:Y:S01]  /*de00*/  FFMA.FTZ R63, R65, R72, R74 ;  /* 0x00000048413f7223 */ /* 0x000fe2000001004a */
[--C-:B------:R-:W-:Y:S01]  /*de10*/  HADD2.F32 R72, -RZ, R157.reuse.H0_H0 ;  /* 0x2000009dff487230 */ /* 0x100fe20000004100 */
[----:B------:R-:W-:Y:S01]  /*de20*/  F2FP.SATFINITE.E4M3.F32.PACK_AB_MERGE_C R48, R57, R48, RZ ;  /* 0x000000303930723e */ /* 0x000fe200048070ff */
[--C-:B------:R-:W-:Y:S01]  /*de30*/  HADD2.F32 R65, -RZ, R64.reuse.H0_H0 ;  /* 0x20000040ff417230 */ /* 0x100fe20000004100 */
[----:B------:R-:W-:Y:S01]  /*de40*/  F2FP.F16.E4M3.UNPACK_B R57, R41 ;  /* 0x00000029ff39723e */ /* 0x000fe200020006ff */
[----:B------:R-:W-:Y:S01]  /*de50*/  HADD2.F32 R157, -RZ, R157.H1_H1 ;  /* 0x3000009dff9d7230 */ /* 0x000fe20000004100 */
[----:B------:R-:W-:Y:S01]  /*de60*/  F2FP.SATFINITE.E4M3.F32.PACK_AB_MERGE_C R76, R76, R63, RZ ;  /* 0x0000003f4c4c723e */ /* 0x000fe200048070ff */
[----:B------:R-:W-:Y:S02]  /*de70*/  HADD2.F32 R64, -RZ, R64.H1_H1 ;  /* 0x30000040ff407230 */ /* 0x000fe40000004100 */
[----:B------:R-:W-:Y:S01]  /*de80*/  FMUL.FTZ R74, R65, R72 ;  /* 0x00000048414a7220 */ /* 0x000fe20000410000 */
[----:B------:R-:W-:Y:S01]  /*de90*/  HADD2.F32 R66, -RZ, R155.H0_H0 ;  /* 0x2000009bff427230 */ /* 0x000fe20000004100 */
[----:B------:R-:W-:Y:S01]  /*dea0*/  F2FP.F16.E4M3.UNPACK_B R63, R46 ;  /* 0x0000002eff3f723e */ /* 0x000fe200020006ff */
[----:B------:R-:W-:-:S02]  /*deb0*/  HADD2.F32 R54, -RZ, R54.H1_H1 ;  /* 0x30000036ff367230 */ /* 0x000fc40000004100 */
[-C--:B------:R-:W-:Y:S01]  /*dec0*/  FMUL.FTZ R67, R64, R157.reuse ;  /* 0x0000009d40437220 */ /* 0x080fe20000410000 */
[----:B------:R-:W-:Y:S02]  /*ded0*/  HADD2.F32 R155, -RZ, R155.H1_H1 ;  /* 0x3000009bff9b7230 */ /* 0x000fe40000004100 */
[C---:B------:R-:W-:Y:S01]  /*dee0*/  FMUL.FTZ R72, R55.reuse, R72 ;  /* 0x0000004837487220 */ /* 0x040fe20000410000 */
[----:B------:R-:W-:Y:S01]  /*def0*/  FFMA.FTZ R74, R55, R66, -R74 ;  /* 0x00000042374a7223 */ /* 0x000fe2000001084a */
[C---:B------:R-:W-:Y:S01]  /*df00*/  FMUL.FTZ R157, R54.reuse, R157 ;  /* 0x0000009d369d7220 */ /* 0x040fe20000410000 */
[----:B------:R-:W-:Y:S01]  /*df10*/  F2FP.SATFINITE.E4M3.F32.PACK_AB_MERGE_C R55, R61, R58, R48 ;  /* 0x0000003a3d37723e */ /* 0x000fe20004807030 */
[----:B------:R-:W-:Y:S01]  /*df20*/  FFMA.FTZ R67, R54, R155, -R67 ;  /* 0x0000009b36437223 */ /* 0x000fe20000010843 */
[----:B------:R-:W-:Y:S01]  /*df30*/  F2FP.SATFINITE.E4M3.F32.PACK_AB_MERGE_C R54, R56, R53, RZ ;  /* 0x000000353836723e */ /* 0x000fe200048070ff */
[----:B------:R-:W-:Y:S01]  /*df40*/  HADD2.F32 R56, -RZ, R57.H0_H0 ;  /* 0x20000039ff387230 */ /* 0x000fe20000004100 */
[----:B------:R-:W-:Y:S01]  /*df50*/  F2FP.SATFINITE.E4M3.F32.PACK_AB_MERGE_C R53, R75, R62, RZ ;  /* 0x0000003e4b35723e */ /* 0x000fe200048070ff */
[----:B------:R-:W-:Y:S01]  /*df60*/  FFMA.FTZ R72, R65, R66, R72 ;  /* 0x0000004241487223 */ /* 0x000fe20000010048 */
[----:B------:R-:W-:Y:S01]  /*df70*/  F2FP.F16.E4M3.UNPACK_B R62, R45 ;  /* 0x0000002dff3e723e */ /* 0x000fe200020006ff */
[----:B------:R-:W-:Y:S01]  /*df80*/  FFMA.FTZ R157, R64, R155, R157 ;  /* 0x0000009b409d7223 */ /* 0x000fe2000001009d */
[----:B------:R-:W-:Y:S01]  /*df90*/  F2FP.SATFINITE.E4M3.F32.PACK_AB_MERGE_C R54, R60, R59, R54 ;  /* 0x0000003b3c36723e */ /* 0x000fe20004807036 */
[----:B------:R-:W-:Y:S01]  /*dfa0*/  HADD2.F32 R59, -RZ, R63.H0_H0 ;  /* 0x2000003fff3b7230 */ /* 0x000fe20000004100 */
[----:B------:R-:W-:Y:S01]  /*dfb0*/  F2FP.F16.E4M3.UNPACK_B R60, R44 ;  /* 0x0000002cff3c723e */ /* 0x000fe200020006ff */
[--C-:B------:R-:W-:Y:S01]  /*dfc0*/  HADD2.F32 R58, -RZ, R62.reuse.H0_H0 ;  /* 0x2000003eff3a7230 */ /* 0x100fe20000004100 */
[----:B------:R-:W-:Y:S01]  /*dfd0*/  F2FP.SATFINITE.E4M3.F32.PACK_AB_MERGE_C R53, R67, R74, R53 ;  /* 0x0000004a4335723e */ /* 0x000fe20004807035 */
[----:B------:R-:W-:-:S02]  /*dfe0*/  HADD2.F32 R62, -RZ, R62.H1_H1 ;  /* 0x3000003eff3e7230 */ /* 0x000fc40000004100 */
[-C--:B------:R-:W-:Y:S01]  /*dff0*/  FMUL.FTZ R67, R56, R59.reuse ;  /* 0x0000003b38437220 */ /* 0x080fe20000410000 */
[--C-:B------:R-:W-:Y:S02]  /*e000*/  HADD2.F32 R61, -RZ, R60.reuse.H0_H0 ;  /* 0x2000003cff3d7230 */ /* 0x100fe40000004100 */
[----:B------:R-:W-:Y:S01]  /*e010*/  FMUL.FTZ R65, R58, R59 ;  /* 0x0000003b3a417220 */ /* 0x000fe20000410000 */
[----:B------:R-:W-:Y:S01]  /*e020*/  HADD2.F32 R63, -RZ, R63.H1_H1 ;  /* 0x3000003fff3f7230 */ /* 0x000fe20000004100 */
[----:B------:R-:W-:Y:S01]  /*e030*/  F2FP.F16.E4M3.UNPACK_B R44, R44.H1 ;  /* 0x0000002cff2c723e */ /* 0x000fe200030006ff */
[----:B------:R-:W-:Y:S02]  /*e040*/  HADD2.F32 R59, -RZ, R57.H1_H1 ;  /* 0x30000039ff3b7230 */ /* 0x000fe40000004100 */
[-C--:B------:R-:W-:Y:S01]  /*e050*/  FFMA.FTZ R56, R56, R61.reuse, -R65 ;  /* 0x0000003d38387223 */ /* 0x080fe20000010841 */
[----:B------:R-:W-:Y:S01]  /*e060*/  FFMA.FTZ R57, R58, R61, R67 ;  /* 0x0000003d3a397223 */ /* 0x000fe20000010043 */
[----:B------:R-:W-:-:S02]  /*e070*/  HADD2.F32 R61, -RZ, R60.H1_H1 ;  /* 0x3000003cff3d7230 */ /* 0x000fc40000004100 */
[CC--:B------:R-:W-:Y:S01]  /*e080*/  FMUL.FTZ R64, R62.reuse, R63.reuse ;  /* 0x0000003f3e407220 */ /* 0x0c0fe20000410000 */
[C---:B------:R-:W-:Y:S01]  /*e090*/  FMUL.FTZ R65, R59.reuse, R63 ;  /* 0x0000003f3b417220 */ /* 0x040fe20000410000 */
[----:B------:R-:W-:Y:S02]  /*e0a0*/  F2FP.F16.E4M3.UNPACK_B R60, R45.H1 ;  /* 0x0000002dff3c723e */ /* 0x000fe400030006ff */
[----:B------:R-:W-:Y:S01]  /*e0b0*/  F2FP.F16.E4M3.UNPACK_B R63, R46.H1 ;  /* 0x0000002eff3f723e */ /* 0x000fe200030006ff */
[----:B------:R-:W-:Y:S01]  /*e0c0*/  FFMA.FTZ R46, R62, R61, R65 ;  /* 0x0000003d3e2e7223 */ /* 0x000fe20000010041 */
[----:B------:R-:W-:Y:S01]  /*e0d0*/  F2FP.F16.E4M3.UNPACK_B R58, R41.H1 ;  /* 0x00000029ff3a723e */ /* 0x000fe200030006ff */
[----:B------:R-:W-:Y:S01]  /*e0e0*/  FFMA.FTZ R41, R59, R61, -R64 ;  /* 0x0000003d3b297223 */ /* 0x000fe20000010840 */
[----:B------:R-:W-:Y:S01]  /*e0f0*/  HADD2.F32 R59, -RZ, R60.H0_H0 ;  /* 0x2000003cff3b7230 */ /* 0x000fe20000004100 */
[----:B------:R-:W-:Y:S01]  /*e100*/  F2FP.F16.E4M3.UNPACK_B R73, R42 ;  /* 0x0000002aff49723e */ /* 0x000fe200020006ff */
[----:B------:R-:W-:Y:S01]  /*e110*/  HADD2.F32 R62, -RZ, R63.H0_H0 ;  /* 0x2000003fff3e7230 */ /* 0x000fe20000004100 */
[----:B------:R-:W-:Y:S01]  /*e120*/  F2FP.F16.E4M3.UNPACK_B R67, R40.H1 ;  /* 0x00000028ff43723e */ /* 0x000fe200030006ff */
[----:B------:R-:W-:Y:S01]  /*e130*/  HADD2.F32 R45, -RZ, R58.H0_H0 ;  /* 0x2000003aff2d7230 */ /* 0x000fe20000004100 */
[----:B------:R-:W-:Y:S01]  /*e140*/  F2FP.F16.E4M3.UNPACK_B R74, R42.H1 ;  /* 0x0000002aff4a723e */ /* 0x000fe200030006ff */
[----:B------:R-:W-:-:S02]  /*e150*/  HADD2.F32 R61, -RZ, R60.H1_H1 ;  /* 0x3000003cff3d7230 */ /* 0x000fc40000004100 */
[-C--:B------:R-:W-:Y:S01]  /*e160*/  FMUL.FTZ R66, R59, R62.reuse ;  /* 0x0000003e3b427220 */ /* 0x080fe20000410000 */
[----:B------:R-:W-:Y:S02]  /*e170*/  HADD2.F32 R60, -RZ, R44.H0_H0 ;  /* 0x2000002cff3c7230 */ /* 0x000fe40000004100 */
[----:B------:R-:W-:Y:S01]  /*e180*/  FMUL.FTZ R62, R45, R62 ;  /* 0x0000003e2d3e7220 */ /* 0x000fe20000410000 */
[----:B------:R-:W-:Y:S01]  /*e190*/  HADD2.F32 R64, -RZ, R63.H1_H1 ;  /* 0x3000003fff407230 */ /* 0x000fe20000004100 */
[----:B------:R-:W-:Y:S01]  /*e1a0*/  F2FP.SATFINITE.E4M3.F32.PACK_AB_MERGE_C R48, R157, R72, R76 ;  /* 0x000000489d30723e */ /* 0x000fe2000480704c */
[----:B------:R-:W-:Y:S02]  /*e1b0*/  HADD2.F32 R58, -RZ, R58.H1_H1 ;  /* 0x3000003aff3a7230 */ /* 0x000fe40000004100 */
[----:B------:R-:W-:Y:S02]  /*e1c0*/  HADD2.F32 R63, -RZ, R44.H1_H1 ;  /* 0x3000002cff3f7230 */ /* 0x000fe40000004100 */
[----:B------:R-:W-:Y:S01]  /*e1d0*/  FFMA.FTZ R44, R45, R60, -R66 ;  /* 0x0000003c2d2c7223 */ /* 0x000fe20000010842 */
[----:B------:R-:W-:Y:S01]  /*e1e0*/  FMUL.FTZ R65, R61, R64 ;  /* 0x000000403d417220 */ /* 0x000fe20000410000 */
[----:B------:R-:W-:Y:S01]  /*e1f0*/  FFMA.FTZ R45, R59, R60, R62 ;  /* 0x0000003c3b2d7223 */ /* 0x000fe2000001003e */
[C---:B------:R-:W-:Y:S01]  /*e200*/  FMUL.FTZ R64, R58.reuse, R64 ;  /* 0x000000403a407220 */ /* 0x040fe20000410000 */
[----:B------:R-:W-:Y:S01]  /*e210*/  F2FP.F16.E4M3.UNPACK_B R62, R47 ;  /* 0x0000002fff3e723e */ /* 0x000fe200020006ff */
[----:B------:R-:W-:Y:S01]  /*e220*/  FFMA.FTZ R59, R58, R63, -R65 ;  /* 0x0000003f3a3b7223 */ /* 0x000fe20000010841 */
[----:B------:R-:W-:Y:S01]  /*e230*/  F2FP.F16.E4M3.UNPACK_B R60, R43 ;  /* 0x0000002bff3c723e */ /* 0x000fe200020006ff */
[----:B------:R-:W-:Y:S01]  /*e240*/  FFMA.FTZ R58, R61, R63, R64 ;  /* 0x0000003f3d3a7223 */ /* 0x000fe20000010040 */
[----:B------:R-:W-:Y:S01]  /*e250*/  F2FP.F16.E4M3.UNPACK_B R66, R40 ;  /* 0x00000028ff42723e */ /* 0x000fe200020006ff */
[----:B------:R-:W-:Y:S01]  /*e260*/  HADD2.F32 R64, -RZ, R62.H0_H0 ;  /* 0x2000003eff407230 */ /* 0x000fe20000004100 */
[----:B------:R-:W-:Y:S01]  /*e270*/  F2FP.F16.E4M3.UNPACK_B R63, R47.H1 ;  /* 0x0000002fff3f723e */ /* 0x000fe200030006ff */
[----:B------:R-:W-:Y:S01]  /*e280*/  HADD2.F32 R40, -RZ, R73.H0_H0 ;  /* 0x20000049ff287230 */ /* 0x000fe20000004100 */
[----:B------:R-:W-:Y:S01]  /*e290*/  F2FP.F16.E4M3.UNPACK_B R43, R43.H1 ;  /* 0x0000002bff2b723e */ /* 0x000fe200030006ff */
[----:B------:R-:W-:Y:S01]  /*e2a0*/  HADD2.F32 R47, -RZ, R60.H0_H0 ;  /* 0x2000003cff2f7230 */ /* 0x000fe20000004100 */
[----:B------:R-:W-:Y:S01]  /*e2b0*/  F2FP.SATFINITE.E4M3.F32.PACK_AB_MERGE_C R44, R59, R44, RZ ;  /* 0x0000002c3b2c723e */ /* 0x000fe200048070ff */
[----:B------:R-:W-:-:S02]  /*e2c0*/  HADD2.F32 R42, -RZ, R66.H0_H0 ;  /* 0x20000042ff2a7230 */ /* 0x000fc40000004100 */
[CC--:B------:R-:W-:Y:S01]  /*e2d0*/  FMUL.FTZ R78, R64.reuse, R40.reuse ;  /* 0x00000028404e7220 */ /* 0x0c0fe20000410000 */
[----:B------:R-:W-:Y:S02]  /*e2e0*/  HADD2.F32 R65, -RZ, R63.H0_H0 ;  /* 0x2000003fff417230 */ /* 0x000fe40000004100 */
[C---:B------:R-:W-:Y:S01]  /*e2f0*/  FMUL.FTZ R75, R47.reuse, R40 ;  /* 0x000000282f4b7220 */ /* 0x040fe20000410000 */
[----:B------:R-:W-:Y:S02]  /*e300*/  HADD2.F32 R76, -RZ, R74.H0_H0 ;  /* 0x2000004aff4c7230 */ /* 0x000fe40000004100 */
[-C--:B------:R-:W-:Y:S01]  /*e310*/  FFMA.FTZ R40, R47, R42.reuse, -R78 ;  /* 0x0000002a2f287223 */ /* 0x080fe2000001084e */
[----:B------:R-:W-:Y:S02]  /*e320*/  HADD2.F32 R61, -RZ, R43.H0_H0 ;  /* 0x2000002bff3d7230 */ /* 0x000fe40000004100 */
[----:B------:R-:W-:Y:S01]  /*e330*/  FFMA.FTZ R42, R64, R42, R75 ;  /* 0x0000002a402a7223 */ /* 0x000fe2000001004b */
[----:B------:R-:W-:-:S02]  /*e340*/  HADD2.F32 R63, -RZ, R63.H1_H1 ;  /* 0x3000003fff3f7230 */ /* 0x000fc40000004100 */
[-C--:B------:R-:W-:Y:S01]  /*e350*/  FMUL.FTZ R80, R65, R76.reuse ;  /* 0x0000004c41507220 */ /* 0x080fe20000410000 */
[----:B------:R-:W-:Y:S02]  /*e360*/  HADD2.F32 R74, -RZ, R74.H1_H1 ;  /* 0x3000004aff4a7230 */ /* 0x000fe40000004100 */
[----:B------:R-:W-:Y:S01]  /*e370*/  FMUL.FTZ R76, R61, R76 ;  /* 0x0000004c3d4c7220 */ /* 0x000fe20000410000 */
[----:B------:R-:W-:Y:S01]  /*e380*/  HADD2.F32 R43, -RZ, R43.H1_H1 ;  /* 0x3000002bff2b7230 */ /* 0x000fe20000004100 */
[----:B------:R-:W-:Y:S01]  /*e390*/  F2FP.SATFINITE.E4M3.F32.PACK_AB_MERGE_C R45, R58, R45, RZ ;  /* 0x0000002d3a2d723e */ /* 0x000fe200048070ff */
[----:B------:R-:W-:Y:S01]  /*e3a0*/  HADD2.F32 R72, -RZ, R67.H0_H0 ;  /* 0x20000043ff487230 */ /* 0x000fe20000004100 */
[----:B------:R-:W-:Y:S01]  /*e3b0*/  F2FP.SATFINITE.E4M3.F32.PACK_AB_MERGE_C R41, R41, R56, R44 ;  /* 0x000000382929723e */ /* 0x000fe2000480702c */
[----:B------:R-:W-:Y:S01]  /*e3c0*/  HADD2.F32 R62, -RZ, R62.H1_H1 ;  /* 0x3000003eff3e7230 */ /* 0x000fe20000004100 */
[----:B------:R-:W-:Y:S01]  /*e3d0*/  F2FP.SATFINITE.E4M3.F32.PACK_AB_MERGE_C R45, R46, R57, R45 ;  /* 0x000000392e2d723e */ /* 0x000fe2000480702d */
[----:B------:R-:W-:-:S02]  /*e3e0*/  HADD2.F32 R73, -RZ, R73.H1_H1 ;  /* 0x30000049ff497230 */ /* 0x000fc40000004100 */
[----:B------:R-:W-:Y:S01]  /*e3f0*/  FFMA.FTZ R80, R61, R72, -R80 ;  /* 0x000000483d507223 */ /* 0x000fe20000010850 */
[----:B------:R-:W-:Y:S02]  /*e400*/  HADD2.F32 R47, -RZ, R66.H1_H1 ;  /* 0x30000042ff2f7230 */ /* 0x000fe40000004100 */
[-C--:B------:R-:W-:Y:S01]  /*e410*/  FMUL.FTZ R66, R63, R74.reuse ;  /* 0x0000004a3f427220 */ /* 0x080fe20000410000 */
[----:B------:R-:W-:Y:S02]  /*e420*/  HADD2.F32 R60, -RZ, R60.H1_H1 ;  /* 0x3000003cff3c7230 */ /* 0x000fe40000004100 */
[----:B------:R-:W-:Y:S01]  /*e430*/  FMUL.FTZ R74, R43, R74 ;  /* 0x0000004a2b4a7220 */ /* 0x000fe20000410000 */
[----:B------:R-:W-:Y:S02]  /*e440*/  HADD2.F32 R64, -RZ, R67.H1_H1 ;  /* 0x30000043ff407230 */ /* 0x000fe40000004100 */
[-C--:B------:R-:W-:Y:S01]  /*e450*/  FMUL.FTZ R61, R62, R73.reuse ;  /* 0x000000493e3d7220 */ /* 0x080fe20000410000 */
[----:B------:R-:W-:Y:S01]  /*e460*/  FFMA.FTZ R76, R65, R72, R76 ;  /* 0x00000048414c7223 */ /* 0x000fe2000001004c */
[----:B------:R-:W-:Y:S01]  /*e470*/  FMUL.FTZ R73, R60, R73 ;  /* 0x000000493c497220 */ /* 0x000fe20000410000 */
[----:B------:R-:W-:-:S02]  /*e480*/  IMAD.MOV.U32 R44, RZ, RZ, R54 ;  /* 0x000000ffff2c7224 */ /* 0x000fc400078e0036 */
[-C--:B------:R-:W-:Y:S01]  /*e490*/  FFMA.FTZ R43, R43, R64.reuse, -R66 ;  /* 0x000000402b2b7223 */ /* 0x080fe20000010842 */
[----:B------:R-:W-:Y:S01]  /*e4a0*/  FFMA.FTZ R63, R63, R64, R74 ;  /* 0x000000403f3f7223 */ /* 0x000fe2000001004a */
[-C--:B------:R-:W-:Y:S01]  /*e4b0*/  FFMA.FTZ R61, R60, R47.reuse, -R61 ;  /* 0x0000002f3c3d7223 */ /* 0x080fe2000001083d */
[----:B------:R-:W-:Y:S01]  /*e4c0*/  FFMA.FTZ R73, R62, R47, R73 ;  /* 0x0000002f3e497223 */ /* 0x000fe20000010049 */
[----:B------:R-:W-:Y:S01]  /*e4d0*/  IMAD.MOV.U32 R46, RZ, RZ, R48 ;  /* 0x000000ffff2e7224 */ /* 0x000fe200078e0030 */
[----:B------:R-:W-:Y:S02]  /*e4e0*/  F2FP.SATFINITE.E4M3.F32.PACK_AB_MERGE_C R43, R43, R80, RZ ;  /* 0x000000502b2b723e */ /* 0x000fe400048070ff */
[----:B------:R-:W-:Y:S02]  /*e4f0*/  F2FP.SATFINITE.E4M3.F32.PACK_AB_MERGE_C R63, R63, R76, RZ ;  /* 0x0000004c3f3f723e */ /* 0x000fe400048070ff */
[----:B------:R-:W-:Y:S01]  /*e500*/  F2FP.SATFINITE.E4M3.F32.PACK_AB_MERGE_C R43, R61, R40, R43 ;  /* 0x000000283d2b723e */ /* 0x000fe2000480702b */
[----:B------:R-:W-:Y:S01]  /*e510*/  IMAD.MOV.U32 R40, RZ, RZ, R55 ;  /* 0x000000ffff287224 */ /* 0x000fe200078e0037 */
[----:B------:R-:W-:Y:S01]  /*e520*/  F2FP.SATFINITE.E4M3.F32.PACK_AB_MERGE_C R47, R73, R42, R63 ;  /* 0x0000002a492f723e */ /* 0x000fe2000480703f */
[----:B------:R-:W-:-:S07]  /*e530*/  IMAD.MOV.U32 R42, RZ, RZ, R53 ;  /* 0x000000ffff2a7224 */ /* 0x000fce00078e0035 */
.L_x_418:
[----:B------:R-:W-:Y:S05]  /*e540*/  BSYNC B2 ;  /* 0x0000000000027941 */ /* 0x000fea0003800000 */
.L_x_417:
[----:B------:R-:W-:-:S13]  /*e550*/  ISETP.GE.AND P3, PT, R51, R154, PT ;  /* 0x0000009a3300720c */ /* 0x000fda0003f66270 */
[--C-:B------:R-:W-:Y:S02]  /*e560*/  @!P3 SHF.R.S32.HI R53, RZ, 0x1f, R51.reuse ;  /* 0x0000001fff35b819 */ /* 0x100fe40000011433 */
[----:B------:R-:W-:-:S04]  /*e570*/  @!P3 IADD3 R51, P4, P5, R116, R136, R51 ;  /* 0x000000887433b210 */ /* 0x000fc80007d9e033 */
[----:B------:R-:W-:Y:S02]  /*e580*/  @!P3 IADD3.X R54, R4, R52, R53, P4, P5 ;  /* 0x000000340436b210 */ /* 0x000fe400027ea435 */
[----:B------:R-:W-:-:S04]  /*e590*/  IADD3 R48, P4, R49, R124, RZ ;  /* 0x0000007c31307210 */ /* 0x000fc80007f9e0ff */
[----:B------:R-:W-:Y:S02]  /*e5a0*/  IADD3.X R49, R50, R125, RZ, P4, !PT ;  /* 0x0000007d32317210 */ /* 0x000fe400027fe4ff */
[----:B------:R-:W-:-:S03]  /*e5b0*/  @!P3 IADD3 R50, P4, R51, R124, RZ ;  /* 0x0000007c3332b210 */ /* 0x000fc60007f9e0ff */
[----:B-1----:R4:W-:Y:S02]  /*e5c0*/  STG.E.128 desc[UR54][R48.64], R40 ;  /* 0x0000002830007986 */ /* 0x0029e4000c101d36 */
[----:B------:R-:W-:-:S05]  /*e5d0*/  @!P3 IMAD.X R51, R54, 0x1, R125, P4 ;  /* 0x000000013633b824 */ /* 0x000fca00020e067d */
[----:B---3--:R4:W-:Y:S03]  /*e5e0*/  @!P3 STG.E.128 desc[UR54][R50.64], R44 ;  /* 0x0000002c3200b986 */ /* 0x0089e6000c101d36 */
.L_x_416:
[----:B------:R-:W-:Y:S05]  /*e5f0*/  BSYNC B1 ;  /* 0x0000000000017941 */ /* 0x000fea0003800000 */
.L_x_415:
[----:B------:R-:W-:-:S13]  /*e600*/  ISETP.NE.AND P3, PT, R36, RZ, PT ;  /* 0x000000ff2400720c */ /* 0x000fda0003f65270 */
[----:B------:R-:W-:Y:S05]  /*e610*/  @!P3 BRA `(.L_x_369) ;  /* 0x0000001000bcb947 */ /* 0x000fea0003800000 */
[----:B-1--4-:R-:W3:Y:S01]  /*e620*/  LDL R40, [R1+0x10] ;  /* 0x0000100001287983 */ /* 0x012ee20000100800 */
[----:B------:R-:W-:Y:S01]  /*e630*/  IADD3 R49, P3, P4, R116, R136, R29 ;  /* 0x0000008874317210 */ /* 0x000fe20007c7e01d */
[----:B------:R-:W-:Y:S01]  /*e640*/  BSSY B1, `(.L_x_419) ;  /* 0x00000ec000017945 */ /* 0x000fe20003800000 */
[----:B---3--:R-:W-:Y:S02]  /*e650*/  LOP3.LUT P5, RZ, R40, 0x1, RZ, 0xc0, !PT ;  /* 0x0000000128ff7812 */ /* 0x008fe400078ac0ff */
[----:B------:R-:W-:Y:S02]  /*e660*/  IADD3.X R40, R4, R52, R32, P3, P4 ;  /* 0x0000003404287210 */ /* 0x000fe40001fe8420 */
[----:B------:R-:W-:Y:S02]  /*e670*/  IADD3 R48, P3, R49, R124, RZ ;  /* 0x0000007c31307210 */ /* 0x000fe40007f7e0ff */
[----:B------:R-:W-:-:S03]  /*e680*/  SEL R159, R99, R159, !P5 ;  /* 0x0000009f639f7207 */ /* 0x000fc60006800000 */
[----:B------:R-:W-:Y:S01]  /*e690*/  IMAD.X R49, R40, 0x1, R125, P3 ;  /* 0x0000000128317824 */ /* 0x000fe200018e067d */
[----:B------:R-:W-:Y:S02]  /*e6a0*/  SHF.R.S32.HI R40, RZ, 0x1f, R159 ;  /* 0x0000001fff287819 */ /* 0x000fe4000001149f */
[----:B------:R-:W-:Y:S02]  /*e6b0*/  ISETP.GE.AND P3, PT, R6, R133, PT ;  /* 0x000000850600720c */ /* 0x000fe40003f66270 */
        /* <DEDUP_REMOVED lines=12> */
[----:B------:R-:W-:-:S03]  /*e780*/  IMAD.IADD R41, R16, 0x1, R41 ;  /* 0x0000000110297824 */ /* 0x000fc600078e0229 */
[----:B------:R-:W-:-:S03]  /*e790*/  IADD3 R44, R16, R43, RZ ;  /* 0x0000002b102c7210 */ /* 0x000fc60007ffe0ff */
[----:B------:R-:W1:Y:S04]  /*e7a0*/  LDS.128 R40, [R41+0x1a400] ;  /* 0x01a4000029287984 */ /* 0x000e680000000c00 */
[----:B------:R-:W3:Y:S01]  /*e7b0*/  LDS.128 R44, [R44+0x1a400] ;  /* 0x01a400002c2c7984 */ /* 0x000ee20000000c00 */
[----:B------:R-:W-:Y:S05]  /*e7c0*/  @P3 BRA `(.L_x_420) ;  /* 0x0000000c004c3947 */ /* 0x000fea0003800000 */
[----:B------:R-:W-:Y:S01]  /*e7d0*/  SHF.R.U32.HI R53, RZ, 0x8, R85 ;  /* 0x00000008ff357819 */ /* 0x000fe20000011655 */
[----:B-1----:R-:W-:Y:S01]  /*e7e0*/  IMAD.MOV.U32 R50, RZ, RZ, R41 ;  /* 0x000000ffff327224 */ /* 0x002fe200078e0029 */
[----:B------:R-:W-:Y:S01]  /*e7f0*/  SHF.R.U32.HI R66, RZ, 0x10, R85 ;  /* 0x00000010ff427819 */ /* 0x000fe20000011655 */
[----:B---3--:R-:W-:Y:S01]  /*e800*/  IMAD.MOV.U32 R58, RZ, RZ, R44 ;  /* 0x000000ffff3a7224 */ /* 0x008fe200078e002c */
[----:B------:R-:W-:Y:S01]  /*e810*/  LOP3.LUT R54, R85, 0xff0000ff, RZ, 0xc0, !PT ;  /* 0xff0000ff55367812 */ /* 0x000fe200078ec0ff */
[----:B------:R-:W-:Y:S01]  /*e820*/  IMAD.SHL.U32 R41, R53, 0x100, RZ ;  /* 0x0000010035297824 */ /* 0x000fe200078e00ff */
[----:B------:R-:W-:Y:S01]  /*e830*/  SHF.R.U32.HI R61, RZ, 0x8, R69 ;  /* 0x00000008ff3d7819 */ /* 0x000fe20000011645 */
[----:B------:R-:W-:Y:S01]  /*e840*/  IMAD.MOV.U32 R53, RZ, RZ, R42 ;  /* 0x000000ffff357224 */ /* 0x000fe200078e002a */
[----:B------:R-:W-:Y:S01]  /*e850*/  SHF.R.U32.HI R60, RZ, 0x8, R71 ;  /* 0x00000008ff3c7819 */ /* 0x000fe20000011647 */
[----:B------:R-:W-:Y:S01]  /*e860*/  IMAD.U32 R42, R66, 0x10000, RZ ;  /* 0x00010000422a7824 */ /* 0x000fe200078e00ff */
[----:B------:R-:W-:Y:S01]  /*e870*/  SHF.R.U32.HI R64, RZ, 0x8, R87 ;  /* 0x00000008ff407819 */ /* 0x000fe20000011657 */
[----:B------:R-:W-:Y:S01]  /*e880*/  IMAD.SHL.U32 R44, R61, 0x100, RZ ;  /* 0x000001003d2c7824 */ /* 0x000fe200078e00ff */
[----:B------:R-:W-:Y:S01]  /*e890*/  LOP3.LUT R41, R54, 0xff00, R41, 0xf8, !PT ;  /* 0x0000ff0036297812 */ /* 0x000fe200078ef829 */
[----:B------:R-:W-:Y:S01]  /*e8a0*/  IMAD.SHL.U32 R54, R60, 0x100, RZ ;  /* 0x000001003c367824 */ /* 0x000fe200078e00ff */
[----:B------:R-:W-:Y:S01]  /*e8b0*/  SHF.R.U32.HI R62, RZ, 0x10, R87 ;  /* 0x00000010ff3e7819 */ /* 0x000fe20000011657 */
[----:B------:R-:W-:Y:S01]  /*e8c0*/  IMAD.MOV.U32 R56, RZ, RZ, R40 ;  /* 0x000000ffff387224 */ /* 0x000fe200078e0028 */
        /* <DEDUP_REMOVED lines=9> */
[----:B------:R-:W-:Y:S02]  /*e960*/  F2FP.F16.E4M3.UNPACK_B R62, R150.H1 ;  /* 0x00000096ff3e723e */ /* 0x000fe400030006ff */
[----:B------:R-:W-:Y:S02]  /*e970*/  F2FP.F16.E4M3.UNPACK_B R59, R58.H1 ;  /* 0x0000003aff3b723e */ /* 0x000fe400030006ff */
[----:B------:R-:W-:Y:S02]  /*e980*/  F2FP.F16.E4M3.UNPACK_B R57, R56.H1 ;  /* 0x00000038ff39723e */ /* 0x000fe400030006ff */
[----:B------:R-:W-:Y:S01]  /*e990*/  LOP3.LUT R40, R40, 0xff0000, R41, 0xf8, !PT ;  /* 0x00ff000028287812 */ /* 0x000fe200078ef829 */
[----:B------:R-:W-:Y:S01]  /*e9a0*/  HADD2.F32 R41, -RZ, R62.H0_H0 ;  /* 0x2000003eff297230 */ /* 0x000fe20000004100 */
[----:B------:R-:W-:Y:S01]  /*e9b0*/  F2FP.F16.E4M3.UNPACK_B R60, R152.H1 ;  /* 0x00000098ff3c723e */ /* 0x000fe200030006ff */
[----:B------:R-:W-:Y:S01]  /*e9c0*/  HADD2.F32 R55, -RZ, R59.H0_H0 ;  /* 0x2000003bff377230 */ /* 0x000fe20000004100 */
[----:B------:R-:W-:Y:S01]  /*e9d0*/  SHF.R.U32.HI R63, RZ, 0x10, R69 ;  /* 0x00000010ff3f7819 */ /* 0x000fe20000011645 */
[----:B------:R-:W-:Y:S01]  /*e9e0*/  HADD2.F32 R54, -RZ, R57.H0_H0 ;  /* 0x20000039ff367230 */ /* 0x000fe20000004100 */
[----:B------:R-:W-:Y:S01]  /*e9f0*/  SHF.R.U32.HI R65, RZ, 0x10, R71 ;  /* 0x00000010ff417819 */ /* 0x000fe20000011647 */
[----:B------:R-:W-:-:S02]  /*ea00*/  HADD2.F32 R61, -RZ, R60.H0_H0 ;  /* 0x2000003cff3d7230 */ /* 0x000fc40000004100 */
[-C--:B------:R-:W-:Y:S01]  /*ea10*/  FMUL.FTZ R67, R55, R41.reuse ;  /* 0x0000002937437220 */ /* 0x080fe20000410000 */
[----:B------:R-:W-:Y:S02]  /*ea20*/  IMAD.U32 R63, R63, 0x10000, RZ ;  /* 0x000100003f3f7824 */ /* 0x000fe400078e00ff */
[C---:B------:R-:W-:Y:S01]  /*ea30*/  FMUL.FTZ R66, R54.reuse, R41 ;  /* 0x0000002936427220 */ /* 0x040fe20000410000 */
[----:B------:R-:W-:Y:S01]  /*ea40*/  SHF.L.U32 R65, R65, 0x10, RZ ;  /* 0x0000001041417819 */ /* 0x000fe200000006ff */
[-C--:B------:R-:W-:Y:S01]  /*ea50*/  FFMA.FTZ R54, R54, R61.reuse, -R67 ;  /* 0x0000003d36367223 */ /* 0x080fe20000010843 */
[----:B------:R-:W-:Y:S02]  /*ea60*/  HADD2.F32 R57, -RZ, R57.H1_H1 ;  /* 0x30000039ff397230 */ /* 0x000fe40000004100 */
[----:B------:R-:W-:Y:S01]  /*ea70*/  FFMA.FTZ R55, R55, R61, R66 ;  /* 0x0000003d37377223 */ /* 0x000fe20000010042 */
[----:B------:R-:W-:Y:S01]  /*ea80*/  HADD2.F32 R61, -RZ, R62.H1_H1 ;  /* 0x3000003eff3d7230 */ /* 0x000fe20000004100 */
[----:B------:R-:W-:Y:S01]  /*ea90*/  LOP3.LUT R44, R44, 0xff0000, R63, 0xf8, !PT ;  /* 0x00ff00002c2c7812 */ /* 0x000fe200078ef83f */
[----:B------:R-:W-:Y:S01]  /*eaa0*/  HADD2.F32 R62, -RZ, R59.H1_H1 ;  /* 0x3000003bff3e7230 */ /* 0x000fe20000004100 */
[----:B------:R-:W-:Y:S01]  /*eab0*/  F2FP.F16.E4M3.UNPACK_B R150, R150 ;  /* 0x00000096ff96723e */ /* 0x000fe200020006ff */
[----:B------:R-:W-:Y:S01]  /*eac0*/  HADD2.F32 R63, -RZ, R60.H1_H1 ;  /* 0x3000003cff3f7230 */ /* 0x000fe20000004100 */
[----:B------:R-:W-:-:S02]  /*ead0*/  F2FP.F16.E4M3.UNPACK_B R59, R58 ;  /* 0x0000003aff3b723e */ /* 0x000fc400020006ff */
[----:B------:R-:W-:Y:S01]  /*eae0*/  F2FP.F16.E4M3.UNPACK_B R60, R56 ;  /* 0x00000038ff3c723e */ /* 0x000fe200020006ff */
[-C--:B------:R-:W-:Y:S01]  /*eaf0*/  FMUL.FTZ R56, R62, R61.reuse ;  /* 0x0000003d3e387220 */ /* 0x080fe20000410000 */
[----:B------:R-:W-:Y:S01]  /*eb00*/  LOP3.LUT R41, R64, 0xff0000, R65, 0xf8, !PT ;  /* 0x00ff000040297812 */ /* 0x000fe200078ef841 */
[C---:B------:R-:W-:Y:S01]  /*eb10*/  FMUL.FTZ R65, R57.reuse, R61 ;  /* 0x0000003d39417220 */ /* 0x040fe20000410000 */
[----:B------:R-:W-:Y:S01]  /*eb20*/  F2FP.F16.E4M3.UNPACK_B R152, R152 ;  /* 0x00000098ff98723e */ /* 0x000fe200020006ff */
[----:B------:R-:W-:Y:S02]  /*eb30*/  HADD2.F32 R64, -RZ, R150.H0_H0 ;  /* 0x20000096ff407230 */ /* 0x000fe40000004100 */
[-C--:B------:R-:W-:Y:S01]  /*eb40*/  FFMA.FTZ R57, R57, R63.reuse, -R56 ;  /* 0x0000003f39397223 */ /* 0x080fe20000010838 */
[----:B------:R-:W-:Y:S02]  /*eb50*/  HADD2.F32 R61, -RZ, R59.H0_H0 ;  /* 0x2000003bff3d7230 */ /* 0x000fe40000004100 */
[----:B------:R-:W-:Y:S01]  /*eb60*/  FFMA.FTZ R56, R62, R63, R65 ;  /* 0x0000003f3e387223 */ /* 0x000fe20000010041 */
        /* <DEDUP_REMOVED lines=10> */
[----:B------:R-:W-:Y:S01]  /*ec10*/  F2FP.F16.E4M3.UNPACK_B R64, R46.H1 ;  /* 0x0000002eff40723e */ /* 0x000fe200030006ff */
[----:B------:R-:W-:-:S02]  /*ec20*/  HADD2.F32 R152, -RZ, R152.H1_H1 ;  /* 0x30000098ff987230 */ /* 0x000fc40000004100 */
[CC--:B------:R-:W-:Y:S01]  /*ec30*/  FMUL.FTZ R61, R63.reuse, R150.reuse ;  /* 0x000000963f3d7220 */ /* 0x0c0fe20000410000 */
[C---:B------:R-:W-:Y:S01]  /*ec40*/  FMUL.FTZ R150, R60.reuse, R150 ;  /* 0x000000963c967220 */ /* 0x040fe20000410000 */
[----:B------:R-:W-:Y:S01]  /*ec50*/  F2FP.F16.E4M3.UNPACK_B R66, R153.H1 ;  /* 0x00000099ff42723e */ /* 0x000fe200030006ff */
[----:B------:R-:W-:Y:S01]  /*ec60*/  HADD2.F32 R70, -RZ, R67.H0_H0 ;  /* 0x20000043ff467230 */ /* 0x000fe20000004100 */
[----:B------:R-:W-:Y:S01]  /*ec70*/  F2FP.F16.E4M3.UNPACK_B R62, R53.H1 ;  /* 0x00000035ff3e723e */ /* 0x000fe200030006ff */
[----:B------:R-:W-:Y:S02]  /*ec80*/  HADD2.F32 R65, -RZ, R64.H0_H0 ;  /* 0x20000040ff417230 */ /* 0x000fe40000004100 */
[-C--:B------:R-:W-:Y:S01]  /*ec90*/  FFMA.FTZ R61, R60, R152.reuse, -R61 ;  /* 0x000000983c3d7223 */ /* 0x080fe2000001083d */
[----:B------:R-:W-:Y:S01]  /*eca0*/  FFMA.FTZ R60, R63, R152, R150 ;  /* 0x000000983f3c7223 */ /* 0x000fe20000010096 */
[----:B------:R-:W-:Y:S01]  /*ecb0*/  HADD2.F32 R68, -RZ, R66.H0_H0 ;  /* 0x20000042ff447230 */ /* 0x000fe20000004100 */
[----:B------:R-:W-:Y:S01]  /*ecc0*/  F2FP.F16.E4M3.UNPACK_B R151, R151 ;  /* 0x00000097ff97723e */ /* 0x000fe200020006ff */
[----:B------:R-:W-:-:S02]  /*ecd0*/  HADD2.F32 R63, -RZ, R62.H0_H0 ;  /* 0x2000003eff3f7230 */ /* 0x000fc40000004100 */
[-C--:B------:R-:W-:Y:S01]  /*ece0*/  FMUL.FTZ R72, R65, R70.reuse ;  /* 0x0000004641487220 */ /* 0x080fe20000410000 */
[----:B------:R-:W-:Y:S01]  /*ecf0*/  HADD2.F32 R67, -RZ, R67.H1_H1 ;  /* 0x30000043ff437230 */ /* 0x000fe20000004100 */
[----:B------:R-:W-:Y:S01]  /*ed00*/  F2FP.F16.E4M3.UNPACK_B R53, R53 ;  /* 0x00000035ff35723e */ /* 0x000fe200020006ff */
[----:B------:R-:W-:Y:S02]  /*ed10*/  HADD2.F32 R64, -RZ, R64.H1_H1 ;  /* 0x30000040ff407230 */ /* 0x000fe40000004100 */
[C---:B------:R-:W-:Y:S01]  /*ed20*/  FMUL.FTZ R70, R63.reuse, R70 ;  /* 0x000000463f467220 */ /* 0x040fe20000410000 */
[-C--:B------:R-:W-:Y:S01]  /*ed30*/  FFMA.FTZ R72, R63, R68.reuse, -R72 ;  /* 0x000000443f487223 */ /* 0x080fe20000010848 */
[----:B------:R-:W-:Y:S01]  /*ed40*/  HADD2.F32 R62, -RZ, R62.H1_H1 ;  /* 0x3000003eff3e7230 */ /* 0x000fe20000004100 */
[----:B------:R-:W-:Y:S01]  /*ed50*/  F2FP.F16.E4M3.UNPACK_B R153, R153 ;  /* 0x00000099ff99723e */ /* 0x000fe200020006ff */
[----:B------:R-:W-:Y:S02]  /*ed60*/  HADD2.F32 R63, -RZ, R66.H1_H1 ;  /* 0x30000042ff3f7230 */ /* 0x000fe40000004100 */
[-C--:B------:R-:W-:Y:S01]  /*ed70*/  FMUL.FTZ R69, R64, R67.reuse ;  /* 0x0000004340457220 */ /* 0x080fe20000410000 */
[----:B------:R-:W-:Y:S01]  /*ed80*/  FFMA.FTZ R70, R65, R68, R70 ;  /* 0x0000004441467223 */ /* 0x000fe20000010046 */
[----:B------:R-:W-:Y:S01]  /*ed90*/  FMUL.FTZ R67, R62, R67 ;  /* 0x000000433e437220 */ /* 0x000fe20000410000 */
[----:B------:R-:W-:-:S02]  /*eda0*/  HADD2.F32 R65, -RZ, R151.H0_H0 ;  /* 0x20000097ff417230 */ /* 0x000fc40000004100 */
[-C--:B------:R-:W-:Y:S01]  /*edb0*/  FFMA.FTZ R69, R62, R63.reuse, -R69 ;  /* 0x0000003f3e457223 */ /* 0x080fe20000010845 */
[----:B------:R-:W-:Y:S01]  /*edc0*/  F2FP.F16.E4M3.UNPACK_B R62, R46 ;  /* 0x0000002eff3e723e */ /* 0x000fe200020006ff */
[----:B------:R-:W-:Y:S01]  /*edd0*/  FFMA.FTZ R71, R64, R63, R67 ;  /* 0x0000003f40477223 */ /* 0x000fe20000010043 */
[----:B------:R-:W-:Y:S01]  /*ede0*/  HADD2.F32 R151, -RZ, R151.H1_H1 ;  /* 0x30000097ff977230 */ /* 0x000fe20000004100 */
[----:B------:R-:W-:Y:S01]  /*edf0*/  F2FP.SATFINITE.E4M3.F32.PACK_AB_MERGE_C R54, R57, R54, RZ ;  /* 0x000000363936723e */ /* 0x000fe200048070ff */
[--C-:B------:R-:W-:Y:S01]  /*ee00*/  HADD2.F32 R46, -RZ, R53.reuse.H0_H0 ;  /* 0x20000035ff2e7230 */ /* 0x100fe20000004100 */
[----:B------:R-:W-:Y:S01]  /*ee10*/  F2FP.SATFINITE.E4M3.F32.PACK_AB_MERGE_C R56, R56, R55, RZ ;  /* 0x000000373838723e */ /* 0x000fe200048070ff */
[--C-:B------:R-:W-:Y:S01]  /*ee20*/  HADD2.F32 R63, -RZ, R62.reuse.H0_H0 ;  /* 0x2000003eff3f7230 */ /* 0x100fe20000004100 */
[----:B------:R-:W-:Y:S01]  /*ee30*/  F2FP.SATFINITE.E4M3.F32.PACK_AB_MERGE_C R55, R61, R58, R54 ;  /* 0x0000003a3d37723e */ /* 0x000fe20004807036 */
[----:B------:R-:W-:Y:S02]  /*ee40*/  HADD2.F32 R62, -RZ, R62.H1_H1 ;  /* 0x3000003eff3e7230 */ /* 0x000fe40000004100 */
[----:B------:R-:W-:Y:S01]  /*ee50*/  FMUL.FTZ R66, R46, R65 ;  /* 0x000000412e427220 */ /* 0x000fe20000410000 */
[----:B------:R-:W-:-:S02]  /*ee60*/  HADD2.F32 R53, -RZ, R53.H1_H1 ;  /* 0x30000035ff357230 */ /* 0x000fc40000004100 */
[----:B------:R-:W-:Y:S01]  /*ee70*/  FMUL.FTZ R67, R63, R65 ;  /* 0x000000413f437220 */ /* 0x000fe20000410000 */
[--C-:B------:R-:W-:Y:S02]  /*ee80*/  HADD2.F32 R64, -RZ, R153.reuse.H0_H0 ;  /* 0x20000099ff407230 */ /* 0x100fe40000004100 */
[-C--:B------:R-:W-:Y:S01]  /*ee90*/  FMUL.FTZ R68, R62, R151.reuse ;  /* 0x000000973e447220 */ /* 0x080fe20000410000 */
[----:B------:R-:W-:Y:S02]  /*eea0*/  HADD2.F32 R153, -RZ, R153.H1_H1 ;  /* 0x30000099ff997230 */ /* 0x000fe40000004100 */
[----:B------:R-:W-:Y:S01]  /*eeb0*/  FMUL.FTZ R151, R53, R151 ;  /* 0x0000009735977220 */ /* 0x000fe20000410000 */
[----:B------:R-:W-:Y:S01]  /*eec0*/  F2FP.F16.E4M3.UNPACK_B R58, R44 ;  /* 0x0000002cff3a723e */ /* 0x000fe200020006ff */
[----:B------:R-:W-:Y:S01]  /*eed0*/  FFMA.FTZ R67, R46, R64, -R67 ;  /* 0x000000402e437223 */ /* 0x000fe20000010843 */
[----:B------:R-:W-:Y:S01]  /*eee0*/  F2FP.F16.E4M3.UNPACK_B R57, R50 ;  /* 0x00000032ff39723e */ /* 0x000fe200020006ff */
[----:B------:R-:W-:Y:S01]  /*eef0*/  FFMA.FTZ R151, R62, R153, R151 ;  /* 0x000000993e977223 */ /* 0x000fe20000010097 */
[----:B------:R-:W-:Y:S01]  /*ef00*/  F2FP.F16.E4M3.UNPACK_B R62, R45 ;  /* 0x0000002dff3e723e */ /* 0x000fe200020006ff */
[----:B------:R-:W-:Y:S01]  /*ef10*/  FFMA.FTZ R46, R63, R64, R66 ;  /* 0x000000403f2e7223 */ /* 0x000fe20000010042 */
[----:B------:R-:W-:Y:S01]  /*ef20*/  F2FP.SATFINITE.E4M3.F32.PACK_AB_MERGE_C R54, R60, R59, R56 ;  /* 0x0000003b3c36723e */ /* 0x000fe20004807038 */
[----:B------:R-:W-:Y:S01]  /*ef30*/  HADD2.F32 R63, -RZ, R58.H0_H0 ;  /* 0x2000003aff3f7230 */ /* 0x000fe20000004100 */
[----:B------:R-:W-:Y:S01]  /*ef40*/  F2FP.F16.E4M3.UNPACK_B R60, R42 ;  /* 0x0000002aff3c723e */ /* 0x000fe200020006ff */
        /* <DEDUP_REMOVED lines=14> */
[----:B------:R-:W-:Y:S01]  /*f030*/  F2FP.F16.E4M3.UNPACK_B R60, R45.H1 ;  /* 0x0000002dff3c723e */ /* 0x000fe200030006ff */
[C---:B------:R-:W-:Y:S01]  /*f040*/  FMUL.FTZ R65, R58.reuse, R63 ;  /* 0x0000003f3a417220 */ /* 0x040fe20000410000 */
[----:B------:R-:W-:Y:S01]  /*f050*/  F2FP.F16.E4M3.UNPACK_B R63, R44.H1 ;  /* 0x0000002cff3f723e */ /* 0x000fe200030006ff */
[-C--:B------:R-:W-:Y:S01]  /*f060*/  FFMA.FTZ R45, R58, R59.reuse, -R61 ;  /* 0x0000003b3a2d7223 */ /* 0x080fe2000001083d */
[----:B------:R-:W-:Y:S02]  /*f070*/  HADD2.F32 R58, -RZ, R50.H0_H0 ;  /* 0x20000032ff3a7230 */ /* 0x000fe40000004100 */
[----:B------:R-:W-:Y:S01]  /*f080*/  FFMA.FTZ R44, R62, R59, R65 ;  /* 0x0000003b3e2c7223 */ /* 0x000fe20000010041 */
[--C-:B------:R-:W-:Y:S02]  /*f090*/  HADD2.F32 R61, -RZ, R60.reuse.H0_H0 ;  /* 0x2000003cff3d7230 */ /* 0x100fe40000004100 */
[----:B------:R-:W-:Y:S01]  /*f0a0*/  FFMA.FTZ R68, R53, R153, -R68 ;  /* 0x0000009935447223 */ /* 0x000fe20000010844 */
[--C-:B------:R-:W-:Y:S01]  /*f0b0*/  HADD2.F32 R62, -RZ, R63.reuse.H0_H0 ;  /* 0x2000003fff3e7230 */ /* 0x100fe20000004100 */
[----:B------:R-:W-:Y:S01]  /*f0c0*/  F2FP.SATFINITE.E4M3.F32.PACK_AB_MERGE_C R53, R69, R72, RZ ;  /* 0x000000484535723e */ /* 0x000fe200048070ff */
[----:B------:R-:W-:Y:S01]  /*f0d0*/  HADD2.F32 R60, -RZ, R60.H1_H1 ;  /* 0x3000003cff3c7230 */ /* 0x000fe20000004100 */
[----:B------:R-:W-:Y:S01]  /*f0e0*/  F2FP.SATFINITE.E4M3.F32.PACK_AB_MERGE_C R70, R71, R70, RZ ;  /* 0x000000464746723e */ /* 0x000fe200048070ff */
[----:B------:R-:W-:-:S02]  /*f0f0*/  HADD2.F32 R63, -RZ, R63.H1_H1 ;  /* 0x3000003fff3f7230 */ /* 0x000fc40000004100 */
[-C--:B------:R-:W-:Y:S01]  /*f100*/  FMUL.FTZ R65, R61, R62.reuse ;  /* 0x0000003e3d417220 */ /* 0x080fe20000410000 */
[----:B------:R-:W-:Y:S02]  /*f110*/  HADD2.F32 R59, -RZ, R50.H1_H1 ;  /* 0x30000032ff3b7230 */ /* 0x000fe40000004100 */
[----:B------:R-:W-:Y:S01]  /*f120*/  FMUL.FTZ R64, R58, R62 ;  /* 0x0000003e3a407220 */ /* 0x000fe20000410000 */
[--C-:B------:R-:W-:Y:S02]  /*f130*/  HADD2.F32 R50, -RZ, R42.reuse.H0_H0 ;  /* 0x2000002aff327230 */ /* 0x100fe40000004100 */
[-C--:B------:R-:W-:Y:S01]  /*f140*/  FMUL.FTZ R66, R60, R63.reuse ;  /* 0x0000003f3c427220 */ /* 0x080fe20000410000 */
[----:B------:R-:W-:Y:S02]  /*f150*/  HADD2.F32 R62, -RZ, R42.H1_H1 ;  /* 0x3000002aff3e7230 */ /* 0x000fe40000004100 */
[----:B------:R-:W-:Y:S01]  /*f160*/  FMUL.FTZ R63, R59, R63 ;  /* 0x0000003f3b3f7220 */ /* 0x000fe20000410000 */
[----:B------:R-:W-:Y:S01]  /*f170*/  F2FP.SATFINITE.E4M3.F32.PACK_AB_MERGE_C R53, R68, R67, R53 ;  /* 0x000000434435723e */ /* 0x000fe20004807035 */
[-C--:B------:R-:W-:Y:S01]  /*f180*/  FFMA.FTZ R42, R58, R50.reuse, -R65 ;  /* 0x000000323a2a7223 */ /* 0x080fe20000010841 */
[----:B------:R-:W-:Y:S01]  /*f190*/  FFMA.FTZ R50, R61, R50, R64 ;  /* 0x000000323d327223 */ /* 0x000fe20000010040 */
[-C--:B------:R-:W-:Y:S01]  /*f1a0*/  FFMA.FTZ R71, R59, R62.reuse, -R66 ;  /* 0x0000003e3b477223 */ /* 0x080fe20000010842 */
[----:B------:R-:W-:Y:S01]  /*f1b0*/  F2FP.F16.E4M3.UNPACK_B R58, R43 ;  /* 0x0000002bff3a723e */ /* 0x000fe200020006ff */
[----:B------:R-:W-:Y:S01]  /*f1c0*/  FFMA.FTZ R73, R60, R62, R63 ;  /* 0x0000003e3c497223 */ /* 0x000fe2000001003f */
[----:B------:R-:W-:-:S02]  /*f1d0*/  F2FP.F16.E4M3.UNPACK_B R61, R47 ;  /* 0x0000002fff3d723e */ /* 0x000fc400020006ff */
[----:B------:R-:W-:Y:S02]  /*f1e0*/  F2FP.F16.E4M3.UNPACK_B R66, R41 ;  /* 0x00000029ff42723e */ /* 0x000fe400020006ff */
[----:B------:R-:W-:Y:S01]  /*f1f0*/  F2FP.F16.E4M3.UNPACK_B R60, R47.H1 ;  /* 0x0000002fff3c723e */ /* 0x000fe200030006ff */
[----:B------:R-:W-:Y:S01]  /*f200*/  HADD2.F32 R47, -RZ, R58.H0_H0 ;  /* 0x2000003aff2f7230 */ /* 0x000fe20000004100 */
[----:B------:R-:W-:Y:S01]  /*f210*/  F2FP.F16.E4M3.UNPACK_B R67, R41.H1 ;  /* 0x00000029ff43723e */ /* 0x000fe200030006ff */
[----:B------:R-:W-:Y:S01]  /*f220*/  HADD2.F32 R62, -RZ, R61.H0_H0 ;  /* 0x2000003dff3e7230 */ /* 0x000fe20000004100 */
[----:B------:R-:W-:Y:S01]  /*f230*/  F2FP.F16.E4M3.UNPACK_B R43, R43.H1 ;  /* 0x0000002bff2b723e */ /* 0x000fe200030006ff */
[----:B------:R-:W-:Y:S01]  /*f240*/  HADD2.F32 R68, -RZ, R66.H0_H0 ;  /* 0x20000042ff447230 */ /* 0x000fe20000004100 */
[-C--:B------:R-:W-:Y:S01]  /*f250*/  F2FP.F16.E4M3.UNPACK_B R41, R40.reuse ;  /* 0x00000028ff29723e */ /* 0x080fe200020006ff */
[----:B------:R-:W-:Y:S01]  /*f260*/  HADD2.F32 R69, -RZ, R67.H0_H0 ;  /* 0x20000043ff457230 */ /* 0x000fe20000004100 */
[----:B------:R-:W-:Y:S01]  /*f270*/  F2FP.F16.E4M3.UNPACK_B R63, R40.H1 ;  /* 0x00000028ff3f723e */ /* 0x000fe200030006ff */
[----:B------:R-:W-:Y:S01]  /*f280*/  HADD2.F32 R40, -RZ, R60.H0_H0 ;  /* 0x2000003cff287230 */ /* 0x000fe20000004100 */
[----:B------:R-:W-:Y:S01]  /*f290*/  F2FP.SATFINITE.E4M3.F32.PACK_AB_MERGE_C R46, R151, R46, R70 ;  /* 0x0000002e972e723e */ /* 0x000fe20004807046 */
[----:B------:R-:W-:-:S02]  /*f2a0*/  HADD2.F32 R59, -RZ, R43.H0_H0 ;  /* 0x2000002bff3b7230 */ /* 0x000fc40000004100 */
[-C--:B------:R-:W-:Y:S01]  /*f2b0*/  FMUL.FTZ R70, R62, R68.reuse ;  /* 0x000000443e467220 */ /* 0x080fe20000410000 */
[----:B------:R-:W-:Y:S01]  /*f2c0*/  FMUL.FTZ R75, R47, R68 ;  /* 0x000000442f4b7220 */ /* 0x000fe20000410000 */
[----:B------:R-:W-:Y:S02]  /*f2d0*/  HADD2.F32 R65, -RZ, R63.H0_H0 ;  /* 0x2000003fff417230 */ /* 0x000fe40000004100 */
[CC--:B------:R-:W-:Y:S01]  /*f2e0*/  FMUL.FTZ R68, R40.reuse, R69.reuse ;  /* 0x0000004528447220 */ /* 0x0c0fe20000410000 */
[----:B------:R-:W-:Y:S01]  /*f2f0*/  FMUL.FTZ R69, R59, R69 ;  /* 0x000000453b457220 */ /* 0x000fe20000410000 */
[----:B------:R-:W-:Y:S01]  /*f300*/  HADD2.F32 R60, -RZ, R60.H1_H1 ;  /* 0x3000003cff3c7230 */ /* 0x000fe20000004100 */
[----:B------:R-:W-:Y:S01]  /*f310*/  F2FP.SATFINITE.E4M3.F32.PACK_AB_MERGE_C R42, R71, R42, RZ ;  /* 0x0000002a472a723e */ /* 0x000fe200048070ff */
[----:B------:R-:W-:Y:S02]  /*f320*/  HADD2.F32 R67, -RZ, R67.H1_H1 ;  /* 0x30000043ff437230 */ /* 0x000fe40000004100 */
[----:B------:R-:W-:Y:S01]  /*f330*/  FFMA.FTZ R69, R40, R65, R69 ;  /* 0x0000004128457223 */ /* 0x000fe20000010045 */
[----:B------:R-:W-:-:S02]  /*f340*/  HADD2.F32 R43, -RZ, R43.H1_H1 ;  /* 0x3000002bff2b7230 */ /* 0x000fc40000004100 */
[----:B------:R-:W-:Y:S01]  /*f350*/  FFMA.FTZ R68, R59, R65, -R68 ;  /* 0x000000413b447223 */ /* 0x000fe20000010844 */
[----:B------:R-:W-:Y:S02]  /*f360*/  HADD2.F32 R64, -RZ, R41.H0_H0 ;  /* 0x20000029ff407230 */ /* 0x000fe40000004100 */
[-C--:B------:R-:W-:Y:S01]  /*f370*/  FMUL.FTZ R40, R60, R67.reuse ;  /* 0x000000433c287220 */ /* 0x080fe20000410000 */
[----:B------:R-:W-:Y:S02]  /*f380*/  HADD2.F32 R61, -RZ, R61.H1_H1 ;  /* 0x3000003dff3d7230 */ /* 0x000fe40000004100 */
[----:B------:R-:W-:Y:S01]  /*f390*/  FMUL.FTZ R67, R43, R67 ;  /* 0x000000432b437220 */ /* 0x000fe20000410000 */
[----:B------:R-:W-:Y:S02]  /*f3a0*/  HADD2.F32 R66, -RZ, R66.H1_H1 ;  /* 0x30000042ff427230 */ /* 0x000fe40000004100 */
[----:B------:R-:W-:Y:S01]  /*f3b0*/  FFMA.FTZ R70, R47, R64, -R70 ;  /* 0x000000402f467223 */ /* 0x000fe20000010846 */
[----:B------:R-:W-:-:S02]  /*f3c0*/  HADD2.F32 R63, -RZ, R63.H1_H1 ;  /* 0x3000003fff3f7230 */ /* 0x000fc40000004100 */
[----:B------:R-:W-:Y:S01]  /*f3d0*/  FFMA.FTZ R75, R62, R64, R75 ;  /* 0x000000403e4b7223 */ /* 0x000fe2000001004b */
[----:B------:R-:W-:Y:S02]  /*f3e0*/  HADD2.F32 R58, -RZ, R58.H1_H1 ;  /* 0x3000003aff3a7230 */ /* 0x000fe40000004100 */
[-C--:B------:R-:W-:Y:S01]  /*f3f0*/  FMUL.FTZ R47, R61, R66.reuse ;  /* 0x000000423d2f7220 */ /* 0x080fe20000410000 */
[----:B------:R-:W-:Y:S02]  /*f400*/  HADD2.F32 R41, -RZ, R41.H1_H1 ;  /* 0x30000029ff297230 */ /* 0x000fe40000004100 */
[-C--:B------:R-:W-:Y:S01]  /*f410*/  FFMA.FTZ R43, R43, R63.reuse, -R40 ;  /* 0x0000003f2b2b7223 */ /* 0x080fe20000010828 */
[----:B------:R-:W-:Y:S01]  /*f420*/  FFMA.FTZ R60, R60, R63, R67 ;  /* 0x0000003f3c3c7223 */ /* 0x000fe20000010043 */
[C---:B------:R-:W-:Y:S01]  /*f430*/  FMUL.FTZ R66, R58.reuse, R66 ;  /* 0x000000423a427220 */ /* 0x040fe20000410000 */
[----:B------:R-:W-:Y:S01]  /*f440*/  F2FP.SATFINITE.E4M3.F32.PACK_AB_MERGE_C R50, R73, R50, RZ ;  /* 0x000000324932723e */ /* 0x000fe200048070ff */
[-C--:B------:R-:W-:Y:S01]  /*f450*/  FFMA.FTZ R47, R58, R41.reuse, -R47 ;  /* 0x000000293a2f7223 */ /* 0x080fe2000001082f */
[----:B------:R-:W-:Y:S01]  /*f460*/  F2FP.SATFINITE.E4M3.F32.PACK_AB_MERGE_C R43, R43, R68, RZ ;  /* 0x000000442b2b723e */ /* 0x000fe200048070ff */
[----:B------:R-:W-:Y:S01]  /*f470*/  FFMA.FTZ R66, R61, R41, R66 ;  /* 0x000000293d427223 */ /* 0x000fe20000010042 */
[----:B------:R-:W-:Y:S01]  /*f480*/  F2FP.SATFINITE.E4M3.F32.PACK_AB_MERGE_C R60, R60, R69, RZ ;  /* 0x000000453c3c723e */ /* 0x000fe200048070ff */
[----:B------:R-:W-:Y:S01]  /*f490*/  IMAD.MOV.U32 R40, RZ, RZ, R55 ;  /* 0x000000ffff287224 */ /* 0x000fe200078e0037 */
[----:B------:R-:W-:Y:S01]  /*f4a0*/  F2FP.SATFINITE.E4M3.F32.PACK_AB_MERGE_C R41, R45, R56, R42 ;  /* 0x000000382d29723e */ /* 0x000fe2000480702a */
[----:B------:R-:W-:Y:S01]  /*f4b0*/  IMAD.MOV.U32 R42, RZ, RZ, R53 ;  /* 0x000000ffff2a7224 */ /* 0x000fe200078e0035 */
[----:B------:R-:W-:-:S02]  /*f4c0*/  F2FP.SATFINITE.E4M3.F32.PACK_AB_MERGE_C R43, R47, R70, R43 ;  /* 0x000000462f2b723e */ /* 0x000fc4000480702b */
[----:B------:R-:W-:Y:S01]  /*f4d0*/  F2FP.SATFINITE.E4M3.F32.PACK_AB_MERGE_C R45, R44, R57, R50 ;  /* 0x000000392c2d723e */ /* 0x000fe20004807032 */
[----:B------:R-:W-:Y:S01]  /*f4e0*/  IMAD.MOV.U32 R44, RZ, RZ, R54 ;  /* 0x000000ffff2c7224 */ /* 0x000fe200078e0036 */
[----:B------:R-:W-:-:S07]  /*f4f0*/  F2FP.SATFINITE.E4M3.F32.PACK_AB_MERGE_C R47, R66, R75, R60 ;  /* 0x0000004b422f723e */ /* 0x000fce000480703c */
.L_x_420:
[----:B------:R-:W-:Y:S05]  /*f500*/  BSYNC B1 ;  /* 0x0000000000017941 */ /* 0x000fea0003800000 */
.L_x_419:
[----:B-1----:R1:W-:Y:S01]  /*f510*/  STG.E.128 desc[UR54][R48.64], R40 ;  /* 0x0000002830007986 */ /* 0x0023e2000c101d36 */
[----:B------:R-:W-:-:S13]  /*f520*/  ISETP.GE.AND P3, PT, R51, R154, PT ;  /* 0x0000009a3300720c */ /* 0x000fda0003f66270 */
[----:B------:R-:W-:Y:S05]  /*f530*/  @P3 BRA `(.L_x_369) ;  /* 0x0000000000f43947 */ /* 0x000fea0003800000 */
[--C-:B-1----:R-:W-:Y:S02]  /*f540*/  SHF.R.S32.HI R41, RZ, 0x1f, R51.reuse ;  /* 0x0000001fff297819 */ /* 0x102fe40000011433 */
[----:B------:R-:W-:-:S04]  /*f550*/  IADD3 R51, P3, P4, R116, R136, R51 ;  /* 0x0000008874337210 */ /* 0x000fc80007c7e033 */
[----:B------:R-:W-:Y:S02]  /*f560*/  IADD3.X R52, R4, R52, R41, P3, P4 ;  /* 0x0000003404347210 */ /* 0x000fe40001fe8429 */
[----:B------:R-:W-:-:S05]  /*f570*/  IADD3 R124, P3, R51, R124, RZ ;  /* 0x0000007c337c7210 */ /* 0x000fca0007f7e0ff */
[----:B------:R-:W-:-:S05]  /*f580*/  IMAD.X R125, R52, 0x1, R125, P3 ;  /* 0x00000001347d7824 */ /* 0x000fca00018e067d */
[----:B---3--:R1:W-:Y:S01]  /*f590*/  STG.E.128 desc[UR54][R124.64], R44 ;  /* 0x0000002c7c007986 */ /* 0x0083e2000c101d36 */
[----:B------:R-:W-:Y:S05]  /*f5a0*/  BRA `(.L_x_369) ;  /* 0x0000000000d87947 */ /* 0x000fea0003800000 */
.L_x_336:
[----:B------:R-:W-:-:S06]  /*f5b0*/  UISETP.NE.AND UP0, UPT, UR53, 0x3, UPT ;  /* 0x000000033500788c */ /* 0x000fcc000bf05270 */
[----:B------:R-:W-:-:S13]  /*f5c0*/  PLOP3.LUT P2, PT, PT, PT, UP0, 0x80, 0x0 ;  /* 0x000000000000781c */ /* 0x000fda0003f4f008 */
[----:B------:R-:W-:Y:S05]  /*f5d0*/  @!P2 BRA `(.L_x_421) ;  /* 0x000000000004a947 */ /* 0x000fea0003800000 */
[----:B------:R-:W-:Y:S01]  /*f5e0*/  BPT.TRAP 0x1 ;  /* 0x000000040000795c */ /* 0x000fe20000300000 */
.L_x_421:
[----:B------:R-:W-:Y:S01]  /*f5f0*/  IMAD R97, R17, 0x8, R16 ;  /* 0x0000000811617824 */ /* 0x000fe200078e0210 */
[----:B------:R-:W-:Y:S01]  /*f600*/  SHF.L.U32 R98, R169, 0x1f, RZ ;  /* 0x0000001fa9627819 */ /* 0x000fe200000006ff */
[----:B------:R-:W-:Y:S01]  /*f610*/  IMAD R96, R24, -0xa0, R2 ;  /* 0xffffff6018607824 */ /* 0x000fe200078e0202 */
[----:B------:R-:W-:Y:S02]  /*f620*/  BSSY B1, `(.L_x_422) ;  /* 0x0000004000017945 */ /* 0x000fe40003800000 */
[----:B------:R-:W1:Y:S02]  /*f630*/  SYNCS.PHASECHK.TRANS64.TRYWAIT P3, [R97+URZ+0x29890], R98 ;  /* 0x02989062610075a7 */ /* 0x000e64000806017f */
[----:B------:R-:W-:Y:S01]  /*f640*/  VIMNMX R96, R96, 0xa0, PT ;  /* 0x000000a060607848 */ /* 0x000fe20003fe0100 */
[----:B-1----:R-:W-:Y:S06]  /*f650*/  @!P3 BRA `(.L_x_423) ;  /* 0x000001a400e0b947 */ /* 0x002fec0003800000 */
.L_x_665:
[----:B------:R-:W-:Y:S05]  /*f660*/  BSYNC B1 ;  /* 0x0000000000017941 */ /* 0x000fea0003800000 */
.L_x_422:
[----:B------:R-:W-:Y:S01]  /*f670*/  ISETP.GE.AND P3, PT, R168, R96, PT ;  /* 0x00000060a800720c */ /* 0x000fe20003f66270 */
[----:B------:R-:W-:-:S12]  /*f680*/  BSSY B1, `(.L_x_424) ;  /* 0x0000014000017945 */ /* 0x000fd80003800000 */
[----:B------:R-:W-:Y:S05]  /*f690*/  @P3 BRA `(.L_x_425) ;  /* 0x0000000000483947 */ /* 0x000fea0003800000 */
[----:B------:R-:W-:-:S13]  /*f6a0*/  ISETP.NE.AND P3, PT, R34, RZ, PT ;  /* 0x000000ff2200720c */ /* 0x000fda0003f65270 */
[----:B0-----:R-:W0:Y:S04]  /*f6b0*/  @P3 LDS.128 R40, [R47+0x1a400] ;  /* 0x01a400002f283984 */ /* 0x001e280000000c00 */
[----:B0-----:R-:W-:Y:S01]  /*f6c0*/  @P3 STG.E.128 desc[UR54][R48.64], R40 ;  /* 0x0000002830003986 */ /* 0x001fe2000c101d36 */
[----:B------:R-:W-:-:S13]  /*f6d0*/  ISETP.NE.AND P3, PT, R35, RZ, PT ;  /* 0x000000ff2300720c */ /* 0x000fda0003f65270 */
[----:B------:R-:W0:Y:S04]  /*f6e0*/  @P3 LDS.128 R40, [R46+0x1a400] ;  /* 0x01a400002e283984 */ /* 0x000e280000000c00 */
        /* <DEDUP_REMOVED lines=12> */
[----:B0-----:R2:W-:Y:S02]  /*f7b0*/  @P3 STG.E.128 desc[UR54][R48.64+0xa0], R40 ;  /* 0x0000a02830003986 */ /* 0x0015e4000c101d36 */
.L_x_425:
[----:B------:R-:W-:Y:S05]  /*f7c0*/  BSYNC B1 ;  /* 0x0000000000017941 */ /* 0x000fea0003800000 */
.L_x_424:
[----:B------:R-:W-:-:S13]  /*f7d0*/  ISETP.GE.AND P3, PT, R216, R96, PT ;  /* 0x00000060d800720c */ /* 0x000fda0003f66270 */
[----:B------:R-:W-:Y:S05]  /*f7e0*/  @P3 BRA `(.L_x_369) ;  /* 0x0000000000483947 */ /* 0x000fea0003800000 */
[----:B------:R-:W-:-:S13]  /*f7f0*/  ISETP.NE.AND P3, PT, R34, RZ, PT ;  /* 0x000000ff2200720c */ /* 0x000fda0003f65270 */
[----:B0-2---:R-:W0:Y:S04]  /*f800*/  @P3 LDS.128 R40, [R47+0x1c400] ;  /* 0x01c400002f283984 */ /* 0x005e280000000c00 */
        /* <DEDUP_REMOVED lines=16> */
.L_x_369:
[----:B------:R-:W-:Y:S05]  /*f910*/  BSYNC B0 ;  /* 0x0000000000007941 */ /* 0x000fea0003800000 */
.L_x_335:
[----:B012-4-:R-:W0:Y:S01]  /*f920*/  S2R R40, SR_TID.X ;  /* 0x0000000000287919 */ /* 0x017e220000002100 */
[----:B------:R-:W-:Y:S01]  /*f930*/  @!PT LDS RZ, [RZ] ;  /* 0x00000000fffff984 */ /* 0x000fe20000000800 */
[----:B------:R-:W-:Y:S01]  /*f940*/  @!PT LDS RZ, [RZ] ;  /* 0x00000000fffff984 */ /* 0x000fe20000000800 */
[----:B------:R-:W-:Y:S01]  /*f950*/  @!PT LDS RZ, [RZ] ;  /* 0x00000000fffff984 */ /* 0x000fe20000000800 */
[----:B------:R-:W-:Y:S01]  /*f960*/  @!PT LDS RZ, [RZ] ;  /* 0x00000000fffff984 */ /* 0x000fe20000000800 */
[----:B------:R1:W-:Y:S06]  /*f970*/  MEMBAR.ALL.CTA ;  /* 0x0000000000007992 */ /* 0x0003ec0000008000 */
[----:B-1----:R-:W1:Y:S01]  /*f980*/  FENCE.VIEW.ASYNC.S ;  /* 0x00000000000073c6 */ /* 0x002e620000000000 */
[----:B------:R-:W-:Y:S05]  /*f990*/  WARPSYNC.ALL ;  /* 0x0000000000007948 */ /* 0x000fea0003800000 */
[----:B------:R-:W-:Y:S01]  /*f9a0*/  BSSY B0, `(.L_x_426) ;  /* 0x0000009000007945 */ /* 0x000fe20003800000 */
[----:B0-----:R-:W-:Y:S01]  /*f9b0*/  LOP3.LUT R40, R40, 0x7f, RZ, 0xc0, !PT ;  /* 0x0000007f28287812 */ /* 0x001fe200078ec0ff */
[----:B-1----:R0:W-:Y:S03]  /*f9c0*/  BAR.SYNC.DEFER_BLOCKING R195, 0x80 ;  /* 0x000200c30000751d */ /* 0x0021e60000010000 */
[----:B------:R-:W-:-:S13]  /*f9d0*/  ISETP.NE.AND P3, PT, R40, RZ, PT ;  /* 0x000000ff2800720c */ /* 0x000fda0003f65270 */
[----:B------:R-:W-:-:S04]  /*f9e0*/  @!P3 IADD3 R40, R97, 0x298a0, RZ ;  /* 0x000298a06128b810 */ /* 0x000fc80007ffe0ff */
[----:B------:R-:W-:-:S04]  /*f9f0*/  @!P3 PRMT R40, RZ, 0x654, R40 ;  /* 0x00000654ff28b816 */ /* 0x000fc80000000028 */
[----:B------:R0:W-:Y:S01]  /*fa00*/  @!P3 SYNCS.ARRIVE.TRANS64.RED.A1T0 RZ, [R40+URZ], RZ ;  /* 0x000000ff28ffb9a7 */ /* 0x0001e2000810043f */
[----:B------:R-:W-:Y:S05]  /*fa10*/  @!P2 BRA `(.L_x_427) ;  /* 0x000000000004a947 */ /* 0x000fea0003800000 */
[----:B------:R-:W-:Y:S01]  /*fa20*/  BPT.TRAP 0x1 ;  /* 0x000000040000795c */ /* 0x000fe20000300000 */
.L_x_427:
[----:B------:R-:W-:Y:S05]  /*fa30*/  BSYNC B0 ;  /* 0x0000000000007941 */ /* 0x000fea0003800000 */
.L_x_426:
[----:B------:R-:W1:Y:S01]  /*fa40*/  SYNCS.PHASECHK.TRANS64.TRYWAIT P2, [R97+URZ+0x298b0], R98 ;  /* 0x0298b062610075a7 */ /* 0x000e62000804017f */
[----:B------:R-:W-:Y:S01]  /*fa50*/  IMAD R41, R17, 0x5000, R208 ;  /* 0x0000500011297824 */ /* 0x000fe200078e02d0 */
[----:B------:R-:W-:Y:S01]  /*fa60*/  ULDC UR42, c[0x0][0x320] ;  /* 0x0000c800002a7ab9 */ /* 0x000fe20000000800 */
[----:B------:R-:W-:Y:S01]  /*fa70*/  ULDC.64 UR40, c[0x0][0x328] ;  /* 0x0000ca0000287ab9 */ /* 0x000fe20000000a00 */
[----:B------:R-:W-:Y:S01]  /*fa80*/  ULDC.64 UR38, c[0x0][0x318] ;  /* 0x0000c60000267ab9 */ /* 0x000fe20000000a00 */
[----:B------:R-:W-:Y:S01]  /*fa90*/  BSSY B0, `(.L_x_428) ;  /* 0x0000003000007945 */ /* 0x000fe20003800000 */
[----:B------:R-:W-:-:S03]  /*faa0*/  IMAD.IADD R48, R16, 0x1, R41 ;  /* 0x0000000110307824 */ /* 0x000fc600078e0229 */
[----:B-1----:R-:W-:Y:S05]  /*fab0*/  @!P2 BRA `(.L_x_429) ;  /* 0x000001a000dca947 */ /* 0x002fea0003800000 */
.L_x_666:
[----:B------:R-:W-:Y:S05]  /*fac0*/  BSYNC B0 ;  /* 0x0000000000007941 */ /* 0x000fea0003800000 */
.L_x_428:
[----:B------:R-:W-:Y:S01]  /*fad0*/  ISETP.GE.AND P2, PT, R168, R96, PT ;  /* 0x00000060a800720c */ /* 0x000fe20003f46270 */
[----:B------:R-:W-:Y:S01]  /*fae0*/  BSSY B0, `(.L_x_430) ;  /* 0x0000019000007945 */ /* 0x000fe20003800000 */
[-C--:B------:R-:W-:Y:S01]  /*faf0*/  IADD3 R49, R16, R41.reuse, R122 ;  /* 0x0000002910317210 */ /* 0x080fe20007ffe07a */
[----:B---3--:R-:W-:Y:S01]  /*fb00*/  IMAD.WIDE R44, R24, 0xa0, R118 ;  /* 0x000000a0182c7825 */ /* 0x008fe200078e0276 */
[CC--:B------:R-:W-:Y:S02]  /*fb10*/  IADD3 R50, R16.reuse, R41.reuse, R120 ;  /* 0x0000002910327210 */ /* 0x0c0fe40007ffe078 */
[----:B------:R-:W-:-:S07]  /*fb20*/  IADD3 R51, R16, R41, R130 ;  /* 0x0000002910337210 */ /* 0x000fce0007ffe082 */
[----:B------:R-:W-:Y:S05]  /*fb30*/  @P2 BRA `(.L_x_431) ;  /* 0x00000000004c2947 */ /* 0x000fea0003800000 */
[----:B0-----:R-:W-:Y:S02]  /*fb40*/  IMAD.MOV.U32 R40, RZ, RZ, R114 ;  /* 0x000000ffff287224 */ /* 0x001fe400078e0072 */
[----:B------:R-:W-:Y:S02]  /*fb50*/  IMAD.MOV.U32 R41, RZ, RZ, R33 ;  /* 0x000000ffff297224 */ /* 0x000fe400078e0021 */
[----:B------:R-:W-:Y:S02]  /*fb60*/  IMAD R43, R45, UR40, RZ ;  /* 0x000000282d2b7c24 */ /* 0x000fe4000f8e02ff */
[----:B------:R-:W-:-:S04]  /*fb70*/  IMAD.WIDE.U32 R40, R44, UR40, R40 ;  /* 0x000000282c287c25 */ /* 0x000fc8000f8e0028 */
[----:B------:R-:W-:Y:S01]  /*fb80*/  IMAD R43, R44, UR41, R43 ;  /* 0x000000292c2b7c24 */ /* 0x000fe2000f8e022b */
[----:B------:R-:W-:-:S04]  /*fb90*/  IADD3 R46, P2, R40, UR38, RZ ;  /* 0x00000026282e7c10 */ /* 0x000fc8000ff5e0ff */
[----:B------:R-:W-:Y:S02]  /*fba0*/  IADD3.X R47, R41, UR39, R43, P2, !PT ;  /* 0x00000027292f7c10 */ /* 0x000fe400097fe42b */
[----:B------:R-:W-:-:S13]  /*fbb0*/  ISETP.GE.AND P2, PT, R18, UR42, PT ;  /* 0x0000002a12007c0c */ /* 0x000fda000bf46270 */
[----:B------:R-:W0:Y:S04]  /*fbc0*/  @!P2 LDS.128 R40, [R48+0xa400] ;  /* 0x00a400003028a984 */ /* 0x000e280000000c00 */
[----:B0-----:R-:W-:Y:S01]  /*fbd0*/  @!P2 STG.E.128 desc[UR54][R46.64], R40 ;  /* 0x000000282e00a986 */ /* 0x001fe2000c101d36 */
        /* <DEDUP_REMOVED lines=8> */
[----:B0-----:R2:W-:Y:S02]  /*fc60*/  @!P2 STG.E.128 desc[UR54][R46.64+0x60], R40 ;  /* 0x000060282e00a986 */ /* 0x0015e4000c101d36 */
.L_x_431:
[----:B------:R-:W-:Y:S05]  /*fc70*/  BSYNC B0 ;  /* 0x0000000000007941 */ /* 0x000fea0003800000 */
.L_x_430:
[----:B------:R-:W-:Y:S01]  /*fc80*/  ISETP.GE.AND P2, PT, R216, R96, PT ;  /* 0x00000060d800720c */ /* 0x000fe20003f46270 */
[----:B------:R-:W-:-:S12]  /*fc90*/  BSSY B0, `(.L_x_432) ;  /* 0x0000017000007945 */ /* 0x000fd80003800000 */
[----:B------:R-:W-:Y:S05]  /*fca0*/  @P2 BRA `(.L_x_433) ;  /* 0x0000000000542947 */ /* 0x000fea0003800000 */
[----:B--2---:R-:W-:Y:S01]  /*fcb0*/  IADD3 R43, P2, R44, 0x80, RZ ;  /* 0x000000802c2b7810 */ /* 0x004fe20007f5e0ff */
[----:B0-----:R-:W-:Y:S01]  /*fcc0*/  IMAD.MOV.U32 R40, RZ, RZ, R114 ;  /* 0x000000ffff287224 */ /* 0x001fe200078e0072 */
[----:B------:R-:W-:-:S03]  /*fcd0*/  MOV R41, R33 ;  /* 0x0000002100297202 */ /* 0x000fc60000000f00 */
[----:B------:R-:W-:Y:S02]  /*fce0*/  IMAD.X R44, RZ, RZ, R45, P2 ;  /* 0x000000ffff2c7224 */ /* 0x000fe400010e062d */
[----:B------:R-:W-:-:S04]  /*fcf0*/  IMAD.WIDE.U32 R40, R43, UR40, R40 ;  /* 0x000000282b287c25 */ /* 0x000fc8000f8e0028 */
[----:B------:R-:W-:-:S04]  /*fd00*/  IMAD R44, R44, UR40, RZ ;  /* 0x000000282c2c7c24 */ /* 0x000fc8000f8e02ff */
        /* <DEDUP_REMOVED lines=15> */
.L_x_433:
[----:B------:R-:W-:Y:S05]  /*fe00*/  BSYNC B0 ;  /* 0x0000000000007941 */ /* 0x000fea0003800000 */
.L_x_432:
[----:B0-23--:R-:W2:Y:S01]  /*fe10*/  LDL R40, [R1+0x10] ;  /* 0x0000100001287983 */ /* 0x00dea20000100800 */
[----:B------:R-:W-:Y:S02]  /*fe20*/  VIADD R17, R17, 0x1 ;  /* 0x0000000111117836 */ /* 0x000fe40000000000 */
[----:B-1----:R-:W-:Y:S01]  /*fe30*/  @!P3 VIADD R97, R97, 0x298c0 ;  /* 0x000298c06161b836 */ /* 0x002fe20000000000 */
[----:B------:R-:W-:Y:S01]  /*fe40*/  @!PT LDS RZ, [RZ] ;  /* 0x00000000fffff984 */ /* 0x000fe20000000800 */
[----:B------:R-:W-:Y:S01]  /*fe50*/  @!PT LDS RZ, [RZ] ;  /* 0x00000000fffff984 */ /* 0x000fe20000000800 */
[----:B------:R-:W-:Y:S01]  /*fe60*/  @!PT LDS RZ, [RZ] ;  /* 0x00000000fffff984 */ /* 0x000fe20000000800 */
[----:B------:R-:W-:Y:S01]  /*fe70*/  @!PT LDS RZ, [RZ] ;  /* 0x00000000fffff984 */ /* 0x000fe20000000800 */
[----:B------:R0:W-:Y:S06]  /*fe80*/  MEMBAR.ALL.CTA ;  /* 0x0000000000007992 */ /* 0x0001ec0000008000 */
[----:B0-----:R-:W0:Y:S02]  /*fe90*/  FENCE.VIEW.ASYNC.S ;  /* 0x00000000000073c6 */ /* 0x001e240000000000 */
[----:B0-----:R0:W-:Y:S01]  /*fea0*/  BAR.SYNC.DEFER_BLOCKING R195, 0x80 ;  /* 0x000200c30000751d */ /* 0x0011e20000010000 */
[----:B------:R-:W-:-:S02]  /*feb0*/  ISETP.NE.AND P2, PT, R17, 0x2, PT ;  /* 0x000000021100780c */ /* 0x000fc40003f45270 */
[----:B------:R-:W-:Y:S02]  /*fec0*/  @!P3 PRMT R97, RZ, 0x654, R97 ;  /* 0x00000654ff61b816 */ /* 0x000fe40000000061 */
[----:B------:R-:W-:Y:S02]  /*fed0*/  SEL R17, R17, RZ, P2 ;  /* 0x000000ff11117207 */ /* 0x000fe40001000000 */
[----:B------:R0:W-:Y:S01]  /*fee0*/  @!P3 SYNCS.ARRIVE.TRANS64.RED.A1T0 RZ, [R97+URZ], RZ ;  /* 0x000000ff61ffb9a7 */ /* 0x0001e2000810043f */
[----:B--2---:R-:W-:Y:S02]  /*fef0*/  LOP3.LUT P4, RZ, R40, 0x2, RZ, 0xc0, !PT ;  /* 0x0000000228ff7812 */ /* 0x004fe4000788c0ff */
[----:B------:R-:W-:-:S04]  /*ff00*/  SEL R40, RZ, 0x1, P2 ;  /* 0x00000001ff287807 */ /* 0x000fc80001000000 */
[----:B------:R-:W-:-:S07]  /*ff10*/  LOP3.LUT R169, R169, R40, RZ, 0x3c, !PT ;  /* 0x00000028a9a97212 */ /* 0x000fce00078e3cff */
[----:B0-----:R-:W-:Y:S05]  /*ff20*/  @P4 BRA `(.L_x_434) ;  /* 0xffffff2c00b44947 */ /* 0x001fea000383ffff */
[----:B------:R-:W0:Y:S01]  /*ff30*/  S2R R41, SR_TID.X ;  /* 0x0000000000297919 */ /* 0x000e220000002100 */
[----:B------:R-:W-:Y:S02]  /*ff40*/  PLOP3.LUT P0, PT, PT, PT, PT, 0x8, 0x0 ;  /* 0x000000000000781c */ /* 0x000fe40003f0e170 */
[----:B0-----:R-:W-:-:S04]  /*ff50*/  SHF.R.U32.HI R41, RZ, 0x7, R41 ;  /* 0x00000007ff297819 */ /* 0x001fc80000011629 */
[----:B------:R-:W-:-:S13]  /*ff60*/  ISETP.NE.AND P4, PT, R41, 0x1, PT ;  /* 0x000000012900780c */ /* 0x000fda0003f85270 */
[----:B------:R-:W-:Y:S06]  /*ff70*/  @!P4 BAR.ARV 0x9, 0x100 ;  /* 0x024400000000cb1d */ /* 0x000fec0000002000 */
.L_x_330:
[----:B------:R-:W-:Y:S05]  /*ff80*/  @P0 BRA `(.L_x_435) ;  /* 0x00000000000c0947 */ /* 0x000fea0003800000 */
[----:B------:R-:W1:Y:S01]  /*ff90*/  FENCE.VIEW.ASYNC.G ;  /* 0x00000000000073c6 */ /* 0x000e620000000100 */
[----:B------:R-:W-:Y:S05]  /*ffa0*/  WARPSYNC.ALL ;  /* 0x0000000000007948 */ /* 0x000fea0003800000 */
[----:B-1----:R-:W-:Y:S06]  /*ffb0*/  BAR.ARV 0xc, 0x180 ;  /* 0x0306000000007b1d */ /* 0x002fec0000002000 */
.L_x_435:
[----:B------:R-:W2:Y:S01]  /*ffc0*/  LDL R0, [R1+0x10] ;  /* 0x0000100001007983 */ /* 0x000ea20000100800 */
[----:B------:R-:W-:Y:S01]  /*ffd0*/  ULDC.64 UR6, c[0x0][0x998] ;  /* 0x0002660000067ab9 */ /* 0x000fe20000000a00 */
[----:B------:R-:W-:Y:S01]  /*ffe0*/  ULDC.64 UR4, c[0x0][0x990] ;  /* 0x0002640000047ab9 */ /* 0x000fe20000000a00 */
[----:B------:R-:W-:Y:S02]  /*fff0*/  ISETP.NE.U32.AND P1, PT, RZ, UR6, PT ;  /* 0x00000006ff007c0c */ /* 0x000fe4000bf25070 */
[----:B------:R-:W-:Y:S02]  /*10000*/  ISETP.NE.U32.AND P0, PT, RZ, UR4, PT ;  /* 0x00000004ff007c0c */ /* 0x000fe4000bf05070 */
[----:B------:R-:W-:Y:S02]  /*10010*/  ISETP.NE.AND.EX P1, PT, RZ, UR7, PT, P1 ;  /* 0x00000007ff007c0c */ /* 0x000fe4000bf25310 */
[----:B------:R-:W-:-:S11]  /*10020*/  ISETP.NE.AND.EX P0, PT, RZ, UR5, PT, P0 ;  /* 0x00000005ff007c0c */ /* 0x000fd6000bf05300 */
[----:B------:R-:W1:Y:S08]  /*10030*/  @P1 LDC.64 R8, c[0x0][0x9b8] ;  /* 0x00026e00ff081b82 */ /* 0x000e700000000a00 */
[----:B0-----:R-:W0:Y:S08]  /*10040*/  @P0 LDC.64 R6, c[0x0][0x9a8] ;  /* 0x00026a00ff060b82 */ /* 0x001e300000000a00 */
[----:B------:R-:W3:Y:S08]  /*10050*/  @P0 LDC.64 R10, c[0x0][0x9b0] ;  /* 0x00026c00ff0a0b82 */ /* 0x000ef00000000a00 */
[----:B------:R-:W4:Y:S01]  /*10060*/  @P1 LDC.64 R12, c[0x0][0x9c0] ;  /* 0x00027000ff0c1b82 */ /* 0x000f220000000a00 */
[----:B-1----:R-:W-:-:S02]  /*10070*/  @P1 IMAD R2, R214, R8, RZ ;  /* 0x00000008d6021224 */ /* 0x002fc400078e02ff */
[----:B------:R-:W-:-:S04]  /*10080*/  @P1 IMAD.WIDE.U32 R4, R206, R8, RZ ;  /* 0x00000008ce041225 */ /* 0x000fc800078e00ff */
[C---:B------:R-:W-:Y:S02]  /*10090*/  @P1 IMAD R9, R206.reuse, R9, R2 ;  /* 0x00000009ce091224 */ /* 0x040fe400078e0202 */
[----:B0-----:R-:W-:-:S04]  /*100a0*/  @P0 IMAD.WIDE.U32 R2, R206, R6, RZ ;  /* 0x00000006ce020225 */ /* 0x001fc800078e00ff */
[----:B------:R-:W-:Y:S01]  /*100b0*/  @P1 IMAD.IADD R5, R5, 0x1, R9 ;  /* 0x0000000105051824 */ /* 0x000fe200078e0209 */
[----:B--2---:R-:W-:Y:S01]  /*100c0*/  LOP3.LUT P4, RZ, R0, 0x4, RZ, 0xc0, !PT ;  /* 0x0000000400ff7812 */ /* 0x004fe2000788c0ff */
[----:B------:R-:W-:-:S04]  /*100d0*/  @P0 IMAD R0, R214, R6, RZ ;  /* 0x00000006d6000224 */ /* 0x000fc800078e02ff */
[----:B------:R-:W-:Y:S01]  /*100e0*/  @P0 IMAD R7, R206, R7, R0 ;  /* 0x00000007ce070224 */ /* 0x000fe200078e0200 */
[----:B------:R-:W-:-:S03]  /*100f0*/  MOV R0, 0x3f800000 ;  /* 0x3f80000000007802 */ /* 0x000fc60000000f00 */
[----:B------:R-:W-:Y:S02]  /*10100*/  @P0 IMAD.IADD R3, R3, 0x1, R7 ;  /* 0x0000000103030824 */ /* 0x000fe400078e0207 */
[----:B----4-:R-:W-:-:S04]  /*10110*/  @P1 IMAD.WIDE.U32 R6, R204, R12, R4 ;  /* 0x0000000ccc061225 */ /* 0x010fc800078e0004 */
[----:B---3--:R-:W-:Y:S01]  /*10120*/  @P0 IMAD.WIDE.U32 R2, R204, R10, R2 ;  /* 0x0000000acc020225 */ /* 0x008fe200078e0002 */
[----:B------:R-:W-:-:S03]  /*10130*/  @P1 LEA R8, P3, R6, UR6, 0x2 ;  /* 0x0000000606081c11 */ /* 0x000fc6000f8610ff */
[----:B------:R-:W-:Y:S01]  /*10140*/  @P0 IMAD R5, R204, R11, R3 ;  /* 0x0000000bcc050224 */ /* 0x000fe200078e0203 */
[----:B------:R-:W-:Y:S01]  /*10150*/  @P0 LEA R4, P2, R2, UR4, 0x2 ;  /* 0x0000000402040c11 */ /* 0x000fe2000f8410ff */
[----:B------:R-:W-:Y:S01]  /*10160*/  @P1 IMAD R3, R204, R13, R7 ;  /* 0x0000000dcc031224 */ /* 0x000fe200078e0207 */
[----:B------:R-:W-:Y:S02]  /*10170*/  ULDC UR4, c[0x0][0x988] ;  /* 0x0002620000047ab9 */ /* 0x000fe40000000800 */
[----:B------:R-:W-:Y:S02]  /*10180*/  @P0 LEA.HI.X R5, R2, UR5, R5, 0x2, P2 ;  /* 0x0000000502050c11 */ /* 0x000fe400090f1405 */
[----:B------:R-:W-:Y:S01]  /*10190*/  @P1 LEA.HI.X R9, R6, UR7, R3, 0x2, P3 ;  /* 0x0000000706091c11 */ /* 0x000fe200098f1403 */
[----:B------:R-:W-:-:S04]  /*101a0*/  IMAD.MOV.U32 R3, RZ, RZ, 0x3f800000 ;  /* 0x3f800000ff037424 */ /* 0x000fc800078e00ff */
[----:B------:R-:W2:Y:S04]  /*101b0*/  @P1 LDG.E R0, desc[UR54][R8.64] ;  /* 0x0000003608001981 */ /* 0x000ea8000c1e1900 */
[----:B------:R-:W2:Y:S01]  /*101c0*/  @P0 LDG.E R3, desc[UR54][R4.64] ;  /* 0x0000003604030981 */ /* 0x000ea2000c1e1900 */
[----:B------:R-:W-:Y:S01]  /*101d0*/  BSSY B0, `(.L_x_436) ;  /* 0x0000022000007945 */ /* 0x000fe20003800000 */
[----:B------:R-:W-:Y:S02]  /*101e0*/  IMAD.MOV.U32 R6, RZ, RZ, RZ ;  /* 0x000000ffff067224 */ /* 0x000fe400078e00ff */
[----:B--2---:R-:W-:-:S04]  /*101f0*/  FMUL.FTZ R0, R3, R0 ;  /* 0x0000000003007220 */ /* 0x004fc80000410000 */
[----:B------:R-:W-:Y:S01]  /*10200*/  FMUL.FTZ R2, R0, UR4 ;  /* 0x0000000400027c20 */ /* 0x000fe20008410000 */
[----:B------:R-:W-:Y:S06]  /*10210*/  @!P4 BRA `(.L_x_437) ;  /* 0x000000000074c947 */ /* 0x000fec0003800000 */
[----:B------:R-:W-:Y:S01]  /*10220*/  ISETP.NE.AND P0, PT, R211, RZ, PT ;  /* 0x000000ffd300720c */ /* 0x000fe20003f05270 */
[----:B------:R-:W-:-:S03]  /*10230*/  ULDC UR4, c[0x0][0x9f0] ;  /* 0x00027c0000047ab9 */ /* 0x000fc60000000800 */
[----:B------:R-:W-:-:S04]  /*10240*/  SEL R9, R211, UR4, P0 ;  /* 0x00000004d3097c07 */ /* 0x000fc80008000000 */
[-C--:B------:R-:W-:Y:S02]  /*10250*/  IABS R6, R9.reuse ;  /* 0x0000000900067213 */ /* 0x080fe40000000000 */
[----:B------:R-:W-:Y:S02]  /*10260*/  IADD3 R0, R147, -0x1, R9 ;  /* 0xffffffff93007810 */ /* 0x000fe40007ffe009 */
[----:B------:R-:W0:Y:S01]  /*10270*/  I2F.RP R3, R6 ;  /* 0x0000000600037306 */ /* 0x000e220000209400 */
[-C--:B------:R-:W-:Y:S02]  /*10280*/  IABS R10, R9.reuse ;  /* 0x00000009000a7213 */ /* 0x080fe40000000000 */
        /* <DEDUP_REMOVED lines=19> */
[----:B------:R-:W-:Y:S01]  /*103c0*/  @!P2 IMAD.MOV R5, RZ, RZ, -R5 ;  /* 0x000000ffff05a224 */ /* 0x000fe200078e0a05 */
[----:B------:R-:W-:-:S05]  /*103d0*/  @!P1 LOP3.LUT R5, RZ, R9, RZ, 0x33, !PT ;  /* 0x00000009ff059212 */ /* 0x000fca00078e33ff */
[----:B------:R-:W-:-:S07]  /*103e0*/  IMAD.MOV.U32 R6, RZ, RZ, R5 ;  /* 0x000000ffff067224 */ /* 0x000fce00078e0005 */
.L_x_437:
[----:B------:R-:W-:Y:S05]  /*103f0*/  BSYNC B0 ;  /* 0x0000000000007941 */ /* 0x000fea0003800000 */
.L_x_436:
[-C--:B------:R-:W-:Y:S01]  /*10400*/  IMAD R201, R217, R6.reuse, RZ ;  /* 0x00000006d9c97224 */ /* 0x080fe200078e02ff */
[----:B------:R-:W-:Y:S02]  /*10410*/  PLOP3.LUT P0, PT, PT, PT, PT, 0x80, 0x0 ;  /* 0x000000000000781c */ /* 0x000fe40003f0f070 */
[----:B------:R-:W-:Y:S02]  /*10420*/  CS2R R8, SRZ ;  /* 0x0000000000087805 */ /* 0x000fe4000001ff00 */
[----:B------:R-:W-:Y:S02]  /*10430*/  CS2R R88, SRZ ;  /* 0x0000000000587805 */ /* 0x000fe4000001ff00 */
[----:B------:R-:W-:Y:S02]  /*10440*/  CS2R R4, SRZ ;  /* 0x0000000000047805 */ /* 0x000fe4000001ff00 */
[----:B------:R-:W-:Y:S01]  /*10450*/  VIADDMNMX R147, R201, R6, R147, PT ;  /* 0x00000006c9937246 */ /* 0x000fe20003800193 */
[----:B------:R-:W-:Y:S01]  /*10460*/  IMAD.MOV.U32 R104, RZ, RZ, RZ ;  /* 0x000000ffff687224 */ /* 0x000fe200078e00ff */
[----:B------:R-:W-:-:S02]  /*10470*/  CS2R R52, SRZ ;  /* 0x0000000000347805 */ /* 0x000fc4000001ff00 */
[----:B------:R-:W-:Y:S02]  /*10480*/  CS2R R48, SRZ ;  /* 0x0000000000307805 */ /* 0x000fe4000001ff00 */
[----:B------:R-:W-:Y:S02]  /*10490*/  ISETP.GT.AND P1, PT, R147, R201, PT ;  /* 0x000000c99300720c */ /* 0x000fe40003f24270 */
[----:B------:R-:W-:Y:S02]  /*104a0*/  CS2R R108, SRZ ;  /* 0x00000000006c7805 */ /* 0x000fe4000001ff00 */
[----:B------:R-:W-:Y:S02]  /*104b0*/  MOV R42, RZ ;  /* 0x000000ff002a7202 */ /* 0x000fe40000000f00 */
        /* <DEDUP_REMOVED lines=10> */
[----:B------:R-:W-:-:S02]  /*10560*/  CS2R R64, SRZ ;  /* 0x0000000000407805 */ /* 0x000fc4000001ff00 */
[----:B------:R-:W-:Y:S02]  /*10570*/  MOV R47, RZ ;  /* 0x000000ff002f7202 */ /* 0x000fe40000000f00 */
[----:B------:R-:W-:Y:S01]  /*10580*/  CS2R R98, SRZ ;  /* 0x0000000000627805 */ /* 0x000fe2000001ff00 */
[----:B------:R-:W-:Y:S01]  /*10590*/  IMAD.MOV.U32 R120, RZ, RZ, RZ ;  /* 0x000000ffff787224 */ /* 0x000fe200078e00ff */
[----:B------:R-:W-:Y:S01]  /*105a0*/  CS2R R72, SRZ ;  /* 0x0000000000487805 */ /* 0x000fe2000001ff00 */
[----:B------:R-:W-:Y:S01]  /*105b0*/  IMAD.MOV.U32 R39, RZ, RZ, RZ ;  /* 0x000000ffff277224 */ /* 0x000fe200078e00ff */
[----:B------:R-:W-:Y:S02]  /*105c0*/  CS2R R110, SRZ ;  /* 0x00000000006e7805 */ /* 0x000fe4000001ff00 */
[----:B------:R-:W-:Y:S01]  /*105d0*/  CS2R R54, SRZ ;  /* 0x0000000000367805 */ /* 0x000fe2000001ff00 */
[----:B------:R-:W-:Y:S01]  /*105e0*/  IMAD.MOV.U32 R152, RZ, RZ, RZ ;  /* 0x000000ffff987224 */ /* 0x000fe200078e00ff */
[----:B------:R-:W-:Y:S01]  /*105f0*/  MOV R74, RZ ;  /* 0x000000ff004a7202 */ /* 0x000fe20000000f00 */
[----:B------:R-:W-:Y:S01]  /*10600*/  IMAD.MOV.U32 R77, RZ, RZ, RZ ;  /* 0x000000ffff4d7224 */ /* 0x000fe200078e00ff */
[----:B------:R-:W-:Y:S01]  /*10610*/  CS2R R32, SRZ ;  /* 0x0000000000207805 */ /* 0x000fe2000001ff00 */
[----:B------:R-:W-:Y:S01]  /*10620*/  IMAD.MOV.U32 R112, RZ, RZ, RZ ;  /* 0x000000ffff707224 */ /* 0x000fe200078e00ff */
[----:B------:R-:W-:Y:S01]  /*10630*/  CS2R R84, SRZ ;  /* 0x0000000000547805 */ /* 0x000fe2000001ff00 */
[----:B------:R-:W-:Y:S01]  /*10640*/  IMAD.MOV.U32 R118, RZ, RZ, RZ ;  /* 0x000000ffff767224 */ /* 0x000fe200078e00ff */
[----:B------:R-:W-:Y:S01]  /*10650*/  CS2R R24, SRZ ;  /* 0x0000000000187805 */ /* 0x000fe2000001ff00 */
[----:B------:R-:W-:Y:S01]  /*10660*/  IMAD.MOV.U32 R63, RZ, RZ, RZ ;  /* 0x000000ffff3f7224 */ /* 0x000fe200078e00ff */
[----:B------:R-:W-:Y:S01]  /*10670*/  MOV R12, RZ ;  /* 0x000000ff000c7202 */ /* 0x000fe20000000f00 */
[----:B------:R-:W-:Y:S01]  /*10680*/  IMAD.MOV.U32 R69, RZ, RZ, RZ ;  /* 0x000000ffff457224 */ /* 0x000fe200078e00ff */
[----:B------:R-:W-:Y:S01]  /*10690*/  MOV R81, RZ ;  /* 0x000000ff00517202 */ /* 0x000fe20000000f00 */
[----:B------:R-:W-:-:S02]  /*106a0*/  IMAD.MOV.U32 R34, RZ, RZ, RZ ;  /* 0x000000ffff227224 */ /* 0x000fc400078e00ff */
[----:B------:R-:W-:Y:S02]  /*106b0*/  IMAD.MOV.U32 R67, RZ, RZ, RZ ;  /* 0x000000ffff437224 */ /* 0x000fe400078e00ff */
[----:B------:R-:W-:Y:S02]  /*106c0*/  IMAD.MOV.U32 R79, RZ, RZ, RZ ;  /* 0x000000ffff4f7224 */ /* 0x000fe400078e00ff */
[----:B------:R-:W-:Y:S02]  /*106d0*/  IMAD.MOV.U32 R61, RZ, RZ, RZ ;  /* 0x000000ffff3d7224 */ /* 0x000fe400078e00ff */
[----:B------:R-:W-:Y:S02]  /*106e0*/  IMAD.MOV.U32 R150, RZ, RZ, RZ ;  /* 0x000000ffff967224 */ /* 0x000fe400078e00ff */
[----:B------:R-:W-:Y:S02]  /*106f0*/  IMAD.MOV.U32 R6, RZ, RZ, RZ ;  /* 0x000000ffff067224 */ /* 0x000fe400078e00ff */
[----:B------:R-:W-:-:S02]  /*10700*/  IMAD.MOV.U32 R0, RZ, RZ, RZ ;  /* 0x000000ffff007224 */ /* 0x000fc400078e00ff */
[----:B------:R-:W-:Y:S02]  /*10710*/  IMAD.MOV.U32 R87, RZ, RZ, RZ ;  /* 0x000000ffff577224 */ /* 0x000fe400078e00ff */
[----:B------:R-:W-:Y:S01]  /*10720*/  IMAD.MOV.U32 R83, RZ, RZ, RZ ;  /* 0x000000ffff537224 */ /* 0x000fe200078e00ff */
[----:B------:R-:W-:Y:S06]  /*10730*/  @!P1 BRA `(.L_x_438) ;  /* 0x000000e400089947 */ /* 0x000fec0003800000 */
[----:B------:R-:W-:-:S03]  /*10740*/  UMOV UR4, 0xffffffff ;  /* 0xffffffff00047882 */ /* 0x000fc60000000000 */
[----:B------:R-:W-:Y:S05]  /*10750*/  BRA.DIV UR4, `(.L_x_439) ;  /* 0x0000019604c87947 */ /* 0x000fea000b800000 */
[----:B------:R-:W0:Y:S02]  /*10760*/  S2R R0, SR_TID.X ;  /* 0x0000000000007919 */ /* 0x000e240000002100 */
[----:B0-----:R-:W-:-:S05]  /*10770*/  VIADD R3, R0, 0xffffff80 ;  /* 0xffffff8000037836 */ /* 0x001fca0000000000 */
[----:B------:R-:W-:-:S04]  /*10780*/  SHF.R.S32.HI R0, RZ, 0x1f, R3 ;  /* 0x0000001fff007819 */ /* 0x000fc80000011403 */
[----:B------:R-:W-:-:S04]  /*10790*/  LEA.HI R0, R0, R3, RZ, 0x7 ;  /* 0x0000000300007211 */ /* 0x000fc800078f38ff */
[----:B------:R-:W-:-:S05]  /*107a0*/  SHF.R.S32.HI R0, RZ, 0x7, R0 ;  /* 0x00000007ff007819 */ /* 0x000fca0000011400 */
[----:B------:R0:W1:Y:S02]  /*107b0*/  SHFL.IDX PT, R202, R0, RZ, 0x1f ;  /* 0x00001fff00ca7589 */ /* 0x00006400000e0000 */
.L_x_669:
[----:B01----:R-:W-:Y:S01]  /*107c0*/  LEA.HI R0, R202, R202, RZ, 0x1 ;  /* 0x000000caca007211 */ /* 0x003fe200078f08ff */
[----:B------:R-:W-:-:S03]  /*107d0*/  ULOP3.LUT UP0, URZ, UR52, 0x9f, URZ, 0xc0, !UPT ;  /* 0x0000009f343f7892 */ /* 0x000fc6000f80c03f */
[----:B------:R-:W-:-:S03]  /*107e0*/  LOP3.LUT R3, R0, 0x3e, RZ, 0xc0, !PT ;  /* 0x0000003e00037812 */ /* 0x000fc600078ec0ff */
[----:B------:R-:W-:Y:S02]  /*107f0*/  PLOP3.LUT P0, PT, PT, PT, UP0, 0x80, 0x0 ;  /* 0x000000000000781c */ /* 0x000fe40003f0f008 */
[----:B------:R-:W-:-:S05]  /*10800*/  IMAD.IADD R3, R202, 0x1, -R3 ;  /* 0x00000001ca037824 */ /* 0x000fca00078e0a03 */
[----:B------:R-:W-:-:S04]  /*10810*/  LEA R3, R3, UR52, 0xc ;  /* 0x0000003403037c11 */ /* 0x000fc8000f8e60ff */
[----:B------:R-:W-:-:S04]  /*10820*/  SHF.R.U32.HI R3, RZ, 0x4, R3 ;  /* 0x00000004ff037819 */ /* 0x000fc80000011603 */
[----:B------:R-:W-:Y:S01]  /*10830*/  LOP3.LUT R44, R3, 0x3fff, RZ, 0xc0, !PT ;  /* 0x00003fff032c7812 */ /* 0x000fe200078ec0ff */
[----:B------:R-:W-:Y:S06]  /*10840*/  @!P0 BRA `(.L_x_440) ;  /* 0x0000000000408947 */ /* 0x000fec0003800000 */
[----:B------:R-:W-:Y:S01]  /*10850*/  MOV R0, 0x0 ;  /* 0x0000000000007802 */ /* 0x000fe20000000f00 */
[----:B------:R-:W-:Y:S01]  /*10860*/  ULDC.64 UR4, c[0x4][0xa0] ;  /* 0x0100280000047ab9 */ /* 0x000fe20000000a00 */
[----:B------:R-:W-:Y:S01]  /*10870*/  ULDC.64 UR6, c[0x4][0xa8] ;  /* 0x01002a0000067ab9 */ /* 0x000fe20000000a00 */
[----:B------:R-:W-:Y:S01]  /*10880*/  IMAD.U32 R4, RZ, RZ, UR4 ;  /* 0x00000004ff047e24 */ /* 0x000fe2000f8e00ff */
[----:B------:R0:W1:Y:S01]  /*10890*/  LDC.64 R14, c[0x4][R0] ;  /* 0x01000000000e7b82 */ /* 0x0000620000000a00 */
[----:B------:R-:W-:Y:S01]  /*108a0*/  MOV R5, UR5 ;  /* 0x0000000500057c02 */ /* 0x000fe20008000f00 */
[----:B------:R-:W-:Y:S01]  /*108b0*/  ULDC.64 UR4, c[0x4][0x38] ;  /* 0x01000e0000047ab9 */ /* 0x000fe20000000a00 */
[----:B------:R-:W-:Y:S01]  /*108c0*/  IMAD.U32 R6, RZ, RZ, UR6 ;  /* 0x00000006ff067e24 */ /* 0x000fe2000f8e00ff */
[----:B------:R-:W-:Y:S01]  /*108d0*/  MOV R12, 0x1 ;  /* 0x00000001000c7802 */ /* 0x000fe20000000f00 */
[----:B------:R-:W-:Y:S02]  /*108e0*/  IMAD.U32 R7, RZ, RZ, UR7 ;  /* 0x00000007ff077e24 */ /* 0x000fe4000f8e00ff */
[----:B------:R-:W-:-:S02]  /*108f0*/  IMAD.U32 R10, RZ, RZ, UR4 ;  /* 0x00000004ff0a7e24 */ /* 0x000fc4000f8e00ff */
[----:B------:R-:W-:Y:S02]  /*10900*/  IMAD.U32 R11, RZ, RZ, UR5 ;  /* 0x00000005ff0b7e24 */ /* 0x000fe4000f8e00ff */
[----:B------:R-:W-:Y:S02]  /*10910*/  IMAD.MOV.U32 R8, RZ, RZ, 0x70 ;  /* 0x00000070ff087424 */ /* 0x000fe400078e00ff */
[----:B0-----:R-:W-:-:S07]  /*10920*/  IMAD.MOV.U32 R13, RZ, RZ, RZ ;  /* 0x000000ffff0d7224 */ /* 0x001fce00078e00ff */
[----:B------:R-:W-:-:S07]  /*10930*/  LEPC R20, `(.L_x_440) ;  /* 0x000000001014794e */ /* 0x000fce0000000000 */
[----:B-1---5:R-:W-:Y:S05]  /*10940*/  CALL.ABS.NOINC R14 ;  /* 0x000000000e007343 */ /* 0x022fea0003c00000 */
.L_x_440:
[----:B------:R-:W-:Y:S02]  /*10950*/  ULDC UR4, c[0x0][0x3f4] ;  /* 0x0000fd0000047ab9 */ /* 0x000fe40000000800 */
[----:B------:R-:W-:-:S13]  /*10960*/  ISETP.LT.AND P0, PT, RZ, UR4, PT ;  /* 0x00000004ff007c0c */ /* 0x000fda000bf01270 */
[----:B------:R-:W-:Y:S05]  /*10970*/  @P0 BRA `(.L_x_441) ;  /* 0x0000000000400947 */ /* 0x000fea0003800000 */
[----:B------:R-:W-:-:S04]  /*10980*/  ULEA.HI UR4, UR43, UR43, URZ, 0x1 ;  /* 0x0000002b2b047291 */ /* 0x000fc8000f8f083f */
[----:B------:R-:W-:-:S04]  /*10990*/  ULOP3.LUT UR4, UR4, 0xfffffffe, URZ, 0xc0, !UPT ;  /* 0xfffffffe04047892 */ /* 0x000fc8000f8ec03f */
[----:B------:R-:W-:-:S06]  /*109a0*/  UIADD3 UR4, UR43, -UR4, URZ ;  /* 0x800000042b047290 */ /* 0x000fcc000fffe03f */
[----:B------:R-:W-:-:S05]  /*109b0*/  IMAD.U32 R3, RZ, RZ, UR4 ;  /* 0x00000004ff037e24 */ /* 0x000fca000f8e00ff */
[----:B------:R-:W-:-:S04]  /*109c0*/  SHF.L.U32 R3, R3, 0x1f, RZ ;  /* 0x0000001f03037819 */ /* 0x000fc800000006ff */
[----:B------:R0:W1:Y:S03]  /*109d0*/  SYNCS.PHASECHK.TRANS64.TRYWAIT P0, [R16+URZ+0x29800], R3 ;  /* 0x02980003100075a7 */ /* 0x000066000800017f */
[----:B-1----:R-:W-:Y:S05]  /*109e0*/  @!P0 NANOSLEEP.SYNCS 0x989680 ;  /* 0x009896800000895d */ /* 0x002fea0003900000 */
[----:B------:R-:W1:Y:S01]  /*109f0*/  @!P0 SYNCS.PHASECHK.TRANS64 P0, [R16+URZ+0x29800], R3 ;  /* 0x02980003100085a7 */ /* 0x000e62000800007f */
[----:B------:R-:W-:Y:S04]  /*10a00*/  BSSY B0, `(.L_x_442) ;  /* 0x0000006000007945 */ /* 0x000fe80003800000 */
[----:B-1----:R-:W-:Y:S05]  /*10a10*/  @P0 BRA `(.L_x_443) ;  /* 0x0000000000100947 */ /* 0x002fea0003800000 */
.L_x_444:
[----:B-1----:R1:W2:Y:S02]  /*10a20*/  SYNCS.PHASECHK.TRANS64.TRYWAIT P0, [R16+URZ+0x29800], R3 ;  /* 0x02980003100075a7 */ /* 0x0022a4000800017f */
[----:B--2---:R-:W-:Y:S05]  /*10a30*/  @!P0 NANOSLEEP.SYNCS 0x989680 ;  /* 0x009896800000895d */ /* 0x004fea0003900000 */
[----:B------:R-:W2:Y:S02]  /*10a40*/  @!P0 SYNCS.PHASECHK.TRANS64 P0, [R16+URZ+0x29800], R3 ;  /* 0x02980003100085a7 */ /* 0x000ea4000800007f */
[----:B--2---:R-:W-:Y:S05]  /*10a50*/  @!P0 BRA `(.L_x_444) ;  /* 0xfffffffc00f08947 */ /* 0x004fea000383ffff */
.L_x_443:
[----:B------:R-:W-:Y:S05]  /*10a60*/  BSYNC B0 ;  /* 0x0000000000007941 */ /* 0x000fea0003800000 */
.L_x_442:
[----:B------:R-:W-:Y:S05]  /*10a70*/  BRA `(.L_x_445) ;  /* 0x0000006c00287947 */ /* 0x000fea0003800000 */
.L_x_441:
[----:B------:R-:W0:Y:S01]  /*10a80*/  LDC.64 R26, c[0x0][0x3e8] ;  /* 0x0000fa00ff1a7b82 */ /* 0x000e220000000a00 */
[----:B------:R-:W-:Y:S01]  /*10a90*/  ULOP3.LUT UP0, URZ, UR52, 0x1bf, URZ, 0xc0, !UPT ;  /* 0x000001bf343f7892 */ /* 0x000fe2000f80c03f */
[----:B-----5:R-:W-:Y:S01]  /*10aa0*/  SHF.R.S32.HI R0, RZ, 0x1f, R144 ;  /* 0x0000001fff007819 */ /* 0x020fe20000011490 */
[----:B------:R-:W-:Y:S01]  /*10ab0*/  ULDC.64 UR4, c[0x0][0x3f8] ;  /* 0x0000fe0000047ab9 */ /* 0x000fe20000000a00 */
[----:B------:R-:W-:-:S03]  /*10ac0*/  ULDC.64 UR6, c[0x0][0x408] ;  /* 0x0001020000067ab9 */ /* 0x000fc60000000a00 */
[----:B------:R-:W-:Y:S01]  /*10ad0*/  PLOP3.LUT P0, PT, PT, PT, UP0, 0x80, 0x0 ;  /* 0x000000000000781c */ /* 0x000fe20003f0f008 */
[----:B------:R-:W1:Y:S01]  /*10ae0*/  LDC.64 R24, c[0x0][0x400] ;  /* 0x00010000ff187b82 */ /* 0x000e620000000a00 */
[C---:B------:R-:W-:Y:S02]  /*10af0*/  IMAD R3, R0.reuse, UR4, RZ ;  /* 0x0000000400037c24 */ /* 0x040fe4000f8e02ff */
[----:B------:R-:W-:Y:S02]  /*10b00*/  IMAD R5, R0, UR6, RZ ;  /* 0x0000000600057c24 */ /* 0x000fe4000f8e02ff */
[C---:B------:R-:W-:Y:S02]  /*10b10*/  IMAD R3, R144.reuse, UR5, R3 ;  /* 0x0000000590037c24 */ /* 0x040fe4000f8e0203 */
[C---:B------:R-:W-:Y:S02]  /*10b20*/  IMAD R5, R144.reuse, UR7, R5 ;  /* 0x0000000790057c24 */ /* 0x040fe4000f8e0205 */
[----:B0-----:R-:W-:-:S04]  /*10b30*/  IMAD.WIDE.U32 R26, R144, UR4, R26 ;  /* 0x00000004901a7c25 */ /* 0x001fc8000f8e001a */
[----:B------:R-:W-:Y:S02]  /*10b40*/  IMAD.IADD R28, R3, 0x1, R27 ;  /* 0x00000001031c7824 */ /* 0x000fe400078e021b */
[----:B-1----:R-:W-:-:S04]  /*10b50*/  IMAD.WIDE.U32 R24, R144, UR6, R24 ;  /* 0x0000000690187c25 */ /* 0x002fc8000f8e0018 */
[----:B------:R-:W-:Y:S01]  /*10b60*/  IMAD.IADD R29, R5, 0x1, R25 ;  /* 0x00000001051d7824 */ /* 0x000fe200078e0219 */
        /* <DEDUP_REMOVED lines=16> */
[----:B-1----:R-:W-:Y:S05]  /*10c70*/  CALL.ABS.NOINC R14 ;  /* 0x000000000e007343 */ /* 0x002fea0003c00000 */
.L_x_446:
[----:B------:R-:W-:Y:S01]  /*10c80*/  ULDC.U8 UR4, c[0x0][0x410] ;  /* 0x0001040000047ab9 */ /* 0x000fe20000000000 */
[----:B------:R-:W-:Y:S01]  /*10c90*/  BSSY B0, `(.L_x_447) ;  /* 0x00006a0000007945 */ /* 0x000fe20003800000 */
[----:B------:R-:W-:Y:S01]  /*10ca0*/  ISETP.NE.AND P0, PT, RZ, UR4, PT ;  /* 0x00000004ff007c0c */ /* 0x000fe2000bf05270 */
[----:B------:R-:W-:-:S12]  /*10cb0*/  IMAD R4, R145, 0x80, R168 ;  /* 0x0000008091047824 */ /* 0x000fd800078e02a8 */
[----:B------:R-:W-:Y:S05]  /*10cc0*/  @!P0 BRA `(.L_x_448) ;  /* 0x00000034002c8947 */ /* 0x000fea0003800000 */
[----:B------:R-:W-:-:S03]  /*10cd0*/  UMOV UR4, 0xffffffff ;  /* 0xffffffff00047882 */ /* 0x000fc60000000000 */
[----:B------:R-:W-:Y:S05]  /*10ce0*/  BRA.DIV UR4, `(.L_x_449) ;  /* 0x0000019204a47947 */ /* 0x000fea000b800000 */
[----:B------:R0:W1:Y:S04]  /*10cf0*/  SHFL.IDX PT, R27, R26, RZ, 0x1e1f ;  /* 0x001e1fff1a1b7589 */ /* 0x00006800000e0000 */
[----:B------:R0:W2:Y:S04]  /*10d00*/  SHFL.IDX PT, R14, R24, RZ, 0x1e1f ;  /* 0x001e1fff180e7589 */ /* 0x0000a800000e0000 */
[----:B------:R0:W3:Y:S04]  /*10d10*/  SHFL.IDX PT, R0, R28, RZ, 0x1e1f ;  /* 0x001e1fff1c007589 */ /* 0x0000e800000e0000 */
[----:B------:R0:W4:Y:S02]  /*10d20*/  SHFL.IDX PT, R3, R29, RZ, 0x1e1f ;  /* 0x001e1fff1d037589 */ /* 0x00012400000e0000 */
.L_x_675:
[----:B------:R-:W-:Y:S01]  /*10d30*/  ULDC UR4, c[0x0][0x448] ;  /* 0x0001120000047ab9 */ /* 0x000fe20000000800 */
[----:B------:R-:W-:Y:S01]  /*10d40*/  BSSY B1, `(.L_x_450) ;  /* 0x000004d000017945 */ /* 0x000fe20003800000 */
[----:B------:R-:W-:Y:S01]  /*10d50*/  IMAD R149, R149, UR4, RZ ;  /* 0x0000000495957c24 */ /* 0x000fe2000f8e02ff */
[----:B------:R-:W-:Y:S02]  /*10d60*/  CS2R R40, SRZ ;  /* 0x0000000000287805 */ /* 0x000fe4000001ff00 */
[----:B------:R-:W-:Y:S02]  /*10d70*/  CS2R R34, SRZ ;  /* 0x0000000000227805 */ /* 0x000fe4000001ff00 */
[----:B------:R-:W-:Y:S02]  /*10d80*/  CS2R R32, SRZ ;  /* 0x0000000000207805 */ /* 0x000fe4000001ff00 */
[----:B0-----:R-:W-:Y:S02]  /*10d90*/  CS2R R24, SRZ ;  /* 0x0000000000187805 */ /* 0x001fe4000001ff00 */
[----:B------:R-:W-:-:S02]  /*10da0*/  ISETP.GE.AND P0, PT, R4, R149, PT ;  /* 0x000000950400720c */ /* 0x000fc40003f06270 */
        /* <DEDUP_REMOVED lines=8> */
[----:B------:R-:W-:Y:S06]  /*10e30*/  @P0 BRA `(.L_x_451) ;  /* 0x0000000000f40947 */ /* 0x000fec0003800000 */
[----:B------:R-:W-:Y:S01]  /*10e40*/  ULDC UR4, c[0x0][0x3f4] ;  /* 0x0000fd0000047ab9 */ /* 0x000fe20000000800 */
[----:B------:R-:W-:Y:S02]  /*10e50*/  SHF.R.S32.HI R7, RZ, 0x1f, R170 ;  /* 0x0000001fff077819 */ /* 0x000fe400000114aa */
[----:B------:R-:W-:Y:S02]  /*10e60*/  CS2R R36, SRZ ;  /* 0x0000000000247805 */ /* 0x000fe4000001ff00 */
[----:B------:R-:W-:Y:S02]  /*10e70*/  ISETP.GE.AND P4, PT, R170, UR4, PT ;  /* 0x00000004aa007c0c */ /* 0x000fe4000bf86270 */
[----:B------:R-:W-:Y:S02]  /*10e80*/  CS2R R34, SRZ ;  /* 0x0000000000227805 */ /* 0x000fe4000001ff00 */
[----:B------:R-:W-:Y:S02]  /*10e90*/  ISETP.GE.AND P3, PT, R172, UR4, PT ;  /* 0x00000004ac007c0c */ /* 0x000fe4000bf66270 */
[----:B------:R-:W-:-:S07]  /*10ea0*/  ISETP.GE.AND P2, PT, R173, UR4, PT ;  /* 0x00000004ad007c0c */ /* 0x000fce000bf46270 */
[C---:B-1----:R-:W-:Y:S02]  /*10eb0*/  @!P4 IADD3 R4, P0, R170.reuse, R27, RZ ;  /* 0x0000001baa04c210 */ /* 0x042fe40007f1e0ff */
[----:B--2---:R-:W-:-:S03]  /*10ec0*/  @!P4 IADD3 R6, P1, R170, R14, RZ ;  /* 0x0000000eaa06c210 */ /* 0x004fc60007f3e0ff */
[--C-:B---3--:R-:W-:Y:S02]  /*10ed0*/  @!P4 IMAD.X R5, R0, 0x1, R7.reuse, P0 ;  /* 0x000000010005c824 */ /* 0x108fe400000e0607 */
[----:B----4-:R-:W-:Y:S01]  /*10ee0*/  @!P4 IMAD.X R7, R3, 0x1, R7, P1 ;  /* 0x000000010307c824 */ /* 0x010fe200008e0607 */
[----:B------:R-:W-:Y:S02]  /*10ef0*/  ISETP.GE.AND P1, PT, R171, UR4, PT ;  /* 0x00000004ab007c0c */ /* 0x000fe4000bf26270 */
[----:B------:R0:W5:Y:S01]  /*10f00*/  @!P4 LD.E.64 R36, desc[UR54][R4.64] ;  /* 0x000000360424c980 */ /* 0x000162000c101b00 */
[----:B------:R-:W-:-:S03]  /*10f10*/  SHF.R.S32.HI R11, RZ, 0x1f, R172 ;  /* 0x0000001fff0b7819 */ /* 0x000fc600000114ac */
[----:B------:R1:W5:Y:S01]  /*10f20*/  @!P4 LD.E.64 R34, desc[UR54][R6.64] ;  /* 0x000000360622c980 */ /* 0x000362000c101b00 */
[CC--:B------:R-:W-:Y:S02]  /*10f30*/  @!P3 IADD3 R8, P4, R172.reuse, R27.reuse, RZ ;  /* 0x0000001bac08b210 */ /* 0x0c0fe40007f9e0ff */
[----:B------:R-:W-:Y:S02]  /*10f40*/  CS2R R30, SRZ ;  /* 0x00000000001e7805 */ /* 0x000fe4000001ff00 */
[----:B------:R-:W-:Y:S02]  /*10f50*/  @!P3 IADD3 R10, P5, R172, R14, RZ ;  /* 0x0000000eac0ab210 */ /* 0x000fe40007fbe0ff */
[----:B------:R-:W-:Y:S02]  /*10f60*/  CS2R R32, SRZ ;  /* 0x0000000000207805 */ /* 0x000fe4000001ff00 */
[----:B------:R-:W-:Y:S01]  /*10f70*/  SHF.R.S32.HI R12, RZ, 0x1f, R173 ;  /* 0x0000001fff0c7819 */ /* 0x000fe200000114ad */
[----:B------:R-:W-:Y:S01]  /*10f80*/  @!P3 IMAD.X R9, R0, 0x1, R11, P4 ;  /* 0x000000010009b824 */ /* 0x000fe200020e060b */
[----:B------:R-:W-:-:S02]  /*10f90*/  @!P2 IADD3 R48, P4, R173, R27, RZ ;  /* 0x0000001bad30a210 */ /* 0x000fc40007f9e0ff */
[----:B------:R-:W-:Y:S02]  /*10fa0*/  ISETP.GE.AND P0, PT, R22, UR4, PT ;  /* 0x0000000416007c0c */ /* 0x000fe4000bf06270 */
[----:B------:R-:W-:Y:S01]  /*10fb0*/  @!P3 IADD3.X R11, R3, R11, RZ, P5, !PT ;  /* 0x0000000b030bb210 */ /* 0x000fe20002ffe4ff */
[C-C-:B------:R-:W-:Y:S01]  /*10fc0*/  @!P2 IMAD.X R49, R0.reuse, 0x1, R12.reuse, P4 ;  /* 0x000000010031a824 */ /* 0x140fe200020e060c */
[-C--:B------:R-:W-:Y:S01]  /*10fd0*/  @!P2 IADD3 R50, P5, R173, R14.reuse, RZ ;  /* 0x0000000ead32a210 */ /* 0x080fe20007fbe0ff */
[----:B------:R-:W5:Y:S01]  /*10fe0*/  @!P3 LD.E.64 R30, desc[UR54][R8.64] ;  /* 0x00000036081eb980 */ /* 0x000f62000c101b00 */
[----:B------:R-:W-:Y:S02]  /*10ff0*/  SHF.R.S32.HI R13, RZ, 0x1f, R171 ;  /* 0x0000001fff0d7819 */ /* 0x000fe400000114ab */
[----:B------:R-:W-:Y:S01]  /*11000*/  @!P1 IADD3 R42, P4, R171, R27, RZ ;  /* 0x0000001bab2a9210 */ /* 0x000fe20007f9e0ff */
[----:B------:R-:W-:Y:S01]  /*11010*/  @!P2 IMAD.X R51, R3, 0x1, R12, P5 ;  /* 0x000000010333a824 */ /* 0x000fe200028e060c */
[----:B------:R-:W-:Y:S01]  /*11020*/  @!P1 IADD3 R46, P5, R171, R14, RZ ;  /* 0x0000000eab2e9210 */ /* 0x000fe20007fbe0ff */
[----:B------:R2:W5:Y:S01]  /*11030*/  @!P3 LD.E.64 R32, desc[UR54][R10.64] ;  /* 0x000000360a20b980 */ /* 0x000562000c101b00 */
[----:B------:R-:W-:Y:S01]  /*11040*/  SHF.R.S32.HI R12, RZ, 0x1f, R174 ;  /* 0x0000001fff0c7819 */ /* 0x000fe200000114ae */
[--C-:B------:R-:W-:Y:S01]  /*11050*/  @!P1 IMAD.X R43, R0, 0x1, R13.reuse, P4 ;  /* 0x00000001002b9824 */ /* 0x100fe200020e060d */
[----:B------:R-:W-:Y:S01]  /*11060*/  ISETP.GE.AND P4, PT, R174, UR4, PT ;  /* 0x00000004ae007c0c */ /* 0x000fe2000bf86270 */
[----:B------:R-:W-:Y:S01]  /*11070*/  @!P1 IMAD.X R47, R3, 0x1, R13, P5 ;  /* 0x00000001032f9824 */ /* 0x000fe200028e060d */
[----:B0-----:R-:W-:-:S02]  /*11080*/  @!P0 SHF.R.S32.HI R5, RZ, 0x1f, R22 ;  /* 0x0000001fff058819 */ /* 0x001fc40000011416 */
[----:B-1----:R-:W-:-:S05]  /*11090*/  @!P0 IADD3 R6, P5, R22, R27, RZ ;  /* 0x0000001b16068210 */ /* 0x002fca0007fbe0ff */
[----:B------:R-:W-:Y:S01]  /*110a0*/  @!P0 IMAD.X R7, R0, 0x1, R5, P5 ;  /* 0x0000000100078824 */ /* 0x000fe200028e0605 */
[----:B------:R-:W-:-:S04]  /*110b0*/  @!P0 IADD3 R4, P5, R22, R14, RZ ;  /* 0x0000000e16048210 */ /* 0x000fc80007fbe0ff */
[----:B------:R-:W-:Y:S02]  /*110c0*/  @!P0 IADD3.X R5, R3, R5, RZ, P5, !PT ;  /* 0x0000000503058210 */ /* 0x000fe40002ffe4ff */
[----:B------:R-:W-:-:S05]  /*110d0*/  @!P4 IADD3 R26, P5, R174, R27, RZ ;  /* 0x0000001bae1ac210 */ /* 0x000fca0007fbe0ff */
[--C-:B------:R-:W-:Y:S01]  /*110e0*/  @!P4 IMAD.X R27, R0, 0x1, R12.reuse, P5 ;  /* 0x00000001001bc824 */ /* 0x100fe200028e060c */
[----:B------:R-:W-:Y:S02]  /*110f0*/  @!P4 IADD3 R14, P5, R174, R14, RZ ;  /* 0x0000000eae0ec210 */ /* 0x000fe40007fbe0ff */
[----:B------:R-:W-:Y:S02]  /*11100*/  CS2R R28, SRZ ;  /* 0x00000000001c7805 */ /* 0x000fe4000001ff00 */
[----:B------:R-:W-:Y:S02]  /*11110*/  CS2R R24, SRZ ;  /* 0x0000000000187805 */ /* 0x000fe4000001ff00 */
[----:B------:R-:W-:Y:S02]  /*11120*/  CS2R R20, SRZ ;  /* 0x0000000000147805 */ /* 0x000fe4000001ff00 */
[----:B------:R-:W-:Y:S01]  /*11130*/  CS2R R38, SRZ ;  /* 0x0000000000267805 */ /* 0x000fe2000001ff00 */
[----:B------:R-:W-:Y:S01]  /*11140*/  @!P4 IMAD.X R15, R3, 0x1, R12, P5 ;  /* 0x00000001030fc824 */ /* 0x000fe200028e060c */
[----:B------:R-:W-:-:S02]  /*11150*/  CS2R R12, SRZ ;  /* 0x00000000000c7805 */ /* 0x000fc4000001ff00 */
[----:B------:R-:W-:Y:S02]  /*11160*/  CS2R R40, SRZ ;  /* 0x0000000000287805 */ /* 0x000fe4000001ff00 */
[----:B--2---:R-:W-:Y:S02]  /*11170*/  CS2R R10, SRZ ;  /* 0x00000000000a7805 */ /* 0x004fe4000001ff00 */
[----:B------:R-:W-:Y:S01]  /*11180*/  CS2R R8, SRZ ;  /* 0x0000000000087805 */ /* 0x000fe2000001ff00 */
[----:B------:R0:W5:Y:S04]  /*11190*/  @!P2 LD.E.64 R28, desc[UR54][R48.64] ;  /* 0x00000036301ca980 */ /* 0x000168000c101b00 */
[----:B------:R0:W5:Y:S04]  /*111a0*/  @!P2 LD.E.64 R24, desc[UR54][R50.64] ;  /* 0x000000363218a980 */ /* 0x000168000c101b00 */
[----:B------:R0:W5:Y:S04]  /*111b0*/  @!P1 LD.E.64 R20, desc[UR54][R42.64] ;  /* 0x000000362a149980 */ /* 0x000168000c101b00 */
[----:B------:R0:W5:Y:S04]  /*111c0*/  @!P1 LD.E.64 R12, desc[UR54][R46.64] ;  /* 0x000000362e0c9980 */ /* 0x000168000c101b00 */
[----:B------:R0:W5:Y:S04]  /*111d0*/  @!P0 LD.E.64 R38, desc[UR54][R6.64] ;  /* 0x0000003606268980 */ /* 0x000168000c101b00 */
[----:B------:R0:W5:Y:S04]  /*111e0*/  @!P0 LD.E.64 R40, desc[UR54][R4.64] ;  /* 0x0000003604288980 */ /* 0x000168000c101b00 */
[----:B------:R0:W5:Y:S04]  /*111f0*/  @!P4 LD.E.64 R10, desc[UR54][R26.64] ;  /* 0x000000361a0ac980 */ /* 0x000168000c101b00 */
[----:B------:R0:W5:Y:S02]  /*11200*/  @!P4 LD.E.64 R8, desc[UR54][R14.64] ;  /* 0x000000360e08c980 */ /* 0x000164000c101b00 */
.L_x_451:
[----:B------:R-:W-:Y:S05]  /*11210*/  BSYNC B1 ;  /* 0x0000000000017941 */ /* 0x000fea0003800000 */
.L_x_450:
[----:B------:R-:W-:Y:S01]  /*11220*/  ULEA.HI UR4, UR43, UR43, URZ, 0x1 ;  /* 0x0000002b2b047291 */ /* 0x000fe2000f8f083f */
[----:B---3--:R-:W-:Y:S01]  /*11230*/  IMAD R0, R145, -0x80, R149 ;  /* 0xffffff8091007824 */ /* 0x008fe200078e0295 */
[----:B------:R-:W-:Y:S02]  /*11240*/  BSSY B1, `(.L_x_452) ;  /* 0x0000009000017945 */ /* 0x000fe40003800000 */
[----:B------:R-:W-:Y:S02]  /*11250*/  ULOP3.LUT UR4, UR4, 0xfffffffe, URZ, 0xc0, !UPT ;  /* 0xfffffffe04047892 */ /* 0x000fe4000f8ec03f */
[----:B----4-:R-:W-:Y:S02]  /*11260*/  VIMNMX R3, R0, 0x80, PT ;  /* 0x0000008000037848 */ /* 0x010fe40003fe0100 */
[----:B------:R-:W-:Y:S02]  /*11270*/  UIADD3 UR4, UR43, -UR4, URZ ;  /* 0x800000042b047290 */ /* 0x000fe4000fffe03f */
[----:B------:R-:W-:-:S04]  /*11280*/  ISETP.GE.AND P1, PT, R168, R3, PT ;  /* 0x00000003a800720c */ /* 0x000fc80003f26270 */
[----:B0-----:R-:W-:-:S05]  /*11290*/  IMAD.U32 R5, RZ, RZ, UR4 ;  /* 0x00000004ff057e24 */ /* 0x001fca000f8e00ff */
[----:B------:R-:W-:-:S04]  /*112a0*/  SHF.L.U32 R5, R5, 0x1f, RZ ;  /* 0x0000001f05057819 */ /* 0x000fc800000006ff */
[----:B------:R-:W0:Y:S02]  /*112b0*/  SYNCS.PHASECHK.TRANS64.TRYWAIT P0, [R16+URZ+0x29800], R5 ;  /* 0x02980005100075a7 */ /* 0x000e24000800017f */
[----:B0-----:R-:W-:Y:S05]  /*112c0*/  @!P0 BRA `(.L_x_453) ;  /* 0x0000018c009c8947 */ /* 0x001fea0003800000 */
.L_x_676:
[----:B------:R-:W-:Y:S05]  /*112d0*/  BSYNC B1 ;  /* 0x0000000000017941 */ /* 0x000fea0003800000 */
.L_x_452:
[----:B------:R-:W-:Y:S05]  /*112e0*/  @P1 BRA `(.L_x_454) ;  /* 0x0000006000e81947 */ /* 0x000fea0003800000 */
[----:B------:R-:W3:Y:S01]  /*112f0*/  LDC R3, c[0x0][0x3f4] ;  /* 0x0000fd00ff037b82 */ /* 0x000ee20000000800 */
[----:B------:R-:W-:Y:S01]  /*11300*/  BSSY B1, `(.L_x_455) ;  /* 0x000007f000017945 */ /* 0x000fe20003800000 */
[----:B------:R-:W-:Y:S01]  /*11310*/  IMAD.IADD R0, R16, 0x1, R205 ;  /* 0x0000000110007824 */ /* 0x000fe200078e02cd */
[-C--:B---3--:R-:W-:Y:S02]  /*11320*/  ISETP.GE.AND P0, PT, R22, R3.reuse, PT ;  /* 0x000000031600720c */ /* 0x088fe40003f06270 */
[-C--:B------:R-:W-:Y:S02]  /*11330*/  ISETP.GE.AND P1, PT, R170, R3.reuse, PT ;  /* 0x00000003aa00720c */ /* 0x080fe40003f26270 */
[-C--:B------:R-:W-:Y:S02]  /*11340*/  ISETP.GE.AND P2, PT, R172, R3.reuse, PT ;  /* 0x00000003ac00720c */ /* 0x080fe40003f46270 */
[-C--:B------:R-:W-:Y:S02]  /*11350*/  ISETP.GE.AND P3, PT, R173, R3.reuse, PT ;  /* 0x00000003ad00720c */ /* 0x080fe40003f66270 */
[----:B------:R-:W-:-:S02]  /*11360*/  ISETP.GE.AND P4, PT, R171, R3, PT ;  /* 0x00000003ab00720c */ /* 0x000fc40003f86270 */
[----:B------:R-:W-:-:S03]  /*11370*/  ISETP.GE.AND P5, PT, R174, R3, PT ;  /* 0x00000003ae00720c */ /* 0x000fc60003fa6270 */
[----:B------:R-:W-:Y:S10]  /*11380*/  @P0 BRA `(.L_x_456) ;  /* 0x0000000400d80947 */ /* 0x000ff40003800000 */
[----:B0-----:R-:W0:Y:S01]  /*11390*/  LDS.128 R4, [R0+0x14400] ;  /* 0x0144000000047984 */ /* 0x001e220000000c00 */
[----:B--2--5:R-:W-:Y:S02]  /*113a0*/  SHF.R.U32.HI R14, RZ, 0x8, R38 ;  /* 0x00000008ff0e7819 */ /* 0x024fe40000011626 */
[----:B------:R-:W-:Y:S02]  /*113b0*/  LOP3.LUT R3, R38, 0xff, RZ, 0xc0, !PT ;  /* 0x000000ff26037812 */ /* 0x000fe400078ec0ff */
[----:B------:R-:W-:Y:S02]  /*113c0*/  LOP3.LUT R14, R14, 0xff, RZ, 0xc0, !PT ;  /* 0x000000ff0e0e7812 */ /* 0x000fe400078ec0ff */
[----:B------:R-:W-:Y:S02]  /*113d0*/  SHF.R.U32.HI R26, RZ, 0x8, R39 ;  /* 0x00000008ff1a7819 */ /* 0x000fe40000011627 */
[----:B------:R-:W-:Y:S02]  /*113e0*/  SHF.R.U32.HI R43, RZ, 0x8, R41 ;  /* 0x00000008ff2b7819 */ /* 0x000fe40000011629 */
[----:B------:R-:W-:-:S02]  /*113f0*/  PRMT R3, R14, 0x7604, R3 ;  /* 0x000076040e037816 */ /* 0x000fc40000000003 */
[----:B------:R-:W-:Y:S02]  /*11400*/  LOP3.LUT R15, R39, 0xff, RZ, 0xc0, !PT ;  /* 0x000000ff270f7812 */ /* 0x000fe400078ec0ff */
[----:B------:R-:W-:Y:S02]  /*11410*/  LOP3.LUT R26, R26, 0xff, RZ, 0xc0, !PT ;  /* 0x000000ff1a1a7812 */ /* 0x000fe400078ec0ff */
[----:B------:R-:W-:Y:S02]  /*11420*/  SHF.R.U32.HI R46, RZ, 0x10, R39 ;  /* 0x00000010ff2e7819 */ /* 0x000fe40000011627 */
[----:B------:R-:W-:Y:S02]  /*11430*/  SHF.R.U32.HI R14, RZ, 0x8, R40 ;  /* 0x00000008ff0e7819 */ /* 0x000fe40000011628 */
[----:B------:R-:W-:Y:S02]  /*11440*/  LOP3.LUT R42, R41, 0xff, RZ, 0xc0, !PT ;  /* 0x000000ff292a7812 */ /* 0x000fe400078ec0ff */
[----:B------:R-:W-:-:S02]  /*11450*/  LOP3.LUT R43, R43, 0xff, RZ, 0xc0, !PT ;  /* 0x000000ff2b2b7812 */ /* 0x000fc400078ec0ff */
[----:B------:R-:W-:Y:S02]  /*11460*/  SHF.R.U32.HI R45, RZ, 0x10, R41 ;  /* 0x00000010ff2d7819 */ /* 0x000fe40000011629 */
[----:B------:R-:W-:Y:S02]  /*11470*/  PRMT R15, R26, 0x7604, R15 ;  /* 0x000076041a0f7816 */ /* 0x000fe4000000000f */
[----:B-1----:R-:W-:Y:S01]  /*11480*/  LOP3.LUT R27, R14, 0xff, RZ, 0xc0, !PT ;  /* 0x000000ff0e1b7812 */ /* 0x002fe200078ec0ff */
[----:B------:R-:W-:Y:S01]  /*11490*/  IMAD.U32 R14, R46, 0x10000, RZ ;  /* 0x000100002e0e7824 */ /* 0x000fe200078e00ff */
[----:B------:R-:W-:Y:S02]  /*114a0*/  LOP3.LUT R26, R40, 0xff, RZ, 0xc0, !PT ;  /* 0x000000ff281a7812 */ /* 0x000fe400078ec0ff */
[----:B------:R-:W-:Y:S02]  /*114b0*/  PRMT R42, R43, 0x7604, R42 ;  /* 0x000076042b2a7816 */ /* 0x000fe4000000002a */
[----:B------:R-:W-:-:S02]  /*114c0*/  SHF.L.U32 R45, R45, 0x10, RZ ;  /* 0x000000102d2d7819 */ /* 0x000fc400000006ff */
[----:B------:R-:W-:Y:S02]  /*114d0*/  PRMT R43, R27, 0x7604, R26 ;  /* 0x000076041b2b7816 */ /* 0x000fe4000000001a */
[----:B------:R-:W-:Y:S02]  /*114e0*/  LOP3.LUT R27, R15, 0xff0000, R14, 0xf8, !PT ;  /* 0x00ff00000f1b7812 */ /* 0x000fe400078ef80e */
[----:B------:R-:W-:Y:S02]  /*114f0*/  LOP3.LUT R45, R42, 0xff0000, R45, 0xf8, !PT ;  /* 0x00ff00002a2d7812 */ /* 0x000fe400078ef82d */
[----:B------:R-:W-:Y:S02]  /*11500*/  LOP3.LUT R43, R43, 0xff0000, R40, 0xf8, !PT ;  /* 0x00ff00002b2b7812 */ /* 0x000fe400078ef828 */
[----:B------:R-:W-:Y:S02]  /*11510*/  LOP3.LUT R45, R45, 0xff000000, R41, 0xf8, !PT ;  /* 0xff0000002d2d7812 */ /* 0x000fe400078ef829 */
[----:B------:R-:W-:-:S02]  /*11520*/  LOP3.LUT R39, R27, 0xff000000, R39, 0xf8, !PT ;  /* 0xff0000001b277812 */ /* 0x000fc400078ef827 */
[----:B------:R-:W-:Y:S02]  /*11530*/  LOP3.LUT R15, R3, 0xff0000, R38, 0xf8, !PT ;  /* 0x00ff0000030f7812 */ /* 0x000fe400078ef826 */
[----:B------:R-:W-:Y:S02]  /*11540*/  LOP3.LUT R43, R43, 0xff000000, R40, 0xf8, !PT ;  /* 0xff0000002b2b7812 */ /* 0x000fe400078ef828 */
[-C--:B0-----:R-:W-:Y:S02]  /*11550*/  F2FP.F16.E4M3.UNPACK_B R3, R6.reuse.H1 ;  /* 0x00000006ff03723e */ /* 0x081fe400030006ff */
[----:B------:R-:W-:Y:S02]  /*11560*/  F2FP.F16.E4M3.UNPACK_B R42, R45 ;  /* 0x0000002dff2a723e */ /* 0x000fe400020006ff */
[----:B------:R-:W-:Y:S01]  /*11570*/  F2FP.F16.E4M3.UNPACK_B R40, R39 ;  /* 0x00000027ff28723e */ /* 0x000fe200020006ff */
[--C-:B------:R-:W-:Y:S01]  /*11580*/  HADD2.F32 R14, -RZ, R3.reuse.H1_H1 ;  /* 0x30000003ff0e7230 */ /* 0x100fe20000004100 */
[----:B------:R-:W-:Y:S01]  /*11590*/  F2FP.F16.E4M3.UNPACK_B R6, R6 ;  /* 0x00000006ff06723e */ /* 0x000fe200020006ff */
[----:B------:R-:W-:Y:S01]  /*115a0*/  HADD2.F32 R46, -RZ, R42.H1_H1 ;  /* 0x3000002aff2e7230 */ /* 0x000fe20000004100 */
[----:B------:R-:W-:Y:S01]  /*115b0*/  LOP3.LUT R38, R15, 0xff000000, R38, 0xf8, !PT ;  /* 0xff0000000f267812 */ /* 0x000fe200078ef826 */
[----:B------:R-:W-:Y:S01]  /*115c0*/  HADD2.F32 R41, -RZ, R40.H1_H1 ;  /* 0x30000028ff297230 */ /* 0x000fe20000004100 */
[-C--:B------:R-:W-:Y:S01]  /*115d0*/  F2FP.F16.E4M3.UNPACK_B R26, R7.reuse ;  /* 0x00000007ff1a723e */ /* 0x080fe200020006ff */
[----:B------:R-:W-:Y:S01]  /*115e0*/  HADD2.F32 R15, -RZ, R3.H0_H0 ;  /* 0x20000003ff0f7230 */ /* 0x000fe20000004100 */
[----:B------:R-:W-:Y:S01]  /*115f0*/  F2FP.F16.E4M3.UNPACK_B R27, R7.H1 ;  /* 0x00000007ff1b723e */ /* 0x000fe200030006ff */
[C---:B------:R-:W-:Y:S01]  /*11600*/  FMUL.FTZ R48, R14.reuse, R46 ;  /* 0x0000002e0e307220 */ /* 0x040fe20000410000 */
[----:B------:R-:W-:Y:S01]  /*11610*/  FMUL.FTZ R47, R14, R41 ;  /* 0x000000290e2f7220 */ /* 0x000fe20000410000 */
[-C--:B------:R-:W-:Y:S01]  /*11620*/  F2FP.F16.E4M3.UNPACK_B R7, R5.reuse ;  /* 0x00000005ff07723e */ /* 0x080fe200020006ff */
[----:B------:R-:W-:Y:S01]  /*11630*/  HADD2.F32 R42, -RZ, R42.H0_H0 ;  /* 0x2000002aff2a7230 */ /* 0x000fe20000004100 */
[----:B------:R-:W-:Y:S01]  /*11640*/  F2FP.F16.E4M3.UNPACK_B R14, R5.H1 ;  /* 0x00000005ff0e723e */ /* 0x000fe200030006ff */
[----:B------:R-:W-:-:S02]  /*11650*/  HADD2.F32 R5, -RZ, R6.H1_H1 ;  /* 0x30000006ff057230 */ /* 0x000fc40000004100 */
[C---:B------:R-:W-:Y:S01]  /*11660*/  FFMA.FTZ R48, R15.reuse, R41, -R48 ;  /* 0x000000290f307223 */ /* 0x040fe20000010830 */
[----:B------:R-:W-:Y:S02]  /*11670*/  HADD2.F32 R40, -RZ, R40.H0_H0 ;  /* 0x20000028ff287230 */ /* 0x000fe40000004100 */
[----:B------:R-:W-:Y:S01]  /*11680*/  FFMA.FTZ R49, R15, R46, R47 ;  /* 0x0000002e0f317223 */ /* 0x000fe2000001002f */
[----:B------:R-:W-:Y:S01]  /*11690*/  HADD2.F32 R6, -RZ, R6.H0_H0 ;  /* 0x20000006ff067230 */ /* 0x000fe20000004100 */
[----:B------:R-:W-:Y:S01]  /*116a0*/  F2FP.F16.E4M3.UNPACK_B R45, R45.H1 ;  /* 0x0000002dff2d723e */ /* 0x000fe200030006ff */
[C---:B------:R-:W-:Y:S01]  /*116b0*/  FMUL.FTZ R15, R5.reuse, R42 ;  /* 0x0000002a050f7220 */ /* 0x040fe20000410000 */
[----:B------:R-:W-:Y:S01]  /*116c0*/  F2FP.F16.E4M3.UNPACK_B R39, R39.H1 ;  /* 0x00000027ff27723e */ /* 0x000fe200030006ff */
[-C--:B------:R-:W-:Y:S01]  /*116d0*/  FMUL.FTZ R47, R5, R40.reuse ;  /* 0x00000028052f7220 */ /* 0x080fe20000410000 */
[----:B------:R-:W-:Y:S02]  /*116e0*/  HADD2.F32 R5, -RZ, R26.H1_H1 ;  /* 0x3000001aff057230 */ /* 0x000fe40000004100 */
[----:B------:R-:W-:Y:S01]  /*116f0*/  FFMA.FTZ R46, R6, R40, -R15 ;  /* 0x00000028062e7223 */ /* 0x000fe2000001080f */
[----:B------:R-:W-:-:S02]  /*11700*/  HADD2.F32 R41, -RZ, R45.H0_H0 ;  /* 0x2000002dff297230 */ /* 0x000fc40000004100 */
[----:B------:R-:W-:Y:S01]  /*11710*/  FFMA.FTZ R47, R6, R42, R47 ;  /* 0x0000002a062f7223 */ /* 0x000fe2000001002f */
[----:B------:R-:W-:Y:S01]  /*11720*/  HADD2.F32 R15, -RZ, R39.H0_H0 ;  /* 0x20000027ff0f7230 */ /* 0x000fe20000004100 */
[----:B------:R-:W-:Y:S01]  /*11730*/  F2FP.F16.E4M3.UNPACK_B R3, R4 ;  /* 0x00000004ff03723e */ /* 0x000fe200020006ff */
[----:B------:R-:W-:Y:S02]  /*11740*/  HADD2.F32 R26, -RZ, R26.H0_H0 ;  /* 0x2000001aff1a7230 */ /* 0x000fe40000004100 */
[C---:B------:R-:W-:Y:S01]  /*11750*/  FMUL.FTZ R51, R5.reuse, R41 ;  /* 0x0000002905337220 */ /* 0x040fe20000410000 */
[----:B------:R-:W-:Y:S02]  /*11760*/  HADD2.F32 R45, -RZ, R45.H1_H1 ;  /* 0x3000002dff2d7230 */ /* 0x000fe40000004100 */
[-C--:B------:R-:W-:Y:S01]  /*11770*/  FMUL.FTZ R5, R5, R15.reuse ;  /* 0x0000000f05057220 */ /* 0x080fe20000410000 */
[----:B------:R-:W-:Y:S02]  /*11780*/  HADD2.F32 R6, -RZ, R27.H1_H1 ;  /* 0x3000001bff067230 */ /* 0x000fe40000004100 */
[----:B------:R-:W-:Y:S01]  /*11790*/  FFMA.FTZ R51, R26, R15, -R51 ;  /* 0x0000000f1a337223 */ /* 0x000fe20000010833 */
[----:B------:R-:W-:-:S02]  /*117a0*/  HADD2.F32 R39, -RZ, R39.H1_H1 ;  /* 0x30000027ff277230 */ /* 0x000fc40000004100 */
[----:B------:R-:W-:Y:S01]  /*117b0*/  FFMA.FTZ R50, R26, R41, R5 ;  /* 0x000000291a327223 */ /* 0x000fe20000010005 */
[----:B------:R-:W-:Y:S02]  /*117c0*/  HADD2.F32 R27, -RZ, R27.H0_H0 ;  /* 0x2000001bff1b7230 */ /* 0x000fe40000004100 */
[C---:B------:R-:W-:Y:S01]  /*117d0*/  FMUL.FTZ R40, R6.reuse, R45 ;  /* 0x0000002d06287220 */ /* 0x040fe20000410000 */
[----:B------:R-:W-:Y:S01]  /*117e0*/  F2FP.F16.E4M3.UNPACK_B R5, R43 ;  /* 0x0000002bff05723e */ /* 0x000fe200020006ff */
[-C--:B------:R-:W-:Y:S01]  /*117f0*/  FMUL.FTZ R26, R6, R39.reuse ;  /* 0x00000027061a7220 */ /* 0x080fe20000410000 */
[----:B------:R-:W-:Y:S01]  /*11800*/  F2FP.F16.E4M3.UNPACK_B R4, R4.H1 ;  /* 0x00000004ff04723e */ /* 0x000fe200030006ff */
[C---:B------:R-:W-:Y:S01]  /*11810*/  FFMA.FTZ R52, R27.reuse, R39, -R40 ;  /* 0x000000271b347223 */ /* 0x040fe20000010828 */
[-C--:B------:R-:W-:Y:S01]  /*11820*/  F2FP.F16.E4M3.UNPACK_B R15, R38.reuse ;  /* 0x00000026ff0f723e */ /* 0x080fe200020006ff */
[----:B------:R-:W-:Y:S01]  /*11830*/  FFMA.FTZ R45, R27, R45, R26 ;  /* 0x0000002d1b2d7223 */ /* 0x000fe2000001001a */
[--C-:B------:R-:W-:Y:S01]  /*11840*/  HADD2.F32 R39, -RZ, R5.reuse.H1_H1 ;  /* 0x30000005ff277230 */ /* 0x100fe20000004100 */
[----:B------:R-:W-:Y:S01]  /*11850*/  F2FP.F16.E4M3.UNPACK_B R38, R38.H1 ;  /* 0x00000026ff26723e */ /* 0x000fe200030006ff */
[----:B------:R-:W-:Y:S01]  /*11860*/  HADD2.F32 R27, -RZ, R5.H0_H0 ;  /* 0x20000005ff1b7230 */ /* 0x000fe20000004100 */
[----:B------:R-:W-:Y:S01]  /*11870*/  F2FP.F16.E4M3.UNPACK_B R43, R43.H1 ;  /* 0x0000002bff2b723e */ /* 0x000fe200030006ff */
[----:B------:R-:W-:-:S02]  /*11880*/  HADD2.F32 R6, -RZ, R4.H1_H1 ;  /* 0x30000004ff067230 */ /* 0x000fc40000004100 */
[----:B------:R-:W-:Y:S02]  /*11890*/  HADD2.F32 R26, -RZ, R15.H1_H1 ;  /* 0x3000000fff1a7230 */ /* 0x000fe40000004100 */
[----:B------:R-:W-:Y:S02]  /*118a0*/  HADD2.F32 R5, -RZ, R4.H0_H0 ;  /* 0x20000004ff057230 */ /* 0x000fe40000004100 */
[C---:B------:R-:W-:Y:S01]  /*118b0*/  FMUL.FTZ R40, R6.reuse, R39 ;  /* 0x0000002706287220 */ /* 0x040fe20000410000 */
[----:B------:R-:W-:Y:S02]  /*118c0*/  HADD2.F32 R4, -RZ, R3.H1_H1 ;  /* 0x30000003ff047230 */ /* 0x000fe40000004100 */
[-C--:B------:R-:W-:Y:S01]  /*118d0*/  FMUL.FTZ R42, R6, R26.reuse ;  /* 0x0000001a062a7220 */ /* 0x080fe20000410000 */
[----:B------:R-:W-:Y:S02]  /*118e0*/  HADD2.F32 R15, -RZ, R15.H0_H0 ;  /* 0x2000000fff0f7230 */ /* 0x000fe40000004100 */
[----:B------:R-:W-:Y:S01]  /*118f0*/  FFMA.FTZ R40, R5, R26, -R40 ;  /* 0x0000001a05287223 */ /* 0x000fe20000010828 */
[----:B------:R-:W-:-:S02]  /*11900*/  HADD2.F32 R3, -RZ, R3.H0_H0 ;  /* 0x20000003ff037230 */ /* 0x000fc40000004100 */
[C---:B------:R-:W-:Y:S01]  /*11910*/  FMUL.FTZ R6, R4.reuse, R27 ;  /* 0x0000001b04067220 */ /* 0x040fe20000410000 */
[----:B------:R-:W-:Y:S01]  /*11920*/  FFMA.FTZ R39, R5, R39, R42 ;  /* 0x0000002705277223 */ /* 0x000fe2000001002a */
[-C--:B------:R-:W-:Y:S01]  /*11930*/  FMUL.FTZ R4, R4, R15.reuse ;  /* 0x0000000f04047220 */ /* 0x080fe20000410000 */
[----:B------:R-:W-:Y:S02]  /*11940*/  HADD2.F32 R5, -RZ, R38.H1_H1 ;  /* 0x30000026ff057230 */ /* 0x000fe40000004100 */
[C---:B------:R-:W-:Y:S01]  /*11950*/  FFMA.FTZ R26, R3.reuse, R15, -R6 ;  /* 0x0000000f031a7223 */ /* 0x040fe20000010806 */
[--C-:B------:R-:W-:Y:S02]  /*11960*/  HADD2.F32 R15, -RZ, R43.reuse.H1_H1 ;  /* 0x3000002bff0f7230 */ /* 0x100fe40000004100 */
[----:B------:R-:W-:Y:S01]  /*11970*/  FFMA.FTZ R27, R3, R27, R4 ;  /* 0x0000001b031b7223 */ /* 0x000fe20000010004 */
[----:B------:R-:W-:Y:S02]  /*11980*/  HADD2.F32 R4, -RZ, R14.H1_H1 ;  /* 0x3000000eff047230 */ /* 0x000fe40000004100 */
[----:B------:R-:W-:-:S02]  /*11990*/  HADD2.F32 R6, -RZ, R43.H0_H0 ;  /* 0x2000002bff067230 */ /* 0x000fc40000004100 */
[--C-:B------:R-:W-:Y:S02]  /*119a0*/  HADD2.F32 R3, -RZ, R7.reuse.H1_H1 ;  /* 0x30000007ff037230 */ /* 0x100fe40000004100 */
[C---:B------:R-:W-:Y:S01]  /*119b0*/  FMUL.FTZ R41, R4.reuse, R15 ;  /* 0x0000000f04297220 */ /* 0x040fe20000410000 */
[----:B------:R-:W-:Y:S02]  /*119c0*/  HADD2.F32 R38, -RZ, R38.H0_H0 ;  /* 0x20000026ff267230 */ /* 0x000fe40000004100 */
[-C--:B------:R-:W-:Y:S01]  /*119d0*/  FMUL.FTZ R42, R4, R5.reuse ;  /* 0x00000005042a7220 */ /* 0x080fe20000410000 */
[----:B------:R-:W-:Y:S02]  /*119e0*/  HADD2.F32 R14, -RZ, R14.H0_H0 ;  /* 0x2000000eff0e7230 */ /* 0x000fe40000004100 */
[C---:B------:R-:W-:Y:S01]  /*119f0*/  FMUL.FTZ R4, R3.reuse, R6 ;  /* 0x0000000603047220 */ /* 0x040fe20000410000 */
[----:B------:R-:W-:Y:S02]  /*11a00*/  HADD2.F32 R7, -RZ, R7.H0_H0 ;  /* 0x20000007ff077230 */ /* 0x000fe40000004100 */
[-C--:B------:R-:W-:Y:S01]  /*11a10*/  FMUL.FTZ R3, R3, R38.reuse ;  /* 0x0000002603037220 */ /* 0x080fe20000410000 */
[C---:B------:R-:W-:Y:S01]  /*11a20*/  FFMA.FTZ R41, R14.reuse, R5, -R41 ;  /* 0x000000050e297223 */ /* 0x040fe20000010829 */
[----:B------:R-:W-:Y:S01]  /*11a30*/  FFMA.FTZ R42, R14, R15, R42 ;  /* 0x0000000f0e2a7223 */ /* 0x000fe2000001002a */
[C---:B------:R-:W-:Y:S01]  /*11a40*/  FFMA.FTZ R5, R7.reuse, R38, -R4 ;  /* 0x0000002607057223 */ /* 0x040fe20000010804 */
[----:B------:R-:W-:Y:S01]  /*11a50*/  FFMA.FTZ R14, R7, R6, R3 ;  /* 0x00000006070e7223 */ /* 0x000fe20000010003 */
[----:B------:R-:W-:-:S02]  /*11a60*/  F2FP.SATFINITE.E4M3.F32.PACK_AB_MERGE_C R6, R49, R48, RZ ;  /* 0x000000303106723e */ /* 0x000fc400048070ff */
[----:B------:R-:W-:Y:S02]  /*11a70*/  F2FP.SATFINITE.E4M3.F32.PACK_AB_MERGE_C R7, R45, R52, RZ ;  /* 0x000000342d07723e */ /* 0x000fe400048070ff */
[----:B------:R-:W-:Y:S02]  /*11a80*/  F2FP.SATFINITE.E4M3.F32.PACK_AB_MERGE_C R4, R39, R40, RZ ;  /* 0x000000282704723e */ /* 0x000fe400048070ff */
[----:B------:R-:W-:Y:S02]  /*11a90*/  F2FP.SATFINITE.E4M3.F32.PACK_AB_MERGE_C R41, R42, R41, RZ ;  /* 0x000000292a29723e */ /* 0x000fe400048070ff */
[----:B------:R-:W-:Y:S02]  /*11aa0*/  F2FP.SATFINITE.E4M3.F32.PACK_AB_MERGE_C R6, R47, R46, R6 ;  /* 0x0000002e2f06723e */ /* 0x000fe40004807006 */
[----:B------:R-:W-:Y:S02]  /*11ab0*/  F2FP.SATFINITE.E4M3.F32.PACK_AB_MERGE_C R7, R50, R51, R7 ;  /* 0x000000333207723e */ /* 0x000fe40004807007 */
[----:B------:R-:W-:-:S02]  /*11ac0*/  F2FP.SATFINITE.E4M3.F32.PACK_AB_MERGE_C R4, R27, R26, R4 ;  /* 0x0000001a1b04723e */ /* 0x000fc40004807004 */
[----:B------:R-:W-:-:S05]  /*11ad0*/  F2FP.SATFINITE.E4M3.F32.PACK_AB_MERGE_C R5, R14, R5, R41 ;  /* 0x000000050e05723e */ /* 0x000fca0004807029 */
[----:B------:R3:W-:Y:S02]  /*11ae0*/  STS.128 [R0+0x14400], R4 ;  /* 0x0144000400007388 */ /* 0x0007e40000000c00 */
.L_x_456:
[----:B------:R-:W-:Y:S05]  /*11af0*/  BSYNC B1 ;  /* 0x0000000000017941 */ /* 0x000fea0003800000 */
.L_x_455:
[----:B------:R-:W-:Y:S04]  /*11b00*/  BSSY B1, `(.L_x_457) ;  /* 0x000007c000017945 */ /* 0x000fe80003800000 */
[----:B------:R-:W-:Y:S05]  /*11b10*/  @P1 BRA `(.L_x_458) ;  /* 0x0000000400e81947 */ /* 0x000fea0003800000 */
[----:B0--3--:R-:W0:Y:S01]  /*11b20*/  LDS.128 R4, [R234] ;  /* 0x00000000ea047984 */ /* 0x009e220000000c00 */
[----:B-----5:R-:W-:Y:S02]  /*11b30*/  SHF.R.U32.HI R15, RZ, 0x8, R37 ;  /* 0x00000008ff0f7819 */ /* 0x020fe40000011625 */
[----:B------:R-:W-:Y:S02]  /*11b40*/  SHF.R.U32.HI R40, RZ, 0x8, R35 ;  /* 0x00000008ff287819 */ /* 0x000fe40000011623 */
[----:B-1----:R-:W-:Y:S02]  /*11b50*/  SHF.R.U32.HI R27, RZ, 0x8, R34 ;  /* 0x00000008ff1b7819 */ /* 0x002fe40000011622 */
[----:B------:R-:W-:Y:S02]  /*11b60*/  LOP3.LUT R26, R37, 0xff, RZ, 0xc0, !PT ;  /* 0x000000ff251a7812 */ /* 0x000fe400078ec0ff */
[----:B------:R-:W-:Y:S02]  /*11b70*/  LOP3.LUT R41, R35, 0xff, RZ, 0xc0, !PT ;  /* 0x000000ff23297812 */ /* 0x000fe400078ec0ff */
[----:B------:R-:W-:-:S02]  /*11b80*/  LOP3.LUT R15, R15, 0xff, RZ, 0xc0, !PT ;  /* 0x000000ff0f0f7812 */ /* 0x000fc400078ec0ff */
[----:B------:R-:W-:Y:S02]  /*11b90*/  LOP3.LUT R40, R40, 0xff, RZ, 0xc0, !PT ;  /* 0x000000ff28287812 */ /* 0x000fe400078ec0ff */
[----:B------:R-:W-:Y:S02]  /*11ba0*/  SHF.R.U32.HI R3, RZ, 0x8, R36 ;  /* 0x00000008ff037819 */ /* 0x000fe40000011624 */
[----:B------:R-:W-:Y:S02]  /*11bb0*/  LOP3.LUT R38, R27, 0xff, RZ, 0xc0, !PT ;  /* 0x000000ff1b267812 */ /* 0x000fe400078ec0ff */
[----:B------:R-:W-:Y:S02]  /*11bc0*/  PRMT R27, R15, 0x7604, R26 ;  /* 0x000076040f1b7816 */ /* 0x000fe4000000001a */
[----:B------:R-:W-:Y:S02]  /*11bd0*/  PRMT R41, R40, 0x7604, R41 ;  /* 0x0000760428297816 */ /* 0x000fe40000000029 */
[----:B------:R-:W-:-:S02]  /*11be0*/  SHF.R.U32.HI R26, RZ, 0x10, R37 ;  /* 0x00000010ff1a7819 */ /* 0x000fc40000011625 */
[----:B------:R-:W-:Y:S02]  /*11bf0*/  SHF.R.U32.HI R40, RZ, 0x10, R35 ;  /* 0x00000010ff287819 */ /* 0x000fe40000011623 */
[----:B--2---:R-:W-:Y:S02]  /*11c00*/  LOP3.LUT R14, R36, 0xff, RZ, 0xc0, !PT ;  /* 0x000000ff240e7812 */ /* 0x004fe400078ec0ff */
[----:B------:R-:W-:Y:S02]  /*11c10*/  LOP3.LUT R39, R34, 0xff, RZ, 0xc0, !PT ;  /* 0x000000ff22277812 */ /* 0x000fe400078ec0ff */
[----:B------:R-:W-:Y:S02]  /*11c20*/  LOP3.LUT R3, R3, 0xff, RZ, 0xc0, !PT ;  /* 0x000000ff03037812 */ /* 0x000fe400078ec0ff */
[----:B------:R-:W-:Y:S02]  /*11c30*/  SHF.R.U32.HI R15, RZ, 0x10, R34 ;  /* 0x00000010ff0f7819 */ /* 0x000fe40000011622 */
[----:B------:R-:W-:-:S02]  /*11c40*/  LOP3.LUT R26, R26, 0xff, RZ, 0xc0, !PT ;  /* 0x000000ff1a1a7812 */ /* 0x000fc400078ec0ff */
[----:B------:R-:W-:Y:S02]  /*11c50*/  LOP3.LUT R40, R40, 0xff, RZ, 0xc0, !PT ;  /* 0x000000ff28287812 */ /* 0x000fe400078ec0ff */
[----:B------:R-:W-:Y:S02]  /*11c60*/  PRMT R14, R3, 0x7604, R14 ;  /* 0x00007604030e7816 */ /* 0x000fe4000000000e */
[----:B------:R-:W-:Y:S02]  /*11c70*/  PRMT R39, R38, 0x7604, R39 ;  /* 0x0000760426277816 */ /* 0x000fe40000000027 */
[----:B------:R-:W-:Y:S02]  /*11c80*/  SHF.R.U32.HI R3, RZ, 0x10, R36 ;  /* 0x00000010ff037819 */ /* 0x000fe40000011624 */
[----:B------:R-:W-:Y:S02]  /*11c90*/  LOP3.LUT R38, R15, 0xff, RZ, 0xc0, !PT ;  /* 0x000000ff0f267812 */ /* 0x000fe400078ec0ff */
[----:B------:R-:W-:-:S02]  /*11ca0*/  PRMT R27, R26, 0x7054, R27 ;  /* 0x000070541a1b7816 */ /* 0x000fc4000000001b */
[----:B------:R-:W-:Y:S02]  /*11cb0*/  PRMT R41, R40, 0x7054, R41 ;  /* 0x0000705428297816 */ /* 0x000fe40000000029 */
[----:B------:R-:W-:Y:S02]  /*11cc0*/  LOP3.LUT R3, R3, 0xff, RZ, 0xc0, !PT ;  /* 0x000000ff03037812 */ /* 0x000fe400078ec0ff */
[----:B------:R-:W-:Y:S02]  /*11cd0*/  PRMT R39, R38, 0x7054, R39 ;  /* 0x0000705426277816 */ /* 0x000fe40000000027 */
[----:B------:R-:W-:Y:S02]  /*11ce0*/  LOP3.LUT R41, R41, 0xff000000, R35, 0xf8, !PT ;  /* 0xff00000029297812 */ /* 0x000fe400078ef823 */
[----:B------:R-:W-:Y:S02]  /*11cf0*/  LOP3.LUT R37, R27, 0xff000000, R37, 0xf8, !PT ;  /* 0xff0000001b257812 */ /* 0x000fe400078ef825 */
[----:B------:R-:W-:-:S02]  /*11d00*/  PRMT R15, R3, 0x7054, R14 ;  /* 0x00007054030f7816 */ /* 0x000fc4000000000e */
        /* <DEDUP_REMOVED lines=90> */
[----:B------:R4:W-:Y:S02]  /*122b0*/  STS.128 [R234], R4 ;  /* 0x00000004ea007388 */ /* 0x0009e40000000c00 */
.L_x_458:
[----:B------:R-:W-:Y:S05]  /*122c0*/  BSYNC B1 ;  /* 0x0000000000017941 */ /* 0x000fea0003800000 */
.L_x_457:
[----:B------:R-:W-:Y:S04]  /*122d0*/  BSSY B1, `(.L_x_459) ;  /* 0x0000078000017945 */ /* 0x000fe80003800000 */
[----:B------:R-:W-:Y:S05]  /*122e0*/  @P2 BRA `(.L_x_460) ;  /* 0x0000000400d82947 */ /* 0x000fea0003800000 */
[----:B0--34-:R-:W0:Y:S01]  /*122f0*/  LDS.128 R4, [R0+0x16400] ;  /* 0x0164000000047984 */ /* 0x019e220000000c00 */
        /* <DEDUP_REMOVED lines=10> */
[----:B------:R-:W-:Y:S02]  /*123a0*/  SHF.R.U32.HI R37, RZ, 0x10, R33 ;  /* 0x00000010ff257819 */ /* 0x000fe40000011621 */
[----:B------:R-:W-:-:S02]  /*123b0*/  LOP3.LUT R34, R33, 0xff, RZ, 0xc0, !PT ;  /* 0x000000ff21227812 */ /* 0x000fc400078ec0ff */
[----:B------:R-:W-:Y:S01]  /*123c0*/  LOP3.LUT R35, R35, 0xff, RZ, 0xc0, !PT ;  /* 0x000000ff23237812 */ /* 0x000fe200078ec0ff */
[----:B------:R-:W-:Y:S01]  /*123d0*/  IMAD.U32 R37, R37, 0x10000, RZ ;  /* 0x0001000025257824 */ /* 0x000fe200078e00ff */
[----:B------:R-:W-:Y:S02]  /*123e0*/  PRMT R15, R26, 0x7604, R15 ;  /* 0x000076041a0f7816 */ /* 0x000fe4000000000f */
[----:B-1----:R-:W-:Y:S01]  /*123f0*/  LOP3.LUT R27, R14, 0xff, RZ, 0xc0, !PT ;  /* 0x000000ff0e1b7812 */ /* 0x002fe200078ec0ff */
[----:B------:R-:W-:Y:S01]  /*12400*/  IMAD.U32 R14, R36, 0x10000, RZ ;  /* 0x00010000240e7824 */ /* 0x000fe200078e00ff */
[----:B------:R-:W-:Y:S02]  /*12410*/  LOP3.LUT R26, R32, 0xff, RZ, 0xc0, !PT ;  /* 0x000000ff201a7812 */ /* 0x000fe400078ec0ff */
[----:B------:R-:W-:Y:S02]  /*12420*/  PRMT R34, R35, 0x7604, R34 ;  /* 0x0000760423227816 */ /* 0x000fe40000000022 */
[----:B------:R-:W-:-:S02]  /*12430*/  PRMT R35, R27, 0x7604, R26 ;  /* 0x000076041b237816 */ /* 0x000fc4000000001a */
[----:B------:R-:W-:Y:S02]  /*12440*/  LOP3.LUT R27, R15, 0xff0000, R14, 0xf8, !PT ;  /* 0x00ff00000f1b7812 */ /* 0x000fe400078ef80e */
[----:B------:R-:W-:Y:S02]  /*12450*/  LOP3.LUT R37, R34, 0xff0000, R37, 0xf8, !PT ;  /* 0x00ff000022257812 */ /* 0x000fe400078ef825 */
[----:B------:R-:W-:Y:S02]  /*12460*/  LOP3.LUT R35, R35, 0xff0000, R32, 0xf8, !PT ;  /* 0x00ff000023237812 */ /* 0x000fe400078ef820 */
[----:B------:R-:W-:Y:S02]  /*12470*/  LOP3.LUT R37, R37, 0xff000000, R33, 0xf8, !PT ;  /* 0xff00000025257812 */ /* 0x000fe400078ef821 */
[----:B------:R-:W-:Y:S02]  /*12480*/  LOP3.LUT R31, R27, 0xff000000, R31, 0xf8, !PT ;  /* 0xff0000001b1f7812 */ /* 0x000fe400078ef81f */
[----:B------:R-:W-:-:S02]  /*12490*/  LOP3.LUT R15, R3, 0xff0000, R30, 0xf8, !PT ;  /* 0x00ff0000030f7812 */ /* 0x000fc400078ef81e */
        /* <DEDUP_REMOVED lines=91> */
.L_x_460:
[----:B------:R-:W-:Y:S05]  /*12a50*/  BSYNC B1 ;  /* 0x0000000000017941 */ /* 0x000fea0003800000 */
.L_x_459:
[----:B------:R-:W-:Y:S04]  /*12a60*/  BSSY B1, `(.L_x_461) ;  /* 0x000007c000017945 */ /* 0x000fe80003800000 */
[----:B------:R-:W-:Y:S05]  /*12a70*/  @P3 BRA `(.L_x_462) ;  /* 0x0000000400e83947 */ /* 0x000fea0003800000 */
[----:B0--34-:R-:W0:Y:S01]  /*12a80*/  LDS.128 R4, [R234+0x2000] ;  /* 0x00200000ea047984 */ /* 0x019e220000000c00 */
[----:B-----5:R-:W-:Y:S02]  /*12a90*/  SHF.R.U32.HI R15, RZ, 0x8, R29 ;  /* 0x00000008ff0f7819 */ /* 0x020fe4000001161d */
[----:B------:R-:W-:Y:S02]  /*12aa0*/  SHF.R.U32.HI R32, RZ, 0x8, R25 ;  /* 0x00000008ff207819 */ /* 0x000fe40000011619 */
[----:B------:R-:W-:Y:S02]  /*12ab0*/  SHF.R.U32.HI R3, RZ, 0x8, R28 ;  /* 0x00000008ff037819 */ /* 0x000fe4000001161c */
[----:B-1----:R-:W-:Y:S02]  /*12ac0*/  SHF.R.U32.HI R27, RZ, 0x8, R24 ;  /* 0x00000008ff1b7819 */ /* 0x002fe40000011618 */
[----:B------:R-:W-:Y:S02]  /*12ad0*/  LOP3.LUT R26, R29, 0xff, RZ, 0xc0, !PT ;  /* 0x000000ff1d1a7812 */ /* 0x000fe400078ec0ff */
[----:B------:R-:W-:-:S02]  /*12ae0*/  LOP3.LUT R33, R25, 0xff, RZ, 0xc0, !PT ;  /* 0x000000ff19217812 */ /* 0x000fc400078ec0ff */
[----:B------:R-:W-:Y:S02]  /*12af0*/  LOP3.LUT R15, R15, 0xff, RZ, 0xc0, !PT ;  /* 0x000000ff0f0f7812 */ /* 0x000fe400078ec0ff */
[----:B------:R-:W-:Y:S02]  /*12b00*/  LOP3.LUT R32, R32, 0xff, RZ, 0xc0, !PT ;  /* 0x000000ff20207812 */ /* 0x000fe400078ec0ff */
[----:B--2---:R-:W-:Y:S02]  /*12b10*/  LOP3.LUT R14, R28, 0xff, RZ, 0xc0, !PT ;  /* 0x000000ff1c0e7812 */ /* 0x004fe400078ec0ff */
[----:B------:R-:W-:Y:S02]  /*12b20*/  LOP3.LUT R3, R3, 0xff, RZ, 0xc0, !PT ;  /* 0x000000ff03037812 */ /* 0x000fe400078ec0ff */
[----:B------:R-:W-:Y:S02]  /*12b30*/  LOP3.LUT R30, R27, 0xff, RZ, 0xc0, !PT ;  /* 0x000000ff1b1e7812 */ /* 0x000fe400078ec0ff */
[----:B------:R-:W-:-:S02]  /*12b40*/  PRMT R27, R15, 0x7604, R26 ;  /* 0x000076040f1b7816 */ /* 0x000fc4000000001a */
[----:B------:R-:W-:Y:S02]  /*12b50*/  PRMT R33, R32, 0x7604, R33 ;  /* 0x0000760420217816 */ /* 0x000fe40000000021 */
[----:B------:R-:W-:Y:S02]  /*12b60*/  SHF.R.U32.HI R26, RZ, 0x10, R29 ;  /* 0x00000010ff1a7819 */ /* 0x000fe4000001161d */
[----:B------:R-:W-:Y:S02]  /*12b70*/  SHF.R.U32.HI R32, RZ, 0x10, R25 ;  /* 0x00000010ff207819 */ /* 0x000fe40000011619 */
[----:B------:R-:W-:Y:S02]  /*12b80*/  PRMT R14, R3, 0x7604, R14 ;  /* 0x00007604030e7816 */ /* 0x000fe4000000000e */
[----:B------:R-:W-:Y:S02]  /*12b90*/  SHF.R.U32.HI R3, RZ, 0x10, R28 ;  /* 0x00000010ff037819 */ /* 0x000fe4000001161c */
[----:B------:R-:W-:-:S02]  /*12ba0*/  LOP3.LUT R26, R26, 0xff, RZ, 0xc0, !PT ;  /* 0x000000ff1a1a7812 */ /* 0x000fc400078ec0ff */
[----:B------:R-:W-:Y:S02]  /*12bb0*/  LOP3.LUT R32, R32, 0xff, RZ, 0xc0, !PT ;  /* 0x000000ff20207812 */ /* 0x000fe400078ec0ff */
[----:B------:R-:W-:Y:S02]  /*12bc0*/  LOP3.LUT R31, R24, 0xff, RZ, 0xc0, !PT ;  /* 0x000000ff181f7812 */ /* 0x000fe400078ec0ff */
[----:B------:R-:W-:Y:S02]  /*12bd0*/  SHF.R.U32.HI R15, RZ, 0x10, R24 ;  /* 0x00000010ff0f7819 */ /* 0x000fe40000011618 */
[----:B------:R-:W-:Y:S02]  /*12be0*/  LOP3.LUT R3, R3, 0xff, RZ, 0xc0, !PT ;  /* 0x000000ff03037812 */ /* 0x000fe400078ec0ff */
[----:B------:R-:W-:Y:S02]  /*12bf0*/  PRMT R27, R26, 0x7054, R27 ;  /* 0x000070541a1b7816 */ /* 0x000fe4000000001b */
        /* <DEDUP_REMOVED lines=98> */
.L_x_462:
[----:B------:R-:W-:Y:S05]  /*13220*/  BSYNC B1 ;  /* 0x0000000000017941 */ /* 0x000fea0003800000 */
.L_x_461:
[----:B------:R-:W-:Y:S04]  /*13230*/  BSSY B1, `(.L_x_463) ;  /* 0x0000078000017945 */ /* 0x000fe80003800000 */
[----:B------:R-:W-:Y:S05]  /*13240*/  @P4 BRA `(.L_x_464) ;  /* 0x0000000400d84947 */ /* 0x000fea0003800000 */
[----:B0--34-:R-:W0:Y:S01]  /*13250*/  LDS.128 R4, [R0+0x18400] ;  /* 0x0184000000047984 */ /* 0x019e220000000c00 */
[----:B--2--5:R-:W-:Y:S02]  /*13260*/  SHF.R.U32.HI R14, RZ, 0x8, R20 ;  /* 0x00000008ff0e7819 */ /* 0x024fe40000011614 */
[----:B------:R-:W-:Y:S02]  /*13270*/  LOP3.LUT R3, R20, 0xff, RZ, 0xc0, !PT ;  /* 0x000000ff14037812 */ /* 0x000fe400078ec0ff */
[----:B------:R-:W-:Y:S02]  /*13280*/  LOP3.LUT R14, R14, 0xff, RZ, 0xc0, !PT ;  /* 0x000000ff0e0e7812 */ /* 0x000fe400078ec0ff */
[----:B------:R-:W-:Y:S02]  /*13290*/  SHF.R.U32.HI R24, RZ, 0x8, R21 ;  /* 0x00000008ff187819 */ /* 0x000fe40000011615 */
[----:B-1----:R-:W-:Y:S02]  /*132a0*/  SHF.R.U32.HI R27, RZ, 0x8, R13 ;  /* 0x00000008ff1b7819 */ /* 0x002fe4000001160d */
        /* <DEDUP_REMOVED lines=10> */
[----:B------:R-:W-:Y:S01]  /*13350*/  LOP3.LUT R25, R14, 0xff, RZ, 0xc0, !PT ;  /* 0x000000ff0e197812 */ /* 0x000fe200078ec0ff */
        /* <DEDUP_REMOVED lines=9> */
[----:B0-----:R-:W-:-:S02]  /*133f0*/  F2FP.F16.E4M3.UNPACK_B R3, R6.H1 ;  /* 0x00000006ff03723e */ /* 0x001fc400030006ff */
[--C-:B------:R-:W-:Y:S02]  /*13400*/  LOP3.LUT R27, R27, 0xff0000, R12.reuse, 0xf8, !PT ;  /* 0x00ff00001b1b7812 */ /* 0x100fe400078ef80c */
[----:B------:R-:W-:Y:S01]  /*13410*/  F2FP.F16.E4M3.UNPACK_B R26, R29 ;  /* 0x0000001dff1a723e */ /* 0x000fe200020006ff */
[--C-:B------:R-:W-:Y:S01]  /*13420*/  HADD2.F32 R13, -RZ, R3.reuse.H0_H0 ;  /* 0x20000003ff0d7230 */ /* 0x100fe20000004100 */
[----:B------:R-:W-:Y:S02]  /*13430*/  F2FP.F16.E4M3.UNPACK_B R21, R25 ;  /* 0x00000019ff15723e */ /* 0x000fe400020006ff */
[----:B------:R-:W-:Y:S01]  /*13440*/  LOP3.LUT R27, R27, 0xff000000, R12, 0xf8, !PT ;  /* 0xff0000001b1b7812 */ /* 0x000fe200078ef80c */
[----:B------:R-:W-:Y:S01]  /*13450*/  HADD2.F32 R12, -RZ, R3.H1_H1 ;  /* 0x30000003ff0c7230 */ /* 0x000fe20000004100 */
[----:B------:R-:W-:Y:S01]  /*13460*/  F2FP.F16.E4M3.UNPACK_B R6, R6 ;  /* 0x00000006ff06723e */ /* 0x000fe200020006ff */
[--C-:B------:R-:W-:Y:S01]  /*13470*/  HADD2.F32 R28, -RZ, R26.reuse.H1_H1 ;  /* 0x3000001aff1c7230 */ /* 0x100fe20000004100 */
[----:B------:R-:W-:Y:S01]  /*13480*/  LOP3.LUT R20, R15, 0xff000000, R20, 0xf8, !PT ;  /* 0xff0000000f147812 */ /* 0x000fe200078ef814 */
[--C-:B------:R-:W-:Y:S01]  /*13490*/  HADD2.F32 R24, -RZ, R21.reuse.H1_H1 ;  /* 0x30000015ff187230 */ /* 0x100fe20000004100 */
        /* <DEDUP_REMOVED lines=81> */
.L_x_464:
[----:B------:R-:W-:Y:S05]  /*139b0*/  BSYNC B1 ;  /* 0x0000000000017941 */ /* 0x000fea0003800000 */
.L_x_463:
[----:B------:R-:W-:Y:S05]  /*139c0*/  @P5 BRA `(.L_x_454) ;  /* 0x0000003c00305947 */ /* 0x000fea0003800000 */
[----:B0--34-:R-:W0:Y:S01]  /*139d0*/  LDS.128 R4, [R234+0x4000] ;  /* 0x00400000ea047984 */ /* 0x019e220000000c00 */
[----:B-----5:R-:W-:Y:S02]  /*139e0*/  SHF.R.U32.HI R12, RZ, 0x8, R11 ;  /* 0x00000008ff0c7819 */ /* 0x020fe4000001160b */
[----:B------:R-:W-:Y:S02]  /*139f0*/  SHF.R.U32.HI R20, RZ, 0x8, R9 ;  /* 0x00000008ff147819 */ /* 0x000fe40000011609 */
[----:B------:R-:W-:Y:S02]  /*13a00*/  LOP3.LUT R13, R11, 0xff, RZ, 0xc0, !PT ;  /* 0x000000ff0b0d7812 */ /* 0x000fe400078ec0ff */
[----:B------:R-:W-:Y:S02]  /*13a10*/  LOP3.LUT R21, R9, 0xff, RZ, 0xc0, !PT ;  /* 0x000000ff09157812 */ /* 0x000fe400078ec0ff */
[----:B------:R-:W-:Y:S02]  /*13a20*/  LOP3.LUT R12, R12, 0xff, RZ, 0xc0, !PT ;  /* 0x000000ff0c0c7812 */ /* 0x000fe400078ec0ff */
[----:B------:R-:W-:-:S02]  /*13a30*/  LOP3.LUT R20, R20, 0xff, RZ, 0xc0, !PT ;  /* 0x000000ff14147812 */ /* 0x000fc400078ec0ff */
[----:B------:R-:W-:Y:S02]  /*13a40*/  SHF.R.U32.HI R0, RZ, 0x8, R10 ;  /* 0x00000008ff007819 */ /* 0x000fe4000001160a */
[----:B--2---:R-:W-:Y:S02]  /*13a50*/  SHF.R.U32.HI R14, RZ, 0x8, R8 ;  /* 0x00000008ff0e7819 */ /* 0x004fe40000011608 */
[----:B------:R-:W-:Y:S02]  /*13a60*/  PRMT R13, R12, 0x7604, R13 ;  /* 0x000076040c0d7816 */ /* 0x000fe4000000000d */
[----:B------:R-:W-:Y:S02]  /*13a70*/  PRMT R21, R20, 0x7604, R21 ;  /* 0x0000760414157816 */ /* 0x000fe40000000015 */
[----:B------:R-:W-:Y:S02]  /*13a80*/  SHF.R.U32.HI R12, RZ, 0x10, R11 ;  /* 0x00000010ff0c7819 */ /* 0x000fe4000001160b */
[----:B------:R-:W-:-:S02]  /*13a90*/  SHF.R.U32.HI R20, RZ, 0x10, R9 ;  /* 0x00000010ff147819 */ /* 0x000fc40000011609 */
[----:B------:R-:W-:Y:S02]  /*13aa0*/  LOP3.LUT R3, R10, 0xff, RZ, 0xc0, !PT ;  /* 0x000000ff0a037812 */ /* 0x000fe400078ec0ff */
[----:B------:R-:W-:Y:S02]  /*13ab0*/  LOP3.LUT R15, R8, 0xff, RZ, 0xc0, !PT ;  /* 0x000000ff080f7812 */ /* 0x000fe400078ec0ff */
[----:B------:R-:W-:Y:S02]  /*13ac0*/  LOP3.LUT R0, R0, 0xff, RZ, 0xc0, !PT ;  /* 0x000000ff00007812 */ /* 0x000fe400078ec0ff */
[----:B------:R-:W-:Y:S02]  /*13ad0*/  LOP3.LUT R14, R14, 0xff, RZ, 0xc0, !PT ;  /* 0x000000ff0e0e7812 */ /* 0x000fe400078ec0ff */
[----:B------:R-:W-:Y:S02]  /*13ae0*/  LOP3.LUT R12, R12, 0xff, RZ, 0xc0, !PT ;  /* 0x000000ff0c0c7812 */ /* 0x000fe400078ec0ff */
[----:B------:R-:W-:-:S02]  /*13af0*/  LOP3.LUT R20, R20, 0xff, RZ, 0xc0, !PT ;  /* 0x000000ff14147812 */ /* 0x000fc400078ec0ff */
[----:B------:R-:W-:Y:S02]  /*13b00*/  PRMT R3, R0, 0x7604, R3 ;  /* 0x0000760400037816 */ /* 0x000fe40000000003 */
[----:B------:R-:W-:Y:S02]  /*13b10*/  PRMT R15, R14, 0x7604, R15 ;  /* 0x000076040e0f7816 */ /* 0x000fe4000000000f */
[----:B------:R-:W-:Y:S02]  /*13b20*/  SHF.R.U32.HI R0, RZ, 0x10, R10 ;  /* 0x00000010ff007819 */ /* 0x000fe4000001160a */
[----:B------:R-:W-:Y:S02]  /*13b30*/  SHF.R.U32.HI R14, RZ, 0x10, R8 ;  /* 0x00000010ff0e7819 */ /* 0x000fe40000011608 */
[----:B------:R-:W-:Y:S02]  /*13b40*/  PRMT R13, R12, 0x7054, R13 ;  /* 0x000070540c0d7816 */ /* 0x000fe4000000000d */
[----:B------:R-:W-:-:S02]  /*13b50*/  PRMT R21, R20, 0x7054, R21 ;  /* 0x0000705414157816 */ /* 0x000fc40000000015 */
[----:B------:R-:W-:Y:S02]  /*13b60*/  LOP3.LUT R0, R0, 0xff, RZ, 0xc0, !PT ;  /* 0x000000ff00007812 */ /* 0x000fe400078ec0ff */
[----:B------:R-:W-:Y:S02]  /*13b70*/  LOP3.LUT R14, R14, 0xff, RZ, 0xc0, !PT ;  /* 0x000000ff0e0e7812 */ /* 0x000fe400078ec0ff */
[----:B------:R-:W-:Y:S02]  /*13b80*/  LOP3.LUT R21, R21, 0xff000000, R9, 0xf8, !PT ;  /* 0xff00000015157812 */ /* 0x000fe400078ef809 */
[----:B------:R-:W-:Y:S02]  /*13b90*/  LOP3.LUT R13, R13, 0xff000000, R11, 0xf8, !PT ;  /* 0xff0000000d0d7812 */ /* 0x000fe400078ef80b */
[----:B------:R-:W-:Y:S02]  /*13ba0*/  PRMT R3, R0, 0x7054, R3 ;  /* 0x0000705400037816 */ /* 0x000fe40000000003 */
[----:B------:R-:W-:-:S02]  /*13bb0*/  PRMT R15, R14, 0x7054, R15 ;  /* 0x000070540e0f7816 */ /* 0x000fc4000000000f */
[-C--:B0-----:R-:W-:Y:S02]  /*13bc0*/  F2FP.F16.E4M3.UNPACK_B R0, R6.reuse.H1 ;  /* 0x00000006ff00723e */ /* 0x081fe400030006ff */
[----:B------:R-:W-:Y:S02]  /*13bd0*/  F2FP.F16.E4M3.UNPACK_B R24, R21 ;  /* 0x00000015ff18723e */ /* 0x000fe400020006ff */
[----:B------:R-:W-:Y:S01]  /*13be0*/  F2FP.F16.E4M3.UNPACK_B R14, R13 ;  /* 0x0000000dff0e723e */ /* 0x000fe200020006ff */
[----:B------:R-:W-:Y:S01]  /*13bf0*/  HADD2.F32 R9, -RZ, R0.H1_H1 ;  /* 0x30000000ff097230 */ /* 0x000fe20000004100 */
[----:B------:R-:W-:Y:S01]  /*13c00*/  LOP3.LUT R12, R3, 0xff000000, R10, 0xf8, !PT ;  /* 0xff000000030c7812 */ /* 0x000fe200078ef80a */
[----:B------:R-:W-:Y:S01]  /*13c10*/  HADD2.F32 R25, -RZ, R24.H1_H1 ;  /* 0x30000018ff197230 */ /* 0x000fe20000004100 */
[----:B------:R-:W-:Y:S01]  /*13c20*/  LOP3.LUT R20, R15, 0xff000000, R8, 0xf8, !PT ;  /* 0xff0000000f147812 */ /* 0x000fe200078ef808 */
[----:B------:R-:W-:Y:S01]  /*13c30*/  HADD2.F32 R15, -RZ, R14.H1_H1 ;  /* 0x3000000eff0f7230 */ /* 0x000fe20000004100 */
[----:B------:R-:W-:Y:S01]  /*13c40*/  F2FP.F16.E4M3.UNPACK_B R3, R6 ;  /* 0x00000006ff03723e */ /* 0x000fe200020006ff */
[----:B------:R-:W-:Y:S01]  /*13c50*/  HADD2.F32 R8, -RZ, R0.H0_H0 ;  /* 0x20000000ff087230 */ /* 0x000fe20000004100 */
[----:B------:R-:W-:Y:S01]  /*13c60*/  F2FP.F16.E4M3.UNPACK_B R10, R7 ;  /* 0x00000007ff0a723e */ /* 0x000fe200020006ff */
[C---:B-1----:R-:W-:Y:S01]  /*13c70*/  FMUL.FTZ R27, R9.reuse, R25 ;  /* 0x00000019091b7220 */ /* 0x042fe20000410000 */
[----:B------:R-:W-:Y:S01]  /*13c80*/  F2FP.F16.E4M3.UNPACK_B R11, R7.H1 ;  /* 0x00000007ff0b723e */ /* 0x000fe200030006ff */
[----:B------:R-:W-:Y:S01]  /*13c90*/  FMUL.FTZ R26, R9, R15 ;  /* 0x0000000f091a7220 */ /* 0x000fe20000410000 */
[-C--:B------:R-:W-:Y:S01]  /*13ca0*/  F2FP.F16.E4M3.UNPACK_B R6, R5.reuse ;  /* 0x00000005ff06723e */ /* 0x080fe200020006ff */
[----:B------:R-:W-:Y:S01]  /*13cb0*/  HADD2.F32 R24, -RZ, R24.H0_H0 ;  /* 0x20000018ff187230 */ /* 0x000fe20000004100 */
[----:B------:R-:W-:Y:S01]  /*13cc0*/  F2FP.F16.E4M3.UNPACK_B R7, R5.H1 ;  /* 0x00000005ff07723e */ /* 0x000fe200030006ff */
[----:B------:R-:W-:Y:S01]  /*13cd0*/  HADD2.F32 R5, -RZ, R3.H1_H1 ;  /* 0x30000003ff057230 */ /* 0x000fe20000004100 */
[----:B------:R-:W-:Y:S01]  /*13ce0*/  F2FP.F16.E4M3.UNPACK_B R21, R21.H1 ;  /* 0x00000015ff15723e */ /* 0x000fe200030006ff */
[----:B------:R-:W-:-:S02]  /*13cf0*/  HADD2.F32 R14, -RZ, R14.H0_H0 ;  /* 0x2000000eff0e7230 */ /* 0x000fc40000004100 */
[C---:B------:R-:W-:Y:S01]  /*13d00*/  FFMA.FTZ R27, R8.reuse, R15, -R27 ;  /* 0x0000000f081b7223 */ /* 0x040fe2000001081b */
[----:B------:R-:W-:Y:S01]  /*13d10*/  FFMA.FTZ R26, R8, R25, R26 ;  /* 0x00000019081a7223 */ /* 0x000fe2000001001a */
[----:B------:R-:W-:Y:S01]  /*13d20*/  HADD2.F32 R3, -RZ, R3.H0_H0 ;  /* 0x20000003ff037230 */ /* 0x000fe20000004100 */
[----:B------:R-:W-:Y:S01]  /*13d30*/  F2FP.F16.E4M3.UNPACK_B R13, R13.H1 ;  /* 0x0000000dff0d723e */ /* 0x000fe200030006ff */
[C---:B------:R-:W-:Y:S01]  /*13d40*/  FMUL.FTZ R8, R5.reuse, R24 ;  /* 0x0000001805087220 */ /* 0x040fe20000410000 */
[----:B------:R-:W-:Y:S01]  /*13d50*/  FMUL.FTZ R15, R5, R14 ;  /* 0x0000000e050f7220 */ /* 0x000fe20000410000 */
[--C-:B------:R-:W-:Y:S01]  /*13d60*/  HADD2.F32 R5, -RZ, R10.reuse.H1_H1 ;  /* 0x3000000aff057230 */ /* 0x100fe20000004100 */
[----:B------:R-:W-:Y:S01]  /*13d70*/  F2FP.F16.E4M3.UNPACK_B R0, R4 ;  /* 0x00000004ff00723e */ /* 0x000fe200020006ff */
[----:B------:R-:W-:Y:S02]  /*13d80*/  HADD2.F32 R9, -RZ, R21.H0_H0 ;  /* 0x20000015ff097230 */ /* 0x000fe40000004100 */
[C---:B------:R-:W-:Y:S01]  /*13d90*/  FFMA.FTZ R25, R3.reuse, R14, -R8 ;  /* 0x0000000e03197223 */ /* 0x040fe20000010808 */
[----:B------:R-:W-:Y:S01]  /*13da0*/  FFMA.FTZ R24, R3, R24, R15 ;  /* 0x0000001803187223 */ /* 0x000fe2000001000f */
[----:B------:R-:W-:Y:S01]  /*13db0*/  HADD2.F32 R8, -RZ, R13.H0_H0 ;  /* 0x2000000dff087230 */ /* 0x000fe20000004100 */
[----:B------:R-:W-:Y:S01]  /*13dc0*/  F2FP.F16.E4M3.UNPACK_B R4, R4.H1 ;  /* 0x00000004ff04723e */ /* 0x000fe200030006ff */
[----:B------:R-:W-:-:S02]  /*13dd0*/  HADD2.F32 R10, -RZ, R10.H0_H0 ;  /* 0x2000000aff0a7230 */ /* 0x000fc40000004100 */
[CC--:B------:R-:W-:Y:S01]  /*13de0*/  FMUL.FTZ R15, R5.reuse, R9.reuse ;  /* 0x00000009050f7220 */ /* 0x0c0fe20000410000 */
[----:B------:R-:W-:Y:S02]  /*13df0*/  HADD2.F32 R14, -RZ, R21.H1_H1 ;  /* 0x30000015ff0e7230 */ /* 0x000fe40000004100 */
[-C--:B------:R-:W-:Y:S01]  /*13e00*/  FMUL.FTZ R5, R5, R8.reuse ;  /* 0x0000000805057220 */ /* 0x080fe20000410000 */
[----:B------:R-:W-:Y:S02]  /*13e10*/  HADD2.F32 R3, -RZ, R11.H1_H1 ;  /* 0x3000000bff037230 */ /* 0x000fe40000004100 */
[C---:B------:R-:W-:Y:S01]  /*13e20*/  FFMA.FTZ R21, R10.reuse, R8, -R15 ;  /* 0x000000080a157223 */ /* 0x040fe2000001080f */
[----:B------:R-:W-:Y:S02]  /*13e30*/  HADD2.F32 R8, -RZ, R13.H1_H1 ;  /* 0x3000000dff087230 */ /* 0x000fe40000004100 */
[----:B------:R-:W-:Y:S01]  /*13e40*/  FFMA.FTZ R28, R10, R9, R5 ;  /* 0x000000090a1c7223 */ /* 0x000fe20000010005 */
[----:B------:R-:W-:-:S02]  /*13e50*/  HADD2.F32 R11, -RZ, R11.H0_H0 ;  /* 0x2000000bff0b7230 */ /* 0x000fc40000004100 */
[C---:B------:R-:W-:Y:S01]  /*13e60*/  FMUL.FTZ R30, R3.reuse, R14 ;  /* 0x0000000e031e7220 */ /* 0x040fe20000410000 */
[----:B------:R-:W-:Y:S01]  /*13e70*/  F2FP.F16.E4M3.UNPACK_B R9, R20 ;  /* 0x00000014ff09723e */ /* 0x000fe200020006ff */
[-C--:B------:R-:W-:Y:S01]  /*13e80*/  FMUL.FTZ R10, R3, R8.reuse ;  /* 0x00000008030a7220 */ /* 0x080fe20000410000 */
[----:B------:R-:W-:Y:S02]  /*13e90*/  HADD2.F32 R5, -RZ, R4.H1_H1 ;  /* 0x30000004ff057230 */ /* 0x000fe40000004100 */
[C---:B------:R-:W-:Y:S01]  /*13ea0*/  FFMA.FTZ R30, R11.reuse, R8, -R30 ;  /* 0x000000080b1e7223 */ /* 0x040fe2000001081e */
[----:B------:R-:W-:Y:S01]  /*13eb0*/  F2FP.F16.E4M3.UNPACK_B R8, R12 ;  /* 0x0000000cff08723e */ /* 0x000fe200020006ff */
[----:B------:R-:W-:Y:S01]  /*13ec0*/  FFMA.FTZ R29, R11, R14, R10 ;  /* 0x0000000e0b1d7223 */ /* 0x000fe2000001000a */
[--C-:B------:R-:W-:Y:S01]  /*13ed0*/  HADD2.F32 R13, -RZ, R9.reuse.H1_H1 ;  /* 0x30000009ff0d7230 */ /* 0x100fe20000004100 */
[----:B------:R-:W-:Y:S01]  /*13ee0*/  F2FP.F16.E4M3.UNPACK_B R12, R12.H1 ;  /* 0x0000000cff0c723e */ /* 0x000fe200030006ff */
[----:B------:R-:W-:Y:S01]  /*13ef0*/  HADD2.F32 R10, -RZ, R9.H0_H0 ;  /* 0x20000009ff0a7230 */ /* 0x000fe20000004100 */
[----:B------:R-:W-:Y:S01]  /*13f00*/  F2FP.F16.E4M3.UNPACK_B R20, R20.H1 ;  /* 0x00000014ff14723e */ /* 0x000fe200030006ff */
[----:B------:R-:W-:-:S02]  /*13f10*/  HADD2.F32 R9, -RZ, R8.H1_H1 ;  /* 0x30000008ff097230 */ /* 0x000fc40000004100 */
[C---:B------:R-:W-:Y:S01]  /*13f20*/  FMUL.FTZ R11, R5.reuse, R13 ;  /* 0x0000000d050b7220 */ /* 0x040fe20000410000 */
[----:B------:R-:W-:Y:S02]  /*13f30*/  HADD2.F32 R3, -RZ, R0.H1_H1 ;  /* 0x30000000ff037230 */ /* 0x000fe40000004100 */
        /* <DEDUP_REMOVED lines=10> */
[----:B------:R-:W-:-:S02]  /*13fe0*/  HADD2.F32 R4, -RZ, R12.H1_H1 ;  /* 0x3000000cff047230 */ /* 0x000fc40000004100 */
[--C-:B------:R-:W-:Y:S02]  /*13ff0*/  HADD2.F32 R3, -RZ, R7.reuse.H1_H1 ;  /* 0x30000007ff037230 */ /* 0x100fe40000004100 */
[--C-:B------:R-:W-:Y:S02]  /*14000*/  HADD2.F32 R8, -RZ, R20.reuse.H1_H1 ;  /* 0x30000014ff087230 */ /* 0x100fe40000004100 */
[----:B------:R-:W-:Y:S02]  /*14010*/  HADD2.F32 R9, -RZ, R20.H0_H0 ;  /* 0x20000014ff097230 */ /* 0x000fe40000004100 */
[C---:B------:R-:W-:Y:S01]  /*14020*/  FMUL.FTZ R13, R3.reuse, R4 ;  /* 0x00000004030d7220 */ /* 0x040fe20000410000 */
[----:B------:R-:W-:Y:S02]  /*14030*/  HADD2.F32 R0, -RZ, R6.H1_H1 ;  /* 0x30000006ff007230 */ /* 0x000fe40000004100 */
[----:B------:R-:W-:Y:S02]  /*14040*/  HADD2.F32 R5, -RZ, R12.H0_H0 ;  /* 0x2000000cff057230 */ /* 0x000fe40000004100 */
[----:B------:R-:W-:Y:S01]  /*14050*/  FMUL.FTZ R12, R3, R8 ;  /* 0x00000008030c7220 */ /* 0x000fe20000410000 */
[----:B------:R-:W-:-:S02]  /*14060*/  HADD2.F32 R7, -RZ, R7.H0_H0 ;  /* 0x20000007ff077230 */ /* 0x000fc40000004100 */
[C---:B------:R-:W-:Y:S01]  /*14070*/  FMUL.FTZ R3, R0.reuse, R9 ;  /* 0x0000000900037220 */ /* 0x040fe20000410000 */
[----:B------:R-:W-:Y:S02]  /*14080*/  HADD2.F32 R6, -RZ, R6.H0_H0 ;  /* 0x20000006ff067230 */ /* 0x000fe40000004100 */
[-C--:B------:R-:W-:Y:S01]  /*14090*/  FMUL.FTZ R0, R0, R5.reuse ;  /* 0x0000000500007220 */ /* 0x080fe20000410000 */
[C---:B------:R-:W-:Y:S01]  /*140a0*/  FFMA.FTZ R12, R7.reuse, R4, -R12 ;  /* 0x00000004070c7223 */ /* 0x040fe2000001080c */
[----:B------:R-:W-:Y:S01]  /*140b0*/  FFMA.FTZ R13, R7, R8, R13 ;  /* 0x00000008070d7223 */ /* 0x000fe2000001000d */
[C---:B------:R-:W-:Y:S01]  /*140c0*/  FFMA.FTZ R5, R6.reuse, R5, -R3 ;  /* 0x0000000506057223 */ /* 0x040fe20000010803 */
[----:B------:R-:W-:Y:S01]  /*140d0*/  FFMA.FTZ R0, R6, R9, R0 ;  /* 0x0000000906007223 */ /* 0x000fe20000010000 */
[----:B------:R-:W-:Y:S02]  /*140e0*/  F2FP.SATFINITE.E4M3.F32.PACK_AB_MERGE_C R6, R26, R27, RZ ;  /* 0x0000001b1a06723e */ /* 0x000fe400048070ff */
[----:B------:R-:W-:-:S02]  /*140f0*/  F2FP.SATFINITE.E4M3.F32.PACK_AB_MERGE_C R7, R29, R30, RZ ;  /* 0x0000001e1d07723e */ /* 0x000fc400048070ff */
[----:B------:R-:W-:Y:S02]  /*14100*/  F2FP.SATFINITE.E4M3.F32.PACK_AB_MERGE_C R4, R15, R14, RZ ;  /* 0x0000000e0f04723e */ /* 0x000fe400048070ff */
[----:B------:R-:W-:Y:S02]  /*14110*/  F2FP.SATFINITE.E4M3.F32.PACK_AB_MERGE_C R12, R13, R12, RZ ;  /* 0x0000000c0d0c723e */ /* 0x000fe400048070ff */
[----:B------:R-:W-:Y:S02]  /*14120*/  F2FP.SATFINITE.E4M3.F32.PACK_AB_MERGE_C R6, R24, R25, R6 ;  /* 0x000000191806723e */ /* 0x000fe40004807006 */
[----:B------:R-:W-:Y:S02]  /*14130*/  F2FP.SATFINITE.E4M3.F32.PACK_AB_MERGE_C R7, R28, R21, R7 ;  /* 0x000000151c07723e */ /* 0x000fe40004807007 */
[----:B------:R-:W-:Y:S02]  /*14140*/  F2FP.SATFINITE.E4M3.F32.PACK_AB_MERGE_C R4, R10, R11, R4 ;  /* 0x0000000b0a04723e */ /* 0x000fe40004807004 */
[----:B------:R-:W-:-:S05]  /*14150*/  F2FP.SATFINITE.E4M3.F32.PACK_AB_MERGE_C R5, R0, R5, R12 ;  /* 0x000000050005723e */ /* 0x000fca000480700c */
[----:B------:R0:W-:Y:S01]  /*14160*/  STS.128 [R234+0x4000], R4 ;  /* 0x00400004ea007388 */ /* 0x0001e20000000c00 */
[----:B------:R-:W-:Y:S05]  /*14170*/  BRA `(.L_x_454) ;  /* 0x0000003400447947 */ /* 0x000fea0003800000 */
.L_x_448:
[----:B------:R-:W-:-:S03]  /*14180*/  UMOV UR4, 0xffffffff ;  /* 0xffffffff00047882 */ /* 0x000fc60000000000 */
[----:B------:R-:W-:Y:S05]  /*14190*/  BRA.DIV UR4, `(.L_x_465) ;  /* 0x0000015e04fc7947 */ /* 0x000fea000b800000 */
[----:B------:R0:W1:Y:S04]  /*141a0*/  SHFL.IDX PT, R3, R26, RZ, 0x1e1f ;  /* 0x001e1fff1a037589 */ /* 0x00006800000e0000 */
[----:B------:R0:W2:Y:S04]  /*141b0*/  SHFL.IDX PT, R21, R24, RZ, 0x1e1f ;  /* 0x001e1fff18157589 */ /* 0x0000a800000e0000 */
[----:B------:R0:W3:Y:S04]  /*141c0*/  SHFL.IDX PT, R0, R28, RZ, 0x1e1f ;  /* 0x001e1fff1c007589 */ /* 0x0000e800000e0000 */
[----:B------:R0:W4:Y:S02]  /*141d0*/  SHFL.IDX PT, R20, R29, RZ, 0x1e1f ;  /* 0x001e1fff1d147589 */ /* 0x00012400000e0000 */
.L_x_682:
[----:B------:R-:W-:Y:S01]  /*141e0*/  ULDC UR4, c[0x0][0x448] ;  /* 0x0001120000047ab9 */ /* 0x000fe20000000800 */
[----:B------:R-:W-:Y:S01]  /*141f0*/  BSSY B1, `(.L_x_466) ;  /* 0x000003b000017945 */ /* 0x000fe20003800000 */
[----:B------:R-:W-:Y:S01]  /*14200*/  IMAD R149, R149, UR4, RZ ;  /* 0x0000000495957c24 */ /* 0x000fe2000f8e02ff */
[----:B0-----:R-:W-:Y:S02]  /*14210*/  CS2R R28, SRZ ;  /* 0x00000000001c7805 */ /* 0x001fe4000001ff00 */
[----:B------:R-:W-:Y:S02]  /*14220*/  CS2R R30, SRZ ;  /* 0x00000000001e7805 */ /* 0x000fe4000001ff00 */
[----:B------:R-:W-:Y:S02]  /*14230*/  CS2R R6, SRZ ;  /* 0x0000000000067805 */ /* 0x000fe4000001ff00 */
[----:B------:R-:W-:Y:S02]  /*14240*/  CS2R R8, SRZ ;  /* 0x0000000000087805 */ /* 0x000fe4000001ff00 */
        /* <DEDUP_REMOVED lines=10> */
[----:B------:R-:W4:Y:S04]  /*142f0*/  LDL R41, [R1] ;  /* 0x0000000001297983 */ /* 0x000f280000100800 */
[----:B------:R-:W4:Y:S01]  /*14300*/  LDL R40, [R1+0xc] ;  /* 0x00000c0001287983 */ /* 0x000f220000100800 */
[C---:B------:R-:W-:Y:S01]  /*14310*/  VIADD R4, R18.reuse, 0x20 ;  /* 0x0000002012047836 */ /* 0x040fe20000000000 */
[----:B------:R-:W-:Y:S01]  /*14320*/  ULDC UR4, c[0x0][0x3f4] ;  /* 0x0000fd0000047ab9 */ /* 0x000fe20000000800 */
[C---:B------:R-:W-:Y:S02]  /*14330*/  IADD3 R5, R18.reuse, 0x40, RZ ;  /* 0x0000004012057810 */ /* 0x040fe40007ffe0ff */
[----:B------:R-:W-:Y:S02]  /*14340*/  CS2R R32, SRZ ;  /* 0x0000000000207805 */ /* 0x000fe4000001ff00 */
[----:B------:R-:W-:-:S02]  /*14350*/  ISETP.GE.AND P2, PT, R18, UR4, PT ;  /* 0x0000000412007c0c */ /* 0x000fc4000bf46270 */
[----:B------:R-:W-:Y:S02]  /*14360*/  CS2R R34, SRZ ;  /* 0x0000000000227805 */ /* 0x000fe4000001ff00 */
[----:B------:R-:W-:Y:S02]  /*14370*/  ISETP.GE.AND P1, PT, R4, UR4, PT ;  /* 0x0000000404007c0c */ /* 0x000fe4000bf26270 */
[----:B------:R-:W-:Y:S02]  /*14380*/  CS2R R28, SRZ ;  /* 0x00000000001c7805 */ /* 0x000fe4000001ff00 */
[----:B------:R-:W-:Y:S02]  /*14390*/  ISETP.GE.AND P0, PT, R5, UR4, PT ;  /* 0x0000000405007c0c */ /* 0x000fe4000bf06270 */
[----:B------:R-:W-:Y:S02]  /*143a0*/  CS2R R30, SRZ ;  /* 0x00000000001e7805 */ /* 0x000fe4000001ff00 */
[----:B------:R-:W-:-:S02]  /*143b0*/  CS2R R12, SRZ ;  /* 0x00000000000c7805 */ /* 0x000fc4000001ff00 */
[----:B------:R-:W-:Y:S02]  /*143c0*/  CS2R R14, SRZ ;  /* 0x00000000000e7805 */ /* 0x000fe4000001ff00 */
[----:B------:R-:W-:Y:S02]  /*143d0*/  @!P2 SHF.R.S32.HI R5, RZ, 0x1f, R18 ;  /* 0x0000001fff05a819 */ /* 0x000fe40000011412 */
[C---:B-1----:R-:W-:Y:S02]  /*143e0*/  @!P2 IADD3 R36, P3, R18.reuse, R3, RZ ;  /* 0x000000031224a210 */ /* 0x042fe40007f7e0ff */
[----:B--2---:R-:W-:-:S03]  /*143f0*/  @!P2 IADD3 R38, P4, R18, R21, RZ ;  /* 0x000000151226a210 */ /* 0x004fc60007f9e0ff */
[--C-:B---3--:R-:W-:Y:S02]  /*14400*/  @!P2 IMAD.X R37, R0, 0x1, R5.reuse, P3 ;  /* 0x000000010025a824 */ /* 0x108fe400018e0605 */
[----:B----4-:R-:W-:Y:S01]  /*14410*/  @!P2 IMAD.X R39, R20, 0x1, R5, P4 ;  /* 0x000000011427a824 */ /* 0x010fe200020e0605 */
[----:B------:R-:W-:Y:S02]  /*14420*/  CS2R R6, SRZ ;  /* 0x0000000000067805 */ /* 0x000fe4000001ff00 */
[----:B------:R-:W-:Y:S02]  /*14430*/  CS2R R24, SRZ ;  /* 0x0000000000187805 */ /* 0x000fe4000001ff00 */
[----:B------:R-:W-:Y:S02]  /*14440*/  CS2R R26, SRZ ;  /* 0x00000000001a7805 */ /* 0x000fe4000001ff00 */
[----:B------:R-:W-:Y:S02]  /*14450*/  CS2R R8, SRZ ;  /* 0x0000000000087805 */ /* 0x000fe4000001ff00 */
[----:B------:R-:W-:Y:S01]  /*14460*/  CS2R R10, SRZ ;  /* 0x00000000000a7805 */ /* 0x000fe2000001ff00 */
[----:B------:R0:W5:Y:S04]  /*14470*/  @!P2 LD.E.128 R32, desc[UR54][R36.64] ;  /* 0x000000362420a980 */ /* 0x000168000c101d00 */
[----:B------:R0:W5:Y:S01]  /*14480*/  @!P2 LD.E.128 R28, desc[UR54][R38.64] ;  /* 0x00000036261ca980 */ /* 0x000162000c101d00 */
[----:B------:R-:W-:-:S02]  /*14490*/  @!P1 IMAD.SHL.U32 R42, R41, 0x10, RZ ;  /* 0x00000010292a9824 */ /* 0x000fc400078e00ff */
[----:B------:R-:W-:-:S03]  /*144a0*/  @!P0 IMAD.SHL.U32 R48, R40, 0x10, RZ ;  /* 0x0000001028308824 */ /* 0x000fc600078e00ff */
[----:B------:R-:W-:Y:S02]  /*144b0*/  @!P1 SHF.R.S32.HI R5, RZ, 0x1f, R42 ;  /* 0x0000001fff059819 */ /* 0x000fe4000001142a */
[C---:B------:R-:W-:Y:S02]  /*144c0*/  @!P1 IADD3 R40, P5, R3.reuse, R42, RZ ;  /* 0x0000002a03289210 */ /* 0x040fe40007fbe0ff */
[----:B------:R-:W-:Y:S02]  /*144d0*/  @!P0 IADD3 R46, P3, R3, R48, RZ ;  /* 0x00000030032e8210 */ /* 0x000fe40007f7e0ff */
[C---:B------:R-:W-:Y:S01]  /*144e0*/  @!P1 IADD3 R42, P4, R21.reuse, R42, RZ ;  /* 0x0000002a152a9210 */ /* 0x040fe20007f9e0ff */
[----:B------:R-:W-:Y:S01]  /*144f0*/  @!P1 IMAD.X R41, R0, 0x1, R5, P5 ;  /* 0x0000000100299824 */ /* 0x000fe200028e0605 */
[----:B------:R-:W-:Y:S02]  /*14500*/  @!P0 SHF.R.S32.HI R3, RZ, 0x1f, R48 ;  /* 0x0000001fff038819 */ /* 0x000fe40000011430 */
[----:B------:R-:W-:-:S02]  /*14510*/  @!P0 IADD3 R48, P5, R21, R48, RZ ;  /* 0x0000003015308210 */ /* 0x000fc40007fbe0ff */
[----:B------:R-:W-:Y:S02]  /*14520*/  @!P1 IADD3.X R43, R20, R5, RZ, P4, !PT ;  /* 0x00000005142b9210 */ /* 0x000fe400027fe4ff */
[----:B------:R-:W-:Y:S01]  /*14530*/  CS2R R4, SRZ ;  /* 0x0000000000047805 */ /* 0x000fe2000001ff00 */
[--C-:B------:R-:W-:Y:S01]  /*14540*/  @!P0 IMAD.X R47, R0, 0x1, R3.reuse, P3 ;  /* 0x00000001002f8824 */ /* 0x100fe200018e0603 */
[----:B------:R0:W5:Y:S01]  /*14550*/  @!P1 LD.E.128 R12, desc[UR54][R40.64] ;  /* 0x00000036280c9980 */ /* 0x000162000c101d00 */
[----:B------:R-:W-:-:S03]  /*14560*/  @!P0 IMAD.X R49, R20, 0x1, R3, P5 ;  /* 0x0000000114318824 */ /* 0x000fc600028e0603 */
[----:B------:R0:W5:Y:S04]  /*14570*/  @!P1 LD.E.128 R4, desc[UR54][R42.64] ;  /* 0x000000362a049980 */ /* 0x000168000c101d00 */
[----:B------:R0:W5:Y:S04]  /*14580*/  @!P0 LD.E.128 R24, desc[UR54][R46.64] ;  /* 0x000000362e188980 */ /* 0x000168000c101d00 */
[----:B------:R0:W5:Y:S02]  /*14590*/  @!P0 LD.E.128 R8, desc[UR54][R48.64] ;  /* 0x0000003630088980 */ /* 0x000164000c101d00 */
.L_x_467:
[----:B------:R-:W-:Y:S05]  /*145a0*/  BSYNC B1 ;  /* 0x0000000000017941 */ /* 0x000fea0003800000 */
.L_x_466:
[----:B------:R-:W-:Y:S01]  /*145b0*/  ULEA.HI UR4, UR43, UR43, URZ, 0x1 ;  /* 0x0000002b2b047291 */ /* 0x000fe2000f8f083f */
[----:B---3--:R-:W-:Y:S01]  /*145c0*/  IMAD R0, R145, -0x80, R149 ;  /* 0xffffff8091007824 */ /* 0x008fe200078e0295 */
[----:B------:R-:W-:Y:S02]  /*145d0*/  BSSY B1, `(.L_x_468) ;  /* 0x0000009000017945 */ /* 0x000fe40003800000 */
[----:B------:R-:W-:Y:S02]  /*145e0*/  ULOP3.LUT UR4, UR4, 0xfffffffe, URZ, 0xc0, !UPT ;  /* 0xfffffffe04047892 */ /* 0x000fe4000f8ec03f */
[----:B-1----:R-:W-:Y:S02]  /*145f0*/  VIMNMX R3, R0, 0x80, PT ;  /* 0x0000008000037848 */ /* 0x002fe40003fe0100 */
[----:B------:R-:W-:Y:S02]  /*14600*/  UIADD3 UR4, UR43, -UR4, URZ ;  /* 0x800000042b047290 */ /* 0x000fe4000fffe03f */
[----:B------:R-:W-:-:S04]  /*14610*/  ISETP.GE.AND P1, PT, R168, R3, PT ;  /* 0x00000003a800720c */ /* 0x000fc80003f26270 */
[----:B--2---:R-:W-:-:S05]  /*14620*/  IMAD.U32 R21, RZ, RZ, UR4 ;  /* 0x00000004ff157e24 */ /* 0x004fca000f8e00ff */
[----:B------:R-:W-:-:S04]  /*14630*/  SHF.L.U32 R21, R21, 0x1f, RZ ;  /* 0x0000001f15157819 */ /* 0x000fc800000006ff */
[----:B------:R-:W1:Y:S02]  /*14640*/  SYNCS.PHASECHK.TRANS64.TRYWAIT P0, [R16+URZ+0x29800], R21 ;  /* 0x02980015100075a7 */ /* 0x000e64000800017f */
[----:B-1----:R-:W-:Y:S05]  /*14650*/  @!P0 BRA `(.L_x_469) ;  /* 0x0000015c00408947 */ /* 0x002fea0003800000 */
.L_x_683:
[----:B------:R-:W-:Y:S05]  /*14660*/  BSYNC B1 ;  /* 0x0000000000017941 */ /* 0x000fea0003800000 */
.L_x_468:
[----:B------:R-:W-:Y:S05]  /*14670*/  @P1 BRA `(.L_x_454) ;  /* 0x0000003000041947 */ /* 0x000fea0003800000 */
[----:B------:R-:W2:Y:S01]  /*14680*/  LDC R3, c[0x0][0x3f4] ;  /* 0x0000fd00ff037b82 */ /* 0x000ea20000000800 */
[C---:B------:R-:W-:Y:S01]  /*14690*/  VIADD R0, R18.reuse, 0x20 ;  /* 0x0000002012007836 */ /* 0x040fe20000000000 */
[----:B------:R-:W-:Y:S01]  /*146a0*/  BSSY B1, `(.L_x_470) ;  /* 0x0000102000017945 */ /* 0x000fe20003800000 */
[C---:B----4-:R-:W-:Y:S01]  /*146b0*/  VIADD R20, R18.reuse, 0x40 ;  /* 0x0000004012147836 */ /* 0x050fe20000000000 */
[-C--:B--2---:R-:W-:Y:S02]  /*146c0*/  ISETP.GE.AND P0, PT, R18, R3.reuse, PT ;  /* 0x000000031200720c */ /* 0x084fe40003f06270 */
[-C--:B------:R-:W-:Y:S02]  /*146d0*/  ISETP.GE.AND P1, PT, R0, R3.reuse, PT ;  /* 0x000000030000720c */ /* 0x080fe40003f26270 */
[----:B------:R-:W-:-:S09]  /*146e0*/  ISETP.GE.AND P2, PT, R20, R3, PT ;  /* 0x000000031400720c */ /* 0x000fd20003f46270 */
[----:B------:R-:W-:Y:S05]  /*146f0*/  @P0 BRA `(.L_x_471) ;  /* 0x0000000c00f00947 */ /* 0x000fea0003800000 */
[----:B------:R-:W2:Y:S01]  /*14700*/  LDL R65, [R1+0x58] ;  /* 0x0000580001417983 */ /* 0x000ea20000100800 */
[----:B0-----:R-:W0:Y:S01]  /*14710*/  S2R R36, SR_TID.X ;  /* 0x0000000000247919 */ /* 0x001e220000002100 */
[----:B-----5:R-:W-:Y:S02]  /*14720*/  SHF.R.U32.HI R0, RZ, 0x8, R32 ;  /* 0x00000008ff007819 */ /* 0x020fe40000011620 */
[----:B------:R-:W-:Y:S02]  /*14730*/  LOP3.LUT R20, R32, 0xff, RZ, 0xc0, !PT ;  /* 0x000000ff20147812 */ /* 0x000fe400078ec0ff */
[----:B-1----:R-:W-:-:S04]  /*14740*/  LOP3.LUT R21, R0, 0xff, RZ, 0xc0, !PT ;  /* 0x000000ff00157812 */ /* 0x002fc800078ec0ff */
[----:B------:R-:W-:Y:S02]  /*14750*/  PRMT R45, R21, 0x7604, R20 ;  /* 0x00007604152d7816 */ /* 0x000fe40000000014 */
[----:B0-----:R-:W-:-:S04]  /*14760*/  IADD3 R38, R36, -0x80, RZ ;  /* 0xffffff8024267810 */ /* 0x001fc80007ffe0ff */
[----:B------:R-:W-:-:S04]  /*14770*/  LEA.HI R40, R38, R38, RZ, 0x1 ;  /* 0x0000002626287211 */ /* 0x000fc800078f08ff */
[----:B------:R-:W-:-:S05]  /*14780*/  LOP3.LUT R40, R40, 0xfffffffe, RZ, 0xc0, !PT ;  /* 0xfffffffe28287812 */ /* 0x000fca00078ec0ff */
[----:B------:R-:W-:-:S05]  /*14790*/  IMAD.IADD R40, R38, 0x1, -R40 ;  /* 0x0000000126287824 */ /* 0x000fca00078e0a28 */
[----:B------:R-:W-:-:S04]  /*147a0*/  LEA.HI R0, R3, R40, RZ, 0x1c ;  /* 0x0000002803007211 */ /* 0x000fc800078fe0ff */
[----:B------:R-:W-:-:S04]  /*147b0*/  SHF.R.S32.HI R21, RZ, 0x1f, R0 ;  /* 0x0000001fff157819 */ /* 0x000fc80000011400 */
[----:B------:R-:W-:Y:S01]  /*147c0*/  LEA.HI R20, R21, R0, RZ, 0x2 ;  /* 0x0000000015147211 */ /* 0x000fe200078f10ff */
[----:B------:R-:W-:-:S04]  /*147d0*/  IMAD.SHL.U32 R0, R0, 0x10, RZ ;  /* 0x0000001000007824 */ /* 0x000fc800078e00ff */
[----:B------:R-:W-:Y:S01]  /*147e0*/  IMAD.SHL.U32 R20, R20, 0x800, RZ ;  /* 0x0000080014147824 */ /* 0x000fe200078e00ff */
[----:B------:R-:W-:Y:S02]  /*147f0*/  LOP3.LUT R21, R175, 0x30, R0, 0xf8, !PT ;  /* 0x00000030af157812 */ /* 0x000fe400078ef800 */
[----:B------:R-:W-:Y:S02]  /*14800*/  SHF.R.U32.HI R37, RZ, 0x8, R33 ;  /* 0x00000008ff257819 */ /* 0x000fe40000011621 */
[----:B------:R-:W-:Y:S02]  /*14810*/  SHF.R.U32.HI R39, RZ, 0x8, R34 ;  /* 0x00000008ff277819 */ /* 0x000fe40000011622 */
[----:B------:R-:W-:Y:S02]  /*14820*/  LOP3.LUT R21, R21, R196, RZ, 0x3c, !PT ;  /* 0x000000c415157212 */ /* 0x000fe400078e3cff */
[----:B------:R-:W-:Y:S02]  /*14830*/  LOP3.LUT R20, R20, 0xffffe000, RZ, 0xc0, !PT ;  /* 0xffffe00014147812 */ /* 0x000fe400078ec0ff */
[----:B------:R-:W-:-:S02]  /*14840*/  LOP3.LUT R36, R33, 0xff, RZ, 0xc0, !PT ;  /* 0x000000ff21247812 */ /* 0x000fc400078ec0ff */
[----:B------:R-:W-:Y:S02]  /*14850*/  LOP3.LUT R38, R34, 0xff, RZ, 0xc0, !PT ;  /* 0x000000ff22267812 */ /* 0x000fe400078ec0ff */
[----:B------:R-:W-:Y:S02]  /*14860*/  LOP3.LUT R37, R37, 0xff, RZ, 0xc0, !PT ;  /* 0x000000ff25257812 */ /* 0x000fe400078ec0ff */
[----:B------:R-:W-:Y:S02]  /*14870*/  LOP3.LUT R39, R39, 0xff, RZ, 0xc0, !PT ;  /* 0x000000ff27277812 */ /* 0x000fe400078ec0ff */
[----:B------:R-:W-:Y:S02]  /*14880*/  IADD3 R21, R21, R197, R20 ;  /* 0x000000c515157210 */ /* 0x000fe40007ffe014 */
[----:B------:R-:W-:Y:S02]  /*14890*/  PRMT R46, R37, 0x7604, R36 ;  /* 0x00007604252e7816 */ /* 0x000fe40000000024 */
[----:B------:R-:W-:Y:S01]  /*148a0*/  PRMT R47, R39, 0x7604, R38 ;  /* 0x00007604272f7816 */ /* 0x000fe20000000026 */
[----:B------:R-:W-:Y:S01]  /*148b0*/  IMAD.IADD R0, R16, 0x1, R21 ;  /* 0x0000000110007824 */ /* 0x000fe200078e0215 */
[----:B------:R-:W-:-:S02]  /*148c0*/  SHF.R.U32.HI R37, RZ, 0x8, R35 ;  /* 0x00000008ff257819 */ /* 0x000fc40000011623 */
[----:B------:R-:W-:Y:S02]  /*148d0*/  SHF.R.U32.HI R39, RZ, 0x8, R28 ;  /* 0x00000008ff277819 */ /* 0x000fe4000001161c */
[----:B------:R-:W-:Y:S02]  /*148e0*/  SHF.R.U32.HI R40, RZ, 0x8, R29 ;  /* 0x00000008ff287819 */ /* 0x000fe4000001161d */
[----:B------:R-:W-:Y:S02]  /*148f0*/  LOP3.LUT R36, R35, 0xff, RZ, 0xc0, !PT ;  /* 0x000000ff23247812 */ /* 0x000fe400078ec0ff */
[----:B------:R-:W-:Y:S02]  /*14900*/  LOP3.LUT R38, R28, 0xff, RZ, 0xc0, !PT ;  /* 0x000000ff1c267812 */ /* 0x000fe400078ec0ff */
[----:B------:R-:W-:Y:S02]  /*14910*/  LOP3.LUT R37, R37, 0xff, RZ, 0xc0, !PT ;  /* 0x000000ff25257812 */ /* 0x000fe400078ec0ff */
[----:B------:R-:W-:-:S02]  /*14920*/  LOP3.LUT R39, R39, 0xff, RZ, 0xc0, !PT ;  /* 0x000000ff27277812 */ /* 0x000fc400078ec0ff */
[----:B------:R-:W-:Y:S02]  /*14930*/  LOP3.LUT R21, R40, 0xff, RZ, 0xc0, !PT ;  /* 0x000000ff28157812 */ /* 0x000fe400078ec0ff */
[----:B------:R-:W0:Y:S01]  /*14940*/  LDS.128 R40, [R0+0x14400] ;  /* 0x0144000000287984 */ /* 0x000e220000000c00 */
[----:B------:R-:W-:Y:S02]  /*14950*/  PRMT R48, R37, 0x7604, R36 ;  /* 0x0000760425307816 */ /* 0x000fe40000000024 */
[----:B------:R-:W-:Y:S02]  /*14960*/  PRMT R51, R39, 0x7604, R38 ;  /* 0x0000760427337816 */ /* 0x000fe40000000026 */
[----:B------:R-:W-:Y:S02]  /*14970*/  SHF.R.U32.HI R53, RZ, 0x8, R31 ;  /* 0x00000008ff357819 */ /* 0x000fe4000001161f */
[----:B------:R-:W-:Y:S02]  /*14980*/  LOP3.LUT R52, R31, 0xff, RZ, 0xc0, !PT ;  /* 0x000000ff1f347812 */ /* 0x000fe400078ec0ff */
[----:B------:R-:W-:-:S02]  /*14990*/  LOP3.LUT R53, R53, 0xff, RZ, 0xc0, !PT ;  /* 0x000000ff35357812 */ /* 0x000fc400078ec0ff */
[----:B------:R-:W-:Y:S02]  /*149a0*/  LOP3.LUT R20, R29, 0xff, RZ, 0xc0, !PT ;  /* 0x000000ff1d147812 */ /* 0x000fe400078ec0ff */
[----:B------:R-:W-:Y:S02]  /*149b0*/  SHF.R.U32.HI R50, RZ, 0x8, R30 ;  /* 0x00000008ff327819 */ /* 0x000fe4000001161e */
[----:B------:R-:W-:Y:S02]  /*149c0*/  PRMT R52, R53, 0x7604, R52 ;  /* 0x0000760435347816 */ /* 0x000fe40000000034 */
[----:B------:R-:W-:Y:S02]  /*149d0*/  LOP3.LUT R49, R30, 0xff, RZ, 0xc0, !PT ;  /* 0x000000ff1e317812 */ /* 0x000fe400078ec0ff */
[----:B------:R-:W-:Y:S02]  /*149e0*/  LOP3.LUT R50, R50, 0xff, RZ, 0xc0, !PT ;  /* 0x000000ff32327812 */ /* 0x000fe400078ec0ff */
[----:B------:R-:W-:-:S02]  /*149f0*/  PRMT R20, R21, 0x7604, R20 ;  /* 0x0000760415147816 */ /* 0x000fc40000000014 */
[----:B------:R-:W-:Y:S02]  /*14a00*/  SHF.R.U32.HI R53, RZ, 0x10, R29 ;  /* 0x00000010ff357819 */ /* 0x000fe4000001161d */
[----:B------:R-:W-:Y:S02]  /*14a10*/  SHF.R.U32.HI R21, RZ, 0x10, R33 ;  /* 0x00000010ff157819 */ /* 0x000fe40000011621 */
[----:B------:R-:W-:Y:S01]  /*14a20*/  PRMT R57, R50, 0x7604, R49 ;  /* 0x0000760432397816 */ /* 0x000fe20000000031 */
[----:B------:R-:W-:Y:S01]  /*14a30*/  IMAD.U32 R53, R53, 0x10000, RZ ;  /* 0x0001000035357824 */ /* 0x000fe200078e00ff */
[----:B------:R-:W-:Y:S01]  /*14a40*/  SHF.R.U32.HI R49, RZ, 0x10, R35 ;  /* 0x00000010ff317819 */ /* 0x000fe20000011623 */
[----:B------:R-:W-:Y:S01]  /*14a50*/  IMAD.U32 R21, R21, 0x10000, RZ ;  /* 0x0001000015157824 */ /* 0x000fe200078e00ff */
[----:B------:R-:W-:Y:S02]  /*14a60*/  SHF.R.U32.HI R59, RZ, 0x10, R31 ;  /* 0x00000010ff3b7819 */ /* 0x000fe4000001161f */
[----:B------:R-:W-:-:S02]  /*14a70*/  SHF.L.U32 R49, R49, 0x10, RZ ;  /* 0x0000001031317819 */ /* 0x000fc400000006ff */
[----:B------:R-:W-:Y:S01]  /*14a80*/  LOP3.LUT R55, R20, 0xff0000, R53, 0xf8, !PT ;  /* 0x00ff000014377812 */ /* 0x000fe200078ef835 */
[----:B------:R-:W-:Y:S01]  /*14a90*/  IMAD.U32 R59, R59, 0x10000, RZ ;  /* 0x000100003b3b7824 */ /* 0x000fe200078e00ff */
[----:B------:R-:W-:Y:S02]  /*14aa0*/  LOP3.LUT R21, R46, 0xff0000, R21, 0xf8, !PT ;  /* 0x00ff00002e157812 */ /* 0x000fe400078ef815 */
[----:B------:R-:W-:Y:S02]  /*14ab0*/  LOP3.LUT R49, R48, 0xff0000, R49, 0xf8, !PT ;  /* 0x00ff000030317812 */ /* 0x000fe400078ef831 */
[----:B------:R-:W-:Y:S02]  /*14ac0*/  LOP3.LUT R45, R45, 0xff0000, R32, 0xf8, !PT ;  /* 0x00ff00002d2d7812 */ /* 0x000fe400078ef820 */
[----:B------:R-:W-:Y:S02]  /*14ad0*/  LOP3.LUT R47, R47, 0xff0000, R34, 0xf8, !PT ;  /* 0x00ff00002f2f7812 */ /* 0x000fe400078ef822 */
[----:B------:R-:W-:-:S02]  /*14ae0*/  LOP3.LUT R55, R55, 0xff000000, R29, 0xf8, !PT ;  /* 0xff00000037377812 */ /* 0x000fc400078ef81d */
[----:B------:R-:W-:Y:S02]  /*14af0*/  LOP3.LUT R53, R21, 0xff000000, R33, 0xf8, !PT ;  /* 0xff00000015357812 */ /* 0x000fe400078ef821 */
[----:B------:R-:W-:Y:S02]  /*14b00*/  LOP3.LUT R59, R52, 0xff0000, R59, 0xf8, !PT ;  /* 0x00ff0000343b7812 */ /* 0x000fe400078ef83b */
[----:B------:R-:W-:Y:S02]  /*14b10*/  LOP3.LUT R45, R45, 0xff000000, R32, 0xf8, !PT ;  /* 0xff0000002d2d7812 */ /* 0x000fe400078ef820 */
[----:B------:R-:W-:Y:S02]  /*14b20*/  LOP3.LUT R54, R49, 0xff000000, R35, 0xf8, !PT ;  /* 0xff00000031367812 */ /* 0x000fe400078ef823 */
[----:B------:R-:W-:Y:S02]  /*14b30*/  LOP3.LUT R20, R47, 0xff000000, R34, 0xf8, !PT ;  /* 0xff0000002f147812 */ /* 0x000fe400078ef822 */
[----:B------:R-:W-:-:S02]  /*14b40*/  F2FP.F16.E4M3.UNPACK_B R35, R55 ;  /* 0x00000037ff23723e */ /* 0x000fc400020006ff */
[----:B0-----:R-:W-:Y:S02]  /*14b50*/  F2FP.F16.E4M3.UNPACK_B R32, R41 ;  /* 0x00000029ff20723e */ /* 0x001fe400020006ff */
[----:B------:R-:W-:Y:S02]  /*14b60*/  F2FP.F16.E4M3.UNPACK_B R34, R53 ;  /* 0x00000035ff22723e */ /* 0x000fe400020006ff */
[----:B------:R-:W-:Y:S01]  /*14b70*/  LOP3.LUT R59, R59, 0xff000000, R31, 0xf8, !PT ;  /* 0xff0000003b3b7812 */ /* 0x000fe200078ef81f */
[----:B------:R-:W-:Y:S01]  /*14b80*/  HADD2.F32 R56, -RZ, R35.H0_H0 ;  /* 0x20000023ff387230 */ /* 0x000fe20000004100 */
[----:B------:R-:W-:Y:S01]  /*14b90*/  LOP3.LUT R51, R51, 0xff0000, R28, 0xf8, !PT ;  /* 0x00ff000033337812 */ /* 0x000fe200078ef81c */
[----:B------:R-:W-:Y:S01]  /*14ba0*/  HADD2.F32 R29, -RZ, R32.H0_H0 ;  /* 0x20000020ff1d7230 */ /* 0x000fe20000004100 */
[----:B------:R-:W-:Y:S02]  /*14bb0*/  LOP3.LUT R21, R57, 0xff0000, R30, 0xf8, !PT ;  /* 0x00ff000039157812 */ /* 0x000fe400078ef81e */
[----:B------:R-:W-:-:S02]  /*14bc0*/  LOP3.LUT R57, R51, 0xff000000, R28, 0xf8, !PT ;  /* 0xff00000033397812 */ /* 0x000fc400078ef81c */
[-C--:B------:R-:W-:Y:S02]  /*14bd0*/  F2FP.F16.E4M3.UNPACK_B R50, R40.reuse ;  /* 0x00000028ff32723e */ /* 0x080fe400020006ff */
[----:B------:R-:W-:Y:S01]  /*14be0*/  F2FP.F16.E4M3.UNPACK_B R51, R40.H1 ;  /* 0x00000028ff33723e */ /* 0x000fe200030006ff */
[----:B------:R-:W-:Y:S01]  /*14bf0*/  FMUL.FTZ R40, R29, R56 ;  /* 0x000000381d287220 */ /* 0x000fe20000410000 */
[-C--:B------:R-:W-:Y:S02]  /*14c00*/  F2FP.F16.E4M3.UNPACK_B R49, R43.reuse ;  /* 0x0000002bff31723e */ /* 0x080fe400020006ff */
[----:B------:R-:W-:Y:S02]  /*14c10*/  F2FP.F16.E4M3.UNPACK_B R52, R43.H1 ;  /* 0x0000002bff34723e */ /* 0x000fe400030006ff */
[----:B------:R-:W-:Y:S02]  /*14c20*/  F2FP.F16.E4M3.UNPACK_B R41, R41.H1 ;  /* 0x00000029ff29723e */ /* 0x000fe400030006ff */
[----:B------:R-:W-:Y:S01]  /*14c30*/  F2FP.F16.E4M3.UNPACK_B R55, R55.H1 ;  /* 0x00000037ff37723e */ /* 0x000fe200030006ff */
[----:B------:R-:W-:Y:S01]  /*14c40*/  HADD2.F32 R32, -RZ, R32.H1_H1 ;  /* 0x30000020ff207230 */ /* 0x000fe20000004100 */
[----:B------:R-:W-:Y:S01]  /*14c50*/  F2FP.F16.E4M3.UNPACK_B R53, R53.H1 ;  /* 0x00000035ff35723e */ /* 0x000fe200030006ff */
[----:B--2---:R-:W0:Y:S02]  /*14c60*/  LDS.128 R36, [R65+0x14400] ;  /* 0x0144000041247984 */ /* 0x004e240000000c00 */
[----:B0-----:R-:W-:-:S02]  /*14c70*/  F2FP.F16.E4M3.UNPACK_B R31, R37 ;  /* 0x00000025ff1f723e */ /* 0x001fc400020006ff */
[-C--:B------:R-:W-:Y:S02]  /*14c80*/  F2FP.F16.E4M3.UNPACK_B R46, R39.reuse ;  /* 0x00000027ff2e723e */ /* 0x080fe400020006ff */
[----:B------:R-:W-:Y:S02]  /*14c90*/  F2FP.F16.E4M3.UNPACK_B R48, R39.H1 ;  /* 0x00000027ff30723e */ /* 0x000fe400030006ff */
[-C--:B------:R-:W-:Y:S02]  /*14ca0*/  F2FP.F16.E4M3.UNPACK_B R39, R36.reuse ;  /* 0x00000024ff27723e */ /* 0x080fe400020006ff */
[----:B------:R-:W-:Y:S01]  /*14cb0*/  F2FP.F16.E4M3.UNPACK_B R47, R36.H1 ;  /* 0x00000024ff2f723e */ /* 0x000fe200030006ff */
[----:B------:R-:W-:Y:S02]  /*14cc0*/  HADD2.F32 R36, -RZ, R34.H0_H0 ;  /* 0x20000022ff247230 */ /* 0x000fe40000004100 */
[----:B------:R-:W-:-:S03]  /*14cd0*/  HADD2.F32 R33, -RZ, R31.H0_H0 ;  /* 0x2000001fff217230 */ /* 0x000fc60000004100 */
[-C--:B------:R-:W-:Y:S02]  /*14ce0*/  FMUL.FTZ R43, R29, R36.reuse ;  /* 0x000000241d2b7220 */ /* 0x080fe40000410000 */
[C---:B------:R-:W-:Y:S02]  /*14cf0*/  FFMA.FTZ R29, R33.reuse, R36, -R40 ;  /* 0x00000024211d7223 */ /* 0x040fe40000010828 */
[----:B------:R-:W-:Y:S01]  /*14d00*/  FFMA.FTZ R33, R33, R56, R43 ;  /* 0x0000003821217223 */ /* 0x000fe2000001002b */
[----:B------:R-:W-:Y:S01]  /*14d10*/  HADD2.F32 R43, -RZ, R35.H1_H1 ;  /* 0x30000023ff2b7230 */ /* 0x000fe20000004100 */
[----:B------:R-:W-:Y:S01]  /*14d20*/  F2FP.F16.E4M3.UNPACK_B R37, R37.H1 ;  /* 0x00000025ff25723e */ /* 0x000fe200030006ff */
[----:B------:R-:W-:Y:S02]  /*14d30*/  HADD2.F32 R36, -RZ, R34.H1_H1 ;  /* 0x30000022ff247230 */ /* 0x000fe40000004100 */
[----:B------:R-:W-:Y:S02]  /*14d40*/  HADD2.F32 R56, -RZ, R55.H0_H0 ;  /* 0x20000037ff387230 */ /* 0x000fe40000004100 */
[----:B------:R-:W-:-:S02]  /*14d50*/  HADD2.F32 R34, -RZ, R41.H0_H0 ;  /* 0x20000029ff227230 */ /* 0x000fc40000004100 */
[C---:B------:R-:W-:Y:S01]  /*14d60*/  FMUL.FTZ R58, R32.reuse, R43 ;  /* 0x0000002b203a7220 */ /* 0x040fe20000410000 */
[----:B------:R-:W-:Y:S02]  /*14d70*/  HADD2.F32 R31, -RZ, R31.H1_H1 ;  /* 0x3000001fff1f7230 */ /* 0x000fe40000004100 */
[----:B------:R-:W-:Y:S02]  /*14d80*/  HADD2.F32 R40, -RZ, R53.H0_H0 ;  /* 0x20000035ff287230 */ /* 0x000fe40000004100 */
[----:B------:R-:W-:Y:S01]  /*14d90*/  FMUL.FTZ R60, R32, R36 ;  /* 0x00000024203c7220 */ /* 0x000fe20000410000 */
[----:B------:R-:W-:Y:S02]  /*14da0*/  HADD2.F32 R35, -RZ, R37.H0_H0 ;  /* 0x20000025ff237230 */ /* 0x000fe40000004100 */
[C---:B------:R-:W-:Y:S01]  /*14db0*/  FMUL.FTZ R62, R34.reuse, R56 ;  /* 0x00000038223e7220 */ /* 0x040fe20000410000 */
[C---:B------:R-:W-:Y:S01]  /*14dc0*/  FFMA.FTZ R32, R31.reuse, R36, -R58 ;  /* 0x000000241f207223 */ /* 0x040fe2000001083a */
[-C--:B------:R-:W-:Y:S01]  /*14dd0*/  FMUL.FTZ R61, R34, R40.reuse ;  /* 0x00000028223d7220 */ /* 0x080fe20000410000 */
[----:B------:R-:W-:Y:S01]  /*14de0*/  F2FP.F16.E4M3.UNPACK_B R58, R59 ;  /* 0x0000003bff3a723e */ /* 0x000fe200020006ff */
[----:B------:R-:W-:Y:S01]  /*14df0*/  FFMA.FTZ R34, R31, R43, R60 ;  /* 0x0000002b1f227223 */ /* 0x000fe2000001003c */
[C---:B------:R-:W-:Y:S01]  /*14e00*/  FFMA.FTZ R31, R35.reuse, R40, -R62 ;  /* 0x00000028231f7223 */ /* 0x040fe2000001083e */
[----:B------:R-:W-:Y:S01]  /*14e10*/  F2FP.F16.E4M3.UNPACK_B R43, R54 ;  /* 0x00000036ff2b723e */ /* 0x000fe200020006ff */
[----:B------:R-:W-:Y:S01]  /*14e20*/  FFMA.FTZ R35, R35, R56, R61 ;  /* 0x0000003823237223 */ /* 0x000fe2000001003d */
[----:B------:R-:W-:-:S02]  /*14e30*/  HADD2.F32 R53, -RZ, R53.H1_H1 ;  /* 0x30000035ff357230 */ /* 0x000fc40000004100 */
[----:B------:R-:W-:Y:S02]  /*14e40*/  HADD2.F32 R56, -RZ, R55.H1_H1 ;  /* 0x30000037ff387230 */ /* 0x000fe40000004100 */
[----:B------:R-:W-:Y:S02]  /*14e50*/  HADD2.F32 R36, -RZ, R41.H1_H1 ;  /* 0x30000029ff247230 */ /* 0x000fe40000004100 */
[----:B------:R-:W-:Y:S02]  /*14e60*/  HADD2.F32 R60, -RZ, R58.H0_H0 ;  /* 0x2000003aff3c7230 */ /* 0x000fe40000004100 */
[----:B------:R-:W-:Y:S02]  /*14e70*/  HADD2.F32 R40, -RZ, R49.H0_H0 ;  /* 0x20000031ff287230 */ /* 0x000fe40000004100 */
[----:B------:R-:W-:Y:S02]  /*14e80*/  HADD2.F32 R55, -RZ, R43.H0_H0 ;  /* 0x2000002bff377230 */ /* 0x000fe40000004100 */
[----:B------:R-:W-:Y:S01]  /*14e90*/  FMUL.FTZ R62, R36, R56 ;  /* 0x00000038243e7220 */ /* 0x000fe20000410000 */
[----:B------:R-:W-:-:S02]  /*14ea0*/  HADD2.F32 R37, -RZ, R37.H1_H1 ;  /* 0x30000025ff257230 */ /* 0x000fc40000004100 */
[----:B------:R-:W-:Y:S01]  /*14eb0*/  FMUL.FTZ R61, R36, R53 ;  /* 0x00000035243d7220 */ /* 0x000fe20000410000 */
[----:B------:R-:W-:Y:S02]  /*14ec0*/  HADD2.F32 R41, -RZ, R46.H0_H0 ;  /* 0x2000002eff297230 */ /* 0x000fe40000004100 */
[C---:B------:R-:W-:Y:S01]  /*14ed0*/  FMUL.FTZ R64, R40.reuse, R60 ;  /* 0x0000003c28407220 */ /* 0x040fe20000410000 */
[----:B------:R-:W-:Y:S01]  /*14ee0*/  FMUL.FTZ R63, R40, R55 ;  /* 0x00000037283f7220 */ /* 0x000fe20000410000 */
[----:B------:R-:W-:Y:S01]  /*14ef0*/  F2FP.F16.E4M3.UNPACK_B R59, R59.H1 ;  /* 0x0000003bff3b723e */ /* 0x000fe200030006ff */
[C---:B------:R-:W-:Y:S01]  /*14f00*/  FFMA.FTZ R36, R37.reuse, R53, -R62 ;  /* 0x0000003525247223 */ /* 0x040fe2000001083e */
[----:B------:R-:W-:Y:S01]  /*14f10*/  FFMA.FTZ R40, R37, R56, R61 ;  /* 0x0000003825287223 */ /* 0x000fe2000001003d */
[----:B------:R-:W-:Y:S01]  /*14f20*/  F2FP.F16.E4M3.UNPACK_B R54, R54.H1 ;  /* 0x00000036ff36723e */ /* 0x000fe200030006ff */
[----:B------:R-:W-:Y:S01]  /*14f30*/  FFMA.FTZ R37, R41, R55, -R64 ;  /* 0x0000003729257223 */ /* 0x000fe20000010840 */
[----:B------:R-:W-:-:S02]  /*14f40*/  HADD2.F32 R55, -RZ, R43.H1_H1 ;  /* 0x3000002bff377230 */ /* 0x000fc40000004100 */
[----:B------:R-:W-:Y:S01]  /*14f50*/  FFMA.FTZ R41, R41, R60, R63 ;  /* 0x0000003c29297223 */ /* 0x000fe2000001003f */
[----:B------:R-:W-:Y:S02]  /*14f60*/  HADD2.F32 R43, -RZ, R46.H1_H1 ;  /* 0x3000002eff2b7230 */ /* 0x000fe40000004100 */
[----:B------:R-:W-:Y:S02]  /*14f70*/  HADD2.F32 R46, -RZ, R49.H1_H1 ;  /* 0x30000031ff2e7230 */ /* 0x000fe40000004100 */
[----:B------:R-:W-:Y:S02]  /*14f80*/  HADD2.F32 R60, -RZ, R59.H0_H0 ;  /* 0x2000003bff3c7230 */ /* 0x000fe40000004100 */
[----:B------:R-:W-:Y:S02]  /*14f90*/  HADD2.F32 R53, -RZ, R52.H0_H0 ;  /* 0x20000034ff357230 */ /* 0x000fe40000004100 */
[----:B------:R-:W-:Y:S02]  /*14fa0*/  HADD2.F32 R56, -RZ, R54.H0_H0 ;  /* 0x20000036ff387230 */ /* 0x000fe40000004100 */
[----:B------:R-:W-:Y:S01]  /*14fb0*/  FMUL.FTZ R61, R46, R55 ;  /* 0x000000372e3d7220 */ /* 0x000fe20000410000 */
[----:B------:R-:W-:-:S02]  /*14fc0*/  HADD2.F32 R58, -RZ, R58.H1_H1 ;  /* 0x3000003aff3a7230 */ /* 0x000fc40000004100 */
[C---:B------:R-:W-:Y:S01]  /*14fd0*/  FMUL.FTZ R66, R53.reuse, R60 ;  /* 0x0000003c35427220 */ /* 0x040fe20000410000 */
[----:B------:R-:W-:Y:S02]  /*14fe0*/  HADD2.F32 R49, -RZ, R48.H0_H0 ;  /* 0x20000030ff317230 */ /* 0x000fe40000004100 */
[----:B------:R-:W-:Y:S01]  /*14ff0*/  FMUL.FTZ R53, R53, R56 ;  /* 0x0000003835357220 */ /* 0x000fe20000410000 */
[-C--:B------:R-:W-:Y:S01]  /*15000*/  FMUL.FTZ R62, R46, R58.reuse ;  /* 0x0000003a2e3e7220 */ /* 0x080fe20000410000 */
[----:B------:R-:W-:Y:S01]  /*15010*/  FFMA.FTZ R64, R43, R58, R61 ;  /* 0x0000003a2b407223 */ /* 0x000fe2000001003d */
[C---:B------:R-:W-:Y:S01]  /*15020*/  FFMA.FTZ R66, R49.reuse, R56, -R66 ;  /* 0x0000003831427223 */ /* 0x040fe20000010842 */
[----:B------:R-:W-:Y:S01]  /*15030*/  FFMA.FTZ R61, R49, R60, R53 ;  /* 0x0000003c313d7223 */ /* 0x000fe20000010035 */
[----:B------:R-:W-:Y:S02]  /*15040*/  F2FP.F16.E4M3.UNPACK_B R56, R57.H1 ;  /* 0x00000039ff38723e */ /* 0x000fe400030006ff */
[----:B------:R-:W-:Y:S01]  /*15050*/  F2FP.F16.E4M3.UNPACK_B R53, R45.H1 ;  /* 0x0000002dff35723e */ /* 0x000fe200030006ff */
[----:B------:R-:W-:Y:S01]  /*15060*/  FFMA.FTZ R46, R43, R55, -R62 ;  /* 0x000000372b2e7223 */ /* 0x000fe2000001083e */
        /* <DEDUP_REMOVED lines=8> */
[-C--:B------:R-:W-:Y:S01]  /*150f0*/  FMUL.FTZ R60, R52, R55.reuse ;  /* 0x00000037343c7220 */ /* 0x080fe20000410000 */
[----:B------:R-:W-:Y:S02]  /*15100*/  HADD2.F32 R43, -RZ, R47.H0_H0 ;  /* 0x2000002fff2b7230 */ /* 0x000fe40000004100 */
[C---:B------:R-:W-:Y:S01]  /*15110*/  FMUL.FTZ R52, R49.reuse, R58 ;  /* 0x0000003a31347220 */ /* 0x040fe20000410000 */
[-C--:B------:R-:W-:Y:S01]  /*15120*/  FMUL.FTZ R49, R49, R54.reuse ;  /* 0x0000003631317220 */ /* 0x080fe20000410000 */
[----:B------:R-:W-:Y:S02]  /*15130*/  HADD2.F32 R56, -RZ, R56.H1_H1 ;  /* 0x30000038ff387230 */ /* 0x000fe40000004100 */
[----:B------:R-:W-:Y:S02]  /*15140*/  HADD2.F32 R51, -RZ, R51.H1_H1 ;  /* 0x30000033ff337230 */ /* 0x000fe40000004100 */
[C---:B------:R-:W-:Y:S01]  /*15150*/  FFMA.FTZ R63, R48.reuse, R55, -R63 ;  /* 0x00000037303f7223 */ /* 0x040fe2000001083f */
[----:B------:R-:W-:Y:S01]  /*15160*/  FFMA.FTZ R68, R48, R59, R60 ;  /* 0x0000003b30447223 */ /* 0x000fe2000001003c */
[C---:B------:R-:W-:Y:S01]  /*15170*/  FFMA.FTZ R55, R43.reuse, R54, -R52 ;  /* 0x000000362b377223 */ /* 0x040fe20000010834 */
[----:B------:R-:W-:Y:S01]  /*15180*/  FFMA.FTZ R59, R43, R58, R49 ;  /* 0x0000003a2b3b7223 */ /* 0x000fe20000010031 */
[----:B------:R-:W-:Y:S01]  /*15190*/  HADD2.F32 R52, -RZ, R53.H1_H1 ;  /* 0x30000035ff347230 */ /* 0x000fe20000004100 */
[----:B------:R-:W-:Y:S01]  /*151a0*/  F2FP.F16.E4M3.UNPACK_B R57, R57 ;  /* 0x00000039ff39723e */ /* 0x000fe200020006ff */
[----:B------:R-:W-:Y:S01]  /*151b0*/  HADD2.F32 R47, -RZ, R47.H1_H1 ;  /* 0x3000002fff2f7230 */ /* 0x000fe20000004100 */
[----:B------:R-:W-:Y:S01]  /*151c0*/  F2FP.F16.E4M3.UNPACK_B R48, R45 ;  /* 0x0000002dff30723e */ /* 0x000fe200020006ff */
[C---:B------:R-:W-:Y:S01]  /*151d0*/  FMUL.FTZ R58, R51.reuse, R56 ;  /* 0x00000038333a7220 */ /* 0x040fe20000410000 */
[----:B------:R-:W-:Y:S01]  /*151e0*/  FMUL.FTZ R51, R51, R52 ;  /* 0x0000003433337220 */ /* 0x000fe20000410000 */
[----:B------:R-:W-:-:S02]  /*151f0*/  HADD2.F32 R54, -RZ, R57.H0_H0 ;  /* 0x20000039ff367230 */ /* 0x000fc40000004100 */
[----:B------:R-:W-:Y:S01]  /*15200*/  FFMA.FTZ R60, R47, R52, -R58 ;  /* 0x000000342f3c7223 */ /* 0x000fe2000001083a */
[----:B------:R-:W-:Y:S02]  /*15210*/  HADD2.F32 R45, -RZ, R50.H0_H0 ;  /* 0x20000032ff2d7230 */ /* 0x000fe40000004100 */
[----:B------:R-:W-:Y:S01]  /*15220*/  HADD2.F32 R52, -RZ, R48.H0_H0 ;  /* 0x20000030ff347230 */ /* 0x000fe20000004100 */
[----:B------:R-:W-:Y:S01]  /*15230*/  LOP3.LUT R28, R21, 0xff000000, R30, 0xf8, !PT ;  /* 0xff000000151c7812 */ /* 0x000fe200078ef81e */
[----:B------:R-:W-:Y:S01]  /*15240*/  FFMA.FTZ R62, R47, R56, R51 ;  /* 0x000000382f3e7223 */ /* 0x000fe20000010033 */
[----:B------:R-:W-:Y:S01]  /*15250*/  HADD2.F32 R43, -RZ, R39.H0_H0 ;  /* 0x20000027ff2b7230 */ /* 0x000fe20000004100 */
[----:B------:R-:W-:Y:S01]  /*15260*/  F2FP.F16.E4M3.UNPACK_B R30, R42 ;  /* 0x0000002aff1e723e */ /* 0x000fe200020006ff */
[C---:B------:R-:W-:Y:S01]  /*15270*/  FMUL.FTZ R56, R45.reuse, R54 ;  /* 0x000000362d387220 */ /* 0x040fe20000410000 */
[----:B------:R-:W-:Y:S02]  /*15280*/  HADD2.F32 R57, -RZ, R57.H1_H1 ;  /* 0x30000039ff397230 */ /* 0x000fe40000004100 */
[----:B------:R-:W-:Y:S01]  /*15290*/  FMUL.FTZ R58, R45, R52 ;  /* 0x000000342d3a7220 */ /* 0x000fe20000410000 */
[----:B------:R-:W-:Y:S01]  /*152a0*/  HADD2.F32 R50, -RZ, R50.H1_H1 ;  /* 0x30000032ff327230 */ /* 0x000fe20000004100 */
[----:B------:R-:W-:Y:S01]  /*152b0*/  F2FP.F16.E4M3.UNPACK_B R42, R42.H1 ;  /* 0x0000002aff2a723e */ /* 0x000fe200030006ff */
[----:B------:R-:W-:Y:S01]  /*152c0*/  HADD2.F32 R48, -RZ, R48.H1_H1 ;  /* 0x30000030ff307230 */ /* 0x000fe20000004100 */
[----:B------:R-:W-:Y:S01]  /*152d0*/  F2FP.F16.E4M3.UNPACK_B R47, R28.H1 ;  /* 0x0000001cff2f723e */ /* 0x000fe200030006ff */
[----:B------:R-:W-:Y:S01]  /*152e0*/  FFMA.FTZ R56, R43, R52, -R56 ;  /* 0x000000342b387223 */ /* 0x000fe20000010838 */
[----:B------:R-:W-:Y:S01]  /*152f0*/  F2FP.F16.E4M3.UNPACK_B R21, R38 ;  /* 0x00000026ff15723e */ /* 0x000fe200020006ff */
[----:B------:R-:W-:-:S02]  /*15300*/  HADD2.F32 R39, -RZ, R39.H1_H1 ;  /* 0x30000027ff277230 */ /* 0x000fc40000004100 */
[----:B------:R-:W-:Y:S01]  /*15310*/  FFMA.FTZ R58, R43, R54, R58 ;  /* 0x000000362b3a7223 */ /* 0x000fe2000001003a */
[----:B------:R-:W-:Y:S01]  /*15320*/  F2FP.F16.E4M3.UNPACK_B R38, R38.H1 ;  /* 0x00000026ff26723e */ /* 0x000fe200030006ff */
[CC--:B------:R-:W-:Y:S01]  /*15330*/  FMUL.FTZ R52, R50.reuse, R57.reuse ;  /* 0x0000003932347220 */ /* 0x0c0fe20000410000 */
[----:B------:R-:W-:Y:S01]  /*15340*/  F2FP.F16.E4M3.UNPACK_B R45, R20.H1 ;  /* 0x00000014ff2d723e */ /* 0x000fe200030006ff */
[-C--:B------:R-:W-:Y:S01]  /*15350*/  FMUL.FTZ R54, R50, R48.reuse ;  /* 0x0000003032367220 */ /* 0x080fe20000410000 */
[----:B------:R-:W-:Y:S02]  /*15360*/  HADD2.F32 R50, -RZ, R47.H0_H0 ;  /* 0x2000002fff327230 */ /* 0x000fe40000004100 */
[----:B------:R-:W-:Y:S02]  /*15370*/  HADD2.F32 R43, -RZ, R42.H0_H0 ;  /* 0x2000002aff2b7230 */ /* 0x000fe40000004100 */
[C---:B------:R-:W-:Y:S01]  /*15380*/  FFMA.FTZ R49, R39.reuse, R48, -R52 ;  /* 0x0000003027317223 */ /* 0x040fe20000010834 */
[----:B------:R-:W-:Y:S01]  /*15390*/  FFMA.FTZ R57, R39, R57, R54 ;  /* 0x0000003927397223 */ /* 0x000fe20000010036 */
[----:B------:R-:W-:-:S02]  /*153a0*/  HADD2.F32 R48, -RZ, R45.H0_H0 ;  /* 0x2000002dff307230 */ /* 0x000fc40000004100 */
[----:B------:R-:W-:Y:S02]  /*153b0*/  HADD2.F32 R39, -RZ, R38.H0_H0 ;  /* 0x20000026ff277230 */ /* 0x000fe40000004100 */
[C---:B------:R-:W-:Y:S01]  /*153c0*/  FMUL.FTZ R52, R43.reuse, R50 ;  /* 0x000000322b347220 */ /* 0x040fe20000410000 */
[----:B------:R-:W-:Y:S02]  /*153d0*/  HADD2.F32 R45, -RZ, R45.H1_H1 ;  /* 0x3000002dff2d7230 */ /* 0x000fe40000004100 */
[----:B------:R-:W-:Y:S02]  /*153e0*/  HADD2.F32 R47, -RZ, R47.H1_H1 ;  /* 0x3000002fff2f7230 */ /* 0x000fe40000004100 */
[----:B------:R-:W-:Y:S02]  /*153f0*/  HADD2.F32 R42, -RZ, R42.H1_H1 ;  /* 0x3000002aff2a7230 */ /* 0x000fe40000004100 */
[-C--:B------:R-:W-:Y:S01]  /*15400*/  FMUL.FTZ R54, R43, R48.reuse ;  /* 0x000000302b367220 */ /* 0x080fe20000410000 */
[----:B------:R-:W-:Y:S01]  /*15410*/  FFMA.FTZ R52, R39, R48, -R52 ;  /* 0x0000003027347223 */ /* 0x000fe20000010834 */
[----:B------:R-:W-:-:S02]  /*15420*/  HADD2.F32 R38, -RZ, R38.H1_H1 ;  /* 0x30000026ff267230 */ /* 0x000fc40000004100 */
[C---:B------:R-:W-:Y:S01]  /*15430*/  FMUL.FTZ R43, R42.reuse, R47 ;  /* 0x0000002f2a2b7220 */ /* 0x040fe20000410000 */
[-C--:B------:R-:W-:Y:S01]  /*15440*/  FMUL.FTZ R48, R42, R45.reuse ;  /* 0x0000002d2a307220 */ /* 0x080fe20000410000 */
[----:B------:R-:W-:Y:S02]  /*15450*/  F2FP.F16.E4M3.UNPACK_B R42, R28 ;  /* 0x0000001cff2a723e */ /* 0x000fe400020006ff */
[----:B------:R-:W-:Y:S01]  /*15460*/  F2FP.F16.E4M3.UNPACK_B R20, R20 ;  /* 0x00000014ff14723e */ /* 0x000fe200020006ff */
[C---:B------:R-:W-:Y:S01]  /*15470*/  FFMA.FTZ R51, R38.reuse, R45, -R43 ;  /* 0x0000002d26337223 */ /* 0x040fe2000001082b */
[----:B------:R-:W-:Y:S01]  /*15480*/  FFMA.FTZ R54, R39, R50, R54 ;  /* 0x0000003227367223 */ /* 0x000fe20000010036 */
[----:B------:R-:W-:Y:S02]  /*15490*/  HADD2.F32 R43, -RZ, R42.H0_H0 ;  /* 0x2000002aff2b7230 */ /* 0x000fe40000004100 */
[----:B------:R-:W-:Y:S01]  /*154a0*/  FFMA.FTZ R53, R38, R47, R48 ;  /* 0x0000002f26357223 */ /* 0x000fe20000010030 */
[----:B------:R-:W-:-:S02]  /*154b0*/  HADD2.F32 R28, -RZ, R30.H0_H0 ;  /* 0x2000001eff1c7230 */ /* 0x000fc40000004100 */
[----:B------:R-:W-:Y:S02]  /*154c0*/  HADD2.F32 R39, -RZ, R20.H0_H0 ;  /* 0x20000014ff277230 */ /* 0x000fe40000004100 */
[----:B------:R-:W-:Y:S02]  /*154d0*/  HADD2.F32 R42, -RZ, R42.H1_H1 ;  /* 0x3000002aff2a7230 */ /* 0x000fe40000004100 */
[----:B------:R-:W-:Y:S02]  /*154e0*/  HADD2.F32 R30, -RZ, R30.H1_H1 ;  /* 0x3000001eff1e7230 */ /* 0x000fe40000004100 */
[----:B------:R-:W-:Y:S02]  /*154f0*/  HADD2.F32 R38, -RZ, R20.H1_H1 ;  /* 0x30000014ff267230 */ /* 0x000fe40000004100 */
[C---:B------:R-:W-:Y:S01]  /*15500*/  FMUL.FTZ R45, R28.reuse, R43 ;  /* 0x0000002b1c2d7220 */ /* 0x040fe20000410000 */
[--C-:B------:R-:W-:Y:S02]  /*15510*/  HADD2.F32 R20, -RZ, R21.reuse.H0_H0 ;  /* 0x20000015ff147230 */ /* 0x100fe40000004100 */
[----:B------:R-:W-:Y:S01]  /*15520*/  FMUL.FTZ R28, R28, R39 ;  /* 0x000000271c1c7220 */ /* 0x000fe20000410000 */
[----:B------:R-:W-:-:S02]  /*15530*/  HADD2.F32 R21, -RZ, R21.H1_H1 ;  /* 0x30000015ff157230 */ /* 0x000fc40000004100 */
[C---:B------:R-:W-:Y:S01]  /*15540*/  FMUL.FTZ R48, R30.reuse, R42 ;  /* 0x0000002a1e307220 */ /* 0x040fe20000410000 */
[-C--:B------:R-:W-:Y:S01]  /*15550*/  FMUL.FTZ R47, R30, R38.reuse ;  /* 0x000000261e2f7220 */ /* 0x080fe20000410000 */
[C---:B------:R-:W-:Y:S01]  /*15560*/  FFMA.FTZ R30, R20.reuse, R39, -R45 ;  /* 0x00000027141e7223 */ /* 0x040fe2000001082d */
[----:B------:R-:W-:Y:S01]  /*15570*/  FFMA.FTZ R20, R20, R43, R28 ;  /* 0x0000002b14147223 */ /* 0x000fe2000001001c */
[C---:B------:R-:W-:Y:S01]  /*15580*/  FFMA.FTZ R39, R21.reuse, R38, -R48 ;  /* 0x0000002615277223 */ /* 0x040fe20000010830 */
[----:B------:R-:W-:Y:S01]  /*15590*/  F2FP.SATFINITE.E4M3.F32.PACK_AB_MERGE_C R31, R36, R31, RZ ;  /* 0x0000001f241f723e */ /* 0x000fe200048070ff */
[----:B------:R-:W-:Y:S01]  /*155a0*/  FFMA.FTZ R47, R21, R42, R47 ;  /* 0x0000002a152f7223 */ /* 0x000fe2000001002f */
[----:B------:R-:W-:Y:S02]  /*155b0*/  F2FP.SATFINITE.E4M3.F32.PACK_AB_MERGE_C R63, R63, R66, RZ ;  /* 0x000000423f3f723e */ /* 0x000fe400048070ff */
[----:B------:R-:W-:Y:S02]  /*155c0*/  F2FP.SATFINITE.E4M3.F32.PACK_AB_MERGE_C R35, R40, R35, RZ ;  /* 0x000000232823723e */ /* 0x000fe400048070ff */
[----:B------:R-:W-:-:S02]  /*155d0*/  F2FP.SATFINITE.E4M3.F32.PACK_AB_MERGE_C R28, R60, R55, RZ ;  /* 0x000000373c1c723e */ /* 0x000fc400048070ff */
[----:B------:R-:W-:Y:S02]  /*155e0*/  F2FP.SATFINITE.E4M3.F32.PACK_AB_MERGE_C R51, R51, R52, RZ ;  /* 0x000000343333723e */ /* 0x000fe400048070ff */
[----:B------:R-:W-:Y:S02]  /*155f0*/  F2FP.SATFINITE.E4M3.F32.PACK_AB_MERGE_C R61, R68, R61, RZ ;  /* 0x0000003d443d723e */ /* 0x000fe400048070ff */
[----:B------:R-:W-:Y:S02]  /*15600*/  F2FP.SATFINITE.E4M3.F32.PACK_AB_MERGE_C R59, R62, R59, RZ ;  /* 0x0000003b3e3b723e */ /* 0x000fe400048070ff */
[----:B------:R-:W-:Y:S02]  /*15610*/  F2FP.SATFINITE.E4M3.F32.PACK_AB_MERGE_C R53, R53, R54, RZ ;  /* 0x000000363535723e */ /* 0x000fe400048070ff */
[----:B------:R-:W-:Y:S02]  /*15620*/  F2FP.SATFINITE.E4M3.F32.PACK_AB_MERGE_C R29, R32, R29, R31 ;  /* 0x0000001d201d723e */ /* 0x000fe4000480701f */
[----:B------:R-:W-:-:S02]  /*15630*/  F2FP.SATFINITE.E4M3.F32.PACK_AB_MERGE_C R31, R46, R37, R63 ;  /* 0x000000252e1f723e */ /* 0x000fc4000480703f */
[----:B------:R-:W-:Y:S02]  /*15640*/  F2FP.SATFINITE.E4M3.F32.PACK_AB_MERGE_C R33, R34, R33, R35 ;  /* 0x000000212221723e */ /* 0x000fe40004807023 */
[----:B------:R-:W-:Y:S02]  /*15650*/  F2FP.SATFINITE.E4M3.F32.PACK_AB_MERGE_C R28, R49, R56, R28 ;  /* 0x00000038311c723e */ /* 0x000fe4000480701c */
[----:B------:R-:W-:Y:S02]  /*15660*/  F2FP.SATFINITE.E4M3.F32.PACK_AB_MERGE_C R30, R39, R30, R51 ;  /* 0x0000001e271e723e */ /* 0x000fe40004807033 */
[----:B------:R-:W-:Y:S02]  /*15670*/  F2FP.SATFINITE.E4M3.F32.PACK_AB_MERGE_C R35, R64, R41, R61 ;  /* 0x000000294023723e */ /* 0x000fe4000480703d */
[----:B------:R-:W-:Y:S02]  /*15680*/  F2FP.SATFINITE.E4M3.F32.PACK_AB_MERGE_C R32, R57, R58, R59 ;  /* 0x0000003a3920723e */ /* 0x000fe4000480703b */
[----:B------:R-:W-:Y:S01]  /*15690*/  F2FP.SATFINITE.E4M3.F32.PACK_AB_MERGE_C R34, R47, R20, R53 ;  /* 0x000000142f22723e */ /* 0x000fe20004807035 */
[----:B------:R2:W-:Y:S04]  /*156a0*/  STS.128 [R65+0x14400], R28 ;  /* 0x0144001c41007388 */ /* 0x0005e80000000c00 */
[----:B------:R2:W-:Y:S02]  /*156b0*/  STS.128 [R0+0x14400], R32 ;  /* 0x0144002000007388 */ /* 0x0005e40000000c00 */
.L_x_471:
[----:B------:R-:W-:Y:S05]  /*156c0*/  BSYNC B1 ;  /* 0x0000000000017941 */ /* 0x000fea0003800000 */
.L_x_470:
[----:B------:R-:W-:Y:S04]  /*156d0*/  BSSY B1, `(.L_x_472) ;  /* 0x0000102000017945 */ /* 0x000fe80003800000 */
[----:B------:R-:W-:Y:S05]  /*156e0*/  @P1 BRA `(.L_x_473) ;  /* 0x0000001000001947 */ /* 0x000fea0003800000 */
[----:B--2--5:R-:W2:Y:S04]  /*156f0*/  LDL R30, [R1] ;  /* 0x00000000011e7983 */ /* 0x024ea80000100800 */
[----:B------:R-:W3:Y:S01]  /*15700*/  LDL R60, [R1+0x54] ;  /* 0x00005400013c7983 */ /* 0x000ee20000100800 */
[----:B------:R-:W-:Y:S02]  /*15710*/  SHF.R.U32.HI R0, RZ, 0x8, R12 ;  /* 0x00000008ff007819 */ /* 0x000fe4000001160c */
[----:B-1----:R-:W-:Y:S02]  /*15720*/  LOP3.LUT R21, R12, 0xff, RZ, 0xc0, !PT ;  /* 0x000000ff0c157812 */ /* 0x002fe400078ec0ff */
[----:B------:R-:W-:Y:S02]  /*15730*/  LOP3.LUT R20, R0, 0xff, RZ, 0xc0, !PT ;  /* 0x000000ff00147812 */ /* 0x000fe400078ec0ff */
[----:B------:R-:W-:-:S02]  /*15740*/  SHF.R.U32.HI R32, RZ, 0x8, R15 ;  /* 0x00000008ff207819 */ /* 0x000fc4000001160f */
[----:B0-----:R-:W-:Y:S02]  /*15750*/  PRMT R37, R20, 0x7604, R21 ;  /* 0x0000760414257816 */ /* 0x001fe40000000015 */
[----:B------:R-:W-:Y:S02]  /*15760*/  LOP3.LUT R31, R15, 0xff, RZ, 0xc0, !PT ;  /* 0x000000ff0f1f7812 */ /* 0x000fe400078ec0ff */
[----:B------:R-:W-:Y:S02]  /*15770*/  SHF.R.U32.HI R28, RZ, 0x8, R13 ;  /* 0x00000008ff1c7819 */ /* 0x000fe4000001160d */
[----:B------:R-:W-:Y:S02]  /*15780*/  LOP3.LUT R33, R4, 0xff, RZ, 0xc0, !PT ;  /* 0x000000ff04217812 */ /* 0x000fe400078ec0ff */
[----:B------:R-:W-:Y:S02]  /*15790*/  LOP3.LUT R29, R13, 0xff, RZ, 0xc0, !PT ;  /* 0x000000ff0d1d7812 */ /* 0x000fe400078ec0ff */
[----:B------:R-:W-:-:S02]  /*157a0*/  LOP3.LUT R28, R28, 0xff, RZ, 0xc0, !PT ;  /* 0x000000ff1c1c7812 */ /* 0x000fc400078ec0ff */
[----:B------:R-:W-:Y:S02]  /*157b0*/  LOP3.LUT R35, R6, 0xff, RZ, 0xc0, !PT ;  /* 0x000000ff06237812 */ /* 0x000fe400078ec0ff */
[----:B------:R-:W-:Y:S02]  /*157c0*/  PRMT R36, R28, 0x7604, R29 ;  /* 0x000076041c247816 */ /* 0x000fe4000000001d */
[----:B------:R-:W-:Y:S02]  /*157d0*/  SHF.R.U32.HI R28, RZ, 0x8, R14 ;  /* 0x00000008ff1c7819 */ /* 0x000fe4000001160e */
[----:B------:R-:W-:Y:S02]  /*157e0*/  LOP3.LUT R47, R7, 0xff, RZ, 0xc0, !PT ;  /* 0x000000ff072f7812 */ /* 0x000fe400078ec0ff */
[----:B------:R-:W-:Y:S02]  /*157f0*/  LOP3.LUT R29, R14, 0xff, RZ, 0xc0, !PT ;  /* 0x000000ff0e1d7812 */ /* 0x000fe400078ec0ff */
[----:B------:R-:W-:-:S02]  /*15800*/  LOP3.LUT R28, R28, 0xff, RZ, 0xc0, !PT ;  /* 0x000000ff1c1c7812 */ /* 0x000fc400078ec0ff */
[----:B------:R-:W-:Y:S02]  /*15810*/  SHF.R.U32.HI R38, RZ, 0x10, R14 ;  /* 0x00000010ff267819 */ /* 0x000fe4000001160e */
[----:B------:R-:W-:Y:S02]  /*15820*/  PRMT R39, R28, 0x7604, R29 ;  /* 0x000076041c277816 */ /* 0x000fe4000000001d */
[----:B------:R-:W-:Y:S02]  /*15830*/  LOP3.LUT R38, R38, 0xff, RZ, 0xc0, !PT ;  /* 0x000000ff26267812 */ /* 0x000fe400078ec0ff */
[----:B------:R-:W-:Y:S02]  /*15840*/  SHF.R.U32.HI R40, RZ, 0x10, R15 ;  /* 0x00000010ff287819 */ /* 0x000fe4000001160f */
[----:B------:R-:W-:Y:S02]  /*15850*/  PRMT R39, R38, 0x7054, R39 ;  /* 0x0000705426277816 */ /* 0x000fe40000000027 */
[----:B------:R-:W-:-:S02]  /*15860*/  SHF.R.U32.HI R38, RZ, 0x10, R6 ;  /* 0x00000010ff267819 */ /* 0x000fc40000011606 */
[----:B------:R-:W-:Y:S02]  /*15870*/  LOP3.LUT R40, R40, 0xff, RZ, 0xc0, !PT ;  /* 0x000000ff28287812 */ /* 0x000fe400078ec0ff */
[----:B------:R-:W-:Y:S02]  /*15880*/  LOP3.LUT R38, R38, 0xff, RZ, 0xc0, !PT ;  /* 0x000000ff26267812 */ /* 0x000fe400078ec0ff */
[----:B--2---:R-:W-:Y:S02]  /*15890*/  LEA.HI R0, R3, R30, RZ, 0x1c ;  /* 0x0000001e03007211 */ /* 0x004fe400078fe0ff */
[----:B------:R-:W-:Y:S02]  /*158a0*/  SHF.R.U32.HI R30, RZ, 0x8, R4 ;  /* 0x00000008ff1e7819 */ /* 0x000fe40000011604 */
[----:B------:R-:W-:Y:S02]  /*158b0*/  SHF.R.S32.HI R21, RZ, 0x1f, R0 ;  /* 0x0000001fff157819 */ /* 0x000fe40000011400 */
[----:B------:R-:W-:-:S02]  /*158c0*/  LOP3.LUT R30, R30, 0xff, RZ, 0xc0, !PT ;  /* 0x000000ff1e1e7812 */ /* 0x000fc400078ec0ff */
[----:B------:R-:W-:Y:S01]  /*158d0*/  LEA.HI R20, R21, R0, RZ, 0x2 ;  /* 0x0000000015147211 */ /* 0x000fe200078f10ff */
[----:B------:R-:W-:Y:S01]  /*158e0*/  IMAD.SHL.U32 R0, R0, 0x10, RZ ;  /* 0x0000001000007824 */ /* 0x000fe200078e00ff */
[----:B------:R-:W-:Y:S02]  /*158f0*/  PRMT R43, R30, 0x7604, R33 ;  /* 0x000076041e2b7816 */ /* 0x000fe40000000021 */
[----:B------:R-:W-:Y:S01]  /*15900*/  LOP3.LUT R33, R5, 0xff, RZ, 0xc0, !PT ;  /* 0x000000ff05217812 */ /* 0x000fe200078ec0ff */
[----:B------:R-:W-:Y:S01]  /*15910*/  IMAD.SHL.U32 R20, R20, 0x800, RZ ;  /* 0x0000080014147824 */ /* 0x000fe200078e00ff */
[----:B------:R-:W-:Y:S02]  /*15920*/  LOP3.LUT R21, R175, 0x30, R0, 0xf8, !PT ;  /* 0x00000030af157812 */ /* 0x000fe400078ef800 */
[----:B------:R-:W-:Y:S02]  /*15930*/  LOP3.LUT R0, R32, 0xff, RZ, 0xc0, !PT ;  /* 0x000000ff20007812 */ /* 0x000fe400078ec0ff */
[----:B------:R-:W-:-:S02]  /*15940*/  LOP3.LUT R21, R21, R196, RZ, 0x3c, !PT ;  /* 0x000000c415157212 */ /* 0x000fc400078e3cff */
[----:B------:R-:W-:Y:S02]  /*15950*/  PRMT R41, R0, 0x7604, R31 ;  /* 0x0000760400297816 */ /* 0x000fe4000000001f */
[----:B------:R-:W-:Y:S01]  /*15960*/  LOP3.LUT R20, R20, 0xffffe000, RZ, 0xc0, !PT ;  /* 0xffffe00014147812 */ /* 0x000fe200078ec0ff */
[----:B---3--:R-:W-:Y:S01]  /*15970*/  LDS.128 R28, [R60+0x14400] ;  /* 0x014400003c1c7984 */ /* 0x008fe20000000c00 */
[----:B------:R-:W-:Y:S02]  /*15980*/  SHF.R.U32.HI R0, RZ, 0x8, R5 ;  /* 0x00000008ff007819 */ /* 0x000fe40000011605 */
[----:B------:R-:W-:Y:S02]  /*15990*/  IADD3 R21, R21, R197, R20 ;  /* 0x000000c515157210 */ /* 0x000fe40007ffe014 */
[----:B------:R-:W-:Y:S02]  /*159a0*/  SHF.R.U32.HI R32, RZ, 0x8, R7 ;  /* 0x00000008ff207819 */ /* 0x000fe40000011607 */
[----:B------:R-:W-:-:S02]  /*159b0*/  LOP3.LUT R0, R0, 0xff, RZ, 0xc0, !PT ;  /* 0x000000ff00007812 */ /* 0x000fc400078ec0ff */
[----:B------:R-:W-:Y:S02]  /*159c0*/  SHF.R.U32.HI R20, RZ, 0x8, R6 ;  /* 0x00000008ff147819 */ /* 0x000fe40000011606 */
[----:B------:R-:W-:Y:S02]  /*159d0*/  LOP3.LUT R32, R32, 0xff, RZ, 0xc0, !PT ;  /* 0x000000ff20207812 */ /* 0x000fe400078ec0ff */
[----:B------:R-:W-:Y:S01]  /*159e0*/  PRMT R45, R0, 0x7604, R33 ;  /* 0x00007604002d7816 */ /* 0x000fe20000000021 */
[----:B------:R-:W-:Y:S01]  /*159f0*/  IMAD.IADD R0, R16, 0x1, R21 ;  /* 0x0000000110007824 */ /* 0x000fe200078e0215 */
[----:B------:R-:W-:Y:S02]  /*15a00*/  LOP3.LUT R20, R20, 0xff, RZ, 0xc0, !PT ;  /* 0x000000ff14147812 */ /* 0x000fe400078ec0ff */
[----:B------:R-:W-:Y:S02]  /*15a10*/  PRMT R53, R32, 0x7604, R47 ;  /* 0x0000760420357816 */ /* 0x000fe4000000002f */
[----:B------:R-:W-:-:S02]  /*15a20*/  PRMT R49, R20, 0x7604, R35 ;  /* 0x0000760414317816 */ /* 0x000fc40000000023 */
[----:B------:R-:W0:Y:S01]  /*15a30*/  LDS.128 R32, [R0+0x14400] ;  /* 0x0144000000207984 */ /* 0x000e220000000c00 */
[----:B------:R-:W-:Y:S02]  /*15a40*/  SHF.R.U32.HI R21, RZ, 0x10, R13 ;  /* 0x00000010ff157819 */ /* 0x000fe4000001160d */
[----:B------:R-:W-:Y:S02]  /*15a50*/  SHF.R.U32.HI R20, RZ, 0x10, R12 ;  /* 0x00000010ff147819 */ /* 0x000fe4000001160c */
[----:B------:R-:W-:Y:S02]  /*15a60*/  LOP3.LUT R21, R21, 0xff, RZ, 0xc0, !PT ;  /* 0x000000ff15157812 */ /* 0x000fe400078ec0ff */
[----:B------:R-:W-:Y:S02]  /*15a70*/  LOP3.LUT R20, R20, 0xff, RZ, 0xc0, !PT ;  /* 0x000000ff14147812 */ /* 0x000fe400078ec0ff */
[----:B------:R-:W-:Y:S02]  /*15a80*/  PRMT R21, R21, 0x7054, R36 ;  /* 0x0000705415157816 */ /* 0x000fe40000000024 */
[----:B------:R-:W-:-:S02]  /*15a90*/  SHF.R.U32.HI R36, RZ, 0x10, R5 ;  /* 0x00000010ff247819 */ /* 0x000fc40000011605 */
[----:B------:R-:W-:Y:S02]  /*15aa0*/  PRMT R37, R20, 0x7054, R37 ;  /* 0x0000705414257816 */ /* 0x000fe40000000025 */
[----:B------:R-:W-:Y:S02]  /*15ab0*/  SHF.R.U32.HI R20, RZ, 0x10, R4 ;  /* 0x00000010ff147819 */ /* 0x000fe40000011604 */
[----:B------:R-:W-:Y:S02]  /*15ac0*/  LOP3.LUT R36, R36, 0xff, RZ, 0xc0, !PT ;  /* 0x000000ff24247812 */ /* 0x000fe400078ec0ff */
[----:B------:R-:W-:Y:S02]  /*15ad0*/  LOP3.LUT R20, R20, 0xff, RZ, 0xc0, !PT ;  /* 0x000000ff14147812 */ /* 0x000fe400078ec0ff */
[----:B------:R-:W-:Y:S02]  /*15ae0*/  PRMT R47, R36, 0x7054, R45 ;  /* 0x00007054242f7816 */ /* 0x000fe4000000002d */
[----:B------:R-:W-:-:S02]  /*15af0*/  PRMT R41, R40, 0x7054, R41 ;  /* 0x0000705428297816 */ /* 0x000fc40000000029 */
[----:B------:R-:W-:Y:S02]  /*15b00*/  PRMT R43, R20, 0x7054, R43 ;  /* 0x00007054142b7816 */ /* 0x000fe4000000002b */
[----:B------:R-:W-:Y:S02]  /*15b10*/  LOP3.LUT R47, R47, 0xff000000, R5, 0xf8, !PT ;  /* 0xff0000002f2f7812 */ /* 0x000fe400078ef805 */
[----:B------:R-:W-:Y:S02]  /*15b20*/  LOP3.LUT R21, R21, 0xff000000, R13, 0xf8, !PT ;  /* 0xff00000015157812 */ /* 0x000fe400078ef80d */
[----:B------:R-:W-:Y:S02]  /*15b30*/  PRMT R51, R38, 0x7054, R49 ;  /* 0x0000705426337816 */ /* 0x000fe40000000031 */
[----:B------:R-:W-:Y:S02]  /*15b40*/  LOP3.LUT R46, R41, 0xff000000, R15, 0xf8, !PT ;  /* 0xff000000292e7812 */ /* 0x000fe400078ef80f */
[----:B------:R-:W-:-:S02]  /*15b50*/  LOP3.LUT R49, R43, 0xff000000, R4, 0xf8, !PT ;  /* 0xff0000002b317812 */ /* 0x000fc400078ef804 */
[----:B------:R-:W-:Y:S02]  /*15b60*/  SHF.R.U32.HI R40, RZ, 0x10, R7 ;  /* 0x00000010ff287819 */ /* 0x000fe40000011607 */
[----:B------:R-:W-:Y:S02]  /*15b70*/  F2FP.F16.E4M3.UNPACK_B R43, R47 ;  /* 0x0000002fff2b723e */ /* 0x000fe400020006ff */
[----:B0-----:R-:W-:Y:S02]  /*15b80*/  F2FP.F16.E4M3.UNPACK_B R15, R33 ;  /* 0x00000021ff0f723e */ /* 0x001fe400020006ff */
[----:B------:R-:W-:Y:S02]  /*15b90*/  F2FP.F16.E4M3.UNPACK_B R20, R21 ;  /* 0x00000015ff14723e */ /* 0x000fe400020006ff */
[----:B------:R-:W-:Y:S02]  /*15ba0*/  LOP3.LUT R45, R37, 0xff000000, R12, 0xf8, !PT ;  /* 0xff000000252d7812 */ /* 0x000fe400078ef80c */
[----:B------:R-:W-:-:S02]  /*15bb0*/  LOP3.LUT R12, R39, 0xff000000, R14, 0xf8, !PT ;  /* 0xff000000270c7812 */ /* 0x000fc400078ef80e */
[----:B------:R-:W-:Y:S02]  /*15bc0*/  LOP3.LUT R40, R40, 0xff, RZ, 0xc0, !PT ;  /* 0x000000ff28287812 */ /* 0x000fe400078ec0ff */
[----:B------:R-:W-:Y:S01]  /*15bd0*/  LOP3.LUT R5, R51, 0xff000000, R6, 0xf8, !PT ;  /* 0xff00000033057812 */ /* 0x000fe200078ef806 */
[--C-:B------:R-:W-:Y:S01]  /*15be0*/  HADD2.F32 R6, -RZ, R15.reuse.H0_H0 ;  /* 0x2000000fff067230 */ /* 0x100fe20000004100 */
[----:B------:R-:W-:Y:S01]  /*15bf0*/  F2FP.F16.E4M3.UNPACK_B R14, R29 ;  /* 0x0000001dff0e723e */ /* 0x000fe200020006ff */
[----:B------:R-:W-:Y:S01]  /*15c00*/  HADD2.F32 R15, -RZ, R15.H1_H1 ;  /* 0x3000000fff0f7230 */ /* 0x000fe20000004100 */
[-C--:B------:R-:W-:Y:S02]  /*15c10*/  F2FP.F16.E4M3.UNPACK_B R38, R31.reuse ;  /* 0x0000001fff26723e */ /* 0x080fe400020006ff */
[----:B------:R-:W-:Y:S01]  /*15c20*/  F2FP.F16.E4M3.UNPACK_B R39, R31.H1 ;  /* 0x0000001fff27723e */ /* 0x000fe200030006ff */
[--C-:B------:R-:W-:Y:S01]  /*15c30*/  HADD2.F32 R31, -RZ, R43.reuse.H0_H0 ;  /* 0x2000002bff1f7230 */ /* 0x100fe20000004100 */
[-C--:B------:R-:W-:Y:S01]  /*15c40*/  F2FP.F16.E4M3.UNPACK_B R36, R28.reuse ;  /* 0x0000001cff24723e */ /* 0x080fe200020006ff */
[----:B------:R-:W-:Y:S01]  /*15c50*/  HADD2.F32 R13, -RZ, R14.H0_H0 ;  /* 0x2000000eff0d7230 */ /* 0x000fe20000004100 */
[----:B------:R-:W-:Y:S01]  /*15c60*/  F2FP.F16.E4M3.UNPACK_B R37, R28.H1 ;  /* 0x0000001cff25723e */ /* 0x000fe200030006ff */
[----:B------:R-:W-:Y:S01]  /*15c70*/  HADD2.F32 R28, -RZ, R20.H0_H0 ;  /* 0x20000014ff1c7230 */ /* 0x000fe20000004100 */
[----:B------:R-:W-:Y:S01]  /*15c80*/  PRMT R53, R40, 0x7054, R53 ;  /* 0x0000705428357816 */ /* 0x000fe20000000035 */
[----:B------:R-:W-:Y:S01]  /*15c90*/  HADD2.F32 R43, -RZ, R43.H1_H1 ;  /* 0x3000002bff2b7230 */ /* 0x000fe20000004100 */
[-C--:B------:R-:W-:Y:S01]  /*15ca0*/  F2FP.F16.E4M3.UNPACK_B R41, R35.reuse ;  /* 0x00000023ff29723e */ /* 0x080fe200020006ff */
[----:B------:R-:W-:Y:S01]  /*15cb0*/  HADD2.F32 R14, -RZ, R14.H1_H1 ;  /* 0x3000000eff0e7230 */ /* 0x000fe20000004100 */
[----:B------:R-:W-:Y:S01]  /*15cc0*/  F2FP.F16.E4M3.UNPACK_B R42, R35.H1 ;  /* 0x00000023ff2a723e */ /* 0x000fe200030006ff */
[C---:B------:R-:W-:Y:S01]  /*15cd0*/  FMUL.FTZ R48, R6.reuse, R28 ;  /* 0x0000001c06307220 */ /* 0x040fe20000410000 */
[-C--:B------:R-:W-:Y:S01]  /*15ce0*/  F2FP.F16.E4M3.UNPACK_B R35, R32.reuse ;  /* 0x00000020ff23723e */ /* 0x080fe200020006ff */
[----:B------:R-:W-:Y:S01]  /*15cf0*/  FMUL.FTZ R51, R15, R43 ;  /* 0x0000002b0f337220 */ /* 0x000fe20000410000 */
[----:B------:R-:W-:Y:S01]  /*15d00*/  F2FP.F16.E4M3.UNPACK_B R40, R32.H1 ;  /* 0x00000020ff28723e */ /* 0x000fe200030006ff */
[----:B------:R-:W-:Y:S01]  /*15d10*/  FMUL.FTZ R32, R6, R31 ;  /* 0x0000001f06207220 */ /* 0x000fe20000410000 */
[----:B------:R-:W-:-:S02]  /*15d20*/  F2FP.F16.E4M3.UNPACK_B R33, R33.H1 ;  /* 0x00000021ff21723e */ /* 0x000fc400030006ff */
[----:B------:R-:W-:Y:S01]  /*15d30*/  F2FP.F16.E4M3.UNPACK_B R47, R47.H1 ;  /* 0x0000002fff2f723e */ /* 0x000fe200030006ff */
[C---:B------:R-:W-:Y:S01]  /*15d40*/  FFMA.FTZ R6, R13.reuse, R28, -R32 ;  /* 0x0000001c0d067223 */ /* 0x040fe20000010820 */
[----:B------:R-:W-:Y:S01]  /*15d50*/  FFMA.FTZ R13, R13, R31, R48 ;  /* 0x0000001f0d0d7223 */ /* 0x000fe20000010030 */
[----:B------:R-:W-:Y:S01]  /*15d60*/  HADD2.F32 R31, -RZ, R20.H1_H1 ;  /* 0x30000014ff1f7230 */ /* 0x000fe20000004100 */
[----:B------:R-:W-:Y:S01]  /*15d70*/  F2FP.F16.E4M3.UNPACK_B R28, R21.H1 ;  /* 0x00000015ff1c723e */ /* 0x000fe200030006ff */
[----:B------:R-:W-:Y:S01]  /*15d80*/  HADD2.F32 R48, -RZ, R47.H0_H0 ;  /* 0x2000002fff307230 */ /* 0x000fe20000004100 */
[----:B------:R-:W-:Y:S01]  /*15d90*/  F2FP.F16.E4M3.UNPACK_B R29, R29.H1 ;  /* 0x0000001dff1d723e */ /* 0x000fe200030006ff */
[----:B------:R-:W-:Y:S02]  /*15da0*/  HADD2.F32 R20, -RZ, R33.H0_H0 ;  /* 0x20000021ff147230 */ /* 0x000fe40000004100 */
[----:B------:R-:W-:Y:S01]  /*15db0*/  FMUL.FTZ R50, R15, R31 ;  /* 0x0000001f0f327220 */ /* 0x000fe20000410000 */
[----:B------:R-:W-:Y:S01]  /*15dc0*/  LOP3.LUT R53, R53, 0xff000000, R7, 0xf8, !PT ;  /* 0xff00000035357812 */ /* 0x000fe200078ef807 */
[----:B------:R-:W-:-:S02]  /*15dd0*/  HADD2.F32 R32, -RZ, R28.H0_H0 ;  /* 0x2000001cff207230 */ /* 0x000fc40000004100 */
[C---:B------:R-:W-:Y:S01]  /*15de0*/  FFMA.FTZ R15, R14.reuse, R31, -R51 ;  /* 0x0000001f0e0f7223 */ /* 0x040fe20000010833 */
[----:B------:R-:W-:Y:S02]  /*15df0*/  HADD2.F32 R21, -RZ, R29.H0_H0 ;  /* 0x2000001dff157230 */ /* 0x000fe40000004100 */
[----:B------:R-:W-:Y:S01]  /*15e00*/  FFMA.FTZ R14, R14, R43, R50 ;  /* 0x0000002b0e0e7223 */ /* 0x000fe20000010032 */
[C---:B------:R-:W-:Y:S01]  /*15e10*/  FMUL.FTZ R52, R20.reuse, R48 ;  /* 0x0000003014347220 */ /* 0x040fe20000410000 */
[----:B------:R-:W-:Y:S01]  /*15e20*/  F2FP.F16.E4M3.UNPACK_B R51, R53 ;  /* 0x00000035ff33723e */ /* 0x000fe200020006ff */
[----:B------:R-:W-:Y:S02]  /*15e30*/  HADD2.F32 R50, -RZ, R47.H1_H1 ;  /* 0x3000002fff327230 */ /* 0x000fe40000004100 */
[----:B------:R-:W-:Y:S01]  /*15e40*/  FMUL.FTZ R55, R20, R32 ;  /* 0x0000002014377220 */ /* 0x000fe20000410000 */
[----:B------:R-:W-:Y:S01]  /*15e50*/  F2FP.F16.E4M3.UNPACK_B R47, R46 ;  /* 0x0000002eff2f723e */ /* 0x000fe200020006ff */
[----:B------:R-:W-:Y:S01]  /*15e60*/  FFMA.FTZ R20, R21, R32, -R52 ;  /* 0x0000002015147223 */ /* 0x000fe20000010834 */
[----:B------:R-:W-:-:S02]  /*15e70*/  HADD2.F32 R43, -RZ, R28.H1_H1 ;  /* 0x3000001cff2b7230 */ /* 0x000fc40000004100 */
[----:B------:R-:W-:Y:S01]  /*15e80*/  FFMA.FTZ R21, R21, R48, R55 ;  /* 0x0000003015157223 */ /* 0x000fe20000010037 */
[----:B------:R-:W-:Y:S01]  /*15e90*/  HADD2.F32 R33, -RZ, R33.H1_H1 ;  /* 0x30000021ff217230 */ /* 0x000fe20000004100 */
[----:B------:R-:W-:Y:S01]  /*15ea0*/  F2FP.F16.E4M3.UNPACK_B R53, R53.H1 ;  /* 0x00000035ff35723e */ /* 0x000fe200030006ff */
[----:B------:R-:W-:Y:S01]  /*15eb0*/  HADD2.F32 R52, -RZ, R51.H0_H0 ;  /* 0x20000033ff347230 */ /* 0x000fe20000004100 */
[----:B------:R-:W-:Y:S01]  /*15ec0*/  F2FP.F16.E4M3.UNPACK_B R46, R46.H1 ;  /* 0x0000002eff2e723e */ /* 0x000fe200030006ff */
[----:B------:R-:W-:Y:S01]  /*15ed0*/  HADD2.F32 R28, -RZ, R41.H0_H0 ;  /* 0x20000029ff1c7230 */ /* 0x000fe20000004100 */
[-C--:B------:R-:W-:Y:S01]  /*15ee0*/  F2FP.F16.E4M3.UNPACK_B R7, R34.reuse ;  /* 0x00000022ff07723e */ /* 0x080fe200020006ff */
[----:B------:R-:W-:Y:S01]  /*15ef0*/  HADD2.F32 R48, -RZ, R47.H0_H0 ;  /* 0x2000002fff307230 */ /* 0x000fe20000004100 */
[----:B------:R-:W-:Y:S01]  /*15f00*/  F2FP.F16.E4M3.UNPACK_B R34, R34.H1 ;  /* 0x00000022ff22723e */ /* 0x000fe200030006ff */
[----:B------:R-:W-:Y:S02]  /*15f10*/  HADD2.F32 R32, -RZ, R29.H1_H1 ;  /* 0x3000001dff207230 */ /* 0x000fe40000004100 */
[----:B------:R-:W-:Y:S01]  /*15f20*/  FMUL.FTZ R29, R33, R50 ;  /* 0x00000032211d7220 */ /* 0x000fe20000410000 */
[----:B------:R-:W-:-:S02]  /*15f30*/  HADD2.F32 R31, -RZ, R38.H0_H0 ;  /* 0x20000026ff1f7230 */ /* 0x000fc40000004100 */
[C---:B------:R-:W-:Y:S01]  /*15f40*/  FMUL.FTZ R54, R28.reuse, R52 ;  /* 0x000000341c367220 */ /* 0x040fe20000410000 */
[-C--:B------:R-:W-:Y:S01]  /*15f50*/  FMUL.FTZ R33, R33, R43.reuse ;  /* 0x0000002b21217220 */ /* 0x080fe20000410000 */
[-C--:B------:R-:W-:Y:S01]  /*15f60*/  FMUL.FTZ R55, R28, R48.reuse ;  /* 0x000000301c377220 */ /* 0x080fe20000410000 */
[----:B------:R-:W-:Y:S02]  /*15f70*/  HADD2.F32 R51, -RZ, R51.H1_H1 ;  /* 0x30000033ff337230 */ /* 0x000fe40000004100 */
[C---:B------:R-:W-:Y:S01]  /*15f80*/  FFMA.FTZ R29, R32.reuse, R43, -R29 ;  /* 0x0000002b201d7223 */ /* 0x040fe2000001081d */
[----:B------:R-:W-:Y:S02]  /*15f90*/  HADD2.F32 R41, -RZ, R41.H1_H1 ;  /* 0x30000029ff297230 */ /* 0x000fe40000004100 */
[C---:B------:R-:W-:Y:S01]  /*15fa0*/  FFMA.FTZ R28, R31.reuse, R48, -R54 ;  /* 0x000000301f1c7223 */ /* 0x040fe20000010836 */
[----:B------:R-:W-:Y:S01]  /*15fb0*/  FFMA.FTZ R32, R32, R50, R33 ;  /* 0x0000003220207223 */ /* 0x000fe20000010021 */
[----:B------:R-:W-:Y:S01]  /*15fc0*/  FFMA.FTZ R31, R31, R52, R55 ;  /* 0x000000341f1f7223 */ /* 0x000fe20000010037 */
[----:B------:R-:W-:-:S02]  /*15fd0*/  HADD2.F32 R47, -RZ, R47.H1_H1 ;  /* 0x3000002fff2f7230 */ /* 0x000fc40000004100 */
[C---:B------:R-:W-:Y:S01]  /*15fe0*/  FMUL.FTZ R55, R41.reuse, R51 ;  /* 0x0000003329377220 */ /* 0x040fe20000410000 */
[----:B------:R-:W-:Y:S01]  /*15ff0*/  HADD2.F32 R38, -RZ, R38.H1_H1 ;  /* 0x30000026ff267230 */ /* 0x000fe20000004100 */
[----:B------:R-:W-:Y:S01]  /*16000*/  F2FP.F16.E4M3.UNPACK_B R4, R30 ;  /* 0x0000001eff04723e */ /* 0x000fe200020006ff */
[----:B------:R-:W-:Y:S02]  /*16010*/  HADD2.F32 R50, -RZ, R53.H0_H0 ;  /* 0x20000035ff327230 */ /* 0x000fe40000004100 */
[-C--:B------:R-:W-:Y:S01]  /*16020*/  FMUL.FTZ R52, R41, R47.reuse ;  /* 0x0000002f29347220 */ /* 0x080fe20000410000 */
[----:B------:R-:W-:Y:S02]  /*16030*/  HADD2.F32 R43, -RZ, R42.H0_H0 ;  /* 0x2000002aff2b7230 */ /* 0x000fe40000004100 */
[----:B------:R-:W-:Y:S01]  /*16040*/  FFMA.FTZ R55, R38, R47, -R55 ;  /* 0x0000002f26377223 */ /* 0x000fe20000010837 */
[----:B------:R-:W-:Y:S01]  /*16050*/  HADD2.F32 R48, -RZ, R46.H0_H0 ;  /* 0x2000002eff307230 */ /* 0x000fe20000004100 */
[----:B------:R-:W-:Y:S01]  /*16060*/  F2FP.F16.E4M3.UNPACK_B R47, R49.H1 ;  /* 0x00000031ff2f723e */ /* 0x000fe200030006ff */
[----:B------:R-:W-:-:S02]  /*16070*/  HADD2.F32 R33, -RZ, R39.H0_H0 ;  /* 0x20000027ff217230 */ /* 0x000fc40000004100 */
[C---:B------:R-:W-:Y:S01]  /*16080*/  FMUL.FTZ R56, R43.reuse, R50 ;  /* 0x000000322b387220 */ /* 0x040fe20000410000 */
[----:B------:R-:W-:Y:S01]  /*16090*/  F2FP.F16.E4M3.UNPACK_B R41, R45.H1 ;  /* 0x0000002dff29723e */ /* 0x000fe200030006ff */
[-C--:B------:R-:W-:Y:S01]  /*160a0*/  FMUL.FTZ R43, R43, R48.reuse ;  /* 0x000000302b2b7220 */ /* 0x080fe20000410000 */
[----:B------:R-:W-:Y:S01]  /*160b0*/  FFMA.FTZ R54, R38, R51, R52 ;  /* 0x0000003326367223 */ /* 0x000fe20000010034 */
[C---:B------:R-:W-:Y:S01]  /*160c0*/  FFMA.FTZ R56, R33.reuse, R48, -R56 ;  /* 0x0000003021387223 */ /* 0x040fe20000010838 */
[----:B------:R-:W-:Y:S02]  /*160d0*/  HADD2.F32 R46, -RZ, R46.H1_H1 ;  /* 0x3000002eff2e7230 */ /* 0x000fe40000004100 */
[----:B------:R-:W-:Y:S01]  /*160e0*/  FFMA.FTZ R57, R33, R50, R43 ;  /* 0x0000003221397223 */ /* 0x000fe2000001002b */
[----:B------:R-:W-:Y:S01]  /*160f0*/  HADD2.F32 R53, -RZ, R53.H1_H1 ;  /* 0x30000035ff357230 */ /* 0x000fe20000004100 */
[----:B------:R-:W-:Y:S01]  /*16100*/  F2FP.F16.E4M3.UNPACK_B R49, R49 ;  /* 0x00000031ff31723e */ /* 0x000fe200020006ff */
[----:B------:R-:W-:Y:S01]  /*16110*/  HADD2.F32 R42, -RZ, R42.H1_H1 ;  /* 0x3000002aff2a7230 */ /* 0x000fe20000004100 */
[----:B------:R-:W-:Y:S01]  /*16120*/  F2FP.F16.E4M3.UNPACK_B R45, R45 ;  /* 0x0000002dff2d723e */ /* 0x000fe200020006ff */
[----:B------:R-:W-:Y:S01]  /*16130*/  HADD2.F32 R48, -RZ, R47.H0_H0 ;  /* 0x2000002fff307230 */ /* 0x000fe20000004100 */
[----:B------:R-:W-:Y:S01]  /*16140*/  F2FP.F16.E4M3.UNPACK_B R30, R30.H1 ;  /* 0x0000001eff1e723e */ /* 0x000fe200030006ff */
[----:B------:R-:W-:-:S02]  /*16150*/  HADD2.F32 R38, -RZ, R40.H0_H0 ;  /* 0x20000028ff267230 */ /* 0x000fc40000004100 */
[C---:B------:R-:W-:Y:S01]  /*16160*/  FMUL.FTZ R50, R42.reuse, R53 ;  /* 0x000000352a327220 */ /* 0x040fe20000410000 */
[----:B------:R-:W-:Y:S02]  /*16170*/  HADD2.F32 R43, -RZ, R41.H0_H0 ;  /* 0x20000029ff2b7230 */ /* 0x000fe40000004100 */
[----:B------:R-:W-:Y:S01]  /*16180*/  FMUL.FTZ R52, R42, R46 ;  /* 0x0000002e2a347220 */ /* 0x000fe20000410000 */
[----:B------:R-:W-:Y:S02]  /*16190*/  HADD2.F32 R33, -RZ, R37.H0_H0 ;  /* 0x20000025ff217230 */ /* 0x000fe40000004100 */
[C---:B------:R-:W-:Y:S01]  /*161a0*/  FMUL.FTZ R42, R38.reuse, R48 ;  /* 0x00000030262a7220 */ /* 0x040fe20000410000 */
[----:B------:R-:W-:Y:S02]  /*161b0*/  HADD2.F32 R47, -RZ, R47.H1_H1 ;  /* 0x3000002fff2f7230 */ /* 0x000fe40000004100 */
[----:B------:R-:W-:Y:S01]  /*161c0*/  FMUL.FTZ R51, R38, R43 ;  /* 0x0000002b26337220 */ /* 0x000fe20000410000 */
[----:B------:R-:W-:-:S02]  /*161d0*/  HADD2.F32 R40, -RZ, R40.H1_H1 ;  /* 0x30000028ff287230 */ /* 0x000fc40000004100 */
[C---:B------:R-:W-:Y:S01]  /*161e0*/  FFMA.FTZ R43, R33.reuse, R43, -R42 ;  /* 0x0000002b212b7223 */ /* 0x040fe2000001082a */
[----:B------:R-:W-:Y:S02]  /*161f0*/  HADD2.F32 R41, -RZ, R41.H1_H1 ;  /* 0x30000029ff297230 */ /* 0x000fe40000004100 */
[----:B------:R-:W-:Y:S01]  /*16200*/  FFMA.FTZ R51, R33, R48, R51 ;  /* 0x0000003021337223 */ /* 0x000fe20000010033 */
[----:B------:R-:W-:Y:S02]  /*16210*/  HADD2.F32 R39, -RZ, R39.H1_H1 ;  /* 0x30000027ff277230 */ /* 0x000fe40000004100 */
[C---:B------:R-:W-:Y:S01]  /*16220*/  FMUL.FTZ R42, R40.reuse, R47 ;  /* 0x0000002f282a7220 */ /* 0x040fe20000410000 */
[----:B------:R-:W-:Y:S02]  /*16230*/  HADD2.F32 R37, -RZ, R37.H1_H1 ;  /* 0x30000025ff257230 */ /* 0x000fe40000004100 */
[----:B------:R-:W-:Y:S01]  /*16240*/  FMUL.FTZ R40, R40, R41 ;  /* 0x0000002928287220 */ /* 0x000fe20000410000 */
[----:B------:R-:W-:-:S02]  /*16250*/  HADD2.F32 R38, -RZ, R35.H0_H0 ;  /* 0x20000023ff267230 */ /* 0x000fc40000004100 */
[C---:B------:R-:W-:Y:S01]  /*16260*/  FFMA.FTZ R59, R39.reuse, R46, -R50 ;  /* 0x0000002e273b7223 */ /* 0x040fe20000010832 */
[----:B------:R-:W-:Y:S01]  /*16270*/  FFMA.FTZ R58, R39, R53, R52 ;  /* 0x00000035273a7223 */ /* 0x000fe20000010034 */
[C---:B------:R-:W-:Y:S01]  /*16280*/  FFMA.FTZ R50, R37.reuse, R41, -R42 ;  /* 0x0000002925327223 */ /* 0x040fe2000001082a */
[----:B------:R-:W-:Y:S01]  /*16290*/  FFMA.FTZ R52, R37, R47, R40 ;  /* 0x0000002f25347223 */ /* 0x000fe20000010028 */
[----:B------:R-:W-:Y:S01]  /*162a0*/  HADD2.F32 R39, -RZ, R49.H0_H0 ;  /* 0x20000031ff277230 */ /* 0x000fe20000004100 */
[----:B------:R-:W-:Y:S01]  /*162b0*/  F2FP.SATFINITE.E4M3.F32.PACK_AB_MERGE_C R21, R32, R21, RZ ;  /* 0x000000152015723e */ /* 0x000fe200048070ff */
[----:B------:R-:W-:Y:S01]  /*162c0*/  HADD2.F32 R37, -RZ, R45.H0_H0 ;  /* 0x2000002dff257230 */ /* 0x000fe20000004100 */
[----:B------:R-:W-:Y:S01]  /*162d0*/  F2FP.SATFINITE.E4M3.F32.PACK_AB_MERGE_C R57, R58, R57, RZ ;  /* 0x000000393a39723e */ /* 0x000fe200048070ff */
[----:B------:R-:W-:Y:S02]  /*162e0*/  HADD2.F32 R33, -RZ, R36.H0_H0 ;  /* 0x20000024ff217230 */ /* 0x000fe40000004100 */
[----:B------:R-:W-:Y:S01]  /*162f0*/  FMUL.FTZ R40, R38, R39 ;  /* 0x0000002726287220 */ /* 0x000fe20000410000 */
[----:B------:R-:W-:-:S02]  /*16300*/  HADD2.F32 R49, -RZ, R49.H1_H1 ;  /* 0x30000031ff317230 */ /* 0x000fc40000004100 */
[-C--:B------:R-:W-:Y:S01]  /*16310*/  FMUL.FTZ R42, R38, R37.reuse ;  /* 0x00000025262a7220 */ /* 0x080fe20000410000 */
[----:B------:R-:W-:Y:S02]  /*16320*/  HADD2.F32 R35, -RZ, R35.H1_H1 ;  /* 0x30000023ff237230 */ /* 0x000fe40000004100 */
[C---:B------:R-:W-:Y:S01]  /*16330*/  FFMA.FTZ R41, R33.reuse, R37, -R40 ;  /* 0x0000002521297223 */ /* 0x040fe20000010828 */
[----:B------:R-:W-:Y:S02]  /*16340*/  HADD2.F32 R45, -RZ, R45.H1_H1 ;  /* 0x3000002dff2d7230 */ /* 0x000fe40000004100 */
[----:B------:R-:W-:Y:S01]  /*16350*/  FFMA.FTZ R42, R33, R39, R42 ;  /* 0x00000027212a7223 */ /* 0x000fe2000001002a */
[----:B------:R-:W-:Y:S01]  /*16360*/  HADD2.F32 R36, -RZ, R36.H1_H1 ;  /* 0x30000024ff247230 */ /* 0x000fe20000004100 */
[----:B------:R-:W-:Y:S01]  /*16370*/  F2FP.F16.E4M3.UNPACK_B R38, R5.H1 ;  /* 0x00000005ff26723e */ /* 0x000fe200030006ff */
[C---:B------:R-:W-:Y:S01]  /*16380*/  FMUL.FTZ R37, R35.reuse, R49 ;  /* 0x0000003123257220 */ /* 0x040fe20000410000 */
[----:B------:R-:W-:Y:S01]  /*16390*/  F2FP.F16.E4M3.UNPACK_B R33, R12.H1 ;  /* 0x0000000cff21723e */ /* 0x000fe200030006ff */
[----:B------:R-:W-:Y:S01]  /*163a0*/  FMUL.FTZ R48, R35, R45 ;  /* 0x0000002d23307220 */ /* 0x000fe20000410000 */
[----:B------:R-:W-:-:S02]  /*163b0*/  HADD2.F32 R35, -RZ, R34.H0_H0 ;  /* 0x20000022ff237230 */ /* 0x000fc40000004100 */
[C---:B------:R-:W-:Y:S01]  /*163c0*/  FFMA.FTZ R46, R36.reuse, R45, -R37 ;  /* 0x0000002d242e7223 */ /* 0x040fe20000010825 */
[--C-:B------:R-:W-:Y:S02]  /*163d0*/  HADD2.F32 R40, -RZ, R38.reuse.H0_H0 ;  /* 0x20000026ff287230 */ /* 0x100fe40000004100 */
[----:B------:R-:W-:Y:S01]  /*163e0*/  FFMA.FTZ R49, R36, R49, R48 ;  /* 0x0000003124317223 */ /* 0x000fe20000010030 */
[--C-:B------:R-:W-:Y:S01]  /*163f0*/  HADD2.F32 R36, -RZ, R33.reuse.H0_H0 ;  /* 0x20000021ff247230 */ /* 0x100fe20000004100 */
[----:B------:R-:W-:Y:S01]  /*16400*/  F2FP.F16.E4M3.UNPACK_B R12, R12 ;  /* 0x0000000cff0c723e */ /* 0x000fe200020006ff */
[----:B------:R-:W-:Y:S02]  /*16410*/  HADD2.F32 R39, -RZ, R38.H1_H1 ;  /* 0x30000026ff277230 */ /* 0x000fe40000004100 */
[C---:B------:R-:W-:Y:S01]  /*16420*/  FMUL.FTZ R48, R35.reuse, R40 ;  /* 0x0000002823307220 */ /* 0x040fe20000410000 */
[----:B------:R-:W-:Y:S02]  /*16430*/  HADD2.F32 R34, -RZ, R34.H1_H1 ;  /* 0x30000022ff227230 */ /* 0x000fe40000004100 */
[----:B------:R-:W-:Y:S01]  /*16440*/  FMUL.FTZ R38, R35, R36 ;  /* 0x0000002423267220 */ /* 0x000fe20000410000 */
[----:B------:R-:W-:Y:S01]  /*16450*/  HADD2.F32 R37, -RZ, R33.H1_H1 ;  /* 0x30000021ff257230 */ /* 0x000fe20000004100 */
[----:B------:R-:W-:Y:S01]  /*16460*/  F2FP.F16.E4M3.UNPACK_B R5, R5 ;  /* 0x00000005ff05723e */ /* 0x000fe200020006ff */
[----:B------:R-:W-:-:S02]  /*16470*/  HADD2.F32 R33, -RZ, R30.H0_H0 ;  /* 0x2000001eff217230 */ /* 0x000fc40000004100 */
[C---:B------:R-:W-:Y:S01]  /*16480*/  FMUL.FTZ R35, R34.reuse, R39 ;  /* 0x0000002722237220 */ /* 0x040fe20000410000 */
[----:B------:R-:W-:Y:S02]  /*16490*/  HADD2.F32 R30, -RZ, R30.H1_H1 ;  /* 0x3000001eff1e7230 */ /* 0x000fe40000004100 */
[----:B------:R-:W-:Y:S01]  /*164a0*/  FMUL.FTZ R34, R34, R37 ;  /* 0x0000002522227220 */ /* 0x000fe20000410000 */
[----:B------:R-:W-:Y:S01]  /*164b0*/  F2FP.SATFINITE.E4M3.F32.PACK_AB_MERGE_C R13, R14, R13, R21 ;  /* 0x0000000d0e0d723e */ /* 0x000fe20004807015 */
[C---:B------:R-:W-:Y:S01]  /*164c0*/  FFMA.FTZ R48, R33.reuse, R36, -R48 ;  /* 0x0000002421307223 */ /* 0x040fe20000010830 */
[----:B------:R-:W-:Y:S01]  /*164d0*/  FFMA.FTZ R38, R33, R40, R38 ;  /* 0x0000002821267223 */ /* 0x000fe20000010026 */
[C---:B------:R-:W-:Y:S01]  /*164e0*/  FFMA.FTZ R45, R30.reuse, R37, -R35 ;  /* 0x000000251e2d7223 */ /* 0x040fe20000010823 */
[----:B------:R-:W-:Y:S01]  /*164f0*/  FFMA.FTZ R47, R30, R39, R34 ;  /* 0x000000271e2f7223 */ /* 0x000fe20000010022 */
[--C-:B------:R-:W-:Y:S02]  /*16500*/  HADD2.F32 R30, -RZ, R12.reuse.H0_H0 ;  /* 0x2000000cff1e7230 */ /* 0x100fe40000004100 */
[----:B------:R-:W-:Y:S01]  /*16510*/  HADD2.F32 R33, -RZ, R12.H1_H1 ;  /* 0x3000000cff217230 */ /* 0x000fe20000004100 */
[----:B------:R-:W-:Y:S01]  /*16520*/  F2FP.SATFINITE.E4M3.F32.PACK_AB_MERGE_C R45, R45, R48, RZ ;  /* 0x000000302d2d723e */ /* 0x000fe200048070ff */
[----:B------:R-:W-:Y:S01]  /*16530*/  HADD2.F32 R34, -RZ, R5.H0_H0 ;  /* 0x20000005ff227230 */ /* 0x000fe20000004100 */
[----:B------:R-:W-:Y:S01]  /*16540*/  F2FP.SATFINITE.E4M3.F32.PACK_AB_MERGE_C R38, R47, R38, RZ ;  /* 0x000000262f26723e */ /* 0x000fe200048070ff */
[----:B------:R-:W-:-:S02]  /*16550*/  HADD2.F32 R12, -RZ, R7.H0_H0 ;  /* 0x20000007ff0c7230 */ /* 0x000fc40000004100 */
[----:B------:R-:W-:Y:S02]  /*16560*/  HADD2.F32 R35, -RZ, R5.H1_H1 ;  /* 0x30000005ff237230 */ /* 0x000fe40000004100 */
[----:B------:R-:W-:Y:S02]  /*16570*/  HADD2.F32 R7, -RZ, R7.H1_H1 ;  /* 0x30000007ff077230 */ /* 0x000fe40000004100 */
[C---:B------:R-:W-:Y:S01]  /*16580*/  FMUL.FTZ R36, R12.reuse, R34 ;  /* 0x000000220c247220 */ /* 0x040fe20000410000 */
[--C-:B------:R-:W-:Y:S02]  /*16590*/  HADD2.F32 R5, -RZ, R4.reuse.H0_H0 ;  /* 0x20000004ff057230 */ /* 0x100fe40000004100 */
[-C--:B------:R-:W-:Y:S01]  /*165a0*/  FMUL.FTZ R37, R12, R30.reuse ;  /* 0x0000001e0c257220 */ /* 0x080fe20000410000 */
[----:B------:R-:W-:Y:S02]  /*165b0*/  HADD2.F32 R4, -RZ, R4.H1_H1 ;  /* 0x30000004ff047230 */ /* 0x000fe40000004100 */
[C---:B------:R-:W-:Y:S01]  /*165c0*/  FMUL.FTZ R39, R7.reuse, R35 ;  /* 0x0000002307277220 */ /* 0x040fe20000410000 */
        /* <DEDUP_REMOVED lines=12> */
[----:B------:R-:W-:Y:S02]  /*16690*/  F2FP.SATFINITE.E4M3.F32.PACK_AB_MERGE_C R6, R39, R36, R45 ;  /* 0x000000242706723e */ /* 0x000fe4000480702d */
[----:B------:R-:W-:Y:S02]  /*166a0*/  F2FP.SATFINITE.E4M3.F32.PACK_AB_MERGE_C R15, R54, R31, R57 ;  /* 0x0000001f360f723e */ /* 0x000fe40004807039 */
[----:B------:R-:W-:Y:S01]  /*166b0*/  F2FP.SATFINITE.E4M3.F32.PACK_AB_MERGE_C R12, R49, R42, R12 ;  /* 0x0000002a310c723e */ /* 0x000fe2000480700c */
[----:B------:R3:W-:Y:S01]  /*166c0*/  STS.128 [R60+0x14400], R4 ;  /* 0x014400043c007388 */ /* 0x0007e20000000c00 */
[----:B------:R-:W-:-:S05]  /*166d0*/  F2FP.SATFINITE.E4M3.F32.PACK_AB_MERGE_C R14, R30, R37, R38 ;  /* 0x000000251e0e723e */ /* 0x000fca0004807026 */
[----:B------:R3:W-:Y:S02]  /*166e0*/  STS.128 [R0+0x14400], R12 ;  /* 0x0144000c00007388 */ /* 0x0007e40000000c00 */
.L_x_473:
[----:B------:R-:W-:Y:S05]  /*166f0*/  BSYNC B1 ;  /* 0x0000000000017941 */ /* 0x000fea0003800000 */
.L_x_472:
[----:B------:R-:W-:Y:S05]  /*16700*/  @P2 BRA `(.L_x_454) ;  /* 0x0000000c00e02947 */ /* 0x000fea0003800000 */
[----:B--23--:R-:W2:Y:S04]  /*16710*/  LDL R0, [R1+0xc] ;  /* 0x00000c0001007983 */ /* 0x00cea80000100800 */
[----:B------:R-:W3:Y:S01]  /*16720*/  LDL R52, [R1+0x50] ;  /* 0x0000500001347983 */ /* 0x000ee20000100800 */
[----:B-----5:R-:W-:Y:S02]  /*16730*/  SHF.R.U32.HI R4, RZ, 0x8, R24 ;  /* 0x00000008ff047819 */ /* 0x020fe40000011618 */
        /* <DEDUP_REMOVED lines=8> */
[----:B------:R-:W-:-:S02]  /*167c0*/  SHF.R.U32.HI R12, RZ, 0x8, R8 ;  /* 0x00000008ff0c7819 */ /* 0x000fc40000011608 */
[----:B------:R-:W-:Y:S02]  /*167d0*/  PRMT R20, R7, 0x7604, R6 ;  /* 0x0000760407147816 */ /* 0x000fe40000000006 */
[----:B------:R-:W-:Y:S02]  /*167e0*/  LOP3.LUT R7, R8, 0xff, RZ, 0xc0, !PT ;  /* 0x000000ff08077812 */ /* 0x000fe400078ec0ff */
[----:B------:R-:W-:Y:S02]  /*167f0*/  LOP3.LUT R12, R12, 0xff, RZ, 0xc0, !PT ;  /* 0x000000ff0c0c7812 */ /* 0x000fe400078ec0ff */
[----:B------:R-:W-:Y:S02]  /*16800*/  SHF.R.U32.HI R6, RZ, 0x8, R27 ;  /* 0x00000008ff067819 */ /* 0x000fe4000001161b */
[----:B------:R-:W-:Y:S02]  /*16810*/  PRMT R35, R12, 0x7604, R7 ;  /* 0x000076040c237816 */ /* 0x000fe40000000007 */
[----:B------:R-:W-:-:S02]  /*16820*/  SHF.R.U32.HI R12, RZ, 0x8, R9 ;  /* 0x00000008ff0c7819 */ /* 0x000fc40000011609 */
[----:B------:R-:W-:Y:S02]  /*16830*/  LOP3.LUT R6, R6, 0xff, RZ, 0xc0, !PT ;  /* 0x000000ff06067812 */ /* 0x000fe400078ec0ff */
[----:B------:R-:W-:Y:S02]  /*16840*/  SHF.R.U32.HI R34, RZ, 0x8, R11 ;  /* 0x00000008ff227819 */ /* 0x000fe4000001160b */
[----:B------:R-:W-:Y:S02]  /*16850*/  LOP3.LUT R33, R11, 0xff, RZ, 0xc0, !PT ;  /* 0x000000ff0b217812 */ /* 0x000fe400078ec0ff */
[----:B------:R-:W-:Y:S02]  /*16860*/  LOP3.LUT R34, R34, 0xff, RZ, 0xc0, !PT ;  /* 0x000000ff22227812 */ /* 0x000fe400078ec0ff */
[----:B------:R-:W-:Y:S02]  /*16870*/  LOP3.LUT R30, R9, 0xff, RZ, 0xc0, !PT ;  /* 0x000000ff091e7812 */ /* 0x000fe400078ec0ff */
[----:B------:R-:W-:-:S02]  /*16880*/  PRMT R34, R34, 0x7604, R33 ;  /* 0x0000760422227816 */ /* 0x000fc40000000021 */
[----:B------:R-:W-:Y:S02]  /*16890*/  SHF.R.U32.HI R33, RZ, 0x10, R9 ;  /* 0x00000010ff217819 */ /* 0x000fe40000011609 */
[----:B------:R-:W-:Y:S02]  /*168a0*/  SHF.R.U32.HI R32, RZ, 0x8, R10 ;  /* 0x00000008ff207819 */ /* 0x000fe4000001160a */
[----:B0-----:R-:W-:Y:S01]  /*168b0*/  SHF.R.U32.HI R41, RZ, 0x10, R11 ;  /* 0x00000010ff297819 */ /* 0x001fe2000001160b */
[----:B------:R-:W-:Y:S01]  /*168c0*/  IMAD.U32 R33, R33, 0x10000, RZ ;  /* 0x0001000021217824 */ /* 0x000fe200078e00ff */
[----:B------:R-:W-:Y:S02]  /*168d0*/  LOP3.LUT R31, R10, 0xff, RZ, 0xc0, !PT ;  /* 0x000000ff0a1f7812 */ /* 0x000fe400078ec0ff */
[----:B------:R-:W-:Y:S02]  /*168e0*/  LOP3.LUT R32, R32, 0xff, RZ, 0xc0, !PT ;  /* 0x000000ff20207812 */ /* 0x000fe400078ec0ff */
[----:B------:R-:W-:-:S02]  /*168f0*/  SHF.L.U32 R41, R41, 0x10, RZ ;  /* 0x0000001029297819 */ /* 0x000fc400000006ff */
[----:B------:R-:W-:Y:S02]  /*16900*/  PRMT R37, R32, 0x7604, R31 ;  /* 0x0000760420257816 */ /* 0x000fe4000000001f */
[----:B------:R-:W-:Y:S02]  /*16910*/  SHF.R.U32.HI R31, RZ, 0x10, R27 ;  /* 0x00000010ff1f7819 */ /* 0x000fe4000001161b */
[----:B------:R-:W-:Y:S02]  /*16920*/  LOP3.LUT R41, R34, 0xff0000, R41, 0xf8, !PT ;  /* 0x00ff000022297812 */ /* 0x000fe400078ef829 */
[--C-:B------:R-:W-:Y:S01]  /*16930*/  LOP3.LUT R35, R35, 0xff0000, R8.reuse, 0xf8, !PT ;  /* 0x00ff000023237812 */ /* 0x100fe200078ef808 */
[----:B------:R-:W-:Y:S01]  /*16940*/  IMAD.U32 R31, R31, 0x10000, RZ ;  /* 0x000100001f1f7824 */ /* 0x000fe200078e00ff */
[----:B------:R-:W-:Y:S02]  /*16950*/  LOP3.LUT R42, R41, 0xff000000, R11, 0xf8, !PT ;  /* 0xff000000292a7812 */ /* 0x000fe400078ef80b */
[----:B------:R-:W-:-:S02]  /*16960*/  LOP3.LUT R38, R35, 0xff000000, R8, 0xf8, !PT ;  /* 0xff00000023267812 */ /* 0x000fc400078ef808 */
[----:B------:R-:W-:Y:S02]  /*16970*/  LOP3.LUT R29, R29, 0xff0000, R26, 0xf8, !PT ;  /* 0x00ff00001d1d7812 */ /* 0x000fe400078ef81a */
[----:B--2---:R-:W-:Y:S02]  /*16980*/  LEA.HI R3, R3, R0, RZ, 0x1c ;  /* 0x0000000003037211 */ /* 0x004fe400078fe0ff */
[----:B------:R-:W-:-:S04]  /*16990*/  LOP3.LUT R0, R24, 0xff, RZ, 0xc0, !PT ;  /* 0x000000ff18007812 */ /* 0x000fc800078ec0ff */
[----:B-1----:R-:W-:Y:S02]  /*169a0*/  PRMT R21, R5, 0x7604, R0 ;  /* 0x0000760405157816 */ /* 0x002fe40000000000 */
[----:B------:R-:W-:Y:S02]  /*169b0*/  SHF.R.S32.HI R0, RZ, 0x1f, R3 ;  /* 0x0000001fff007819 */ /* 0x000fe40000011403 */
[----:B------:R-:W-:Y:S02]  /*169c0*/  LOP3.LUT R5, R27, 0xff, RZ, 0xc0, !PT ;  /* 0x000000ff1b057812 */ /* 0x000fe400078ec0ff */
[----:B------:R-:W-:Y:S02]  /*169d0*/  LEA.HI R4, R0, R3, RZ, 0x2 ;  /* 0x0000000300047211 */ /* 0x000fe400078f10ff */
[----:B------:R-:W-:Y:S02]  /*169e0*/  SHF.L.U32 R0, R3, 0x4, RZ ;  /* 0x0000000403007819 */ /* 0x000fe400000006ff */
[----:B------:R-:W-:Y:S01]  /*169f0*/  PRMT R28, R6, 0x7604, R5 ;  /* 0x00007604061c7816 */ /* 0x000fe20000000005 */
[----:B------:R-:W-:Y:S01]  /*16a00*/  IMAD.SHL.U32 R4, R4, 0x800, RZ ;  /* 0x0000080004047824 */ /* 0x000fe200078e00ff */
[----:B------:R-:W-:-:S02]  /*16a10*/  LOP3.LUT R3, R175, 0x30, R0, 0xf8, !PT ;  /* 0x00000030af037812 */ /* 0x000fc400078ef800 */
[----:B------:R-:W-:Y:S02]  /*16a20*/  LOP3.LUT R21, R21, 0xff0000, R24, 0xf8, !PT ;  /* 0x00ff000015157812 */ /* 0x000fe400078ef818 */
[----:B------:R-:W-:Y:S02]  /*16a30*/  LOP3.LUT R3, R3, R196, RZ, 0x3c, !PT ;  /* 0x000000c403037212 */ /* 0x000fe400078e3cff */
[----:B------:R-:W-:Y:S02]  /*16a40*/  LOP3.LUT R0, R4, 0xffffe000, RZ, 0xc0, !PT ;  /* 0xffffe00004007812 */ /* 0x000fe400078ec0ff */
[----:B---3--:R-:W0:Y:S01]  /*16a50*/  LDS.128 R4, [R52+0x14400] ;  /* 0x0144000034047984 */ /* 0x008e220000000c00 */
[----:B------:R-:W-:Y:S02]  /*16a60*/  LOP3.LUT R31, R28, 0xff0000, R31, 0xf8, !PT ;  /* 0x00ff00001c1f7812 */ /* 0x000fe400078ef81f */
[----:B------:R-:W-:-:S05]  /*16a70*/  IADD3 R3, R3, R197, R0 ;  /* 0x000000c503037210 */ /* 0x000fca0007ffe000 */
[----:B------:R-:W-:Y:S01]  /*16a80*/  IMAD.IADD R0, R16, 0x1, R3 ;  /* 0x0000000110007824 */ /* 0x000fe200078e0203 */
[----:B------:R-:W-:-:S04]  /*16a90*/  LOP3.LUT R3, R12, 0xff, RZ, 0xc0, !PT ;  /* 0x000000ff0c037812 */ /* 0x000fc800078ec0ff */
[----:B------:R-:W1:Y:S01]  /*16aa0*/  LDS.128 R12, [R0+0x14400] ;  /* 0x01440000000c7984 */ /* 0x000e620000000c00 */
[----:B------:R-:W-:Y:S02]  /*16ab0*/  PRMT R30, R3, 0x7604, R30 ;  /* 0x00007604031e7816 */ /* 0x000fe4000000001e */
[----:B------:R-:W-:Y:S02]  /*16ac0*/  SHF.R.U32.HI R3, RZ, 0x10, R25 ;  /* 0x00000010ff037819 */ /* 0x000fe40000011619 */
[----:B------:R-:W-:Y:S02]  /*16ad0*/  LOP3.LUT R39, R30, 0xff0000, R33, 0xf8, !PT ;  /* 0x00ff00001e277812 */ /* 0x000fe400078ef821 */
[----:B------:R-:W-:Y:S01]  /*16ae0*/  LOP3.LUT R33, R21, 0xff000000, R24, 0xf8, !PT ;  /* 0xff00000015217812 */ /* 0x000fe200078ef818 */
[----:B------:R-:W-:Y:S01]  /*16af0*/  IMAD.U32 R3, R3, 0x10000, RZ ;  /* 0x0001000003037824 */ /* 0x000fe200078e00ff */
[----:B------:R-:W-:Y:S02]  /*16b00*/  LOP3.LUT R39, R39, 0xff000000, R9, 0xf8, !PT ;  /* 0xff00000027277812 */ /* 0x000fe400078ef809 */
[----:B------:R-:W-:-:S02]  /*16b10*/  LOP3.LUT R21, R37, 0xff0000, R10, 0xf8, !PT ;  /* 0x00ff000025157812 */ /* 0x000fc400078ef80a */
[----:B------:R-:W-:Y:S02]  /*16b20*/  LOP3.LUT R3, R20, 0xff0000, R3, 0xf8, !PT ;  /* 0x00ff000014037812 */ /* 0x000fe400078ef803 */
[----:B------:R-:W-:Y:S02]  /*16b30*/  F2FP.F16.E4M3.UNPACK_B R35, R39 ;  /* 0x00000027ff23723e */ /* 0x000fe400020006ff */
[----:B------:R-:W-:Y:S02]  /*16b40*/  LOP3.LUT R32, R3, 0xff000000, R25, 0xf8, !PT ;  /* 0xff00000003207812 */ /* 0x000fe400078ef819 */
[----:B------:R-:W-:Y:S01]  /*16b50*/  LOP3.LUT R8, R21, 0xff000000, R10, 0xf8, !PT ;  /* 0xff00000015087812 */ /* 0x000fe200078ef80a */
[--C-:B------:R-:W-:Y:S01]  /*16b60*/  HADD2.F32 R40, -RZ, R35.reuse.H0_H0 ;  /* 0x20000023ff287230 */ /* 0x100fe20000004100 */
[----:B------:R-:W-:Y:S01]  /*16b70*/  F2FP.F16.E4M3.UNPACK_B R34, R32 ;  /* 0x00000020ff22723e */ /* 0x000fe200020006ff */
[----:B------:R-:W-:Y:S01]  /*16b80*/  HADD2.F32 R35, -RZ, R35.H1_H1 ;  /* 0x30000023ff237230 */ /* 0x000fe20000004100 */
[----:B------:R-:W-:-:S02]  /*16b90*/  LOP3.LUT R37, R31, 0xff000000, R27, 0xf8, !PT ;  /* 0xff0000001f257812 */ /* 0x000fc400078ef81b */
[----:B------:R-:W-:Y:S01]  /*16ba0*/  F2FP.F16.E4M3.UNPACK_B R39, R39.H1 ;  /* 0x00000027ff27723e */ /* 0x000fe200030006ff */
[--C-:B------:R-:W-:Y:S01]  /*16bb0*/  HADD2.F32 R36, -RZ, R34.reuse.H0_H0 ;  /* 0x20000022ff247230 */ /* 0x100fe20000004100 */
[-C--:B0-----:R-:W-:Y:S01]  /*16bc0*/  F2FP.F16.E4M3.UNPACK_B R10, R5.reuse ;  /* 0x00000005ff0a723e */ /* 0x081fe200020006ff */
[----:B------:R-:W-:Y:S01]  /*16bd0*/  HADD2.F32 R34, -RZ, R34.H1_H1 ;  /* 0x30000022ff227230 */ /* 0x000fe20000004100 */
[----:B------:R-:W-:Y:S02]  /*16be0*/  F2FP.F16.E4M3.UNPACK_B R24, R5.H1 ;  /* 0x00000005ff18723e */ /* 0x000fe400030006ff */
[----:B------:R-:W-:Y:S01]  /*16bf0*/  F2FP.F16.E4M3.UNPACK_B R32, R32.H1 ;  /* 0x00000020ff20723e */ /* 0x000fe200030006ff */
[----:B------:R-:W-:Y:S01]  /*16c00*/  HADD2.F32 R9, -RZ, R10.H0_H0 ;  /* 0x2000000aff097230 */ /* 0x000fe20000004100 */
[----:B------:R-:W-:Y:S02]  /*16c10*/  LOP3.LUT R3, R29, 0xff000000, R26, 0xf8, !PT ;  /* 0xff0000001d037812 */ /* 0x000fe400078ef81a */
[----:B------:R-:W-:-:S02]  /*16c20*/  F2FP.F16.E4M3.UNPACK_B R25, R7 ;  /* 0x00000007ff19723e */ /* 0x000fc400020006ff */
[----:B------:R-:W-:Y:S02]  /*16c30*/  F2FP.F16.E4M3.UNPACK_B R26, R7.H1 ;  /* 0x00000007ff1a723e */ /* 0x000fe400030006ff */
[----:B------:R-:W-:Y:S02]  /*16c40*/  F2FP.F16.E4M3.UNPACK_B R20, R4 ;  /* 0x00000004ff14723e */ /* 0x000fe400020006ff */
[----:B-1----:R-:W-:Y:S02]  /*16c50*/  F2FP.F16.E4M3.UNPACK_B R11, R13 ;  /* 0x0000000dff0b723e */ /* 0x002fe400020006ff */
[-C--:B------:R-:W-:Y:S02]  /*16c60*/  F2FP.F16.E4M3.UNPACK_B R30, R15.reuse ;  /* 0x0000000fff1e723e */ /* 0x080fe400020006ff */
[----:B------:R-:W-:Y:S01]  /*16c70*/  F2FP.F16.E4M3.UNPACK_B R31, R15.H1 ;  /* 0x0000000fff1f723e */ /* 0x000fe200030006ff */
[--C-:B------:R-:W-:Y:S01]  /*16c80*/  HADD2.F32 R5, -RZ, R11.reuse.H0_H0 ;  /* 0x2000000bff057230 */ /* 0x100fe20000004100 */
[-C--:B------:R-:W-:Y:S01]  /*16c90*/  F2FP.F16.E4M3.UNPACK_B R15, R12.reuse ;  /* 0x0000000cff0f723e */ /* 0x080fe200020006ff */
[----:B------:R-:W-:Y:S01]  /*16ca0*/  HADD2.F32 R11, -RZ, R11.H1_H1 ;  /* 0x3000000bff0b7230 */ /* 0x000fe20000004100 */
[----:B------:R-:W-:-:S02]  /*16cb0*/  F2FP.F16.E4M3.UNPACK_B R27, R12.H1 ;  /* 0x0000000cff1b723e */ /* 0x000fc400030006ff */
[C---:B------:R-:W-:Y:S01]  /*16cc0*/  FMUL.FTZ R12, R5.reuse, R40 ;  /* 0x00000028050c7220 */ /* 0x040fe20000410000 */
[----:B------:R-:W-:Y:S01]  /*16cd0*/  F2FP.F16.E4M3.UNPACK_B R28, R13.H1 ;  /* 0x0000000dff1c723e */ /* 0x000fe200030006ff */
[----:B------:R-:W-:Y:S01]  /*16ce0*/  FMUL.FTZ R13, R5, R36 ;  /* 0x00000024050d7220 */ /* 0x000fe20000410000 */
[----:B------:R-:W-:Y:S01]  /*16cf0*/  F2FP.F16.E4M3.UNPACK_B R21, R4.H1 ;  /* 0x00000004ff15723e */ /* 0x000fe200030006ff */
[----:B------:R-:W-:Y:S01]  /*16d00*/  FFMA.FTZ R5, R9, R36, -R12 ;  /* 0x0000002409057223 */ /* 0x000fe2000001080c */
[-C--:B------:R-:W-:Y:S01]  /*16d10*/  F2FP.F16.E4M3.UNPACK_B R4, R6.reuse ;  /* 0x00000006ff04723e */ /* 0x080fe200020006ff */
[----:B------:R-:W-:Y:S01]  /*16d20*/  HADD2.F32 R12, -RZ, R10.H1_H1 ;  /* 0x3000000aff0c7230 */ /* 0x000fe20000004100 */
[----:B------:R-:W-:Y:S01]  /*16d30*/  F2FP.F16.E4M3.UNPACK_B R7, R6.H1 ;  /* 0x00000006ff07723e */ /* 0x000fe200030006ff */
[----:B------:R-:W-:Y:S01]  /*16d40*/  HADD2.F32 R36, -RZ, R39.H0_H0 ;  /* 0x20000027ff247230 */ /* 0x000fe20000004100 */
[-C--:B------:R-:W-:Y:S01]  /*16d50*/  F2FP.F16.E4M3.UNPACK_B R6, R14.reuse ;  /* 0x0000000eff06723e */ /* 0x080fe200020006ff */
[----:B------:R-:W-:Y:S01]  /*16d60*/  HADD2.F32 R10, -RZ, R28.H0_H0 ;  /* 0x2000001cff0a7230 */ /* 0x000fe20000004100 */
[----:B------:R-:W-:Y:S01]  /*16d70*/  F2FP.F16.E4M3.UNPACK_B R29, R14.H1 ;  /* 0x0000000eff1d723e */ /* 0x000fe200030006ff */
[----:B------:R-:W-:-:S02]  /*16d80*/  HADD2.F32 R14, -RZ, R32.H0_H0 ;  /* 0x20000020ff0e7230 */ /* 0x000fc40000004100 */
[----:B------:R-:W-:Y:S01]  /*16d90*/  FFMA.FTZ R9, R9, R40, R13 ;  /* 0x0000002809097223 */ /* 0x000fe2000001000d */
[----:B------:R-:W-:Y:S02]  /*16da0*/  HADD2.F32 R13, -RZ, R24.H0_H0 ;  /* 0x20000018ff0d7230 */ /* 0x000fe40000004100 */
[C---:B------:R-:W-:Y:S01]  /*16db0*/  FMUL.FTZ R46, R10.reuse, R36 ;  /* 0x000000240a2e7220 */ /* 0x040fe20000410000 */
[CC--:B------:R-:W-:Y:S01]  /*16dc0*/  FMUL.FTZ R41, R11.reuse, R35.reuse ;  /* 0x000000230b297220 */ /* 0x0c0fe20000410000 */
[----:B------:R-:W-:Y:S01]  /*16dd0*/  FMUL.FTZ R43, R10, R14 ;  /* 0x0000000e0a2b7220 */ /* 0x000fe20000410000 */
[----:B------:R-:W-:Y:S01]  /*16de0*/  FMUL.FTZ R40, R11, R34 ;  /* 0x000000220b287220 */ /* 0x000fe20000410000 */
[C---:B------:R-:W-:Y:S01]  /*16df0*/  FFMA.FTZ R11, R13.reuse, R14, -R46 ;  /* 0x0000000e0d0b7223 */ /* 0x040fe2000001082e */
[C---:B------:R-:W-:Y:S01]  /*16e00*/  FFMA.FTZ R10, R12.reuse, R34, -R41 ;  /* 0x000000220c0a7223 */ /* 0x040fe20000010829 */
[----:B------:R-:W-:Y:S01]  /*16e10*/  FFMA.FTZ R13, R13, R36, R43 ;  /* 0x000000240d0d7223 */ /* 0x000fe2000001002b */
[-C--:B------:R-:W-:Y:S01]  /*16e20*/  F2FP.F16.E4M3.UNPACK_B R36, R42.reuse ;  /* 0x0000002aff24723e */ /* 0x080fe200020006ff */
[----:B------:R-:W-:Y:S01]  /*16e30*/  FFMA.FTZ R12, R12, R35, R40 ;  /* 0x000000230c0c7223 */ /* 0x000fe20000010028 */
[----:B------:R-:W-:Y:S01]  /*16e40*/  HADD2.F32 R35, -RZ, R32.H1_H1 ;  /* 0x30000020ff237230 */ /* 0x000fe20000004100 */
[-C--:B------:R-:W-:Y:S01]  /*16e50*/  F2FP.F16.E4M3.UNPACK_B R34, R37.reuse ;  /* 0x00000025ff22723e */ /* 0x080fe200020006ff */
[----:B------:R-:W-:Y:S01]  /*16e60*/  HADD2.F32 R41, -RZ, R39.H1_H1 ;  /* 0x30000027ff297230 */ /* 0x000fe20000004100 */
[----:B------:R-:W-:Y:S01]  /*16e70*/  F2FP.F16.E4M3.UNPACK_B R42, R42.H1 ;  /* 0x0000002aff2a723e */ /* 0x000fe200030006ff */
[----:B------:R-:W-:Y:S01]  /*16e80*/  HADD2.F32 R28, -RZ, R28.H1_H1 ;  /* 0x3000001cff1c7230 */ /* 0x000fe20000004100 */
[----:B------:R-:W-:Y:S01]  /*16e90*/  F2FP.F16.E4M3.UNPACK_B R37, R37.H1 ;  /* 0x00000025ff25723e */ /* 0x000fe200030006ff */
[----:B------:R-:W-:-:S02]  /*16ea0*/  HADD2.F32 R43, -RZ, R36.H0_H0 ;  /* 0x20000024ff2b7230 */ /* 0x000fc40000004100 */
[----:B------:R-:W-:Y:S02]  /*16eb0*/  HADD2.F32 R32, -RZ, R30.H0_H0 ;  /* 0x2000001eff207230 */ /* 0x000fe40000004100 */
[C---:B------:R-:W-:Y:S01]  /*16ec0*/  FMUL.FTZ R45, R28.reuse, R41 ;  /* 0x000000291c2d7220 */ /* 0x040fe20000410000 */
[----:B------:R-:W-:Y:S02]  /*16ed0*/  HADD2.F32 R24, -RZ, R24.H1_H1 ;  /* 0x30000018ff187230 */ /* 0x000fe40000004100 */
[----:B------:R-:W-:Y:S01]  /*16ee0*/  FMUL.FTZ R28, R28, R35 ;  /* 0x000000231c1c7220 */ /* 0x000fe20000410000 */
[----:B------:R-:W-:Y:S02]  /*16ef0*/  HADD2.F32 R39, -RZ, R34.H0_H0 ;  /* 0x20000022ff277230 */ /* 0x000fe40000004100 */
[----:B------:R-:W-:Y:S01]  /*16f00*/  FMUL.FTZ R47, R32, R43 ;  /* 0x0000002b202f7220 */ /* 0x000fe20000410000 */
[----:B------:R-:W-:Y:S02]  /*16f10*/  HADD2.F32 R14, -RZ, R25.H0_H0 ;  /* 0x20000019ff0e7230 */ /* 0x000fe40000004100 */
[----:B------:R-:W-:Y:S01]  /*16f20*/  FFMA.FTZ R40, R24, R35, -R45 ;  /* 0x0000002318287223 */ /* 0x000fe2000001082d */
[----:B------:R-:W-:-:S02]  /*16f30*/  HADD2.F32 R36, -RZ, R36.H1_H1 ;  /* 0x30000024ff247230 */ /* 0x000fc40000004100 */
[----:B------:R-:W-:Y:S01]  /*16f40*/  FMUL.FTZ R32, R32, R39 ;  /* 0x0000002720207220 */ /* 0x000fe20000410000 */
[----:B------:R-:W-:Y:S02]  /*16f50*/  HADD2.F32 R30, -RZ, R30.H1_H1 ;  /* 0x3000001eff1e7230 */ /* 0x000fe40000004100 */
[----:B------:R-:W-:Y:S01]  /*16f60*/  FFMA.FTZ R46, R24, R41, R28 ;  /* 0x00000029182e7223 */ /* 0x000fe2000001001c */
[----:B------:R-:W-:Y:S02]  /*16f70*/  HADD2.F32 R34, -RZ, R34.H1_H1 ;  /* 0x30000022ff227230 */ /* 0x000fe40000004100 */
[----:B------:R-:W-:Y:S01]  /*16f80*/  FFMA.FTZ R47, R14, R39, -R47 ;  /* 0x000000270e2f7223 */ /* 0x000fe2000001082f */
[----:B------:R-:W-:Y:S02]  /*16f90*/  HADD2.F32 R25, -RZ, R25.H1_H1 ;  /* 0x30000019ff197230 */ /* 0x000fe40000004100 */
[----:B------:R-:W-:Y:S01]  /*16fa0*/  FMUL.FTZ R28, R30, R36 ;  /* 0x000000241e1c7220 */ /* 0x000fe20000410000 */
[----:B------:R-:W-:-:S02]  /*16fb0*/  HADD2.F32 R39, -RZ, R42.H0_H0 ;  /* 0x2000002aff277230 */ /* 0x000fc40000004100 */
[-C--:B------:R-:W-:Y:S01]  /*16fc0*/  FMUL.FTZ R41, R30, R34.reuse ;  /* 0x000000221e297220 */ /* 0x080fe20000410000 */
[----:B------:R-:W-:Y:S02]  /*16fd0*/  HADD2.F32 R24, -RZ, R31.H0_H0 ;  /* 0x2000001fff187230 */ /* 0x000fe40000004100 */
[----:B------:R-:W-:Y:S01]  /*16fe0*/  FFMA.FTZ R43, R14, R43, R32 ;  /* 0x0000002b0e2b7223 */ /* 0x000fe20000010020 */
[--C-:B------:R-:W-:Y:S02]  /*16ff0*/  HADD2.F32 R35, -RZ, R37.reuse.H0_H0 ;  /* 0x20000025ff237230 */ /* 0x100fe40000004100 */
[C---:B------:R-:W-:Y:S01]  /*17000*/  FFMA.FTZ R48, R25.reuse, R34, -R28 ;  /* 0x0000002219307223 */ /* 0x040fe2000001081c */
[----:B------:R-:W-:Y:S02]  /*17010*/  HADD2.F32 R14, -RZ, R26.H0_H0 ;  /* 0x2000001aff0e7230 */ /* 0x000fe40000004100 */
[C---:B------:R-:W-:Y:S01]  /*17020*/  FMUL.FTZ R45, R24.reuse, R39 ;  /* 0x00000027182d7220 */ /* 0x040fe20000410000 */
[----:B------:R-:W-:Y:S01]  /*17030*/  FFMA.FTZ R36, R25, R36, R41 ;  /* 0x0000002419247223 */ /* 0x000fe20000010029 */
[----:B------:R-:W-:Y:S01]  /*17040*/  FMUL.FTZ R24, R24, R35 ;  /* 0x0000002318187220 */ /* 0x000fe20000410000 */
[----:B------:R-:W-:Y:S01]  /*17050*/  F2FP.F16.E4M3.UNPACK_B R28, R38.H1 ;  /* 0x00000026ff1c723e */ /* 0x000fe200030006ff */
[----:B------:R-:W-:Y:S01]  /*17060*/  HADD2.F32 R37, -RZ, R37.H1_H1 ;  /* 0x30000025ff257230 */ /* 0x000fe20000004100 */
[----:B------:R-:W-:Y:S01]  /*17070*/  F2FP.F16.E4M3.UNPACK_B R25, R33.H1 ;  /* 0x00000021ff19723e */ /* 0x000fe200030006ff */
[----:B------:R-:W-:Y:S01]  /*17080*/  FFMA.FTZ R49, R14, R39, R24 ;  /* 0x000000270e317223 */ /* 0x000fe20000010018 */
[----:B------:R-:W-:-:S02]  /*17090*/  HADD2.F32 R42, -RZ, R42.H1_H1 ;  /* 0x3000002aff2a7230 */ /* 0x000fc40000004100 */
[----:B------:R-:W-:Y:S01]  /*170a0*/  FFMA.FTZ R45, R14, R35, -R45 ;  /* 0x000000230e2d7223 */ /* 0x000fe2000001082d */
[----:B------:R-:W-:Y:S01]  /*170b0*/  HADD2.F32 R31, -RZ, R31.H1_H1 ;  /* 0x3000001fff1f7230 */ /* 0x000fe20000004100 */
[----:B------:R-:W-:Y:S01]  /*170c0*/  F2FP.F16.E4M3.UNPACK_B R38, R38 ;  /* 0x00000026ff26723e */ /* 0x000fe200020006ff */
[----:B------:R-:W-:Y:S01]  /*170d0*/  HADD2.F32 R39, -RZ, R28.H0_H0 ;  /* 0x2000001cff277230 */ /* 0x000fe20000004100 */
[----:B------:R-:W-:Y:S01]  /*170e0*/  F2FP.F16.E4M3.UNPACK_B R33, R33 ;  /* 0x00000021ff21723e */ /* 0x000fe200020006ff */
[----:B------:R-:W-:Y:S02]  /*170f0*/  HADD2.F32 R24, -RZ, R27.H0_H0 ;  /* 0x2000001bff187230 */ /* 0x000fe40000004100 */
[C---:B------:R-:W-:Y:S01]  /*17100*/  FMUL.FTZ R41, R31.reuse, R42 ;  /* 0x0000002a1f297220 */ /* 0x040fe20000410000 */
[----:B------:R-:W-:Y:S02]  /*17110*/  HADD2.F32 R35, -RZ, R25.H0_H0 ;  /* 0x20000019ff237230 */ /* 0x000fe40000004100 */
[----:B------:R-:W-:Y:S01]  /*17120*/  FMUL.FTZ R51, R31, R37 ;  /* 0x000000251f337220 */ /* 0x000fe20000410000 */
[----:B------:R-:W-:-:S02]  /*17130*/  HADD2.F32 R14, -RZ, R21.H0_H0 ;  /* 0x20000015ff0e7230 */ /* 0x000fc40000004100 */
[C---:B------:R-:W-:Y:S01]  /*17140*/  FMUL.FTZ R31, R24.reuse, R39 ;  /* 0x00000027181f7220 */ /* 0x040fe20000410000 */
[----:B------:R-:W-:Y:S02]  /*17150*/  HADD2.F32 R26, -RZ, R26.H1_H1 ;  /* 0x3000001aff1a7230 */ /* 0x000fe40000004100 */
[-C--:B------:R-:W-:Y:S01]  /*17160*/  FMUL.FTZ R24, R24, R35.reuse ;  /* 0x0000002318187220 */ /* 0x080fe20000410000 */
[----:B------:R-:W-:Y:S02]  /*17170*/  HADD2.F32 R28, -RZ, R28.H1_H1 ;  /* 0x3000001cff1c7230 */ /* 0x000fe40000004100 */
[C---:B------:R-:W-:Y:S01]  /*17180*/  FFMA.FTZ R30, R14.reuse, R35, -R31 ;  /* 0x000000230e1e7223 */ /* 0x040fe2000001081f */
[----:B------:R-:W-:Y:S02]  /*17190*/  HADD2.F32 R27, -RZ, R27.H1_H1 ;  /* 0x3000001bff1b7230 */ /* 0x000fe40000004100 */
[----:B------:R-:W-:Y:S01]  /*171a0*/  FFMA.FTZ R39, R14, R39, R24 ;  /* 0x000000270e277223 */ /* 0x000fe20000010018 */
[----:B------:R-:W-:-:S02]  /*171b0*/  HADD2.F32 R14, -RZ, R25.H1_H1 ;  /* 0x30000019ff0e7230 */ /* 0x000fc40000004100 */
[C---:B------:R-:W-:Y:S01]  /*171c0*/  FFMA.FTZ R50, R26.reuse, R37, -R41 ;  /* 0x000000251a327223 */ /* 0x040fe20000010829 */
[----:B------:R-:W-:Y:S01]  /*171d0*/  FFMA.FTZ R42, R26, R42, R51 ;  /* 0x0000002a1a2a7223 */ /* 0x000fe20000010033 */
[----:B------:R-:W-:Y:S02]  /*171e0*/  HADD2.F32 R21, -RZ, R21.H1_H1 ;  /* 0x30000015ff157230 */ /* 0x000fe40000004100 */
[C---:B------:R-:W-:Y:S01]  /*171f0*/  FMUL.FTZ R26, R27.reuse, R28 ;  /* 0x0000001c1b1a7220 */ /* 0x040fe20000410000 */
[-C--:B------:R-:W-:Y:S01]  /*17200*/  FMUL.FTZ R27, R27, R14.reuse ;  /* 0x0000000e1b1b7220 */ /* 0x080fe20000410000 */
[----:B------:R-:W-:Y:S01]  /*17210*/  HADD2.F32 R25, -RZ, R38.H0_H0 ;  /* 0x20000026ff197230 */ /* 0x000fe20000004100 */
[----:B------:R-:W-:Y:S01]  /*17220*/  F2FP.SATFINITE.E4M3.F32.PACK_AB_MERGE_C R11, R40, R11, RZ ;  /* 0x0000000b280b723e */ /* 0x000fe200048070ff */
[----:B------:R-:W-:Y:S02]  /*17230*/  HADD2.F32 R24, -RZ, R15.H0_H0 ;  /* 0x2000000fff187230 */ /* 0x000fe40000004100 */
[C---:B------:R-:W-:Y:S01]  /*17240*/  FFMA.FTZ R41, R21.reuse, R14, -R26 ;  /* 0x0000000e15297223 */ /* 0x040fe2000001081a */
[----:B------:R-:W-:Y:S01]  /*17250*/  FFMA.FTZ R32, R21, R28, R27 ;  /* 0x0000001c15207223 */ /* 0x000fe2000001001b */
[----:B------:R-:W-:Y:S01]  /*17260*/  HADD2.F32 R21, -RZ, R33.H0_H0 ;  /* 0x20000021ff157230 */ /* 0x000fe20000004100 */
[----:B------:R-:W-:Y:S01]  /*17270*/  F2FP.SATFINITE.E4M3.F32.PACK_AB_MERGE_C R13, R46, R13, RZ ;  /* 0x0000000d2e0d723e */ /* 0x000fe200048070ff */
[----:B------:R-:W-:-:S02]  /*17280*/  HADD2.F32 R14, -RZ, R20.H0_H0 ;  /* 0x20000014ff0e7230 */ /* 0x000fc40000004100 */
[C---:B------:R-:W-:Y:S01]  /*17290*/  FMUL.FTZ R27, R24.reuse, R25 ;  /* 0x00000019181b7220 */ /* 0x040fe20000410000 */
[----:B------:R-:W-:Y:S02]  /*172a0*/  HADD2.F32 R38, -RZ, R38.H1_H1 ;  /* 0x30000026ff267230 */ /* 0x000fe40000004100 */
[-C--:B------:R-:W-:Y:S01]  /*172b0*/  FMUL.FTZ R31, R24, R21.reuse ;  /* 0x00000015181f7220 */ /* 0x080fe20000410000 */
[----:B------:R-:W-:Y:S02]  /*172c0*/  HADD2.F32 R15, -RZ, R15.H1_H1 ;  /* 0x3000000fff0f7230 */ /* 0x000fe40000004100 */
[C---:B------:R-:W-:Y:S01]  /*172d0*/  FFMA.FTZ R27, R14.reuse, R21, -R27 ;  /* 0x000000150e1b7223 */ /* 0x040fe2000001081b */
[----:B------:R-:W-:Y:S01]  /*172e0*/  HADD2.F32 R33, -RZ, R33.H1_H1 ;  /* 0x30000021ff217230 */ /* 0x000fe20000004100 */
[----:B------:R-:W-:Y:S01]  /*172f0*/  F2FP.F16.E4M3.UNPACK_B R21, R8.H1 ;  /* 0x00000008ff15723e */ /* 0x000fe200030006ff */
[----:B------:R-:W-:Y:S02]  /*17300*/  HADD2.F32 R20, -RZ, R20.H1_H1 ;  /* 0x30000014ff147230 */ /* 0x000fe40000004100 */
[----:B------:R-:W-:Y:S01]  /*17310*/  FFMA.FTZ R31, R14, R25, R31 ;  /* 0x000000190e1f7223 */ /* 0x000fe2000001001f */
[C---:B------:R-:W-:Y:S01]  /*17320*/  FMUL.FTZ R35, R15.reuse, R38 ;  /* 0x000000260f237220 */ /* 0x040fe20000410000 */
[----:B------:R-:W-:Y:S01]  /*17330*/  F2FP.F16.E4M3.UNPACK_B R14, R3.H1 ;  /* 0x00000003ff0e723e */ /* 0x000fe200030006ff */
[----:B------:R-:W-:Y:S01]  /*17340*/  FMUL.FTZ R37, R15, R33 ;  /* 0x000000210f257220 */ /* 0x000fe20000410000 */
[----:B------:R-:W-:-:S02]  /*17350*/  HADD2.F32 R25, -RZ, R21.H0_H0 ;  /* 0x20000015ff197230 */ /* 0x000fc40000004100 */
[C---:B------:R-:W-:Y:S01]  /*17360*/  FFMA.FTZ R28, R20.reuse, R33, -R35 ;  /* 0x00000021141c7223 */ /* 0x040fe20000010823 */
[----:B------:R-:W-:Y:S02]  /*17370*/  HADD2.F32 R15, -RZ, R29.H0_H0 ;  /* 0x2000001dff0f7230 */ /* 0x000fe40000004100 */
[----:B------:R-:W-:Y:S01]  /*17380*/  FFMA.FTZ R38, R20, R38, R37 ;  /* 0x0000002614267223 */ /* 0x000fe20000010025 */
[--C-:B------:R-:W-:Y:S01]  /*17390*/  HADD2.F32 R20, -RZ, R14.reuse.H0_H0 ;  /* 0x2000000eff147230 */ /* 0x100fe20000004100 */
[----:B------:R-:W-:Y:S01]  /*173a0*/  F2FP.F16.E4M3.UNPACK_B R3, R3 ;  /* 0x00000003ff03723e */ /* 0x000fe200020006ff */
[----:B------:R-:W-:Y:S02]  /*173b0*/  HADD2.F32 R24, -RZ, R14.H1_H1 ;  /* 0x3000000eff187230 */ /* 0x000fe40000004100 */
[C---:B------:R-:W-:Y:S01]  /*173c0*/  FMUL.FTZ R33, R15.reuse, R25 ;  /* 0x000000190f217220 */ /* 0x040fe20000410000 */
[----:B------:R-:W-:Y:S02]  /*173d0*/  HADD2.F32 R14, -RZ, R7.H0_H0 ;  /* 0x20000007ff0e7230 */ /* 0x000fe40000004100 */
[----:B------:R-:W-:Y:S01]  /*173e0*/  FMUL.FTZ R15, R15, R20 ;  /* 0x000000140f0f7220 */ /* 0x000fe20000410000 */
[----:B------:R-:W-:Y:S01]  /*173f0*/  HADD2.F32 R26, -RZ, R21.H1_H1 ;  /* 0x30000015ff1a7230 */ /* 0x000fe20000004100 */
[----:B------:R-:W-:Y:S01]  /*17400*/  F2FP.SATFINITE.E4M3.F32.PACK_AB_MERGE_C R42, R42, R49, RZ ;  /* 0x000000312a2a723e */ /* 0x000fe200048070ff */
[----:B------:R-:W-:-:S02]  /*17410*/  HADD2.F32 R29, -RZ, R29.H1_H1 ;  /* 0x3000001dff1d7230 */ /* 0x000fc40000004100 */
[----:B------:R-:W-:Y:S01]  /*17420*/  FFMA.FTZ R33, R14, R20, -R33 ;  /* 0x000000140e217223 */ /* 0x000fe20000010821 */
[----:B------:R-:W-:Y:S01]  /*17430*/  HADD2.F32 R7, -RZ, R7.H1_H1 ;  /* 0x30000007ff077230 */ /* 0x000fe20000004100 */
[----:B------:R-:W-:Y:S01]  /*17440*/  F2FP.SATFINITE.E4M3.F32.PACK_AB_MERGE_C R5, R10, R5, R11 ;  /* 0x000000050a05723e */ /* 0x000fe2000480700b */
[C---:B------:R-:W-:Y:S01]  /*17450*/  FMUL.FTZ R20, R29.reuse, R26 ;  /* 0x0000001a1d147220 */ /* 0x040fe20000410000 */
[----:B------:R-:W-:Y:S01]  /*17460*/  FMUL.FTZ R21, R29, R24 ;  /* 0x000000181d157220 */ /* 0x000fe20000410000 */
[----:B------:R-:W-:Y:S01]  /*17470*/  FFMA.FTZ R29, R14, R25, R15 ;  /* 0x000000190e1d7223 */ /* 0x000fe2000001000f */
[----:B------:R-:W-:Y:S01]  /*17480*/  F2FP.F16.E4M3.UNPACK_B R14, R8 ;  /* 0x00000008ff0e723e */ /* 0x000fe200020006ff */
[C---:B------:R-:W-:Y:S01]  /*17490*/  FFMA.FTZ R34, R7.reuse, R24, -R20 ;  /* 0x0000001807227223 */ /* 0x040fe20000010814 */
[----:B------:R-:W-:Y:S01]  /*174a0*/  FFMA.FTZ R26, R7, R26, R21 ;  /* 0x0000001a071a7223 */ /* 0x000fe20000010015 */
[----:B------:R-:W-:Y:S01]  /*174b0*/  HADD2.F32 R7, -RZ, R6.H0_H0 ;  /* 0x20000006ff077230 */ /* 0x000fe20000004100 */
[----:B------:R-:W-:Y:S01]  /*174c0*/  F2FP.SATFINITE.E4M3.F32.PACK_AB_MERGE_C R9, R12, R9, R13 ;  /* 0x000000090c09723e */ /* 0x000fe2000480700d */
[--C-:B------:R-:W-:Y:S01]  /*174d0*/  HADD2.F32 R20, -RZ, R14.reuse.H0_H0 ;  /* 0x2000000eff147230 */ /* 0x100fe20000004100 */
[----:B------:R-:W-:Y:S01]  /*174e0*/  F2FP.SATFINITE.E4M3.F32.PACK_AB_MERGE_C R33, R34, R33, RZ ;  /* 0x000000212221723e */ /* 0x000fe200048070ff */
[--C-:B------:R-:W-:Y:S01]  /*174f0*/  HADD2.F32 R8, -RZ, R3.reuse.H0_H0 ;  /* 0x20000003ff087230 */ /* 0x100fe20000004100 */
[----:B------:R-:W-:Y:S01]  /*17500*/  F2FP.SATFINITE.E4M3.F32.PACK_AB_MERGE_C R26, R26, R29, RZ ;  /* 0x0000001d1a1a723e */ /* 0x000fe200048070ff */
[----:B------:R-:W-:Y:S01]  /*17510*/  HADD2.F32 R15, -RZ, R3.H1_H1 ;  /* 0x30000003ff0f7230 */ /* 0x000fe20000004100 */
[----:B------:R-:W-:Y:S01]  /*17520*/  F2FP.SATFINITE.E4M3.F32.PACK_AB_MERGE_C R11, R36, R43, R42 ;  /* 0x0000002b240b723e */ /* 0x000fe2000480702a */
[----:B------:R-:W-:-:S02]  /*17530*/  HADD2.F32 R21, -RZ, R14.H1_H1 ;  /* 0x3000000eff157230 */ /* 0x000fc40000004100 */
[C---:B------:R-:W-:Y:S01]  /*17540*/  FMUL.FTZ R14, R7.reuse, R20 ;  /* 0x00000014070e7220 */ /* 0x040fe20000410000 */
[----:B------:R-:W-:Y:S02]  /*17550*/  HADD2.F32 R6, -RZ, R6.H1_H1 ;  /* 0x30000006ff067230 */ /* 0x000fe40000004100 */
[-C--:B------:R-:W-:Y:S01]  /*17560*/  FMUL.FTZ R7, R7, R8.reuse ;  /* 0x0000000807077220 */ /* 0x080fe20000410000 */
[--C-:B------:R-:W-:Y:S02]  /*17570*/  HADD2.F32 R3, -RZ, R4.reuse.H0_H0 ;  /* 0x20000004ff037230 */ /* 0x100fe40000004100 */
        /* <DEDUP_REMOVED lines=10> */
[----:B------:R-:W-:Y:S02]  /*17620*/  F2FP.SATFINITE.E4M3.F32.PACK_AB_MERGE_C R7, R48, R47, R7 ;  /* 0x0000002f3007723e */ /* 0x000fe40004807007 */
[----:B------:R-:W-:Y:S02]  /*17630*/  F2FP.SATFINITE.E4M3.F32.PACK_AB_MERGE_C R4, R28, R27, R4 ;  /* 0x0000001b1c04723e */ /* 0x000fe40004807004 */
[----:B------:R-:W-:Y:S02]  /*17640*/  F2FP.SATFINITE.E4M3.F32.PACK_AB_MERGE_C R6, R25, R6, R33 ;  /* 0x000000061906723e */ /* 0x000fe40004807021 */
[----:B------:R-:W-:-:S02]  /*17650*/  F2FP.SATFINITE.E4M3.F32.PACK_AB_MERGE_C R8, R38, R31, R8 ;  /* 0x0000001f2608723e */ /* 0x000fc40004807008 */
[----:B------:R-:W-:Y:S01]  /*17660*/  F2FP.SATFINITE.E4M3.F32.PACK_AB_MERGE_C R10, R24, R3, R26 ;  /* 0x00000003180a723e */ /* 0x000fe2000480701a */
[----:B------:R0:W-:Y:S04]  /*17670*/  STS.128 [R52+0x14400], R4 ;  /* 0x0144000434007388 */ /* 0x0001e80000000c00 */
[----:B------:R0:W-:Y:S02]  /*17680*/  STS.128 [R0+0x14400], R8 ;  /* 0x0144000800007388 */ /* 0x0001e40000000c00 */
.L_x_454:
[----:B------:R-:W-:Y:S05]  /*17690*/  BSYNC B0 ;  /* 0x0000000000007941 */ /* 0x000fea0003800000 */
.L_x_447:
[----:B------:R-:W-:Y:S01]  /*176a0*/  @!PT LDS RZ, [RZ] ;  /* 0x00000000fffff984 */ /* 0x000fe20000000800 */
[----:B------:R-:W-:Y:S01]  /*176b0*/  @!PT LDS RZ, [RZ] ;  /* 0x00000000fffff984 */ /* 0x000fe20000000800 */
[----:B------:R-:W-:Y:S01]  /*176c0*/  @!PT LDS RZ, [RZ] ;  /* 0x00000000fffff984 */ /* 0x000fe20000000800 */
[----:B------:R-:W-:Y:S01]  /*176d0*/  @!PT LDS RZ, [RZ] ;  /* 0x00000000fffff984 */ /* 0x000fe20000000800 */
[----:B------:R1:W-:Y:S06]  /*176e0*/  MEMBAR.ALL.CTA ;  /* 0x0000000000007992 */ /* 0x0003ec0000008000 */
[----:B-1----:R-:W1:Y:S01]  /*176f0*/  FENCE.VIEW.ASYNC.S ;  /* 0x00000000000073c6 */ /* 0x002e620000000000 */
[----:B------:R-:W-:Y:S05]  /*17700*/  WARPSYNC.ALL ;  /* 0x0000000000007948 */ /* 0x000fea0003800000 */
[----:B-1----:R-:W-:Y:S06]  /*17710*/  BAR.SYNC.DEFER_BLOCKING 0xd, 0x100 ;  /* 0x0344000000007b1d */ /* 0x002fec0000010000 */
.L_x_445:
[----:B0-23--:R-:W-:-:S05]  /*17720*/  IMAD.U32 R0, RZ, RZ, UR53 ;  /* 0x00000035ff007e24 */ /* 0x00dfca000f8e00ff */
[----:B------:R-:W-:-:S13]  /*17730*/  ISETP.NE.AND P0, PT, R0, 0x3, PT ;  /* 0x000000030000780c */ /* 0x000fda0003f05270 */
[----:B------:R-:W-:Y:S05]  /*17740*/  @!P0 BRA `(.L_x_474) ;  /* 0x0000000000048947 */ /* 0x000fea0003800000 */
[----:B------:R-:W-:Y:S01]  /*17750*/  BPT.TRAP 0x1 ;  /* 0x000000040000795c */ /* 0x000fe20000300000 */
.L_x_474:
[----:B-1----:R-:W-:Y:S01]  /*17760*/  IMAD R3, R148, 0x8, R16 ;  /* 0x0000000894037824 */ /* 0x002fe200078e0210 */
[----:B------:R-:W-:-:S04]  /*17770*/  SHF.L.U32 R0, R198, 0x1f, RZ ;  /* 0x0000001fc6007819 */ /* 0x000fc800000006ff */
[----:B------:R0:W1:Y:S01]  /*17780*/  SYNCS.PHASECHK.TRANS64.TRYWAIT P2, [R3+URZ+0x29830], R0 ;  /* 0x02983000030075a7 */ /* 0x000062000804017f */
[----:B------:R-:W-:Y:S05]  /*17790*/  @!P0 BRA `(.L_x_475) ;  /* 0x0000000000048947 */ /* 0x000fea0003800000 */
[----:B------:R-:W-:Y:S01]  /*177a0*/  BPT.TRAP 0x1 ;  /* 0x000000040000795c */ /* 0x000fe20000300000 */
.L_x_475:
[----:B----45:R-:W2:Y:S01]  /*177b0*/  S2R R4, SR_TID.X ;  /* 0x0000000000047919 */ /* 0x030ea20000002100 */
[----:B------:R-:W-:Y:S01]  /*177c0*/  IMAD.MOV.U32 R25, RZ, RZ, RZ ;  /* 0x000000ffff197224 */ /* 0x000fe200078e00ff */
[----:B--2---:R-:W-:-:S04]  /*177d0*/  LOP3.LUT R4, R4, 0x7f, RZ, 0xc0, !PT ;  /* 0x0000007f04047812 */ /* 0x004fc800078ec0ff */
[----:B------:R-:W-:Y:S01]  /*177e0*/  ISETP.NE.AND P1, PT, R4, RZ, PT ;  /* 0x000000ff0400720c */ /* 0x000fe20003f25270 */
[----:B-1----:R-:W-:-:S12]  /*177f0*/  @P2 BRA `(.L_x_476) ;  /* 0x0000000000082947 */ /* 0x002fd80003800000 */
[----:B------:R-:W1:Y:S02]  /*17800*/  SYNCS.PHASECHK.TRANS64.TRYWAIT P2, [R3+URZ+0x29830], R0 ;  /* 0x02983000030075a7 */ /* 0x000e64000804017f */
[----:B-1----:R-:W-:Y:S05]  /*17810*/  @!P2 BRA `(.L_x_477) ;  /* 0x0000012800e4a947 */ /* 0x002fea0003800000 */
.L_x_476:
[----:B------:R-:W-:Y:S05]  /*17820*/  WARPSYNC.ALL ;  /* 0x0000000000007948 */ /* 0x000fea0003800000 */
[----:B01----:R-:W-:Y:S01]  /*17830*/  VIADD R0, R16, 0x1a400 ;  /* 0x0001a40010007836 */ /* 0x003fe20000000000 */
[----:B------:R-:W-:Y:S01]  /*17840*/  R2UR UR28, R44 ;  /* 0x000000002c1c72ca */ /* 0x000fe200000e0000 */
[----:B------:R-:W-:Y:S01]  /*17850*/  IMAD.MOV.U32 R5, RZ, RZ, -0x7fffffe0 ;  /* 0x80000020ff057424 */ /* 0x000fe200078e00ff */
[----:B------:R-:W-:Y:S01]  /*17860*/  WARPGROUP.ARRIVE ;  /* 0x00000000000079c5 */ /* 0x000fe20000000000 */
[----:B------:R-:W-:Y:S01]  /*17870*/  UMOV UR29, 0x80000020 ;  /* 0x80000020001d7882 */ /* 0x000fe20000000000 */
[----:B------:R-:W-:Y:S01]  /*17880*/  SHF.R.U32.HI R0, RZ, 0x4, R0 ;  /* 0x00000004ff007819 */ /* 0x000fe20000011600 */
[----:B------:R-:W-:Y:S01]  /*17890*/  IMAD.MOV.U32 R7, RZ, RZ, -0x7fffffe0 ;  /* 0x80000020ff077424 */ /* 0x000fe200078e00ff */
[----:B------:R-:W-:Y:S01]  /*178a0*/  R2UR UR31, R5 ;  /* 0x00000000051f72ca */ /* 0x000fe200000e0000 */
[----:B------:R-:W-:Y:S01]  /*178b0*/  UMOV UR9, UR29 ;  /* 0x0000001d00097c82 */ /* 0x000fe20008000000 */
[----:B------:R-:W-:Y:S01]  /*178c0*/  LOP3.LUT R0, R0, 0x3fff, RZ, 0xc0, !PT ;  /* 0x00003fff00007812 */ /* 0x000fe200078ec0ff */
[----:B------:R-:W-:Y:S01]  /*178d0*/  UMOV UR5, UR29 ;  /* 0x0000001d00057c82 */ /* 0x000fe20008000000 */
[----:B------:R-:W-:Y:S01]  /*178e0*/  R2UR UR11, R7 ;  /* 0x00000000070b72ca */ /* 0x000fe200000e0000 */
[----:B------:R-:W-:Y:S01]  /*178f0*/  IMAD.MOV.U32 R7, RZ, RZ, -0x7fffffe0 ;  /* 0x80000020ff077424 */ /* 0x000fe200078e00ff */
[----:B------:R-:W-:Y:S01]  /*17900*/  LOP3.LUT R0, R0, 0x10000, RZ, 0xfc, !PT ;  /* 0x0001000000007812 */ /* 0x000fe200078efcff */
[----:B------:R-:W-:Y:S01]  /*17910*/  ULOP3.LUT UR28, UR28, 0x10000, URZ, 0xfc, !UPT ;  /* 0x000100001c1c7892 */ /* 0x000fe2000f8efc3f */
[----:B------:R-:W-:Y:S01]  /*17920*/  IMAD.MOV.U32 R9, RZ, RZ, -0x7fffffe0 ;  /* 0x80000020ff097424 */ /* 0x000fe200078e00ff */
[----:B------:R-:W-:Y:S01]  /*17930*/  UMOV UR13, UR29 ;  /* 0x0000001d000d7c82 */ /* 0x000fe20008000000 */
[----:B------:R-:W-:Y:S01]  /*17940*/  R2UR UR7, R7 ;  /* 0x00000000070772ca */ /* 0x000fe200000e0000 */
[----:B------:R-:W-:Y:S01]  /*17950*/  IMAD R4, R148, 0x780, R0 ;  /* 0x0000078094047824 */ /* 0x000fe200078e0200 */
[----:B------:R-:W-:Y:S01]  /*17960*/  UIADD3 UR48, UR28, 0x2, URZ ;  /* 0x000000021c307890 */ /* 0x000fe2000fffe03f */
[----:B------:R-:W-:Y:S01]  /*17970*/  IMAD.MOV.U32 R7, RZ, RZ, -0x7fffffe0 ;  /* 0x80000020ff077424 */ /* 0x000fe200078e00ff */
[----:B------:R-:W-:Y:S01]  /*17980*/  UMOV UR8, UR28 ;  /* 0x0000001c00087c82 */ /* 0x000fe20008000000 */
[----:B------:R-:W-:Y:S01]  /*17990*/  UMOV UR4, UR28 ;  /* 0x0000001c00047c82 */ /* 0x000fe20008000000 */
[C---:B------:R-:W-:Y:S01]  /*179a0*/  R2UR UR30, R4.reuse ;  /* 0x00000000041e72ca */ /* 0x040fe200000e0000 */
[C---:B------:R-:W-:Y:S01]  /*179b0*/  VIADD R8, R4.reuse, 0x180 ;  /* 0x0000018004087836 */ /* 0x040fe20000000000 */
[----:B------:R-:W-:Y:S01]  /*179c0*/  IADD3 R6, R4, 0x80, RZ ;  /* 0x0000008004067810 */ /* 0x000fe20007ffe0ff */
[----:B------:R-:W-:Y:S01]  /*179d0*/  UMOV UR12, UR28 ;  /* 0x0000001c000c7c82 */ /* 0x000fe20008000000 */
[----:B------:R-:W-:Y:S01]  /*179e0*/  R2UR UR15, R7 ;  /* 0x00000000070f72ca */ /* 0x000fe200000e0000 */
[----:B------:R-:W-:Y:S01]  /*179f0*/  IMAD.MOV.U32 R11, RZ, RZ, -0x7fffffe0 ;  /* 0x80000020ff0b7424 */ /* 0x000fe200078e00ff */
[----:B------:R-:W-:Y:S01]  /*17a00*/  R2UR UR10, R6 ;  /* 0x00000000060a72ca */ /* 0x000fe200000e0000 */
[C---:B------:R-:W-:Y:S01]  /*17a10*/  VIADD R6, R4.reuse, 0x100 ;  /* 0x0000010004067836 */ /* 0x040fe20000000000 */
[----:B------:R-:W-:Y:S01]  /*17a20*/  IADD3 R10, R4, 0x2, RZ ;  /* 0x00000002040a7810 */ /* 0x000fe20007ffe0ff */
[----:B------:R-:W-:Y:S01]  /*17a30*/  UMOV UR49, 0x80000020 ;  /* 0x8000002000317882 */ /* 0x000fe20000000000 */
[----:B------:R-:W-:Y:S01]  /*17a40*/  R2UR UR51, R11 ;  /* 0x000000000b3372ca */ /* 0x000fe200000e0000 */
[----:B------:R-:W-:Y:S01]  /*17a50*/  IMAD.MOV.U32 R7, RZ, RZ, -0x7fffffe0 ;  /* 0x80000020ff077424 */ /* 0x000fe200078e00ff */
[----:B------:R-:W-:Y:S01]  /*17a60*/  R2UR UR6, R6 ;  /* 0x00000000060672ca */ /* 0x000fe200000e0000 */
[----:B------:R-:W-:Y:S01]  /*17a70*/  QGMMA.64x32x32.F32.E4M3.E4M3 R92, gdesc[UR28], RZ, !UPT, gsb0 ;  /* 0x006000001c5c79f3 */ /* 0x000fe2000c0008ff */
[----:B------:R-:W-:Y:S01]  /*17a80*/  VIADD R6, R4, 0x200 ;  /* 0x0000020004067836 */ /* 0x000fe20000000000 */
[----:B------:R-:W-:Y:S01]  /*17a90*/  R2UR UR50, R10 ;  /* 0x000000000a3272ca */ /* 0x000fe200000e0000 */
[----:B------:R-:W-:Y:S01]  /*17aa0*/  VIADD R10, R4, 0x280 ;  /* 0x00000280040a7836 */ /* 0x000fe20000000000 */
[----:B------:R-:W-:Y:S01]  /*17ab0*/  P2R R12, PR, RZ, 0x2 ;  /* 0x00000002ff0c7803 */ /* 0x000fe20000000000 */
[----:B------:R-:W-:Y:S01]  /*17ac0*/  IMAD.MOV.U32 R11, RZ, RZ, -0x7fffffe0 ;  /* 0x80000020ff0b7424 */ /* 0x000fe200078e00ff */
[----:B------:R-:W-:Y:S01]  /*17ad0*/  R2UR UR14, R6 ;  /* 0x00000000060e72ca */ /* 0x000fe200000e0000 */
[----:B------:R-:W-:Y:S01]  /*17ae0*/  VIADD R6, R4, 0x82 ;  /* 0x0000008204067836 */ /* 0x000fe20000000000 */
[----:B------:R-:W-:Y:S01]  /*17af0*/  P2R R14, PR, RZ, 0x1 ;  /* 0x00000001ff0e7803 */ /* 0x000fe20000000000 */
[----:B------:R-:W-:Y:S01]  /*17b00*/  IMAD.MOV.U32 R5, RZ, RZ, -0x7fffffe0 ;  /* 0x80000020ff057424 */ /* 0x000fe200078e00ff */
[----:B------:R-:W-:-:S02]  /*17b10*/  WARPGROUP.DEPBAR.LE gsb0, 0x0 ;  /* 0x00008000000079c5 */ /* 0x000fc40000010000 */
[----:B------:R-:W-:-:S06]  /*17b20*/  WARPGROUP.ARRIVE ;  /* 0x00000000000079c5 */ /* 0x000fcc0000000000 */
[----:B------:R-:W-:Y:S01]  /*17b30*/  QGMMA.64x32x32.F32.E4M3.E4M3 R76, gdesc[UR8], RZ, !UPT, gsb0 ;  /* 0x00600000084c79f3 */ /* 0x000fe2000c0008ff */
[----:B------:R-:W-:Y:S01]  /*17b40*/  R2UR UR10, R8 ;  /* 0x00000000080a72ca */ /* 0x000fe200000e0000 */
[----:B------:R-:W-:Y:S01]  /*17b50*/  UMOV UR8, UR28 ;  /* 0x0000001c00087c82 */ /* 0x000fe20008000000 */
[----:B------:R-:W-:Y:S01]  /*17b60*/  R2UR UR11, R9 ;  /* 0x00000000090b72ca */ /* 0x000fe200000e0000 */
[----:B------:R-:W-:Y:S01]  /*17b70*/  UMOV UR9, UR29 ;  /* 0x0000001d00097c82 */ /* 0x000fe20008000000 */
[----:B------:R-:W-:Y:S01]  /*17b80*/  IMAD.MOV.U32 R9, RZ, RZ, -0x7fffffe0 ;  /* 0x80000020ff097424 */ /* 0x000fe200078e00ff */
[----:B------:R-:W-:Y:S01]  /*17b90*/  IADD3 R8, R4, 0x102, RZ ;  /* 0x0000010204087810 */ /* 0x000fe20007ffe0ff */
[----:B------:R-:W-:Y:S02]  /*17ba0*/  WARPGROUP.DEPBAR.LE gsb0, 0x0 ;  /* 0x00008000000079c5 */ /* 0x000fe40000010000 */
[----:B------:R-:W-:-:S06]  /*17bb0*/  WARPGROUP.ARRIVE ;  /* 0x00000000000079c5 */ /* 0x000fcc0000000000 */
[----:B------:R-:W-:Y:S01]  /*17bc0*/  QGMMA.64x32x32.F32.E4M3.E4M3 R60, gdesc[UR4], RZ, !UPT, gsb0 ;  /* 0x00600000043c79f3 */ /* 0x000fe2000c0008ff */
[----:B------:R-:W-:Y:S01]  /*17bd0*/  R2UR UR6, R6 ;  /* 0x00000000060672ca */ /* 0x000fe200000e0000 */
[----:B------:R-:W-:Y:S01]  /*17be0*/  UMOV UR4, UR48 ;  /* 0x0000003000047c82 */ /* 0x000fe20008000000 */
[----:B------:R-:W-:Y:S01]  /*17bf0*/  R2UR UR7, R7 ;  /* 0x00000000070772ca */ /* 0x000fe200000e0000 */
[----:B------:R-:W-:Y:S01]  /*17c00*/  UMOV UR5, UR49 ;  /* 0x0000003100057c82 */ /* 0x000fe20008000000 */
[----:B------:R-:W-:Y:S02]  /*17c10*/  VIADD R6, R4, 0x182 ;  /* 0x0000018204067836 */ /* 0x000fe40000000000 */
[----:B------:R-:W-:Y:S01]  /*17c20*/  IMAD.MOV.U32 R7, RZ, RZ, -0x7fffffe0 ;  /* 0x80000020ff077424 */ /* 0x000fe200078e00ff */
        /* <DEDUP_REMOVED lines=12> */
[----:B------:R-:W-:Y:S01]  /*17cf0*/  UMOV UR12, UR48 ;  /* 0x00000030000c7c82 */ /* 0x000fe20008000000 */
[----:B------:R-:W-:Y:S01]  /*17d00*/  UMOV UR13, UR49 ;  /* 0x00000031000d7c82 */ /* 0x000fe20008000000 */
[----:B------:R-:W-:Y:S02]  /*17d10*/  WARPGROUP.DEPBAR.LE gsb0, 0x0 ;  /* 0x00008000000079c5 */ /* 0x000fe40000010000 */
[----:B------:R-:W-:-:S06]  /*17d20*/  WARPGROUP.ARRIVE ;  /* 0x00000000000079c5 */ /* 0x000fcc0000000000 */
[----:B------:R-:W-:Y:S01]  /*17d30*/  QGMMA.64x32x32.F32.E4M3.E4M3 R92, gdesc[UR48], R92, gsb0 ;  /* 0x00600000305c79f3 */ /* 0x000fe2000800085c */
[----:B------:R-:W-:Y:S01]  /*17d40*/  R2UR UR50, R8 ;  /* 0x00000000083272ca */ /* 0x000fe200000e0000 */
[----:B------:R-:W-:Y:S01]  /*17d50*/  VIADD R8, R4, 0x202 ;  /* 0x0000020204087836 */ /* 0x000fe20000000000 */
[----:B------:R-:W-:Y:S02]  /*17d60*/  R2UR UR51, R9 ;  /* 0x00000000093372ca */ /* 0x000fe400000e0000 */
[----:B------:R-:W-:Y:S02]  /*17d70*/  MOV R9, 0x80000020 ;  /* 0x8000002000097802 */ /* 0x000fe40000000f00 */
[----:B------:R-:W-:Y:S01]  /*17d80*/  R2UR UR14, R8 ;  /* 0x00000000080e72ca */ /* 0x000fe200000e0000 */
[----:B------:R-:W-:Y:S01]  /*17d90*/  VIADD R8, R4, 0x380 ;  /* 0x0000038004087836 */ /* 0x000fe20000000000 */
[----:B------:R-:W-:Y:S02]  /*17da0*/  R2UR UR15, R9 ;  /* 0x00000000090f72ca */ /* 0x000fe400000e0000 */
[----:B------:R-:W-:Y:S01]  /*17db0*/  MOV R9, 0x80000020 ;  /* 0x8000002000097802 */ /* 0x000fe20000000f00 */
[----:B------:R-:W-:-:S02]  /*17dc0*/  WARPGROUP.DEPBAR.LE gsb0, 0x0 ;  /* 0x00008000000079c5 */ /* 0x000fc40000010000 */
[----:B------:R-:W-:-:S06]  /*17dd0*/  WARPGROUP.ARRIVE ;  /* 0x00000000000079c5 */ /* 0x000fcc0000000000 */
[----:B------:R-:W-:Y:S01]  /*17de0*/  QGMMA.64x32x32.F32.E4M3.E4M3 R76, gdesc[UR4], R76, gsb0 ;  /* 0x00600000044c79f3 */ /* 0x000fe2000800084c */
[----:B------:R-:W-:Y:S01]  /*17df0*/  R2UR UR6, R10 ;  /* 0x000000000a0672ca */ /* 0x000fe200000e0000 */
[----:B------:R-:W-:Y:S01]  /*17e00*/  UIADD3 UR4, UR28, 0x200, URZ ;  /* 0x000002001c047890 */ /* 0x000fe2000fffe03f */
[----:B------:R-:W-:Y:S01]  /*17e10*/  R2UR UR7, R11 ;  /* 0x000000000b0772ca */ /* 0x000fe200000e0000 */
[----:B------:R-:W-:Y:S01]  /*17e20*/  UMOV UR5, 0x80000020 ;  /* 0x8000002000057882 */ /* 0x000fe20000000000 */
[----:B------:R-:W-:Y:S01]  /*17e30*/  VIADD R10, R4, 0x282 ;  /* 0x00000282040a7836 */ /* 0x000fe20000000000 */
[----:B------:R-:W-:Y:S01]  /*17e40*/  UMOV UR17, UR5 ;  /* 0x0000000500117c82 */ /* 0x000fe20008000000 */
[----:B------:R-:W-:Y:S02]  /*17e50*/  IMAD.MOV.U32 R11, RZ, RZ, -0x7fffffe0 ;  /* 0x80000020ff0b7424 */ /* 0x000fe400078e00ff */
[----:B------:R-:W-:Y:S01]  /*17e60*/  UMOV UR16, UR4 ;  /* 0x0000000400107c82 */ /* 0x000fe20008000000 */
[----:B------:R-:W-:-:S02]  /*17e70*/  WARPGROUP.DEPBAR.LE gsb0, 0x0 ;  /* 0x00008000000079c5 */ /* 0x000fc40000010000 */
[----:B------:R-:W-:-:S06]  /*17e80*/  WARPGROUP.ARRIVE ;  /* 0x00000000000079c5 */ /* 0x000fcc0000000000 */
[----:B------:R-:W-:Y:S03]  /*17e90*/  QGMMA.64x32x32.F32.E4M3.E4M3 R60, gdesc[UR48], R60, gsb0 ;  /* 0x00600000303c79f3 */ /* 0x000fe6000800083c */
[----:B------:R-:W-:Y:S02]  /*17ea0*/  WARPGROUP.DEPBAR.LE gsb0, 0x0 ;  /* 0x00008000000079c5 */ /* 0x000fe40000010000 */
[----:B------:R-:W-:-:S06]  /*17eb0*/  WARPGROUP.ARRIVE ;  /* 0x00000000000079c5 */ /* 0x000fcc0000000000 */
[----:B------:R-:W-:Y:S01]  /*17ec0*/  QGMMA.64x32x32.F32.E4M3.E4M3 R44, gdesc[UR8], R44, gsb0 ;  /* 0x00600000082c79f3 */ /* 0x000fe2000800082c */
        /* <DEDUP_REMOVED lines=8> */
[----:B------:R-:W-:Y:S01]  /*17f50*/  QGMMA.64x32x32.F32.E4M3.E4M3 R28, gdesc[UR12], R28, gsb0 ;  /* 0x006000000c1c79f3 */ /* 0x000fe2000800081c */
        /* <DEDUP_REMOVED lines=8> */
[----:B------:R-:W-:Y:S01]  /*17fe0*/  QGMMA.64x32x32.F32.E4M3.E4M3 R92, gdesc[UR4], R92, gsb0 ;  /* 0x00600000045c79f3 */ /* 0x000fe2000800085c */
[----:B------:R-:W-:Y:S01]  /*17ff0*/  R2UR UR6, R8 ;  /* 0x00000000080672ca */ /* 0x000fe200000e0000 */
[----:B------:R-:W-:Y:S01]  /*18000*/  VIADD R8, R4, 0x480 ;  /* 0x0000048004087836 */ /* 0x000fe20000000000 */
[----:B------:R-:W-:Y:S01]  /*18010*/  R2UR UR7, R9 ;  /* 0x00000000090772ca */ /* 0x000fe200000e0000 */
[----:B------:R-:W-:-:S03]  /*18020*/  IMAD.MOV.U32 R9, RZ, RZ, -0x7fffffe0 ;  /* 0x80000020ff097424 */ /* 0x000fc600078e00ff */
[----:B------:R-:W-:Y:S01]  /*18030*/  R2UR UR18, R8 ;  /* 0x00000000081272ca */ /* 0x000fe200000e0000 */
[----:B------:R-:W-:Y:S01]  /*18040*/  VIADD R8, R4, 0x382 ;  /* 0x0000038204087836 */ /* 0x000fe20000000000 */
[----:B------:R-:W-:Y:S01]  /*18050*/  R2UR UR19, R9 ;  /* 0x00000000091372ca */ /* 0x000fe200000e0000 */
[----:B------:R-:W-:Y:S01]  /*18060*/  IMAD.MOV.U32 R9, RZ, RZ, -0x7fffffe0 ;  /* 0x80000020ff097424 */ /* 0x000fe200078e00ff */
[----:B------:R-:W-:Y:S02]  /*18070*/  WARPGROUP.DEPBAR.LE gsb0, 0x0 ;  /* 0x00008000000079c5 */ /* 0x000fe40000010000 */
[----:B------:R-:W-:-:S06]  /*18080*/  WARPGROUP.ARRIVE ;  /* 0x00000000000079c5 */ /* 0x000fcc0000000000 */
[----:B------:R-:W-:Y:S01]  /*18090*/  QGMMA.64x32x32.F32.E4M3.E4M3 R76, gdesc[UR8], R76, gsb0 ;  /* 0x00600000084c79f3 */ /* 0x000fe2000800084c */
[----:B------:R-:W-:Y:S01]  /*180a0*/  R2UR UR10, R10 ;  /* 0x000000000a0a72ca */ /* 0x000fe200000e0000 */
[----:B------:R-:W-:Y:S01]  /*180b0*/  UIADD3 UR8, UR28, 0x202, URZ ;  /* 0x000002021c087890 */ /* 0x000fe2000fffe03f */
[----:B------:R-:W-:Y:S01]  /*180c0*/  R2UR UR11, R11 ;  /* 0x000000000b0b72ca */ /* 0x000fe200000e0000 */
[----:B------:R-:W-:Y:S01]  /*180d0*/  UMOV UR9, 0x80000020 ;  /* 0x8000002000097882 */ /* 0x000fe20000000000 */
[----:B------:R-:W-:Y:S01]  /*180e0*/  IMAD.MOV.U32 R11, RZ, RZ, -0x7fffffe0 ;  /* 0x80000020ff0b7424 */ /* 0x000fe200078e00ff */
[----:B------:R-:W-:Y:S01]  /*180f0*/  UMOV UR21, UR9 ;  /* 0x0000000900157c82 */ /* 0x000fe20008000000 */
[----:B------:R-:W-:Y:S02]  /*18100*/  IADD3 R10, R4, 0x500, RZ ;  /* 0x00000500040a7810 */ /* 0x000fe40007ffe0ff */
        /* <DEDUP_REMOVED lines=26> */
[----:B------:R-:W-:Y:S01]  /*182b0*/  VIADD R8, R4, 0x482 ;  /* 0x0000048204087836 */ /* 0x000fe20000000000 */
[----:B------:R-:W-:Y:S01]  /*182c0*/  R2UR UR11, R9 ;  /* 0x00000000090b72ca */ /* 0x000fe200000e0000 */
[----:B------:R-:W-:-:S03]  /*182d0*/  IMAD.MOV.U32 R9, RZ, RZ, -0x7fffffe0 ;  /* 0x80000020ff097424 */ /* 0x000fc600078e00ff */
[----:B------:R-:W-:Y:S02]  /*182e0*/  R2UR UR22, R8 ;  /* 0x00000000081672ca */ /* 0x000fe400000e0000 */
[----:B------:R-:W-:Y:S01]  /*182f0*/  R2UR UR23, R9 ;  /* 0x00000000091772ca */ /* 0x000fe200000e0000 */
[----:B------:R-:W-:Y:S01]  /*18300*/  IMAD.MOV.U32 R9, RZ, RZ, -0x7fffffe0 ;  /* 0x80000020ff097424 */ /* 0x000fe200078e00ff */
[----:B------:R-:W-:Y:S01]  /*18310*/  IADD3 R8, R4, 0x600, RZ ;  /* 0x0000060004087810 */ /* 0x000fe20007ffe0ff */
[----:B------:R-:W-:Y:S02]  /*18320*/  WARPGROUP.DEPBAR.LE gsb0, 0x0 ;  /* 0x00008000000079c5 */ /* 0x000fe40000010000 */
        /* <DEDUP_REMOVED lines=36> */
[----:B------:R-:W-:Y:S02]  /*18570*/  R2UR UR15, R9 ;  /* 0x00000000090f72ca */ /* 0x000fe400000e0000 */
[----:B------:R-:W-:Y:S02]  /*18580*/  MOV R9, 0x80000020 ;  /* 0x8000002000097802 */ /* 0x000fe40000000f00 */
[----:B------:R-:W-:Y:S02]  /*18590*/  R2UR UR26, R8 ;  /* 0x00000000081a72ca */ /* 0x000fe400000e0000 */
[----:B------:R-:W-:Y:S02]  /*185a0*/  R2UR UR27, R9 ;  /* 0x00000000091b72ca */ /* 0x000fe400000e0000 */
[----:B------:R-:W-:-:S05]  /*185b0*/  IADD3 R8, R236, 0xa0, -R235 ;  /* 0x000000a0ec087810 */ /* 0x000fca0007ffe8eb */
[----:B------:R-:W-:-:S05]  /*185c0*/  IMAD R8, R147, -0xa0, R8 ;  /* 0xffffff6093087824 */ /* 0x000fca00078e0208 */
[C---:B------:R-:W-:Y:S02]  /*185d0*/  ISETP.GT.AND P4, PT, R8.reuse, RZ, PT ;  /* 0x000000ff0800720c */ /* 0x040fe40003f84270 */
[C---:B------:R-:W-:Y:S02]  /*185e0*/  ISETP.GT.AND P5, PT, R8.reuse, 0x1, PT ;  /* 0x000000010800780c */ /* 0x040fe40003fa4270 */
[C---:B------:R-:W-:Y:S02]  /*185f0*/  ISETP.GT.AND P2, PT, R8.reuse, 0x8, PT ;  /* 0x000000080800780c */ /* 0x040fe40003f44270 */
[C---:B------:R-:W-:Y:S02]  /*18600*/  ISETP.GT.AND P3, PT, R8.reuse, 0x9, PT ;  /* 0x000000090800780c */ /* 0x040fe40003f64270 */
[C---:B------:R-:W-:Y:S02]  /*18610*/  ISETP.GT.AND P1, PT, R8.reuse, 0x81, PT ;  /* 0x000000810800780c */ /* 0x040fe40003f24270 */
[----:B------:R-:W-:-:S02]  /*18620*/  ISETP.GT.AND P6, PT, R8, 0x80, PT ;  /* 0x000000800800780c */ /* 0x000fc40003fc4270 */
[----:B------:R-:W-:Y:S02]  /*18630*/  P2R R24, PR, RZ, 0x2 ;  /* 0x00000002ff187803 */ /* 0x000fe40000000000 */
[----:B------:R-:W-:-:S04]  /*18640*/  ISETP.GT.AND P0, PT, R8, 0x88, PT ;  /* 0x000000880800780c */ /* 0x000fc80003f04270 */
[----:B------:R-:W-:Y:S01]  /*18650*/  P2R R20, PR, RZ, 0x1 ;  /* 0x00000001ff147803 */ /* 0x000fe20000000000 */
[----:B------:R-:W-:Y:S02]  /*18660*/  WARPGROUP.DEPBAR.LE gsb0, 0x0 ;  /* 0x00008000000079c5 */ /* 0x000fe40000010000 */
[----:B------:R-:W-:-:S06]  /*18670*/  WARPGROUP.ARRIVE ;  /* 0x00000000000079c5 */ /* 0x000fcc0000000000 */
[----:B------:R-:W-:Y:S01]  /*18680*/  QGMMA.64x32x32.F32.E4M3.E4M3 R76, gdesc[UR16], R76, gsb0 ;  /* 0x00600000104c79f3 */ /* 0x000fe2000800084c */
[----:B------:R-:W-:Y:S01]  /*18690*/  R2UR UR18, R10 ;  /* 0x000000000a1272ca */ /* 0x000fe200000e0000 */
[----:B------:R-:W-:Y:S01]  /*186a0*/  UIADD3 UR16, UR28, 0x402, URZ ;  /* 0x000004021c107890 */ /* 0x000fe2000fffe03f */
[----:B------:R-:W-:Y:S01]  /*186b0*/  R2UR UR19, R11 ;  /* 0x000000000b1372ca */ /* 0x000fe200000e0000 */
[----:B------:R-:W-:Y:S01]  /*186c0*/  UMOV UR17, 0x80000020 ;  /* 0x8000002000117882 */ /* 0x000fe20000000000 */
[----:B------:R-:W-:Y:S02]  /*186d0*/  WARPGROUP.DEPBAR.LE gsb0, 0x0 ;  /* 0x00008000000079c5 */ /* 0x000fe40000010000 */
[----:B------:R-:W-:-:S06]  /*186e0*/  WARPGROUP.ARRIVE ;  /* 0x00000000000079c5 */ /* 0x000fcc0000000000 */
[----:B------:R-:W-:Y:S03]  /*186f0*/  QGMMA.64x32x32.F32.E4M3.E4M3 R60, gdesc[UR12], R60, gsb0 ;  /* 0x006000000c3c79f3 */ /* 0x000fe6000800083c */
[----:B------:R-:W-:Y:S02]  /*18700*/  WARPGROUP.DEPBAR.LE gsb0, 0x0 ;  /* 0x00008000000079c5 */ /* 0x000fe40000010000 */
[----:B------:R-:W-:-:S06]  /*18710*/  WARPGROUP.ARRIVE ;  /* 0x00000000000079c5 */ /* 0x000fcc0000000000 */
[----:B------:R-:W-:Y:S01]  /*18720*/  QGMMA.64x32x32.F32.E4M3.E4M3 R44, gdesc[UR20], R44, gsb0 ;  /* 0x00600000142c79f3 */ /* 0x000fe2000800082c */
[----:B------:R-:W-:Y:S01]  /*18730*/  R2UR UR23, R5 ;  /* 0x00000000051772ca */ /* 0x000fe200000e0000 */
[----:B------:R-:W-:Y:S01]  /*18740*/  UMOV UR20, UR16 ;  /* 0x0000001000147c82 */ /* 0x000fe20008000000 */
[----:B------:R-:W-:Y:S01]  /*18750*/  UMOV UR21, UR17 ;  /* 0x0000001100157c82 */ /* 0x000fe20008000000 */
[----:B------:R-:W-:Y:S02]  /*18760*/  WARPGROUP.DEPBAR.LE gsb0, 0x0 ;  /* 0x00008000000079c5 */ /* 0x000fe40000010000 */
[----:B------:R-:W-:-:S06]  /*18770*/  WARPGROUP.ARRIVE ;  /* 0x00000000000079c5 */ /* 0x000fcc0000000000 */
[----:B------:R-:W-:Y:S03]  /*18780*/  QGMMA.64x32x32.F32.E4M3.E4M3 R28, gdesc[UR24], R28, gsb0 ;  /* 0x00600000181c79f3 */ /* 0x000fe6000800081c */
[----:B------:R-:W-:Y:S02]  /*18790*/  WARPGROUP.DEPBAR.LE gsb0, 0x0 ;  /* 0x00008000000079c5 */ /* 0x000fe40000010000 */
[----:B------:R-:W-:-:S06]  /*187a0*/  WARPGROUP.ARRIVE ;  /* 0x00000000000079c5 */ /* 0x000fcc0000000000 */
[----:B------:R-:W-:Y:S01]  /*187b0*/  QGMMA.64x32x32.F32.E4M3.E4M3 R92, gdesc[UR16], R92, gsb0 ;  /* 0x00600000105c79f3 */ /* 0x000fe2000800085c */
[----:B------:R-:W-:Y:S01]  /*187c0*/  R2UR UR18, R6 ;  /* 0x00000000061272ca */ /* 0x000fe200000e0000 */
[----:B------:R-:W-:Y:S01]  /*187d0*/  VIADD R6, R4, 0x602 ;  /* 0x0000060204067836 */ /* 0x000fe20000000000 */
[----:B------:R-:W-:Y:S01]  /*187e0*/  R2UR UR19, R7 ;  /* 0x00000000071372ca */ /* 0x000fe200000e0000 */
[----:B------:R-:W-:Y:S01]  /*187f0*/  IMAD.MOV.U32 R7, RZ, RZ, -0x7fffffe0 ;  /* 0x80000020ff077424 */ /* 0x000fe200078e00ff */
[----:B------:R-:W-:Y:S02]  /*18800*/  WARPGROUP.DEPBAR.LE gsb0, 0x0 ;  /* 0x00008000000079c5 */ /* 0x000fe40000010000 */
[----:B------:R-:W-:Y:S01]  /*18810*/  WARPGROUP.ARRIVE ;  /* 0x00000000000079c5 */ /* 0x000fe20000000000 */
[----:B------:R-:W-:Y:S02]  /*18820*/  FSEL R27, R92, -INF , P4 ;  /* 0xff8000005c1b7808 */ /* 0x000fe40002000000 */
[----:B------:R-:W-:-:S02]  /*18830*/  FSEL R93, R93, -INF , P5 ;  /* 0xff8000005d5d7808 */ /* 0x000fc40002800000 */
[----:B------:R-:W-:-:S04]  /*18840*/  FSEL R109, R96, -INF , P2 ;  /* 0xff800000606d7808 */ /* 0x000fc80001000000 */
[----:B------:R-:W-:Y:S01]  /*18850*/  QGMMA.64x32x32.F32.E4M3.E4M3 R76, gdesc[UR16], R76, gsb0 ;  /* 0x00600000104c79f3 */ /* 0x000fe2000800084c */
[----:B------:R-:W-:Y:S02]  /*18860*/  R2UR UR18, R6 ;  /* 0x00000000061272ca */ /* 0x000fe400000e0000 */
[----:B------:R-:W-:Y:S01]  /*18870*/  R2UR UR19, R7 ;  /* 0x00000000071372ca */ /* 0x000fe200000e0000 */
[----:B------:R-:W-:Y:S01]  /*18880*/  IMAD.MOV.U32 R7, RZ, RZ, -0x7fffffe0 ;  /* 0x80000020ff077424 */ /* 0x000fe200078e00ff */
[C---:B------:R-:W-:Y:S01]  /*18890*/  IADD3 R6, R4.reuse, 0x682, RZ ;  /* 0x0000068204067810 */ /* 0x040fe20007ffe0ff */
[----:B------:R-:W-:Y:S01]  /*188a0*/  VIADD R4, R4, 0x702 ;  /* 0x0000070204047836 */ /* 0x000fe20000000000 */
        /* <DEDUP_REMOVED lines=13> */
[----:B------:R-:W-:Y:S02]  /*18980*/  R2UR UR22, R4 ;  /* 0x00000000041672ca */ /* 0x000fe400000e0000 */
[----:B------:R-:W-:-:S02]  /*18990*/  FSEL R99, R99, -INF , P3 ;  /* 0xff80000063637808 */ /* 0x000fc40001800000 */
[----:B------:R-:W-:Y:S02]  /*189a0*/  ISETP.GT.AND P3, PT, R8, 0x19, PT ;  /* 0x000000190800780c */ /* 0x000fe40003f64270 */
[----:B------:R-:W-:Y:S02]  /*189b0*/  FSEL R113, R104, -INF , P2 ;  /* 0xff80000068717808 */ /* 0x000fe40001000000 */
[----:B------:R-:W-:Y:S02]  /*189c0*/  FMNMX.FTZ R10, R101, R10, !PT ;  /* 0x0000000a650a7209 */ /* 0x000fe40007810000 */
[----:B------:R-:W-:Y:S02]  /*189d0*/  FSEL R103, R103, -INF , P5 ;  /* 0xff80000067677808 */ /* 0x000fe40002800000 */
[----:B------:R-:W-:Y:S02]  /*189e0*/  FSEL R105, R105, -INF , P3 ;  /* 0xff80000069697808 */ /* 0x000fe40001800000 */
[----:B------:R-:W-:-:S02]  /*189f0*/  ISETP.GT.AND P5, PT, R8, 0x20, PT ;  /* 0x000000200800780c */ /* 0x000fc40003fa4270 */
[----:B------:R-:W-:Y:S02]  /*18a00*/  FMNMX.FTZ R10, R113, R10, !PT ;  /* 0x0000000a710a7209 */ /* 0x000fe40007810000 */
[----:B------:R-:W-:Y:S02]  /*18a10*/  FSEL R15, R102, -INF , P4 ;  /* 0xff800000660f7808 */ /* 0x000fe40002000000 */
[C---:B------:R-:W-:Y:S02]  /*18a20*/  ISETP.GT.AND P4, PT, R8.reuse, 0x21, PT ;  /* 0x000000210800780c */ /* 0x040fe40003f84270 */
[----:B------:R-:W-:Y:S02]  /*18a30*/  FMNMX.FTZ R10, R105, R10, !PT ;  /* 0x0000000a690a7209 */ /* 0x000fe40007810000 */
        /* <DEDUP_REMOVED lines=8> */
[----:B------:R-:W-:Y:S02]  /*18ac0*/  R2UR UR18, R6 ;  /* 0x00000000061272ca */ /* 0x000fe400000e0000 */
[----:B------:R-:W-:Y:S02]  /*18ad0*/  R2UR UR19, R7 ;  /* 0x00000000071372ca */ /* 0x000fe400000e0000 */
        /* <DEDUP_REMOVED lines=13> */
[C---:B------:R-:W-:Y:S02]  /*18bb0*/  ISETP.GT.AND P3, PT, R8.reuse, 0x38, PT ;  /* 0x000000380800780c */ /* 0x040fe40003f64270 */
        /* <DEDUP_REMOVED lines=12> */
[----:B------:R-:W-:Y:S02]  /*18c80*/  FMNMX.FTZ R10, R89, R10, !PT ;  /* 0x0000000a590a7209 */ /* 0x000fe40007810000 */
[----:B------:R-:W-:Y:S01]  /*18c90*/  FSEL R81, R90, -INF , P3 ;  /* 0xff8000005a517808 */ /* 0x000fe20001800000 */
[----:B------:R-:W-:Y:S02]  /*18ca0*/  WARPGROUP.DEPBAR.LE gsb0, 0x0 ;  /* 0x00008000000079c5 */ /* 0x000fe40000010000 */
[----:B------:R-:W-:Y:S01]  /*18cb0*/  WARPGROUP.ARRIVE ;  /* 0x00000000000079c5 */ /* 0x000fe20000000000 */
[----:B------:R-:W-:Y:S02]  /*18cc0*/  FSEL R129, R60, -INF , P5 ;  /* 0xff8000003c817808 */ /* 0x000fe40002800000 */
[----:B------:R-:W-:-:S02]  /*18cd0*/  ISETP.GT.AND P3, PT, R8, 0x48, PT ;  /* 0x000000480800780c */ /* 0x000fc40003f64270 */
[----:B------:R-:W-:Y:S01]  /*18ce0*/  FSEL R127, R61, -INF , P4 ;  /* 0xff8000003d7f7808 */ /* 0x000fe20002000000 */
[----:B------:R-:W-:Y:S01]  /*18cf0*/  QGMMA.64x32x32.F32.E4M3.E4M3 R44, gdesc[UR16], R44, gsb0 ;  /* 0x00600000102c79f3 */ /* 0x000fe2000800082c */
[----:B------:R-:W-:Y:S02]  /*18d00*/  FMNMX.FTZ R10, R129, R10, !PT ;  /* 0x0000000a810a7209 */ /* 0x000fe40007810000 */
[----:B------:R-:W-:Y:S02]  /*18d10*/  FSEL R91, R91, -INF , P2 ;  /* 0xff8000005b5b7808 */ /* 0x000fe40001000000 */
[----:B------:R-:W-:Y:S02]  /*18d20*/  ISETP.GT.AND P2, PT, R8, 0x49, PT ;  /* 0x000000490800780c */ /* 0x000fe40003f44270 */
[----:B------:R-:W-:Y:S02]  /*18d30*/  FSEL R131, R64, -INF , P3 ;  /* 0xff80000040837808 */ /* 0x000fe40001800000 */
[----:B------:R-:W-:-:S02]  /*18d40*/  FMNMX.FTZ R10, R127, R10, !PT ;  /* 0x0000000a7f0a7209 */ /* 0x000fc40007810000 */
[----:B------:R-:W-:Y:S02]  /*18d50*/  FSEL R61, R62, -INF , P5 ;  /* 0xff8000003e3d7808 */ /* 0x000fe40002800000 */
[C---:B------:R-:W-:Y:S02]  /*18d60*/  ISETP.GT.AND P5, PT, R8.reuse, 0x50, PT ;  /* 0x000000500800780c */ /* 0x040fe40003fa4270 */
        /* <DEDUP_REMOVED lines=20> */
[----:B------:R-:W-:Y:S02]  /*18eb0*/  FMNMX.FTZ R10, R151, R10, !PT ;  /* 0x0000000a970a7209 */ /* 0x000fe40007810000 */
        /* <DEDUP_REMOVED lines=33> */
[----:B------:R-:W-:Y:S02]  /*190d0*/  FSEL R57, R58, -INF , P3 ;  /* 0xff8000003a397808 */ /* 0x000fe40001800000 */
[C---:B------:R-:W-:Y:S02]  /*190e0*/  ISETP.GT.AND P3, PT, R8.reuse, 0x90, PT ;  /* 0x000000900800780c */ /* 0x040fe40003f64270 */
[----:B------:R-:W-:Y:S02]  /*190f0*/  FSEL R55, R55, -INF , P4 ;  /* 0xff80000037377808 */ /* 0x000fe40002000000 */
[----:B------:R-:W-:Y:S02]  /*19100*/  ISETP.GT.AND P4, PT, R8, 0x91, PT ;  /* 0x000000910800780c */ /* 0x000fe40003f84270 */
[----:B------:R-:W-:Y:S01]  /*19110*/  FSEL R53, R54, -INF , P5 ;  /* 0xff80000036357808 */ /* 0x000fe20002800000 */
[----:B------:R-:W-:Y:S02]  /*19120*/  WARPGROUP.DEPBAR.LE gsb0, 0x0 ;  /* 0x00008000000079c5 */ /* 0x000fe40000010000 */
[----:B------:R-:W-:-:S02]  /*19130*/  FSEL R163, R29, -INF , P1 ;  /* 0xff8000001da37808 */ /* 0x000fc40000800000 */
[----:B------:R-:W-:Y:S02]  /*19140*/  ISETP.GT.AND P1, PT, R8, 0x80, PT ;  /* 0x000000800800780c */ /* 0x000fe40003f24270 */
[----:B------:R-:W-:Y:S02]  /*19150*/  FSEL R161, R28, -INF , P6 ;  /* 0xff8000001ca17808 */ /* 0x000fe40003000000 */
[----:B------:R-:W-:Y:S02]  /*19160*/  FSEL R29, R30, -INF , P1 ;  /* 0xff8000001e1d7808 */ /* 0x000fe40000800000 */
[----:B------:R-:W-:Y:S02]  /*19170*/  ISETP.NE.AND P1, PT, R24, RZ, PT ;  /* 0x000000ff1800720c */ /* 0x000fe40003f25270 */
[----:B------:R-:W-:Y:S02]  /*19180*/  FMNMX.FTZ R10, R161, R10, !PT ;  /* 0x0000000aa10a7209 */ /* 0x000fe40007810000 */
[----:B------:R-:W-:-:S02]  /*19190*/  FSEL R31, R31, -INF , P1 ;  /* 0xff8000001f1f7808 */ /* 0x000fc40000800000 */
[----:B------:R-:W-:Y:S02]  /*191a0*/  ISETP.NE.AND P1, PT, R12, RZ, PT ;  /* 0x000000ff0c00720c */ /* 0x000fe40003f25270 */
[----:B------:R-:W-:Y:S02]  /*191b0*/  FMNMX.FTZ R12, R9, R95, !PT ;  /* 0x0000005f090c7209 */ /* 0x000fe40007810000 */
[----:B------:R-:W-:Y:S02]  /*191c0*/  FSEL R48, R32, -INF , P0 ;  /* 0xff80000020307808 */ /* 0x000fe40000000000 */
[----:B------:R-:W-:Y:S02]  /*191d0*/  FMNMX.FTZ R12, R13, R12, !PT ;  /* 0x0000000c0d0c7209 */ /* 0x000fe40007810000 */
[----:B------:R-:W-:Y:S02]  /*191e0*/  FMNMX.FTZ R11, R163, R10, !PT ;  /* 0x0000000aa30b7209 */ /* 0x000fe40007810000 */
[----:B------:R-:W-:-:S02]  /*191f0*/  FMNMX.FTZ R12, R99, R12, !PT ;  /* 0x0000000c630c7209 */ /* 0x000fc40007810000 */
[----:B------:R-:W-:Y:S02]  /*19200*/  FSEL R46, R33, -INF , P2 ;  /* 0xff800000212e7808 */ /* 0x000fe40001000000 */
[----:B------:R-:W-:Y:S02]  /*19210*/  FMNMX.FTZ R12, R15, R12, !PT ;  /* 0x0000000c0f0c7209 */ /* 0x000fe40007810000 */
[----:B------:R-:W-:Y:S02]  /*19220*/  FMNMX.FTZ R11, R48, R11, !PT ;  /* 0x0000000b300b7209 */ /* 0x000fe40007810000 */
[----:B------:R-:W-:Y:S02]  /*19230*/  FMNMX.FTZ R12, R103, R12, !PT ;  /* 0x0000000c670c7209 */ /* 0x000fe40007810000 */
[----:B------:R-:W-:Y:S02]  /*19240*/  FSEL R44, R36, -INF , P3 ;  /* 0xff800000242c7808 */ /* 0x000fe40001800000 */
[----:B------:R-:W-:-:S02]  /*19250*/  FMNMX.FTZ R12, R21, R12, !PT ;  /* 0x0000000c150c7209 */ /* 0x000fc40007810000 */
[----:B------:R-:W-:Y:S02]  /*19260*/  FMNMX.FTZ R11, R46, R11, !PT ;  /* 0x0000000b2e0b7209 */ /* 0x000fe40007810000 */
[----:B------:R-:W-:Y:S02]  /*19270*/  FMNMX.FTZ R12, R107, R12, !PT ;  /* 0x0000000c6b0c7209 */ /* 0x000fe40007810000 */
[----:B------:R-:W-:Y:S02]  /*19280*/  FSEL R36, R37, -INF , P4 ;  /* 0xff80000025247808 */ /* 0x000fe40002000000 */
[----:B------:R-:W-:Y:S02]  /*19290*/  FMNMX.FTZ R12, R5, R12, !PT ;  /* 0x0000000c050c7209 */ /* 0x000fe40007810000 */
[----:B------:R-:W-:Y:S02]  /*192a0*/  FMNMX.FTZ R11, R44, R11, !PT ;  /* 0x0000000b2c0b7209 */ /* 0x000fe40007810000 */
[----:B------:R-:W-:-:S02]  /*192b0*/  FMNMX.FTZ R12, R79, R12, !PT ;  /* 0x0000000c4f0c7209 */ /* 0x000fc40007810000 */
[----:B------:R-:W-:Y:S02]  /*192c0*/  ISETP.GT.AND P5, PT, R8, 0x98, PT ;  /* 0x000000980800780c */ /* 0x000fe40003fa4270 */
        /* <DEDUP_REMOVED lines=11> */
[----:B------:R-:W-:Y:S02]  /*19380*/  FMNMX.FTZ R12, R91, R12, !PT ;  /* 0x0000000c5b0c7209 */ /* 0x000fe40007810000 */
[----:B------:R-:W-:Y:S01]  /*19390*/  FSEL R35, R35, -INF , P2 ;  /* 0xff80000023237808 */ /* 0x000fe20001000000 */
[----:B------:R-:W0:Y:S01]  /*193a0*/  SHFL.BFLY PT, R11, R4, 0x2, 0x1f ;  /* 0x0c401f00040b7f89 */ /* 0x000e2200000e0000 */
[----:B------:R-:W-:Y:S02]  /*193b0*/  FMNMX.FTZ R12, R61, R12, !PT ;  /* 0x0000000c3d0c7209 */ /* 0x000fe40007810000 */
[----:B------:R-:W-:Y:S02]  /*193c0*/  FSEL R43, R43, -INF , P6 ;  /* 0xff8000002b2b7808 */ /* 0x000fe40003000000 */
[----:B------:R-:W-:-:S04]  /*193d0*/  FMNMX.FTZ R12, R63, R12, !PT ;  /* 0x0000000c3f0c7209 */ /* 0x000fc80007810000 */
[----:B------:R-:W-:-:S04]  /*193e0*/  FMNMX.FTZ R12, R65, R12, !PT ;  /* 0x0000000c410c7209 */ /* 0x000fc80007810000 */
[----:B------:R-:W-:-:S04]  /*193f0*/  FMNMX.FTZ R12, R67, R12, !PT ;  /* 0x0000000c430c7209 */ /* 0x000fc80007810000 */
[----:B------:R-:W-:-:S04]  /*19400*/  FMNMX.FTZ R12, R69, R12, !PT ;  /* 0x0000000c450c7209 */ /* 0x000fc80007810000 */
[----:B------:R-:W-:Y:S02]  /*19410*/  FMNMX.FTZ R12, R71, R12, !PT ;  /* 0x0000000c470c7209 */ /* 0x000fe40007810000 */
[----:B0-----:R-:W-:Y:S02]  /*19420*/  FMNMX.FTZ R6, R4, R11, !PT ;  /* 0x0000000b04067209 */ /* 0x001fe40007810000 */
[----:B------:R-:W-:-:S03]  /*19430*/  FMNMX.FTZ R12, R73, R12, !PT ;  /* 0x0000000c490c7209 */ /* 0x000fc60007810000 */
[----:B------:R-:W0:Y:S01]  /*19440*/  SHFL.BFLY PT, R11, R6, 0x1, 0x1f ;  /* 0x0c201f00060b7f89 */ /* 0x000e2200000e0000 */
[----:B------:R-:W-:-:S04]  /*19450*/  FMNMX.FTZ R12, R75, R12, !PT ;  /* 0x0000000c4b0c7209 */ /* 0x000fc80007810000 */
[----:B------:R-:W-:-:S04]  /*19460*/  FMNMX.FTZ R12, R45, R12, !PT ;  /* 0x0000000c2d0c7209 */ /* 0x000fc80007810000 */
[----:B------:R-:W-:-:S04]  /*19470*/  FMNMX.FTZ R12, R47, R12, !PT ;  /* 0x0000000c2f0c7209 */ /* 0x000fc80007810000 */
[----:B------:R-:W-:-:S04]  /*19480*/  FMNMX.FTZ R12, R49, R12, !PT ;  /* 0x0000000c310c7209 */ /* 0x000fc80007810000 */
[----:B------:R-:W-:-:S04]  /*19490*/  FMNMX.FTZ R12, R51, R12, !PT ;  /* 0x0000000c330c7209 */ /* 0x000fc80007810000 */
[----:B------:R-:W-:Y:S02]  /*194a0*/  FMNMX.FTZ R12, R53, R12, !PT ;  /* 0x0000000c350c7209 */ /* 0x000fe40007810000 */
[----:B0-----:R-:W-:Y:S02]  /*194b0*/  FMNMX.FTZ R11, R6, R11, !PT ;  /* 0x0000000b060b7209 */ /* 0x001fe40007810000 */
[----:B------:R-:W-:Y:S02]  /*194c0*/  FMNMX.FTZ R12, R55, R12, !PT ;  /* 0x0000000c370c7209 */ /* 0x000fe40007810000 */
[----:B------:R-:W-:Y:S01]  /*194d0*/  FSETP.NEU.FTZ.AND P0, PT, R11, -INF , PT ;  /* 0xff8000000b00780b */ /* 0x000fe20003f1d000 */
[----:B------:R-:W-:-:S01]  /*194e0*/  FFMA.FTZ R177, R2, R11, -8 ;  /* 0xc100000002b17423 */ /* 0x000fc2000001000b */
[----:B------:R-:W-:-:S04]  /*194f0*/  FMNMX.FTZ R12, R57, R12, !PT ;  /* 0x0000000c390c7209 */ /* 0x000fc80007810000 */
[----:B------:R-:W-:Y:S02]  /*19500*/  FMNMX.FTZ R12, R59, R12, !PT ;  /* 0x0000000c3b0c7209 */ /* 0x000fe40007810000 */
[----:B------:R-:W-:Y:S02]  /*19510*/  FSEL R177, R177, RZ, P0 ;  /* 0x000000ffb1b17208 */ /* 0x000fe40000000000 */
[----:B------:R-:W-:Y:S02]  /*19520*/  ISETP.NE.AND P0, PT, R20, RZ, PT ;  /* 0x000000ff1400720c */ /* 0x000fe40003f05270 */
[----:B------:R-:W-:Y:S01]  /*19530*/  FMNMX.FTZ R12, R29, R12, !PT ;  /* 0x0000000c1d0c7209 */ /* 0x000fe20007810000 */
[--C-:B------:R-:W-:Y:S01]  /*19540*/  FFMA.FTZ R37, R2, R97, -R177.reuse ;  /* 0x0000006102257223 */ /* 0x100fe200000108b1 */
[----:B------:R-:W-:Y:S01]  /*19550*/  FSEL R33, R34, -INF , P0 ;  /* 0xff80000022217808 */ /* 0x000fe20000000000 */
[C-C-:B------:R-:W-:Y:S01]  /*19560*/  FFMA.FTZ R97, R2.reuse, R115, -R177.reuse ;  /* 0x0000007302617223 */ /* 0x140fe200000108b1 */
[----:B------:R-:W-:Y:S01]  /*19570*/  FMNMX.FTZ R12, R31, R12, !PT ;  /* 0x0000000c1f0c7209 */ /* 0x000fe20007810000 */
[--C-:B------:R-:W-:Y:S01]  /*19580*/  FFMA.FTZ R20, R2, R119, -R177.reuse ;  /* 0x0000007702147223 */ /* 0x100fe200000108b1 */
[----:B------:R-:W-:Y:S01]  /*19590*/  FSEL R115, R38, -INF , P3 ;  /* 0xff80000026737808 */ /* 0x000fe20001800000 */
[C-C-:B------:R-:W-:Y:S01]  /*195a0*/  FFMA.FTZ R4, R2.reuse, R27, -R177.reuse ;  /* 0x0000001b02047223 */ /* 0x140fe200000108b1 */
[----:B------:R-:W-:Y:S01]  /*195b0*/  FMNMX.FTZ R12, R33, R12, !PT ;  /* 0x0000000c210c7209 */ /* 0x000fe20007810000 */
[--C-:B------:R-:W-:Y:S01]  /*195c0*/  FFMA.FTZ R27, R2, R93, -R177.reuse ;  /* 0x0000005d021b7223 */ /* 0x100fe200000108b1 */
[----:B------:R-:W-:Y:S01]  /*195d0*/  ISETP.NE.AND P0, PT, R14, RZ, PT ;  /* 0x000000ff0e00720c */ /* 0x000fe20003f05270 */
[C-C-:B------:R-:W-:Y:S01]  /*195e0*/  FFMA.FTZ R14, R2.reuse, R117, -R177.reuse ;  /* 0x00000075020e7223 */ /* 0x140fe200000108b1 */
[----:B------:R-:W-:Y:S01]  /*195f0*/  FMNMX.FTZ R12, R35, R12, !PT ;  /* 0x0000000c230c7209 */ /* 0x000fe20007810000 */
[C-C-:B------:R-:W-:Y:S01]  /*19600*/  FFMA.FTZ R93, R2.reuse, R105, -R177.reuse ;  /* 0x00000069025d7223 */ /* 0x140fe200000108b1 */
[----:B------:R-:W-:Y:S01]  /*19610*/  FSEL R117, R39, -INF , P4 ;  /* 0xff80000027757808 */ /* 0x000fe20002000000 */
[C-C-:B------:R-:W-:Y:S01]  /*19620*/  FFMA.FTZ R105, R2.reuse, R89, -R177.reuse ;  /* 0x0000005902697223 */ /* 0x140fe200000108b1 */
[----:B------:R-:W-:Y:S01]  /*19630*/  FMNMX.FTZ R12, R115, R12, !PT ;  /* 0x0000000c730c7209 */ /* 0x000fe20007810000 */
[--C-:B------:R-:W-:Y:S01]  /*19640*/  FFMA.FTZ R89, R2, R127, -R177.reuse ;  /* 0x0000007f02597223 */ /* 0x100fe200000108b1 */
[----:B------:R-:W-:Y:S01]  /*19650*/  FSEL R119, R42, -INF , P5 ;  /* 0xff8000002a777808 */ /* 0x000fe20002800000 */
[C-C-:B------:R-:W-:Y:S01]  /*19660*/  FFMA.FTZ R32, R2.reuse, R131, -R177.reuse ;  /* 0x0000008302207223 */ /* 0x140fe200000108b1 */
[----:B------:R-:W-:Y:S01]  /*19670*/  FMNMX.FTZ R12, R117, R12, !PT ;  /* 0x0000000c750c7209 */ /* 0x000fe20007810000 */
[C-C-:B------:R-:W-:Y:S01]  /*19680*/  FFMA.FTZ R26, R2.reuse, R129, -R177.reuse ;  /* 0x00000081021a7223 */ /* 0x140fe200000108b1 */
[----:B------:R-:W-:-:S01]  /*19690*/  FFMA.FTZ R129, R2, R46, -R177 ;  /* 0x0000002e02817223 */ /* 0x000fc200000108b1 */
[C-C-:B------:R-:W-:Y:S01]  /*196a0*/  FFMA.FTZ R46, R2.reuse, R36, -R177.reuse ;  /* 0x00000024022e7223 */ /* 0x140fe200000108b1 */
[----:B------:R-:W-:Y:S01]  /*196b0*/  FMNMX.FTZ R12, R119, R12, !PT ;  /* 0x0000000c770c7209 */ /* 0x000fe20007810000 */
[C-C-:B------:R-:W-:Y:S01]  /*196c0*/  FFMA.FTZ R6, R2.reuse, R109, -R177.reuse ;  /* 0x0000006d02067223 */ /* 0x140fe200000108b1 */
[----:B------:R-:W-:Y:S01]  /*196d0*/  MUFU.EX2 R4, R4 ;  /* 0x0000000400047308 */ /* 0x000fe20000000800 */
[----:B------:R-:W-:-:S01]  /*196e0*/  FFMA.FTZ R8, R2, R111, -R177 ;  /* 0x0000006f02087223 */ /* 0x000fc200000108b1 */
[----:B------:R-:W-:Y:S01]  /*196f0*/  FMNMX.FTZ R12, R43, R12, !PT ;  /* 0x0000000c2b0c7209 */ /* 0x000fe20007810000 */
[----:B------:R-:W-:-:S01]  /*19700*/  FFMA.FTZ R41, R2, R101, -R177 ;  /* 0x0000006502297223 */ /* 0x000fc200000108b1 */
[C-C-:B------:R-:W-:Y:S01]  /*19710*/  FFMA.FTZ R10, R2.reuse, R113, -R177.reuse ;  /* 0x00000071020a7223 */ /* 0x140fe200000108b1 */
[----:B------:R-:W-:-:S01]  /*19720*/  FFMA.FTZ R101, R2, R121, -R177 ;  /* 0x0000007902657223 */ /* 0x000fc200000108b1 */
[C-C-:B------:R-:W-:Y:S01]  /*19730*/  FFMA.FTZ R24, R2.reuse, R123, -R177.reuse ;  /* 0x0000007b02187223 */ /* 0x140fe200000108b1 */
[----:B------:R-:W0:Y:S01]  /*19740*/  SHFL.BFLY PT, R127, R12, 0x2, 0x1f ;  /* 0x0c401f000c7f7f89 */ /* 0x000e2200000e0000 */
[----:B------:R-:W-:Y:S01]  /*19750*/  MUFU.EX2 R27, R27 ;  /* 0x0000001b001b7308 */ /* 0x000fe20000000800 */
[----:B------:R-:W-:-:S01]  /*19760*/  FFMA.FTZ R85, R2, R85, -R177 ;  /* 0x0000005502557223 */ /* 0x000fc200000108b1 */
[C-C-:B------:R-:W-:Y:S01]  /*19770*/  FFMA.FTZ R28, R2.reuse, R125, -R177.reuse ;  /* 0x0000007d021c7223 */ /* 0x140fe200000108b1 */
[----:B------:R-:W-:-:S01]  /*19780*/  FFMA.FTZ R111, R2, R133, -R177 ;  /* 0x00000085026f7223 */ /* 0x000fc200000108b1 */
[C-C-:B------:R-:W-:Y:S01]  /*19790*/  FFMA.FTZ R30, R2.reuse, R135, -R177.reuse ;  /* 0x00000087021e7223 */ /* 0x140fe200000108b1 */
        /* <DEDUP_REMOVED lines=11> */
[----:B------:R-:W1:Y:S01]  /*19850*/  MUFU.EX2 R37, R37 ;  /* 0x0000002500257308 */ /* 0x000e620000000800 */
[----:B------:R-:W-:-:S01]  /*19860*/  FFMA.FTZ R125, R2, R159, -R177 ;  /* 0x0000009f027d7223 */ /* 0x000fc200000108b1 */
[C-C-:B------:R-:W-:Y:S01]  /*19870*/  FFMA.FTZ R48, R2.reuse, R48, -R177.reuse ;  /* 0x0000003002307223 */ /* 0x140fe200000108b1 */
[----:B------:R-:W-:-:S01]  /*19880*/  FFMA.FTZ R52, R2, R161, -R177 ;  /* 0x000000a102347223 */ /* 0x000fc200000108b1 */
[C-C-:B------:R-:W-:Y:S01]  /*19890*/  FFMA.FTZ R36, R2.reuse, R167, -R177.reuse ;  /* 0x000000a702247223 */ /* 0x140fe200000108b1 */
[----:B------:R-:W-:-:S01]  /*198a0*/  FFMA.FTZ R133, R2, R165, -R177 ;  /* 0x000000a502857223 */ /* 0x000fc200000108b1 */
[--C-:B------:R-:W-:Y:S01]  /*198b0*/  FFMA.FTZ R44, R2, R44, -R177.reuse ;  /* 0x0000002c022c7223 */ /* 0x100fe200000108b1 */
[----:B0-----:R-:W-:Y:S01]  /*198c0*/  FMNMX.FTZ R54, R12, R127, !PT ;  /* 0x0000007f0c367209 */ /* 0x001fe20007810000 */
[----:B------:R-:W-:Y:S01]  /*198d0*/  MUFU.EX2 R8, R8 ;  /* 0x0000000800087308 */ /* 0x000fe20000000800 */
[----:B------:R-:W-:-:S03]  /*198e0*/  FFMA.FTZ R127, R2, R163, -R177 ;  /* 0x000000a3027f7223 */ /* 0x000fc600000108b1 */
[----:B------:R-:W0:Y:S04]  /*198f0*/  SHFL.BFLY PT, R131, R54, 0x1, 0x1f ;  /* 0x0c201f0036837f89 */ /* 0x000e2800000e0000 */
[----:B------:R-:W-:Y:S01]  /*19900*/  MUFU.EX2 R41, R41 ;  /* 0x0000002900297308 */ /* 0x000fe20000000800 */
[----:B-1----:R-:W-:-:S04]  /*19910*/  F2FP.SATFINITE.E4M3.F32.PACK_AB_MERGE_C R176, R37, R6, RZ ;  /* 0x0000000625b0723e */ /* 0x002fc800048070ff */
[----:B------:R-:W-:-:S03]  /*19920*/  F2FP.SATFINITE.E4M3.F32.PACK_AB_MERGE_C R176, R27, R4, R176 ;  /* 0x000000041bb0723e */ /* 0x000fc600048070b0 */
[----:B------:R-:W-:Y:S08]  /*19930*/  MUFU.EX2 R10, R10 ;  /* 0x0000000a000a7308 */ /* 0x000ff00000000800 */
[----:B------:R-:W1:Y:S01]  /*19940*/  MUFU.EX2 R93, R93 ;  /* 0x0000005d005d7308 */ /* 0x000e620000000800 */
[----:B0-----:R-:W-:-:S04]  /*19950*/  FMNMX.FTZ R12, R54, R131, !PT ;  /* 0x00000083360c7209 */ /* 0x001fc80007810000 */
[----:B------:R-:W-:Y:S01]  /*19960*/  FSETP.NEU.FTZ.AND P2, PT, R12, -INF , PT ;  /* 0xff8000000c00780b */ /* 0x000fe20003f5d000 */
[----:B------:R-:W-:-:S02]  /*19970*/  FFMA.FTZ R54, R2, R12, -8 ;  /* 0xc100000002367423 */ /* 0x000fc4000001000c */
[----:B------:R-:W-:Y:S03]  /*19980*/  MUFU.EX2 R131, R46 ;  /* 0x0000002e00837308 */ /* 0x000fe60000000800 */
[----:B------:R-:W-:Y:S02]  /*19990*/  FSEL R54, R54, RZ, P2 ;  /* 0x000000ff36367208 */ /* 0x000fe40001000000 */
[----:B-1----:R-:W-:-:S03]  /*199a0*/  F2FP.SATFINITE.E4M3.F32.PACK_AB_MERGE_C R178, R93, R10, RZ ;  /* 0x0000000a5db2723e */ /* 0x002fc600048070ff */
        /* <DEDUP_REMOVED lines=12> */
[----:B------:R-:W-:Y:S01]  /*19a70*/  FADD.FTZ R67, R4, R27 ;  /* 0x0000001b04437221 */ /* 0x000fe20000010000 */
[----:B------:R-:W-:-:S01]  /*19a80*/  FFMA.FTZ R66, R2, R107, -R54 ;  /* 0x0000006b02427223 */ /* 0x000fc20000010836 */
[C-C-:B------:R-:W-:Y:S01]  /*19a90*/  FFMA.FTZ R5, R2.reuse, R5, -R54.reuse ;  /* 0x0000000502057223 */ /* 0x140fe20000010836 */
[----:B------:R-:W-:-:S01]  /*19aa0*/  FFMA.FTZ R68, R2, R7, -R54 ;  /* 0x0000000702447223 */ /* 0x000fc20000010836 */
[----:B------:R0:W1:Y:S01]  /*19ab0*/  MUFU.EX2 R46, R60 ;  /* 0x0000003c002e7308 */ /* 0x0000620000000800 */
[----:B------:R-:W-:-:S01]  /*19ac0*/  FADD.FTZ R76, R6, R67 ;  /* 0x00000043064c7221 */ /* 0x000fc20000010000 */
[----:B------:R-:W-:Y:S01]  /*19ad0*/  FFMA.FTZ R67, R2, R45, -R54 ;  /* 0x0000002d02437223 */ /* 0x000fe20000010836 */
[----:B------:R-:W-:-:S02]  /*19ae0*/  @!P1 VIADD R45, R3, 0x29840 ;  /* 0x00029840032d9836 */ /* 0x000fc40000000000 */
[C-C-:B------:R-:W-:Y:S01]  /*19af0*/  FFMA.FTZ R7, R2.reuse, R77, -R54.reuse ;  /* 0x0000004d02077223 */ /* 0x140fe20000010836 */
[----:B------:R-:W-:-:S01]  /*19b00*/  FFMA.FTZ R62, R2, R87, -R54 ;  /* 0x00000057023e7223 */ /* 0x000fc20000010836 */
[C-C-:B------:R-:W-:Y:S01]  /*19b10*/  FFMA.FTZ R72, R2.reuse, R81, -R54.reuse ;  /* 0x0000005102487223 */ /* 0x140fe20000010836 */
[----:B------:R-:W-:-:S01]  /*19b20*/  FFMA.FTZ R77, R2, R91, -R54 ;  /* 0x0000005b024d7223 */ /* 0x000fc20000010836 */
[----:B------:R-:W2:Y:S01]  /*19b30*/  MUFU.EX2 R58, R58 ;  /* 0x0000003a003a7308 */ /* 0x000ea20000000800 */
[----:B0-----:R-:W-:-:S01]  /*19b40*/  FFMA.FTZ R60, R2, R79, -R54 ;  /* 0x0000004f023c7223 */ /* 0x001fc20000010836 */
[C-C-:B------:R-:W-:Y:S01]  /*19b50*/  FFMA.FTZ R79, R2.reuse, R83, -R54.reuse ;  /* 0x00000053024f7223 */ /* 0x140fe20000010836 */
[----:B------:R-:W-:Y:S01]  /*19b60*/  @!P1 PRMT R45, RZ, 0x654, R45 ;  /* 0x00000654ff2d9816 */ /* 0x000fe2000000002d */
[C-C-:B------:R-:W-:Y:S01]  /*19b70*/  FFMA.FTZ R64, R2.reuse, R63, -R54.reuse ;  /* 0x0000003f02407223 */ /* 0x140fe20000010836 */
[----:B------:R-:W-:-:S01]  /*19b80*/  FFMA.FTZ R63, R2, R65, -R54 ;  /* 0x00000041023f7223 */ /* 0x000fc20000010836 */
[----:B------:R-:W-:Y:S01]  /*19b90*/  FFMA.FTZ R70, R2, R71, -R54 ;  /* 0x0000004702467223 */ /* 0x000fe20000010836 */
[----:B------:R0:W-:Y:S01]  /*19ba0*/  @!P1 SYNCS.ARRIVE.TRANS64.RED.A1T0 RZ, [R45+URZ], RZ ;  /* 0x000000ff2dff99a7 */ /* 0x0001e2000810043f */
[----:B------:R-:W3:Y:S01]  /*19bb0*/  MUFU.EX2 R95, R95 ;  /* 0x0000005f005f7308 */ /* 0x000ee20000000800 */
[----:B-1----:R-:W-:-:S01]  /*19bc0*/  FADD.FTZ R69, R9, R46 ;  /* 0x0000002e09457221 */ /* 0x002fc20000010000 */
[C-C-:B------:R-:W-:Y:S01]  /*19bd0*/  FFMA.FTZ R65, R2.reuse, R73, -R54.reuse ;  /* 0x0000004902417223 */ /* 0x140fe20000010836 */
[----:B------:R-:W-:-:S01]  /*19be0*/  FFMA.FTZ R78, R2, R75, -R54 ;  /* 0x0000004b024e7223 */ /* 0x000fc20000010836 */
[C-C-:B------:R-:W-:Y:S01]  /*19bf0*/  FFMA.FTZ R53, R2.reuse, R53, -R54.reuse ;  /* 0x0000003502357223 */ /* 0x140fe20000010836 */
[----:B------:R-:W-:-:S01]  /*19c00*/  FFMA.FTZ R57, R2, R57, -R54 ;  /* 0x0000003902397223 */ /* 0x000fc20000010836 */
[----:B------:R-:W-:Y:S01]  /*19c10*/  F2FP.SATFINITE.E4M3.F32.PACK_AB_MERGE_C R178, R41, R8, R178 ;  /* 0x0000000829b2723e */ /* 0x000fe200048070b2 */
[----:B0-----:R-:W-:-:S01]  /*19c20*/  FFMA.FTZ R45, R2, R49, -R54 ;  /* 0x00000031022d7223 */ /* 0x001fc20000010836 */
[----:B------:R-:W0:Y:S01]  /*19c30*/  MUFU.EX2 R13, R13 ;  /* 0x0000000d000d7308 */ /* 0x000e220000000800 */
[----:B--2---:R-:W-:-:S01]  /*19c40*/  FADD.FTZ R80, R58, R69 ;  /* 0x000000453a507221 */ /* 0x004fc20000010000 */
[----:B------:R-:W-:Y:S01]  /*19c50*/  FADD.FTZ R69, R37, R76 ;  /* 0x0000004c25457221 */ /* 0x000fe20000010000 */
[----:B------:R-:W-:-:S01]  /*19c60*/  FFMA.FTZ R76, R2, R47, -R54 ;  /* 0x0000002f024c7223 */ /* 0x000fc20000010836 */
[C-C-:B------:R-:W-:Y:S01]  /*19c70*/  FFMA.FTZ R59, R2.reuse, R59, -R54.reuse ;  /* 0x0000003b023b7223 */ /* 0x140fe20000010836 */
[----:B------:R-:W-:-:S01]  /*19c80*/  FFMA.FTZ R31, R2, R31, -R54 ;  /* 0x0000001f021f7223 */ /* 0x000fc20000010836 */
[----:B------:R-:W-:Y:S01]  /*19c90*/  FADD.FTZ R82, R8, R69 ;  /* 0x0000004508527221 */ /* 0x000fe20000010000 */
[----:B------:R-:W-:-:S01]  /*19ca0*/  FFMA.FTZ R33, R2, R33, -R54 ;  /* 0x0000002102217223 */ /* 0x000fc20000010836 */
[----:B------:R-:W1:Y:S01]  /*19cb0*/  MUFU.EX2 R56, R56 ;  /* 0x0000003800387308 */ /* 0x000e620000000800 */
[----:B---3--:R-:W-:-:S01]  /*19cc0*/  FADD.FTZ R80, R95, R80 ;  /* 0x000000505f507221 */ /* 0x008fc20000010000 */
[----:B------:R-:W-:Y:S01]  /*19cd0*/  FADD.FTZ R47, R41, R82 ;  /* 0x00000052292f7221 */ /* 0x000fe20000010000 */
[----:B------:R-:W-:-:S01]  /*19ce0*/  FFMA.FTZ R82, R2, R51, -R54 ;  /* 0x0000003302527223 */ /* 0x000fc20000010836 */
[C-C-:B------:R-:W-:Y:S01]  /*19cf0*/  FFMA.FTZ R35, R2.reuse, R35, -R54.reuse ;  /* 0x0000002302237223 */ /* 0x140fe20000010836 */
[----:B------:R-:W-:-:S01]  /*19d00*/  FFMA.FTZ R115, R2, R115, -R54 ;  /* 0x0000007302737223 */ /* 0x000fc20000010836 */
[----:B------:R-:W-:Y:S01]  /*19d10*/  FADD.FTZ R84, R10, R47 ;  /* 0x0000002f0a547221 */ /* 0x000fe20000010000 */
[----:B------:R-:W-:-:S01]  /*19d20*/  FFMA.FTZ R117, R2, R117, -R54 ;  /* 0x0000007502757223 */ /* 0x000fc20000010836 */
[----:B------:R-:W2:Y:S01]  /*19d30*/  MUFU.EX2 R15, R15 ;  /* 0x0000000f000f7308 */ /* 0x000ea20000000800 */
[----:B0-----:R-:W-:-:S01]  /*19d40*/  FADD.FTZ R69, R13, R80 ;  /* 0x000000500d457221 */ /* 0x001fc20000010000 */
[----:B------:R-:W-:Y:S01]  /*19d50*/  FADD.FTZ R49, R93, R84 ;  /* 0x000000545d317221 */ /* 0x000fe20000010000 */
[----:B------:R-:W-:-:S01]  /*19d60*/  FFMA.FTZ R119, R2, R119, -R54 ;  /* 0x0000007702777223 */ /* 0x000fc20000010836 */
[----:B------:R-:W-:Y:S01]  /*19d70*/  FFMA.FTZ R43, R2, R43, -R54 ;  /* 0x0000002b022b7223 */ /* 0x000fe20000010836 */
[----:B------:R-:W-:Y:S01]  /*19d80*/  F2FP.SATFINITE.E4M3.F32.PACK_AB_MERGE_C R177, R95, R58, RZ ;  /* 0x0000003a5fb1723e */ /* 0x000fe200048070ff */
[----:B------:R-:W-:Y:S01]  /*19d90*/  FADD.FTZ R86, R14, R49 ;  /* 0x000000310e567221 */ /* 0x000fe20000010000 */
[----:B------:R-:W-:Y:S01]  /*19da0*/  IMAD.MOV.U32 R41, RZ, RZ, R25 ;  /* 0x000000ffff297224 */ /* 0x000fe200078e0019 */
[----:B------:R-:W0:Y:S01]  /*19db0*/  MUFU.EX2 R66, R66 ;  /* 0x0000004200427308 */ /* 0x000e220000000800 */
[----:B-1----:R-:W-:-:S01]  /*19dc0*/  FADD.FTZ R80, R56, R69 ;  /* 0x0000004538507221 */ /* 0x002fc20000010000 */
[----:B------:R-:W-:Y:S01]  /*19dd0*/  F2FP.SATFINITE.E4M3.F32.PACK_AB_MERGE_C R177, R46, R9, R177 ;  /* 0x000000092eb1723e */ /* 0x000fe200048070b1 */
[----:B------:R-:W-:-:S02]  /*19de0*/  IMAD.MOV.U32 R46, RZ, RZ, R25 ;  /* 0x000000ffff2e7224 */ /* 0x000fc400078e0019 */
[--C-:B------:R-:W-:Y:S02]  /*19df0*/  IMAD.MOV.U32 R58, RZ, RZ, R25.reuse ;  /* 0x000000ffff3a7224 */ /* 0x100fe400078e0019 */
[----:B------:R-:W-:Y:S01]  /*19e00*/  IMAD.MOV.U32 R69, RZ, RZ, R25 ;  /* 0x000000ffff457224 */ /* 0x000fe200078e0019 */
[----:B------:R-:W1:Y:S01]  /*19e10*/  MUFU.EX2 R5, R5 ;  /* 0x0000000500057308 */ /* 0x000e620000000800 */
[----:B--2---:R-:W-:-:S01]  /*19e20*/  FADD.FTZ R47, R15, R80 ;  /* 0x000000500f2f7221 */ /* 0x004fc20000010000 */
[----:B------:R-:W-:Y:S01]  /*19e30*/  FFMA.FTZ R80, R2, R55, -R54 ;  /* 0x0000003702507223 */ /* 0x000fe20000010836 */
[--C-:B------:R-:W-:Y:S02]  /*19e40*/  IMAD.MOV.U32 R55, RZ, RZ, R25.reuse ;  /* 0x000000ffff377224 */ /* 0x100fe400078e0019 */
[--C-:B------:R-:W-:Y:S02]  /*19e50*/  IMAD.MOV.U32 R71, RZ, RZ, R25.reuse ;  /* 0x000000ffff477224 */ /* 0x100fe400078e0019 */
[----:B------:R-:W-:Y:S01]  /*19e60*/  IMAD.MOV.U32 R73, RZ, RZ, R25 ;  /* 0x000000ffff497224 */ /* 0x000fe200078e0019 */
[----:B------:R-:W2:Y:S01]  /*19e70*/  MUFU.EX2 R97, R97 ;  /* 0x0000006100617308 */ /* 0x000ea20000000800 */
[----:B0-----:R-:W-:-:S01]  /*19e80*/  FADD.FTZ R84, R66, R47 ;  /* 0x0000002f42547221 */ /* 0x001fc20000010000 */
[----:B------:R-:W-:Y:S01]  /*19e90*/  F2FP.SATFINITE.E4M3.F32.PACK_AB_MERGE_C R179, R66, R15, RZ ;  /* 0x0000000f42b3723e */ /* 0x000fe200048070ff */
[--C-:B------:R-:W-:Y:S01]  /*19ea0*/  IMAD.MOV.U32 R75, RZ, RZ, R25.reuse ;  /* 0x000000ffff4b7224 */ /* 0x100fe200078e0019 */
[----:B------:R-:W-:Y:S01]  /*19eb0*/  MOV R66, R25 ;  /* 0x0000001900427202 */ /* 0x000fe20000000f00 */
[----:B------:R-:W-:Y:S01]  /*19ec0*/  IMAD.MOV.U32 R81, RZ, RZ, R25 ;  /* 0x000000ffff517224 */ /* 0x000fe200078e0019 */
[----:B------:R-:W-:Y:S01]  /*19ed0*/  F2FP.SATFINITE.E4M3.F32.PACK_AB_MERGE_C R179, R56, R13, R179 ;  /* 0x0000000d38b3723e */ /* 0x000fe200048070b3 */
[----:B------:R-:W-:Y:S01]  /*19ee0*/  IMAD.MOV.U32 R56, RZ, RZ, R25 ;  /* 0x000000ffff387224 */ /* 0x000fe200078e0019 */
[----:B------:R-:W0:Y:S01]  /*19ef0*/  MUFU.EX2 R60, R60 ;  /* 0x0000003c003c7308 */ /* 0x000e220000000800 */
[----:B-1----:R-:W-:-:S01]  /*19f00*/  FADD.FTZ R47, R5, R84 ;  /* 0x00000054052f7221 */ /* 0x002fc20000010000 */
[----:B------:R-:W-:-:S02]  /*19f10*/  IMAD.MOV.U32 R83, RZ, RZ, R25 ;  /* 0x000000ffff537224 */ /* 0x000fc400078e0019 */
[----:B------:R-:W-:-:S04]  /*19f20*/  IMAD.MOV.U32 R87, RZ, RZ, R25 ;  /* 0x000000ffff577224 */ /* 0x000fc800078e0019 */
[----:B------:R-:W1:Y:S01]  /*19f30*/  MUFU.EX2 R20, R20 ;  /* 0x0000001400147308 */ /* 0x000e620000000800 */
[----:B--2---:R-:W-:-:S07]  /*19f40*/  FADD.FTZ R49, R97, R86 ;  /* 0x0000005661317221 */ /* 0x004fce0000010000 */
[----:B------:R-:W2:Y:S01]  /*19f50*/  MUFU.EX2 R68, R68 ;  /* 0x0000004400447308 */ /* 0x000ea20000000800 */
[----:B0-----:R-:W-:-:S01]  /*19f60*/  FADD.FTZ R51, R60, R47 ;  /* 0x0000002f3c337221 */ /* 0x001fc20000010000 */
[----:B------:R-:W-:Y:S01]  /*19f70*/  FFMA.FTZ R47, R2, R29, -R54 ;  /* 0x0000001d022f7223 */ /* 0x000fe20000010836 */
[----:B------:R-:W-:-:S05]  /*19f80*/  MOV R54, R25 ;  /* 0x0000001900367202 */ /* 0x000fca0000000f00 */
[----:B------:R-:W0:Y:S01]  /*19f90*/  MUFU.EX2 R101, R101 ;  /* 0x0000006500657308 */ /* 0x000e220000000800 */
[----:B-1----:R-:W-:-:S07]  /*19fa0*/  FADD.FTZ R84, R20, R49 ;  /* 0x0000003114547221 */ /* 0x002fce0000010000 */
[----:B------:R-:W1:Y:S01]  /*19fb0*/  MUFU.EX2 R79, R79 ;  /* 0x0000004f004f7308 */ /* 0x000e620000000800 */
[----:B--2---:R-:W-:-:S07]  /*19fc0*/  FADD.FTZ R86, R68, R51 ;  /* 0x0000003344567221 */ /* 0x004fce0000010000 */
[----:B------:R-:W2:Y:S01]  /*19fd0*/  MUFU.EX2 R24, R24 ;  /* 0x0000001800187308 */ /* 0x000ea20000000800 */
[----:B0-----:R-:W-:-:S01]  /*19fe0*/  FADD.FTZ R49, R101, R84 ;  /* 0x0000005465317221 */ /* 0x001fc20000010000 */
[----:B------:R-:W-:-:S04]  /*19ff0*/  F2FP.SATFINITE.E4M3.F32.PACK_AB_MERGE_C R180, R101, R20, RZ ;  /* 0x0000001465b4723e */ /* 0x000fc800048070ff */
[----:B------:R-:W-:Y:S02]  /*1a000*/  F2FP.SATFINITE.E4M3.F32.PACK_AB_MERGE_C R180, R97, R14, R180 ;  /* 0x0000000e61b4723e */ /* 0x000fe400048070b4 */
[----:B------:R-:W0:Y:S01]  /*1a010*/  MUFU.EX2 R7, R7 ;  /* 0x0000000700077308 */ /* 0x000e220000000800 */
[----:B-1----:R-:W-:-:S01]  /*1a020*/  FADD.FTZ R86, R79, R86 ;  /* 0x000000564f567221 */ /* 0x002fc20000010000 */
[----:B------:R-:W-:Y:S01]  /*1a030*/  F2FP.SATFINITE.E4M3.F32.PACK_AB_MERGE_C R181, R79, R68, RZ ;  /* 0x000000444fb5723e */ /* 0x000fe200048070ff */
[--C-:B------:R-:W-:Y:S02]  /*1a040*/  IMAD.MOV.U32 R68, RZ, RZ, R25.reuse ;  /* 0x000000ffff447224 */ /* 0x100fe400078e0019 */
[----:B------:R-:W-:Y:S01]  /*1a050*/  IMAD.MOV.U32 R79, RZ, RZ, R25 ;  /* 0x000000ffff4f7224 */ /* 0x000fe200078e0019 */
[----:B------:R-:W-:Y:S02]  /*1a060*/  F2FP.SATFINITE.E4M3.F32.PACK_AB_MERGE_C R181, R60, R5, R181 ;  /* 0x000000053cb5723e */ /* 0x000fe400048070b5 */
[----:B------:R-:W1:Y:S01]  /*1a070*/  MUFU.EX2 R85, R85 ;  /* 0x0000005500557308 */ /* 0x000e620000000800 */
[----:B--2---:R-:W-:-:S01]  /*1a080*/  FADD.FTZ R84, R24, R49 ;  /* 0x0000003118547221 */ /* 0x004fc20000010000 */
[----:B------:R-:W-:-:S06]  /*1a090*/  MOV R60, R25 ;  /* 0x00000019003c7202 */ /* 0x000fcc0000000f00 */
[----:B------:R-:W2:Y:S01]  /*1a0a0*/  MUFU.EX2 R62, R62 ;  /* 0x0000003e003e7308 */ /* 0x000ea20000000800 */
[----:B0-----:R-:W-:-:S07]  /*1a0b0*/  FADD.FTZ R49, R7, R86 ;  /* 0x0000005607317221 */ /* 0x001fce0000010000 */
[----:B------:R-:W0:Y:S01]  /*1a0c0*/  MUFU.EX2 R28, R28 ;  /* 0x0000001c001c7308 */ /* 0x000e220000000800 */
[----:B-1----:R-:W-:-:S07]  /*1a0d0*/  FADD.FTZ R51, R85, R84 ;  /* 0x0000005455337221 */ /* 0x002fce0000010000 */
[----:B------:R-:W1:Y:S01]  /*1a0e0*/  MUFU.EX2 R72, R72 ;  /* 0x0000004800487308 */ /* 0x000e620000000800 */
[----:B--2---:R-:W-:-:S07]  /*1a0f0*/  FADD.FTZ R49, R62, R49 ;  /* 0x000000313e317221 */ /* 0x004fce0000010000 */
[----:B------:R-:W2:Y:S01]  /*1a100*/  MUFU.EX2 R105, R105 ;  /* 0x0000006900697308 */ /* 0x000ea20000000800 */
[----:B0-----:R-:W-:-:S01]  /*1a110*/  FADD.FTZ R84, R28, R51 ;  /* 0x000000331c547221 */ /* 0x001fc20000010000 */
[----:B------:R-:W-:-:S06]  /*1a120*/  IMAD.MOV.U32 R51, RZ, RZ, R25 ;  /* 0x000000ffff337224 */ /* 0x000fcc00078e0019 */
[----:B------:R-:W0:Y:S01]  /*1a130*/  MUFU.EX2 R77, R77 ;  /* 0x0000004d004d7308 */ /* 0x000e220000000800 */
[----:B-1----:R-:W-:-:S07]  /*1a140*/  FADD.FTZ R86, R72, R49 ;  /* 0x0000003148567221 */ /* 0x002fce0000010000 */
[----:B------:R-:W1:Y:S01]  /*1a150*/  MUFU.EX2 R26, R26 ;  /* 0x0000001a001a7308 */ /* 0x000e620000000800 */
[----:B--2---:R-:W-:-:S01]  /*1a160*/  FADD.FTZ R49, R105, R84 ;  /* 0x0000005469317221 */ /* 0x004fc20000010000 */
[----:B------:R-:W-:Y:S02]  /*1a170*/  F2FP.SATFINITE.E4M3.F32.PACK_AB_MERGE_C R182, R105, R28, RZ ;  /* 0x0000001c69b6723e */ /* 0x000fe400048070ff */
[----:B------:R-:W-:Y:S02]  /*1a180*/  MOV R84, R25 ;  /* 0x0000001900547202 */ /* 0x000fe40000000f00 */
[----:B------:R-:W-:Y:S01]  /*1a190*/  F2FP.SATFINITE.E4M3.F32.PACK_AB_MERGE_C R182, R85, R24, R182 ;  /* 0x0000001855b6723e */ /* 0x000fe200048070b6 */
[----:B------:R-:W-:Y:S01]  /*1a1a0*/  IMAD.MOV.U32 R85, RZ, RZ, R25 ;  /* 0x000000ffff557224 */ /* 0x000fe200078e0019 */
[----:B------:R-:W2:Y:S01]  /*1a1b0*/  MUFU.EX2 R21, R21 ;  /* 0x0000001500157308 */ /* 0x000ea20000000800 */
[----:B0-----:R-:W-:-:S01]  /*1a1c0*/  FADD.FTZ R86, R77, R86 ;  /* 0x000000564d567221 */ /* 0x001fc20000010000 */
[----:B------:R-:W-:Y:S01]  /*1a1d0*/  F2FP.SATFINITE.E4M3.F32.PACK_AB_MERGE_C R72, R77, R72, RZ ;  /* 0x000000484d48723e */ /* 0x000fe200048070ff */
[----:B------:R-:W-:Y:S01]  /*1a1e0*/  IMAD.MOV.U32 R77, RZ, RZ, R25 ;  /* 0x000000ffff4d7224 */ /* 0x000fe200078e0019 */
[----:B------:R-:W-:-:S02]  /*1a1f0*/  MOV R24, R25 ;  /* 0x0000001900187202 */ /* 0x000fc40000000f00 */
[----:B------:R-:W-:Y:S01]  /*1a200*/  F2FP.SATFINITE.E4M3.F32.PACK_AB_MERGE_C R183, R62, R7, R72 ;  /* 0x000000073eb7723e */ /* 0x000fe20004807048 */
[----:B------:R-:W-:Y:S01]  /*1a210*/  IMAD.MOV.U32 R62, RZ, RZ, R25 ;  /* 0x000000ffff3e7224 */ /* 0x000fe200078e0019 */
[----:B------:R-:W0:Y:S01]  /*1a220*/  MUFU.EX2 R89, R89 ;  /* 0x0000005900597308 */ /* 0x000e220000000800 */
[----:B-1----:R-:W-:-:S01]  /*1a230*/  FADD.FTZ R6, R26, R49 ;  /* 0x000000311a067221 */ /* 0x002fc20000010000 */
[----:B------:R-:W-:-:S06]  /*1a240*/  MOV R72, R25 ;  /* 0x0000001900487202 */ /* 0x000fcc0000000f00 */
[----:B------:R-:W1:Y:S01]  /*1a250*/  MUFU.EX2 R64, R64 ;  /* 0x0000004000407308 */ /* 0x000e620000000800 */
[----:B--2---:R-:W-:-:S01]  /*1a260*/  FADD.FTZ R37, R21, R86 ;  /* 0x0000005615257221 */ /* 0x004fc20000010000 */
[----:B------:R-:W-:-:S06]  /*1a270*/  IMAD.MOV.U32 R86, RZ, RZ, R25 ;  /* 0x000000ffff567224 */ /* 0x000fcc00078e0019 */
[----:B------:R-:W2:Y:S01]  /*1a280*/  MUFU.EX2 R32, R32 ;  /* 0x0000002000207308 */ /* 0x000ea20000000800 */
[----:B0-----:R-:W-:-:S07]  /*1a290*/  FADD.FTZ R49, R89, R6 ;  /* 0x0000000659317221 */ /* 0x001fce0000010000 */
[----:B------:R-:W0:Y:S01]  /*1a2a0*/  MUFU.EX2 R63, R63 ;  /* 0x0000003f003f7308 */ /* 0x000e220000000800 */
[----:B-1----:R-:W-:-:S07]  /*1a2b0*/  FADD.FTZ R6, R64, R37 ;  /* 0x0000002540067221 */ /* 0x002fce0000010000 */
[----:B------:R-:W1:Y:S01]  /*1a2c0*/  MUFU.EX2 R111, R111 ;  /* 0x0000006f006f7308 */ /* 0x000e620000000800 */
[----:B--2---:R-:W-:-:S01]  /*1a2d0*/  FADD.FTZ R20, R32, R49 ;  /* 0x0000003120147221 */ /* 0x004fc20000010000 */
[----:B------:R-:W-:-:S06]  /*1a2e0*/  IMAD.MOV.U32 R49, RZ, RZ, R25 ;  /* 0x000000ffff317224 */ /* 0x000fcc00078e0019 */
[----:B------:R-:W2:Y:S01]  /*1a2f0*/  MUFU.EX2 R74, R74 ;  /* 0x0000004a004a7308 */ /* 0x000ea20000000800 */
[----:B0-----:R-:W-:-:S07]  /*1a300*/  FADD.FTZ R37, R63, R6 ;  /* 0x000000063f257221 */ /* 0x001fce0000010000 */
[----:B------:R-:W0:Y:S01]  /*1a310*/  MUFU.EX2 R61, R61 ;  /* 0x0000003d003d7308 */ /* 0x000e220000000800 */
[C---:B-1----:R-:W-:Y:S01]  /*1a320*/  F2FP.SATFINITE.E4M3.F32.PACK_AB_MERGE_C R184, R111.reuse, R32, RZ ;  /* 0x000000206fb8723e */ /* 0x042fe200048070ff */
[----:B------:R-:W-:Y:S01]  /*1a330*/  FADD.FTZ R111, R111, R20 ;  /* 0x000000146f6f7221 */ /* 0x000fe20000010000 */
[--C-:B------:R-:W-:Y:S02]  /*1a340*/  IMAD.MOV.U32 R32, RZ, RZ, R25.reuse ;  /* 0x000000ffff207224 */ /* 0x100fe400078e0019 */
[----:B------:R-:W-:Y:S01]  /*1a350*/  F2FP.SATFINITE.E4M3.F32.PACK_AB_MERGE_C R184, R89, R26, R184 ;  /* 0x0000001a59b8723e */ /* 0x000fe200048070b8 */
[----:B------:R-:W-:Y:S02]  /*1a360*/  IMAD.MOV.U32 R26, RZ, RZ, R25 ;  /* 0x000000ffff1a7224 */ /* 0x000fe400078e0019 */
[----:B------:R-:W1:Y:S01]  /*1a370*/  MUFU.EX2 R70, R70 ;  /* 0x0000004600467308 */ /* 0x000e620000000800 */
[----:B--2---:R-:W-:-:S01]  /*1a380*/  FADD.FTZ R20, R74, R37 ;  /* 0x000000254a147221 */ /* 0x004fc20000010000 */
[----:B------:R-:W-:Y:S01]  /*1a390*/  F2FP.SATFINITE.E4M3.F32.PACK_AB_MERGE_C R63, R74, R63, RZ ;  /* 0x0000003f4a3f723e */ /* 0x000fe200048070ff */
[----:B------:R-:W-:-:S03]  /*1a3a0*/  IMAD.MOV.U32 R74, RZ, RZ, R25 ;  /* 0x000000ffff4a7224 */ /* 0x000fc600078e0019 */
[----:B------:R-:W-:Y:S01]  /*1a3b0*/  F2FP.SATFINITE.E4M3.F32.PACK_AB_MERGE_C R185, R64, R21, R63 ;  /* 0x0000001540b9723e */ /* 0x000fe2000480703f */
[----:B------:R-:W-:Y:S01]  /*1a3c0*/  IMAD.MOV.U32 R63, RZ, RZ, R25 ;  /* 0x000000ffff3f7224 */ /* 0x000fe200078e0019 */
[----:B------:R-:W2:Y:S01]  /*1a3d0*/  MUFU.EX2 R30, R30 ;  /* 0x0000001e001e7308 */ /* 0x000ea20000000800 */
[----:B0-----:R-:W-:-:S01]  /*1a3e0*/  FADD.FTZ R15, R61, R20 ;  /* 0x000000143d0f7221 */ /* 0x001fc20000010000 */
[----:B------:R-:W-:-:S06]  /*1a3f0*/  IMAD.MOV.U32 R64, RZ, RZ, R25 ;  /* 0x000000ffff407224 */ /* 0x000fcc00078e0019 */
        /* <DEDUP_REMOVED lines=8> */
[----:B------:R1:W3:Y:S01]  /*1a480*/  MUFU.EX2 R3, R67 ;  /* 0x0000004300037308 */ /* 0x0002e20000000800 */
[C---:B--2---:R-:W-:Y:S01]  /*1a490*/  F2FP.SATFINITE.E4M3.F32.PACK_AB_MERGE_C R65, R78.reuse, R65, RZ ;  /* 0x000000414e41723e */ /* 0x044fe200048070ff */
[----:B------:R-:W-:-:S03]  /*1a4a0*/  FADD.FTZ R78, R78, R15 ;  /* 0x0000000f4e4e7221 */ /* 0x000fc60000010000 */
[----:B------:R-:W-:Y:S01]  /*1a4b0*/  F2FP.SATFINITE.E4M3.F32.PACK_AB_MERGE_C R187, R70, R61, R65 ;  /* 0x0000003d46bb723e */ /* 0x000fe20004807041 */
[----:B------:R-:W-:Y:S02]  /*1a4c0*/  IMAD.MOV.U32 R61, RZ, RZ, R25 ;  /* 0x000000ffff3d7224 */ /* 0x000fe400078e0019 */
[----:B------:R-:W2:Y:S01]  /*1a4d0*/  MUFU.EX2 R113, R113 ;  /* 0x0000007100717308 */ /* 0x000ea20000000800 */
[----:B0-----:R-:W-:-:S01]  /*1a4e0*/  FADD.FTZ R28, R34, R37 ;  /* 0x00000025221c7221 */ /* 0x001fc20000010000 */
[--C-:B------:R-:W-:Y:S02]  /*1a4f0*/  IMAD.MOV.U32 R37, RZ, RZ, R25.reuse ;  /* 0x000000ffff257224 */ /* 0x100fe400078e0019 */
[--C-:B------:R-:W-:Y:S02]  /*1a500*/  IMAD.MOV.U32 R65, RZ, RZ, R25.reuse ;  /* 0x000000ffff417224 */ /* 0x100fe400078e0019 */
[----:B-1----:R-:W-:Y:S02]  /*1a510*/  IMAD.MOV.U32 R67, RZ, RZ, R25 ;  /* 0x000000ffff437224 */ /* 0x002fe400078e0019 */
[----:B------:R-:W0:Y:S01]  /*1a520*/  MUFU.EX2 R76, R76 ;  /* 0x0000004c004c7308 */ /* 0x000e220000000800 */
[----:B---3--:R-:W-:-:S01]  /*1a530*/  FADD.FTZ R15, R3, R78 ;  /* 0x0000004e030f7221 */ /* 0x008fc20000010000 */
[----:B------:R-:W-:Y:S01]  /*1a540*/  IMAD.MOV.U32 R70, RZ, RZ, R25 ;  /* 0x000000ffff467224 */ /* 0x000fe200078e0019 */
[----:B------:R-:W-:-:S05]  /*1a550*/  MOV R78, R25 ;  /* 0x00000019004e7202 */ /* 0x000fca0000000f00 */
[----:B------:R-:W1:Y:S01]  /*1a560*/  MUFU.EX2 R38, R38 ;  /* 0x0000002600267308 */ /* 0x000e620000000800 */
[C---:B--2---:R-:W-:Y:S01]  /*1a570*/  F2FP.SATFINITE.E4M3.F32.PACK_AB_MERGE_C R186, R113.reuse, R34, RZ ;  /* 0x0000002271ba723e */ /* 0x044fe200048070ff */
[----:B------:R-:W-:Y:S01]  /*1a580*/  FADD.FTZ R113, R113, R28 ;  /* 0x0000001c71717221 */ /* 0x000fe20000010000 */
[--C-:B------:R-:W-:Y:S02]  /*1a590*/  IMAD.MOV.U32 R28, RZ, RZ, R25.reuse ;  /* 0x000000ffff1c7224 */ /* 0x100fe400078e0019 */
[----:B------:R-:W-:Y:S01]  /*1a5a0*/  F2FP.SATFINITE.E4M3.F32.PACK_AB_MERGE_C R186, R109, R30, R186 ;  /* 0x0000001e6dba723e */ /* 0x000fe200048070ba */
[----:B------:R-:W-:Y:S01]  /*1a5b0*/  IMAD.MOV.U32 R34, RZ, RZ, R25 ;  /* 0x000000ffff227224 */ /* 0x000fe200078e0019 */
[----:B------:R-:W-:Y:S01]  /*1a5c0*/  MOV R30, R25 ;  /* 0x00000019001e7202 */ /* 0x000fe20000000f00 */
        /* <DEDUP_REMOVED lines=8> */
[----:B------:R0:W3:Y:S01]  /*1a650*/  MUFU.EX2 R29, R53 ;  /* 0x00000035001d7308 */ /* 0x0000e20000000800 */
[C---:B-1----:R-:W-:Y:S01]  /*1a660*/  F2FP.SATFINITE.E4M3.F32.PACK_AB_MERGE_C R45, R82.reuse, R45, RZ ;  /* 0x0000002d522d723e */ /* 0x042fe200048070ff */
[----:B------:R-:W-:-:S03]  /*1a670*/  FADD.FTZ R82, R82, R15 ;  /* 0x0000000f52527221 */ /* 0x000fc60000010000 */
[----:B------:R-:W-:Y:S01]  /*1a680*/  F2FP.SATFINITE.E4M3.F32.PACK_AB_MERGE_C R189, R76, R3, R45 ;  /* 0x000000034cbd723e */ /* 0x000fe2000480702d */
[----:B------:R-:W-:Y:S02]  /*1a690*/  IMAD.MOV.U32 R45, RZ, RZ, R25 ;  /* 0x000000ffff2d7224 */ /* 0x000fe400078e0019 */
[----:B------:R-:W1:Y:S01]  /*1a6a0*/  MUFU.EX2 R121, R121 ;  /* 0x0000007900797308 */ /* 0x000e620000000800 */
[----:B--2---:R-:W-:-:S01]  /*1a6b0*/  FADD.FTZ R14, R40, R27 ;  /* 0x0000001b280e7221 */ /* 0x004fc20000010000 */
[--C-:B0-----:R-:W-:Y:S02]  /*1a6c0*/  IMAD.MOV.U32 R53, RZ, RZ, R25.reuse ;  /* 0x000000ffff357224 */ /* 0x101fe400078e0019 */
[----:B------:R-:W-:-:S04]  /*1a6d0*/  IMAD.MOV.U32 R76, RZ, RZ, R25 ;  /* 0x000000ffff4c7224 */ /* 0x000fc800078e0019 */
[----:B------:R-:W0:Y:S01]  /*1a6e0*/  MUFU.EX2 R80, R80 ;  /* 0x0000005000507308 */ /* 0x000e220000000800 */
[----:B---3--:R-:W-:-:S01]  /*1a6f0*/  FADD.FTZ R15, R29, R82 ;  /* 0x000000521d0f7221 */ /* 0x008fc20000010000 */
[----:B------:R-:W-:-:S06]  /*1a700*/  IMAD.MOV.U32 R82, RZ, RZ, R25 ;  /* 0x000000ffff527224 */ /* 0x000fcc00078e0019 */
        /* <DEDUP_REMOVED lines=8> */
[----:B------:R-:W-:-:S06]  /*1a790*/  IMAD.MOV.U32 R38, RZ, RZ, R25 ;  /* 0x000000ffff267224 */ /* 0x000fcc00078e0019 */
[----:B------:R0:W3:Y:S01]  /*1a7a0*/  MUFU.EX2 R10, R59 ;  /* 0x0000003b000a7308 */ /* 0x0000e20000000800 */
[----:B--2---:R-:W-:-:S07]  /*1a7b0*/  FADD.FTZ R15, R57, R14 ;  /* 0x0000000e390f7221 */ /* 0x004fce0000010000 */
[----:B------:R-:W2:Y:S01]  /*1a7c0*/  MUFU.EX2 R123, R123 ;  /* 0x0000007b007b7308 */ /* 0x000ea20000000800 */
[----:B-1----:R-:W-:-:S01]  /*1a7d0*/  FADD.FTZ R8, R42, R121 ;  /* 0x000000792a087221 */ /* 0x002fc20000010000 */
[----:B0-----:R-:W-:-:S06]  /*1a7e0*/  IMAD.MOV.U32 R59, RZ, RZ, R25 ;  /* 0x000000ffff3b7224 */ /* 0x001fcc00078e0019 */
[----:B------:R0:W1:Y:S01]  /*1a7f0*/  MUFU.EX2 R6, R47 ;  /* 0x0000002f00067308 */ /* 0x0000620000000800 */
[----:B---3--:R-:W-:-:S01]  /*1a800*/  FADD.FTZ R15, R10, R15 ;  /* 0x0000000f0a0f7221 */ /* 0x008fc20000010000 */
[----:B------:R-:W-:-:S04]  /*1a810*/  F2FP.SATFINITE.E4M3.F32.PACK_AB_MERGE_C R57, R10, R57, RZ ;  /* 0x000000390a39723e */ /* 0x000fc800048070ff */
[----:B------:R-:W-:Y:S01]  /*1a820*/  F2FP.SATFINITE.E4M3.F32.PACK_AB_MERGE_C R191, R80, R29, R57 ;  /* 0x0000001d50bf723e */ /* 0x000fe20004807039 */
[----:B------:R-:W-:Y:S01]  /*1a830*/  IMAD.MOV.U32 R29, RZ, RZ, R25 ;  /* 0x000000ffff1d7224 */ /* 0x000fe200078e0019 */
[----:B------:R-:W-:Y:S01]  /*1a840*/  MUFU.EX2 R50, R50 ;  /* 0x0000003200327308 */ /* 0x000fe20000000800 */
[----:B--2---:R-:W-:-:S01]  /*1a850*/  FADD.FTZ R27, R123, R8 ;  /* 0x000000087b1b7221 */ /* 0x004fc20000010000 */
[--C-:B0-----:R-:W-:Y:S02]  /*1a860*/  IMAD.MOV.U32 R47, RZ, RZ, R25.reuse ;  /* 0x000000ffff2f7224 */ /* 0x101fe400078e0019 */
[--C-:B------:R-:W-:Y:S02]  /*1a870*/  IMAD.MOV.U32 R57, RZ, RZ, R25.reuse ;  /* 0x000000ffff397224 */ /* 0x100fe400078e0019 */
[----:B------:R-:W-:Y:S02]  /*1a880*/  IMAD.MOV.U32 R80, RZ, RZ, R25 ;  /* 0x000000ffff507224 */ /* 0x000fe400078e0019 */
[----:B------:R-:W0:Y:S01]  /*1a890*/  MUFU.EX2 R125, R125 ;  /* 0x0000007d007d7308 */ /* 0x000e220000000800 */
[----:B-1----:R-:W-:-:S07]  /*1a8a0*/  FADD.FTZ R14, R6, R15 ;  /* 0x0000000f060e7221 */ /* 0x002fce0000010000 */
[----:B------:R-:W1:Y:S08]  /*1a8b0*/  MUFU.EX2 R31, R31 ;  /* 0x0000001f001f7308 */ /* 0x000e700000000800 */
[----:B------:R-:W2:Y:S01]  /*1a8c0*/  MUFU.EX2 R33, R33 ;  /* 0x0000002100217308 */ /* 0x000ea20000000800 */
[----:B0-----:R-:W-:Y:S01]  /*1a8d0*/  F2FP.SATFINITE.E4M3.F32.PACK_AB_MERGE_C R190, R125, R50, RZ ;  /* 0x000000327dbe723e */ /* 0x001fe200048070ff */
[----:B------:R-:W-:Y:S01]  /*1a8e0*/  FADD.FTZ R50, R50, R27 ;  /* 0x0000001b32327221 */ /* 0x000fe20000010000 */
[----:B------:R-:W-:-:S02]  /*1a8f0*/  IMAD.MOV.U32 R27, RZ, RZ, R25 ;  /* 0x000000ffff1b7224 */ /* 0x000fc400078e0019 */
[----:B------:R-:W-:Y:S01]  /*1a900*/  F2FP.SATFINITE.E4M3.F32.PACK_AB_MERGE_C R190, R123, R42, R190 ;  /* 0x0000002a7bbe723e */ /* 0x000fe200048070be */
[----:B------:R-:W-:-:S01]  /*1a910*/  FADD.FTZ R125, R125, R50 ;  /* 0x000000327d7d7221 */ /* 0x000fc20000010000 */
[----:B------:R-:W-:Y:S01]  /*1a920*/  MOV R42, R25 ;  /* 0x00000019002a7202 */ /* 0x000fe20000000f00 */
[----:B------:R-:W-:Y:S01]  /*1a930*/  MUFU.EX2 R48, R48 ;  /* 0x0000003000307308 */ /* 0x000fe20000000800 */
[----:B-1----:R-:W-:-:S01]  /*1a940*/  FADD.FTZ R14, R31, R14 ;  /* 0x0000000e1f0e7221 */ /* 0x002fc20000010000 */
[----:B------:R-:W-:-:S06]  /*1a950*/  IMAD.MOV.U32 R50, RZ, RZ, R25 ;  /* 0x000000ffff327224 */ /* 0x000fcc00078e0019 */
[----:B------:R-:W0:Y:S01]  /*1a960*/  MUFU.EX2 R129, R129 ;  /* 0x0000008100817308 */ /* 0x000e220000000800 */
[----:B--2---:R-:W-:-:S07]  /*1a970*/  FADD.FTZ R5, R33, R14 ;  /* 0x0000000e21057221 */ /* 0x004fce0000010000 */
[----:B------:R1:W2:Y:S08]  /*1a980*/  MUFU.EX2 R4, R35 ;  /* 0x0000002300047308 */ /* 0x0002b00000000800 */
[----:B------:R-:W3:Y:S01]  /*1a990*/  MUFU.EX2 R52, R52 ;  /* 0x0000003400347308 */ /* 0x000ee20000000800 */
[----:B0-----:R-:W-:Y:S01]  /*1a9a0*/  F2FP.SATFINITE.E4M3.F32.PACK_AB_MERGE_C R192, R129, R48, RZ ;  /* 0x0000003081c0723e */ /* 0x001fe200048070ff */
[----:B-1----:R-:W-:-:S06]  /*1a9b0*/  IMAD.MOV.U32 R35, RZ, RZ, R25 ;  /* 0x000000ffff237224 */ /* 0x002fcc00078e0019 */
[----:B------:R-:W0:Y:S01]  /*1a9c0*/  MUFU.EX2 R127, R127 ;  /* 0x0000007f007f7308 */ /* 0x000e220000000800 */
[C---:B--2---:R-:W-:Y:S01]  /*1a9d0*/  F2FP.SATFINITE.E4M3.F32.PACK_AB_MERGE_C R33, R4.reuse, R33, RZ ;  /* 0x000000210421723e */ /* 0x044fe200048070ff */
[----:B------:R-:W-:-:S03]  /*1a9e0*/  FADD.FTZ R4, R4, R5 ;  /* 0x0000000504047221 */ /* 0x000fc60000010000 */
[----:B------:R-:W-:Y:S01]  /*1a9f0*/  F2FP.SATFINITE.E4M3.F32.PACK_AB_MERGE_C R193, R31, R6, R33 ;  /* 0x000000061fc1723e */ /* 0x000fe20004807021 */
[----:B------:R-:W-:Y:S02]  /*1aa00*/  IMAD.MOV.U32 R31, RZ, RZ, R25 ;  /* 0x000000ffff1f7224 */ /* 0x000fe400078e0019 */
[----:B------:R-:W1:Y:S01]  /*1aa10*/  MUFU.EX2 R115, R115 ;  /* 0x0000007300737308 */ /* 0x000e620000000800 */
[----:B---3--:R-:W-:-:S01]  /*1aa20*/  FADD.FTZ R10, R52, R125 ;  /* 0x0000007d340a7221 */ /* 0x008fc20000010000 */
[----:B------:R-:W-:-:S06]  /*1aa30*/  IMAD.MOV.U32 R33, RZ, RZ, R25 ;  /* 0x000000ffff217224 */ /* 0x000fcc00078e0019 */
[----:B------:R-:W2:Y:S01]  /*1aa40*/  MUFU.EX2 R8, R117 ;  /* 0x0000007500087308 */ /* 0x000ea20000000800 */
[C---:B0-----:R-:W-:Y:S01]  /*1aa50*/  F2FP.SATFINITE.E4M3.F32.PACK_AB_MERGE_C R192, R127.reuse, R52, R192 ;  /* 0x000000347fc0723e */ /* 0x041fe200048070c0 */
[----:B------:R-:W-:Y:S01]  /*1aa60*/  FADD.FTZ R127, R127, R10 ;  /* 0x0000000a7f7f7221 */ /* 0x000fe20000010000 */
[----:B------:R-:W-:-:S03]  /*1aa70*/  IMAD.MOV.U32 R52, RZ, RZ, R25 ;  /* 0x000000ffff347224 */ /* 0x000fc600078e0019 */
[----:B------:R-:W-:Y:S02]  /*1aa80*/  FADD.FTZ R48, R48, R127 ;  /* 0x0000007f30307221 */ /* 0x000fe40000010000 */
[----:B------:R-:W-:Y:S01]  /*1aa90*/  MUFU.EX2 R36, R36 ;  /* 0x0000002400247308 */ /* 0x000fe20000000800 */
[----:B-1----:R-:W-:-:S01]  /*1aaa0*/  FADD.FTZ R5, R115, R4 ;  /* 0x0000000473057221 */ /* 0x002fc20000010000 */
[----:B------:R-:W-:Y:S01]  /*1aab0*/  FADD.FTZ R129, R129, R48 ;  /* 0x0000003081817221 */ /* 0x000fe20000010000 */
[----:B------:R-:W-:-:S05]  /*1aac0*/  MOV R48, R25 ;  /* 0x0000001900307202 */ /* 0x000fca0000000f00 */
[----:B------:R-:W0:Y:S01]  /*1aad0*/  MUFU.EX2 R133, R133 ;  /* 0x0000008500857308 */ /* 0x000e220000000800 */
[----:B--2---:R-:W-:-:S01]  /*1aae0*/  FADD.FTZ R4, R8, R5 ;  /* 0x0000000508047221 */ /* 0x004fc20000010000 */
[----:B------:R-:W-:-:S05]  /*1aaf0*/  VIADD R5, R147, 0xfffffffe ;  /* 0xfffffffe93057836 */ /* 0x000fca0000000000 */
[----:B------:R-:W-:Y:S01]  /*1ab00*/  ISETP.GE.AND P1, PT, R5, R201, PT ;  /* 0x000000c90500720c */ /* 0x000fe20003f26270 */
[----:B------:R-:W1:Y:S08]  /*1ab10*/  MUFU.EX2 R44, R44 ;  /* 0x0000002c002c7308 */ /* 0x000e700000000800 */
[----:B------:R-:W-:Y:S01]  /*1ab20*/  MUFU.EX2 R119, R119 ;  /* 0x0000007700777308 */ /* 0x000fe20000000800 */
[----:B0-----:R-:W-:-:S07]  /*1ab30*/  F2FP.SATFINITE.E4M3.F32.PACK_AB_MERGE_C R7, R133, R36, RZ ;  /* 0x000000248507723e */ /* 0x001fce00048070ff */
[----:B------:R0:W2:Y:S01]  /*1ab40*/  MUFU.EX2 R10, R43 ;  /* 0x0000002b000a7308 */ /* 0x0000a20000000800 */
[----:B-1----:R-:W-:-:S01]  /*1ab50*/  FADD.FTZ R14, R44, R129 ;  /* 0x000000812c0e7221 */ /* 0x002fc20000010000 */
[C---:B------:R-:W-:Y:S01]  /*1ab60*/  F2FP.SATFINITE.E4M3.F32.PACK_AB_MERGE_C R194, R131.reuse, R44, R7 ;  /* 0x0000002c83c2723e */ /* 0x040fe20004807007 */
[----:B------:R-:W-:Y:S02]  /*1ab70*/  IMAD.MOV.U32 R44, RZ, RZ, R25 ;  /* 0x000000ffff2c7224 */ /* 0x000fe400078e0019 */
[----:B------:R-:W-:-:S04]  /*1ab80*/  FADD.FTZ R131, R131, R14 ;  /* 0x0000000e83837221 */ /* 0x000fc80000010000 */
[----:B------:R-:W-:Y:S01]  /*1ab90*/  FADD.FTZ R36, R36, R131 ;  /* 0x0000008324247221 */ /* 0x000fe20000010000 */
[----:B0-----:R-:W-:Y:S01]  /*1aba0*/  IMAD.MOV.U32 R43, RZ, RZ, R25 ;  /* 0x000000ffff2b7224 */ /* 0x001fe200078e0019 */
[----:B--2---:R-:W-:Y:S01]  /*1abb0*/  F2FP.SATFINITE.E4M3.F32.PACK_AB_MERGE_C R3, R10, R119, RZ ;  /* 0x000000770a03723e */ /* 0x004fe200048070ff */
[----:B------:R-:W-:-:S03]  /*1abc0*/  FADD.FTZ R119, R119, R4 ;  /* 0x0000000477777221 */ /* 0x000fc60000010000 */
[----:B------:R-:W-:Y:S01]  /*1abd0*/  F2FP.SATFINITE.E4M3.F32.PACK_AB_MERGE_C R195, R8, R115, R3 ;  /* 0x0000007308c3723e */ /* 0x000fe20004807003 */
[----:B------:R-:W-:-:S01]  /*1abe0*/  FADD.FTZ R3, R133, R36 ;  /* 0x0000002485037221 */ /* 0x000fc20000010000 */
[----:B------:R-:W-:Y:S01]  /*1abf0*/  FADD.FTZ R4, R10, R119 ;  /* 0x000000770a047221 */ /* 0x000fe20000010000 */
[----:B------:R-:W-:Y:S01]  /*1ac00*/  MOV R36, R25 ;  /* 0x0000001900247202 */ /* 0x000fe20000000f00 */
[----:B------:R-:W-:Y:S06]  /*1ac10*/  @!P1 BRA `(.L_x_478) ;  /* 0x0000003400189947 */ /* 0x000fec0003800000 */
[----:B------:R-:W-:Y:S01]  /*1ac20*/  IMAD.MOV.U32 R6, RZ, RZ, R12 ;  /* 0x000000ffff067224 */ /* 0x000fe200078e000c */
[----:B------:R-:W-:Y:S01]  /*1ac30*/  MOV R9, R148 ;  /* 0x0000009400097202 */ /* 0x000fe20000000f00 */
[----:B------:R-:W-:Y:S01]  /*1ac40*/  IMAD.MOV.U32 R7, RZ, RZ, R11 ;  /* 0x000000ffff077224 */ /* 0x000fe200078e000b */
[----:B------:R-:W-:Y:S01]  /*1ac50*/  CS2R R86, SRZ ;  /* 0x0000000000567805 */ /* 0x000fe2000001ff00 */
[----:B------:R-:W-:Y:S01]  /*1ac60*/  IMAD.MOV.U32 R8, RZ, RZ, R198 ;  /* 0x000000ffff087224 */ /* 0x000fe200078e00c6 */
        /* <DEDUP_REMOVED lines=30> */
[----:B------:R-:W-:-:S07]  /*1ae50*/  CS2R R24, SRZ ;  /* 0x0000000000187805 */ /* 0x000fce000001ff00 */
.L_x_489:
[----:B------:R-:W-:Y:S01]  /*1ae60*/  ISETP.NE.AND P1, PT, R9, 0x1, PT ;  /* 0x000000010900780c */ /* 0x000fe20003f25270 */
[----:B------:R-:W-:Y:S05]  /*1ae70*/  YIELD ;  /* 0x0000000000007946 */ /* 0x000fea0003800000 */
[----:B------:R-:W-:Y:S02]  /*1ae80*/  SEL R11, RZ, 0x1, P1 ;  /* 0x00000001ff0b7807 */ /* 0x000fe40000800000 */
[----:B------:R-:W-:Y:S02]  /*1ae90*/  ISETP.NE.AND P1, PT, R202, RZ, PT ;  /* 0x000000ffca00720c */ /* 0x000fe40003f25270 */
[----:B------:R-:W-:-:S11]  /*1aea0*/  LOP3.LUT R198, R8, R11, RZ, 0x3c, !PT ;  /* 0x0000000b08c67212 */ /* 0x000fd600078e3cff */
[----:B------:R-:W-:Y:S05]  /*1aeb0*/  @P1 BRA `(.L_x_479) ;  /* 0x00000000003c1947 */ /* 0x000fea0003800000 */
[----:B------:R-:W-:Y:S05]  /*1aec0*/  @!P0 BRA `(.L_x_480) ;  /* 0x0000000000048947 */ /* 0x000fea0003800000 */
[----:B------:R-:W-:Y:S01]  /*1aed0*/  BPT.TRAP 0x1 ;  /* 0x000000040000795c */ /* 0x000fe20000300000 */
.L_x_480:
[----:B------:R-:W-:-:S05]  /*1aee0*/  VIADD R10, R9, 0x1 ;  /* 0x00000001090a7836 */ /* 0x000fca0000000000 */
[----:B------:R-:W-:-:S04]  /*1aef0*/  ISETP.NE.AND P2, PT, R10, 0x2, PT ;  /* 0x000000020a00780c */ /* 0x000fc80003f45270 */
[----:B------:R-:W-:Y:S02]  /*1af00*/  SEL R11, R10, RZ, P2 ;  /* 0x000000ff0a0b7207 */ /* 0x000fe40001000000 */
[----:B------:R-:W-:-:S03]  /*1af10*/  SHF.L.U32 R10, R198, 0x1f, RZ ;  /* 0x0000001fc60a7819 */ /* 0x000fc600000006ff */
[----:B------:R-:W-:-:S04]  /*1af20*/  IMAD R11, R11, 0x8, R16 ;  /* 0x000000080b0b7824 */ /* 0x000fc800078e0210 */
[----:B------:R0:W1:Y:S01]  /*1af30*/  SYNCS.PHASECHK.TRANS64.TRYWAIT P2, [R11+URZ+0x29830], R10 ;  /* 0x0298300a0b0075a7 */ /* 0x000062000804017f */
[----:B------:R-:W-:Y:S05]  /*1af40*/  @!P0 BRA `(.L_x_481) ;  /* 0x0000000000048947 */ /* 0x000fea0003800000 */
[----:B------:R-:W-:Y:S01]  /*1af50*/  BPT.TRAP 0x1 ;  /* 0x000000040000795c */ /* 0x000fe20000300000 */
.L_x_481:
[----:B------:R-:W-:Y:S04]  /*1af60*/  BSSY B0, `(.L_x_479) ;  /* 0x0000004000007945 */ /* 0x000fe80003800000 */
[----:B-1----:R-:W-:Y:S05]  /*1af70*/  @P2 BRA `(.L_x_482) ;  /* 0x0000000000082947 */ /* 0x002fea0003800000 */
[----:B------:R-:W1:Y:S02]  /*1af80*/  SYNCS.PHASECHK.TRANS64.TRYWAIT P2, [R11+URZ+0x29830], R10 ;  /* 0x0298300a0b0075a7 */ /* 0x000e64000804017f */
[----:B-1----:R-:W-:Y:S05]  /*1af90*/  @!P2 BRA `(.L_x_483) ;  /* 0x000000f40018a947 */ /* 0x002fea0003800000 */
.L_x_482:
[----:B------:R-:W-:Y:S05]  /*1afa0*/  BSYNC B0 ;  /* 0x0000000000007941 */ /* 0x000fea0003800000 */
.L_x_479:
[----:B01----:R-:W0:Y:S01]  /*1afb0*/  S2R R10, SR_TID.X ;  /* 0x00000000000a7919 */ /* 0x003e220000002100 */
[----:B------:R-:W-:Y:S05]  /*1afc0*/  WARPSYNC.ALL ;  /* 0x0000000000007948 */ /* 0x000fea0003800000 */
[----:B------:R-:W-:Y:S01]  /*1afd0*/  MOV R13, 0x80000020 ;  /* 0x80000020000d7802 */ /* 0x000fe20000000f00 */
[----:B------:R-:W-:Y:S01]  /*1afe0*/  UMOV UR20, UR28 ;  /* 0x0000001c00147c82 */ /* 0x000fe20008000000 */
[----:B------:R-:W-:Y:S01]  /*1aff0*/  UMOV UR21, UR29 ;  /* 0x0000001d00157c82 */ /* 0x000fe20008000000 */
[----:B------:R-:W-:Y:S01]  /*1b000*/  IMAD.MOV.U32 R89, RZ, RZ, -0x7fffffe0 ;  /* 0x80000020ff597424 */ /* 0x000fe200078e00ff */
[----:B------:R-:W-:Y:S01]  /*1b010*/  R2UR UR23, R13 ;  /* 0x000000000d1772ca */ /* 0x000fe200000e0000 */
[----:B------:R-:W-:Y:S01]  /*1b020*/  UMOV UR24, UR28 ;  /* 0x0000001c00187c82 */ /* 0x000fe20008000000 */
[----:B------:R-:W-:Y:S01]  /*1b030*/  UMOV UR25, UR29 ;  /* 0x0000001d00197c82 */ /* 0x000fe20008000000 */
[----:B------:R-:W-:Y:S01]  /*1b040*/  IMAD.MOV.U32 R15, RZ, RZ, -0x7fffffe0 ;  /* 0x80000020ff0f7424 */ /* 0x000fe200078e00ff */
[----:B------:R-:W-:Y:S01]  /*1b050*/  R2UR UR27, R89 ;  /* 0x00000000591b72ca */ /* 0x000fe200000e0000 */
[----:B------:R-:W-:Y:S01]  /*1b060*/  UMOV UR32, UR28 ;  /* 0x0000001c00207c82 */ /* 0x000fe20008000000 */
[----:B------:R-:W-:Y:S01]  /*1b070*/  MOV R21, 0x80000020 ;  /* 0x8000002000157802 */ /* 0x000fe20000000f00 */
[----:B------:R-:W-:Y:S01]  /*1b080*/  UMOV UR33, UR29 ;  /* 0x0000001d00217c82 */ /* 0x000fe20008000000 */
[----:B------:R-:W-:Y:S01]  /*1b090*/  R2UR UR31, R15 ;  /* 0x000000000f1f72ca */ /* 0x000fe200000e0000 */
[----:B------:R-:W-:Y:S01]  /*1b0a0*/  UMOV UR44, UR28 ;  /* 0x0000001c002c7c82 */ /* 0x000fe20008000000 */
[----:B------:R-:W-:Y:S01]  /*1b0b0*/  R2UR UR35, R21 ;  /* 0x00000000152372ca */ /* 0x000fe200000e0000 */
[----:B------:R-:W-:Y:S01]  /*1b0c0*/  UMOV UR45, UR29 ;  /* 0x0000001d002d7c82 */ /* 0x000fe20008000000 */
[----:B------:R-:W-:Y:S01]  /*1b0d0*/  R2UR UR47, R89 ;  /* 0x00000000592f72ca */ /* 0x000fe200000e0000 */
[----:B------:R-:W-:Y:S01]  /*1b0e0*/  IMAD.MOV.U32 R21, RZ, RZ, -0x7fffffe0 ;  /* 0x80000020ff157424 */ /* 0x000fe200078e00ff */
[----:B------:R-:W-:Y:S01]  /*1b0f0*/  R2UR UR51, R15 ;  /* 0x000000000f3372ca */ /* 0x000fe200000e0000 */
[----:B------:R-:W-:-:S02]  /*1b100*/  IMAD.MOV.U32 R15, RZ, RZ, -0x7fffffe0 ;  /* 0x80000020ff0f7424 */ /* 0x000fc400078e00ff */
[----:B------:R-:W-:Y:S01]  /*1b110*/  IMAD.MOV.U32 R13, RZ, RZ, -0x7fffffe0 ;  /* 0x80000020ff0d7424 */ /* 0x000fe200078e00ff */
[----:B0-----:R-:W-:Y:S01]  /*1b120*/  SHF.R.U32.HI R11, RZ, 0x7, R10 ;  /* 0x00000007ff0b7819 */ /* 0x001fe2000001160a */
[----:B------:R-:W-:-:S04]  /*1b130*/  VIADD R10, R9, 0x1 ;  /* 0x00000001090a7836 */ /* 0x000fc80000000000 */
[----:B------:R-:W-:-:S05]  /*1b140*/  VIADD R11, R11, 0x8 ;  /* 0x000000080b0b7836 */ /* 0x000fca0000000000 */
[----:B------:R0:W-:Y:S01]  /*1b150*/  BAR.SYNC.DEFER_BLOCKING R11, 0x100 ;  /* 0x0004000b0000751d */ /* 0x0001e20000010000 */
[----:B------:R-:W-:-:S04]  /*1b160*/  ISETP.NE.AND P2, PT, R10, 0x2, PT ;  /* 0x000000020a00780c */ /* 0x000fc80003f45270 */
[----:B------:R-:W-:-:S05]  /*1b170*/  SEL R10, R10, RZ, P2 ;  /* 0x000000ff0a0a7207 */ /* 0x000fca0001000000 */
[----:B------:R-:W-:-:S04]  /*1b180*/  IMAD R12, R10, 0x780, R0 ;  /* 0x000007800a0c7824 */ /* 0x000fc800078e0200 */
[C---:B------:R-:W-:Y:S01]  /*1b190*/  VIADD R88, R12.reuse, 0x80 ;  /* 0x000000800c587836 */ /* 0x040fe20000000000 */
[C---:B------:R-:W-:Y:S01]  /*1b1a0*/  R2UR UR22, R12.reuse ;  /* 0x000000000c1672ca */ /* 0x040fe200000e0000 */
[C---:B------:R-:W-:Y:S02]  /*1b1b0*/  VIADD R14, R12.reuse, 0x100 ;  /* 0x000001000c0e7836 */ /* 0x040fe40000000000 */
[----:B------:R-:W-:Y:S01]  /*1b1c0*/  VIADD R20, R12, 0x180 ;  /* 0x000001800c147836 */ /* 0x000fe20000000000 */
[----:B------:R-:W-:Y:S01]  /*1b1d0*/  R2UR UR26, R88 ;  /* 0x00000000581a72ca */ /* 0x000fe200000e0000 */
[----:B------:R-:W-:Y:S01]  /*1b1e0*/  VIADD R88, R12, 0x200 ;  /* 0x000002000c587836 */ /* 0x000fe20000000000 */
[----:B------:R-:W-:Y:S01]  /*1b1f0*/  R2UR UR30, R14 ;  /* 0x000000000e1e72ca */ /* 0x000fe200000e0000 */
[----:B------:R-:W-:Y:S01]  /*1b200*/  VIADD R14, R12, 0x2 ;  /* 0x000000020c0e7836 */ /* 0x000fe20000000000 */
[----:B------:R-:W-:Y:S01]  /*1b210*/  R2UR UR34, R20 ;  /* 0x00000000142272ca */ /* 0x000fe200000e0000 */
[----:B------:R-:W-:Y:S01]  /*1b220*/  WARPGROUP.ARRIVE ;  /* 0x00000000000079c5 */ /* 0x000fe20000000000 */
[----:B------:R-:W-:Y:S01]  /*1b230*/  R2UR UR46, R88 ;  /* 0x00000000582e72ca */ /* 0x000fe200000e0000 */
[----:B------:R-:W-:Y:S01]  /*1b240*/  VIADD R20, R12, 0x82 ;  /* 0x000000820c147836 */ /* 0x000fe20000000000 */
[----:B------:R-:W-:Y:S01]  /*1b250*/  R2UR UR50, R14 ;  /* 0x000000000e3272ca */ /* 0x000fe200000e0000 */
[----:B------:R-:W-:-:S02]  /*1b260*/  VIADD R14, R12, 0x102 ;  /* 0x000001020c0e7836 */ /* 0x000fc40000000000 */
[----:B------:R-:W-:Y:S01]  /*1b270*/  QGMMA.64x32x32.F32.E4M3.E4M3 R152, gdesc[UR20], RZ, !UPT, gsb0 ;  /* 0x00600000149879f3 */ /* 0x000fe2000c0008ff */
[----:B------:R-:W-:Y:S01]  /*1b280*/  R2UR UR22, R20 ;  /* 0x00000000141672ca */ /* 0x000fe200000e0000 */
[----:B------:R-:W-:Y:S01]  /*1b290*/  UMOV UR20, UR48 ;  /* 0x0000003000147c82 */ /* 0x000fe20008000000 */
[----:B------:R-:W-:Y:S01]  /*1b2a0*/  R2UR UR23, R21 ;  /* 0x00000000151772ca */ /* 0x000fe200000e0000 */
[----:B------:R-:W-:Y:S01]  /*1b2b0*/  UMOV UR21, UR49 ;  /* 0x0000003100157c82 */ /* 0x000fe20008000000 */
[----:B------:R-:W-:Y:S02]  /*1b2c0*/  WARPGROUP.DEPBAR.LE gsb0, 0x0 ;  /* 0x00008000000079c5 */ /* 0x000fe40000010000 */
        /* <DEDUP_REMOVED lines=10> */
[----:B------:R-:W-:Y:S03]  /*1b370*/  QGMMA.64x32x32.F32.E4M3.E4M3 R120, gdesc[UR28], RZ, !UPT, gsb0 ;  /* 0x006000001c7879f3 */ /* 0x000fe6000c0008ff */
        /* <DEDUP_REMOVED lines=17> */
[----:B------:R-:W-:-:S03]  /*1b490*/  IMAD.MOV.U32 R15, RZ, RZ, -0x7fffffe0 ;  /* 0x80000020ff0f7424 */ /* 0x000fc600078e00ff */
[----:B------:R-:W-:Y:S02]  /*1b4a0*/  R2UR UR6, R14 ;  /* 0x000000000e0672ca */ /* 0x000fe400000e0000 */
[----:B------:R-:W-:Y:S01]  /*1b4b0*/  R2UR UR7, R15 ;  /* 0x000000000f0772ca */ /* 0x000fe200000e0000 */
[----:B------:R-:W-:Y:S01]  /*1b4c0*/  IMAD.MOV.U32 R15, RZ, RZ, -0x7fffffe0 ;  /* 0x80000020ff0f7424 */ /* 0x000fe200078e00ff */
[----:B------:R-:W-:Y:S01]  /*1b4d0*/  IADD3 R14, R12, 0x300, RZ ;  /* 0x000003000c0e7810 */ /* 0x000fe20007ffe0ff */
        /* <DEDUP_REMOVED lines=38> */
[----:B------:R-:W-:-:S03]  /*1b740*/  IMAD.MOV.U32 R15, RZ, RZ, -0x7fffffe0 ;  /* 0x80000020ff0f7424 */ /* 0x000fc600078e00ff */
[----:B------:R-:W-:Y:S01]  /*1b750*/  R2UR UR10, R14 ;  /* 0x000000000e0a72ca */ /* 0x000fe200000e0000 */
[----:B------:R-:W-:Y:S01]  /*1b760*/  VIADD R14, R12, 0x302 ;  /* 0x000003020c0e7836 */ /* 0x000fe20000000000 */
[----:B------:R-:W-:Y:S01]  /*1b770*/  R2UR UR11, R15 ;  /* 0x000000000f0b72ca */ /* 0x000fe200000e0000 */
[----:B------:R-:W-:Y:S01]  /*1b780*/  IMAD.MOV.U32 R15, RZ, RZ, -0x7fffffe0 ;  /* 0x80000020ff0f7424 */ /* 0x000fe200078e00ff */
        /* <DEDUP_REMOVED lines=38> */
[----:B------:R-:W-:-:S04]  /*1b9f0*/  IADD3 R14, R12, 0x500, RZ ;  /* 0x000005000c0e7810 */ /* 0x000fc80007ffe0ff */
        /* <DEDUP_REMOVED lines=66> */
[C---:B------:R-:W-:Y:S01]  /*1be20*/  VIADD R14, R12.reuse, 0x682 ;  /* 0x000006820c0e7836 */ /* 0x040fe20000000000 */
[----:B------:R-:W-:Y:S01]  /*1be30*/  IADD3 R12, R12, 0x702, RZ ;  /* 0x000007020c0c7810 */ /* 0x000fe20007ffe0ff */
        /* <DEDUP_REMOVED lines=31> */
[----:B0-----:R-:W-:Y:S05]  /*1c030*/  @P1 BRA `(.L_x_484) ;  /* 0x0000000000281947 */ /* 0x001fea0003800000 */
[----:B------:R-:W-:Y:S05]  /*1c040*/  @!P0 BRA `(.L_x_485) ;  /* 0x0000000000048947 */ /* 0x000fea0003800000 */
[----:B------:R-:W-:Y:S01]  /*1c050*/  BPT.TRAP 0x1 ;  /* 0x000000040000795c */ /* 0x000fe20000300000 */
.L_x_485:
[----:B------:R-:W-:Y:S01]  /*1c060*/  SHF.L.U32 R8, R8, 0x1f, RZ ;  /* 0x0000001f08087819 */ /* 0x000fe200000006ff */
[----:B------:R-:W-:-:S04]  /*1c070*/  IMAD R11, R9, 0x8, R16 ;  /* 0x00000008090b7824 */ /* 0x000fc800078e0210 */
[----:B------:R0:W1:Y:S01]  /*1c080*/  SYNCS.PHASECHK.TRANS64.TRYWAIT P1, [R11+URZ+0x29850], R8 ;  /* 0x029850080b0075a7 */ /* 0x000062000802017f */
[----:B------:R-:W-:Y:S05]  /*1c090*/  @!P0 BRA `(.L_x_486) ;  /* 0x0000000000048947 */ /* 0x000fea0003800000 */
[----:B------:R-:W-:Y:S01]  /*1c0a0*/  BPT.TRAP 0x1 ;  /* 0x000000040000795c */ /* 0x000fe20000300000 */
.L_x_486:
[----:B-1----:R-:W-:Y:S05]  /*1c0b0*/  @P1 BRA `(.L_x_484) ;  /* 0x0000000000081947 */ /* 0x002fea0003800000 */
[----:B------:R-:W1:Y:S02]  /*1c0c0*/  SYNCS.PHASECHK.TRANS64.TRYWAIT P1, [R11+URZ+0x29850], R8 ;  /* 0x029850080b0075a7 */ /* 0x000e64000802017f */
[----:B-1----:R-:W-:Y:S05]  /*1c0d0*/  @!P1 BRA `(.L_x_487) ;  /* 0x000000e000dc9947 */ /* 0x002fea0003800000 */
.L_x_484:
[----:B01----:R-:W-:Y:S01]  /*1c0e0*/  VIADD R8, R16, 0x400 ;  /* 0x0000040010087836 */ /* 0x003fe20000000000 */
[----:B------:R-:W-:Y:S05]  /*1c0f0*/  WARPSYNC.ALL ;  /* 0x0000000000007948 */ /* 0x000fea0003800000 */
[----:B------:R-:W-:Y:S01]  /*1c100*/  SHF.R.U32.HI R8, RZ, 0x4, R8 ;  /* 0x00000004ff087819 */ /* 0x000fe20000011608 */
[----:B------:R-:W-:Y:S01]  /*1c110*/  IMAD.MOV.U32 R13, RZ, RZ, -0x3ffffff0 ;  /* 0xc0000010ff0d7424 */ /* 0x000fe200078e00ff */
[----:B------:R-:W-:Y:S01]  /*1c120*/  WARPGROUP.ARRIVE ;  /* 0x00000000000079c5 */ /* 0x000fe20000000000 */
[----:B------:R-:W-:Y:S02]  /*1c130*/  MOV R15, 0xc0000010 ;  /* 0xc0000010000f7802 */ /* 0x000fe40000000f00 */
[----:B------:R-:W-:-:S02]  /*1c140*/  LOP3.LUT R8, R8, 0x3fff, RZ, 0xc0, !PT ;  /* 0x00003fff08087812 */ /* 0x000fc400078ec0ff */
[----:B------:R-:W-:Y:S02]  /*1c150*/  R2UR UR7, R13 ;  /* 0x000000000d0772ca */ /* 0x000fe400000e0000 */
[----:B------:R-:W-:Y:S02]  /*1c160*/  LOP3.LUT R8, R8, 0x10000, RZ, 0xfc, !PT ;  /* 0x0001000008087812 */ /* 0x000fe400078efcff */
[----:B------:R-:W-:-:S03]  /*1c170*/  FMNMX.FTZ R11, R154, R6, !PT ;  /* 0x000000069a0b7209 */ /* 0x000fc60007810000 */
[----:B------:R-:W-:Y:S01]  /*1c180*/  IMAD R12, R9, 0x500, R8 ;  /* 0x00000500090c7824 */ /* 0x000fe200078e0208 */
[----:B------:R-:W-:Y:S02]  /*1c190*/  FMNMX.FTZ R8, R152, R7, !PT ;  /* 0x0000000798087209 */ /* 0x000fe40007810000 */
[----:B------:R-:W-:Y:S01]  /*1c1a0*/  FMNMX.FTZ R11, R155, R11, !PT ;  /* 0x0000000b9b0b7209 */ /* 0x000fe20007810000 */
[C---:B------:R-:W-:Y:S01]  /*1c1b0*/  VIADD R14, R12.reuse, 0x100 ;  /* 0x000001000c0e7836 */ /* 0x040fe20000000000 */
[----:B------:R-:W-:Y:S02]  /*1c1c0*/  R2UR UR6, R12 ;  /* 0x000000000c0672ca */ /* 0x000fe400000e0000 */
[----:B------:R-:W-:Y:S02]  /*1c1d0*/  FMNMX.FTZ R8, R153, R8, !PT ;  /* 0x0000000899087209 */ /* 0x000fe40007810000 */
[----:B------:R-:W-:Y:S02]  /*1c1e0*/  FMNMX.FTZ R11, R158, R11, !PT ;  /* 0x0000000b9e0b7209 */ /* 0x000fe40007810000 */
[----:B------:R-:W-:-:S02]  /*1c1f0*/  FMNMX.FTZ R8, R156, R8, !PT ;  /* 0x000000089c087209 */ /* 0x000fc40007810000 */
[----:B------:R-:W-:Y:S02]  /*1c200*/  FMNMX.FTZ R11, R159, R11, !PT ;  /* 0x0000000b9f0b7209 */ /* 0x000fe40007810000 */
[----:B------:R-:W-:Y:S02]  /*1c210*/  FMNMX.FTZ R8, R157, R8, !PT ;  /* 0x000000089d087209 */ /* 0x000fe40007810000 */
[----:B------:R-:W-:Y:S01]  /*1c220*/  FMNMX.FTZ R11, R162, R11, !PT ;  /* 0x0000000ba20b7209 */ /* 0x000fe20007810000 */
[----:B------:R-:W-:Y:S01]  /*1c230*/  QGMMA.64x128x32.F32.E4M3.E4M3 R24, R176, gdesc[UR4], R24, gsb0 ;  /* 0x01e00004b0187df3 */ /* 0x000fe20008000818 */
[----:B------:R-:W-:Y:S01]  /*1c240*/  R2UR UR6, R14 ;  /* 0x000000000e0672ca */ /* 0x000fe200000e0000 */
[----:B------:R-:W-:Y:S01]  /*1c250*/  VIADD R14, R12, 0x200 ;  /* 0x000002000c0e7836 */ /* 0x000fe20000000000 */
[----:B------:R-:W-:Y:S01]  /*1c260*/  R2UR UR7, R15 ;  /* 0x000000000f0772ca */ /* 0x000fe200000e0000 */
[----:B------:R-:W-:Y:S01]  /*1c270*/  IMAD.MOV.U32 R15, RZ, RZ, -0x3ffffff0 ;  /* 0xc0000010ff0f7424 */ /* 0x000fe200078e00ff */
        /* <DEDUP_REMOVED lines=68> */
[----:B------:R-:W-:Y:S01]  /*1c6c0*/  FMNMX.FTZ R8, R100, R8, !PT ;  /* 0x0000000864087209 */ /* 0x000fe20007810000 */
[----:B------:R-:W-:Y:S02]  /*1c6d0*/  WARPGROUP.DEPBAR.LE gsb0, 0x0 ;  /* 0x00008000000079c5 */ /* 0x000fe40000010000 */
[----:B------:R-:W-:Y:S01]  /*1c6e0*/  WARPGROUP.ARRIVE ;  /* 0x00000000000079c5 */ /* 0x000fe20000000000 */
[----:B------:R-:W-:-:S05]  /*1c6f0*/  FMNMX.FTZ R8, R101, R8, !PT ;  /* 0x0000000865087209 */ /* 0x000fca0007810000 */
[----:B------:R-:W0:Y:S01]  /*1c700*/  S2R R179, SR_TID.X ;  /* 0x0000000000b37919 */ /* 0x000e220000002100 */
[----:B------:R-:W-:Y:S01]  /*1c710*/  FMNMX.FTZ R11, R103, R11, !PT ;  /* 0x0000000b670b7209 */ /* 0x000fe20007810000 */
[----:B------:R-:W-:Y:S01]  /*1c720*/  QGMMA.64x128x32.F32.E4M3.E4M3 R24, R180, gdesc[UR4], R24, gsb0 ;  /* 0x01e00004b4187df3 */ /* 0x000fe20008000818 */
[----:B------:R-:W-:Y:S01]  /*1c730*/  R2UR UR6, R14 ;  /* 0x000000000e0672ca */ /* 0x000fe200000e0000 */
[C---:B------:R-:W-:Y:S01]  /*1c740*/  VIADD R14, R12.reuse, 0x300 ;  /* 0x000003000c0e7836 */ /* 0x040fe20000000000 */
[----:B------:R-:W-:Y:S01]  /*1c750*/  R2UR UR7, R15 ;  /* 0x000000000f0772ca */ /* 0x000fe200000e0000 */
[----:B------:R-:W1:Y:S01]  /*1c760*/  SHFL.BFLY PT, R13, R8, 0x2, 0x1f ;  /* 0x0c401f00080d7f89 */ /* 0x000e6200000e0000 */
[----:B------:R-:W-:Y:S02]  /*1c770*/  IMAD.MOV.U32 R15, RZ, RZ, -0x3ffffff0 ;  /* 0xc0000010ff0f7424 */ /* 0x000fe400078e00ff */
[----:B------:R-:W-:Y:S01]  /*1c780*/  VIADD R12, R12, 0x400 ;  /* 0x000004000c0c7836 */ /* 0x000fe20000000000 */
[----:B-1----:R-:W-:-:S02]  /*1c790*/  FMNMX.FTZ R8, R8, R13, !PT ;  /* 0x0000000d08087209 */ /* 0x002fc40007810000 */
[----:B------:R-:W-:Y:S02]  /*1c7a0*/  MOV R13, 0xc0000010 ;  /* 0xc0000010000d7802 */ /* 0x000fe40000000f00 */
[----:B0-----:R-:W-:-:S04]  /*1c7b0*/  LOP3.LUT R179, R179, 0x7f, RZ, 0xc0, !PT ;  /* 0x0000007fb3b37812 */ /* 0x001fc800078ec0ff */
[----:B------:R-:W-:Y:S02]  /*1c7c0*/  ISETP.NE.AND P1, PT, R179, RZ, PT ;  /* 0x000000ffb300720c */ /* 0x000fe40003f25270 */
[----:B------:R-:W0:Y:S02]  /*1c7d0*/  S2R R179, SR_TID.X ;  /* 0x0000000000b37919 */ /* 0x000e240000002100 */
[----:B0-----:R-:W-:Y:S01]  /*1c7e0*/  SHF.R.U32.HI R179, RZ, 0x7, R179 ;  /* 0x00000007ffb37819 */ /* 0x001fe200000116b3 */
[----:B------:R-:W-:Y:S02]  /*1c7f0*/  WARPGROUP.DEPBAR.LE gsb0, 0x0 ;  /* 0x00008000000079c5 */ /* 0x000fe40000010000 */
[----:B------:R-:W-:-:S06]  /*1c800*/  WARPGROUP.ARRIVE ;  /* 0x00000000000079c5 */ /* 0x000fcc0000000000 */
[----:B------:R-:W-:Y:S01]  /*1c810*/  QGMMA.64x128x32.F32.E4M3.E4M3 R24, R184, gdesc[UR4], R24, gsb0 ;  /* 0x01e00004b8187df3 */ /* 0x000fe20008000818 */
[----:B------:R-:W-:Y:S02]  /*1c820*/  R2UR UR6, R14 ;  /* 0x000000000e0672ca */ /* 0x000fe400000e0000 */
[----:B------:R-:W0:Y:S01]  /*1c830*/  SHFL.BFLY PT, R14, R11, 0x2, 0x1f ;  /* 0x0c401f000b0e7f89 */ /* 0x000e2200000e0000 */
[----:B------:R-:W-:Y:S02]  /*1c840*/  R2UR UR7, R15 ;  /* 0x000000000f0772ca */ /* 0x000fe400000e0000 */
[----:B0-----:R-:W-:Y:S02]  /*1c850*/  FMNMX.FTZ R14, R11, R14, !PT ;  /* 0x0000000e0b0e7209 */ /* 0x001fe40007810000 */
[----:B------:R-:W0:Y:S02]  /*1c860*/  SHFL.BFLY PT, R11, R8, 0x1, 0x1f ;  /* 0x0c201f00080b7f89 */ /* 0x000e2400000e0000 */
[----:B0-----:R-:W-:-:S05]  /*1c870*/  FMNMX.FTZ R11, R8, R11, !PT ;  /* 0x0000000b080b7209 */ /* 0x001fca0007810000 */
[----:B------:R-:W-:-:S04]  /*1c880*/  FADD.FTZ R7, -R11, R7 ;  /* 0x000000070b077221 */ /* 0x000fc80000010100 */
[----:B------:R-:W-:-:S06]  /*1c890*/  FMUL.FTZ R7, R2, R7 ;  /* 0x0000000702077220 */ /* 0x000fcc0000410000 */
[----:B------:R-:W-:Y:S01]  /*1c8a0*/  MUFU.EX2 R7, R7 ;  /* 0x0000000700077308 */ /* 0x000fe20000000800 */
[----:B------:R-:W-:Y:S02]  /*1c8b0*/  WARPGROUP.DEPBAR.LE gsb0, 0x0 ;  /* 0x00008000000079c5 */ /* 0x000fe40000010000 */
[----:B------:R-:W-:-:S06]  /*1c8c0*/  WARPGROUP.ARRIVE ;  /* 0x00000000000079c5 */ /* 0x000fcc0000000000 */
[----:B------:R-:W-:Y:S01]  /*1c8d0*/  QGMMA.64x128x32.F32.E4M3.E4M3 R24, R188, gdesc[UR4], R24, gsb0 ;  /* 0x01e00004bc187df3 */ /* 0x000fe20008000818 */
[----:B------:R-:W-:Y:S02]  /*1c8e0*/  R2UR UR6, R12 ;  /* 0x000000000c0672ca */ /* 0x000fe400000e0000 */
[----:B------:R-:W0:Y:S01]  /*1c8f0*/  SHFL.BFLY PT, R12, R14, 0x1, 0x1f ;  /* 0x0c201f000e0c7f89 */ /* 0x000e2200000e0000 */
[----:B------:R-:W-:Y:S01]  /*1c900*/  R2UR UR7, R13 ;  /* 0x000000000d0772ca */ /* 0x000fe200000e0000 */
[----:B------:R-:W-:-:S04]  /*1c910*/  FFMA.FTZ R13, R2, R11, -8 ;  /* 0xc1000000020d7423 */ /* 0x000fc8000001000b */
[C-C-:B------:R-:W-:Y:S01]  /*1c920*/  FFMA.FTZ R8, R2.reuse, R152, -R13.reuse ;  /* 0x0000009802087223 */ /* 0x140fe2000001080d */
[----:B------:R-:W-:-:S01]  /*1c930*/  FFMA.FTZ R15, R2, R156, -R13 ;  /* 0x0000009c020f7223 */ /* 0x000fc2000001080d */
        /* <DEDUP_REMOVED lines=16> */
[----:B0-----:R-:W-:Y:S01]  /*1ca40*/  FMNMX.FTZ R12, R14, R12, !PT ;  /* 0x0000000c0e0c7209 */ /* 0x001fe20007810000 */
        /* <DEDUP_REMOVED lines=21> */
[----:B------:R-:W-:Y:S01]  /*1cba0*/  FFMA.FTZ R13, R2, R101, -R13 ;  /* 0x00000065020d7223 */ /* 0x000fe2000001080d */
[----:B------:R-:W-:-:S01]  /*1cbb0*/  FADD.FTZ R6, -R12, R6 ;  /* 0x000000060c067221 */ /* 0x000fc20000010100 */
[C---:B------:R-:W-:Y:S01]  /*1cbc0*/  FFMA.FTZ R101, R2.reuse, R12, -8 ;  /* 0xc100000002657423 */ /* 0x040fe2000001000c */
[----:B------:R-:W0:Y:S02]  /*1cbd0*/  MUFU.EX2 R8, R8 ;  /* 0x0000000800087308 */ /* 0x000e240000000800 */
[C---:B------:R-:W-:Y:S01]  /*1cbe0*/  FMUL.FTZ R6, R2.reuse, R6 ;  /* 0x0000000602067220 */ /* 0x040fe20000410000 */
[C-C-:B------:R-:W-:Y:S01]  /*1cbf0*/  FFMA.FTZ R154, R2.reuse, R154, -R101.reuse ;  /* 0x0000009a029a7223 */ /* 0x140fe20000010865 */
[----:B------:R-:W-:-:S01]  /*1cc00*/  FFMA.FTZ R155, R2, R155, -R101 ;  /* 0x0000009b029b7223 */ /* 0x000fc20000010865 */
[C-C-:B------:R-:W-:Y:S01]  /*1cc10*/  FFMA.FTZ R157, R2.reuse, R158, -R101.reuse ;  /* 0x0000009e029d7223 */ /* 0x140fe20000010865 */
[----:B------:R-:W-:-:S01]  /*1cc20*/  FFMA.FTZ R158, R2, R159, -R101 ;  /* 0x0000009f029e7223 */ /* 0x000fc20000010865 */
[C-C-:B------:R-:W-:Y:S01]  /*1cc30*/  FFMA.FTZ R159, R2.reuse, R162, -R101.reuse ;  /* 0x000000a2029f7223 */ /* 0x140fe20000010865 */
        /* <DEDUP_REMOVED lines=9> */
[----:B0-----:R-:W-:-:S01]  /*1ccd0*/  FFMA.FTZ R3, R7, R3, R8 ;  /* 0x0000000307037223 */ /* 0x001fc20000010008 */
[C-C-:B------:R-:W-:Y:S01]  /*1cce0*/  FFMA.FTZ R146, R2.reuse, R146, -R101.reuse ;  /* 0x0000009202927223 */ /* 0x140fe20000010865 */
[----:B------:R-:W-:-:S01]  /*1ccf0*/  FFMA.FTZ R147, R2, R147, -R101 ;  /* 0x0000009302937223 */ /* 0x000fc20000010865 */
[C-C-:B------:R-:W-:Y:S01]  /*1cd00*/  FFMA.FTZ R150, R2.reuse, R150, -R101.reuse ;  /* 0x0000009602967223 */ /* 0x140fe20000010865 */
[----:B------:R-:W-:-:S01]  /*1cd10*/  FFMA.FTZ R151, R2, R151, -R101 ;  /* 0x0000009702977223 */ /* 0x000fc20000010865 */
[C-C-:B------:R-:W-:Y:S01]  /*1cd20*/  FFMA.FTZ R122, R2.reuse, R122, -R101.reuse ;  /* 0x0000007a027a7223 */ /* 0x140fe20000010865 */
[----:B------:R-:W-:-:S01]  /*1cd30*/  FFMA.FTZ R123, R2, R123, -R101 ;  /* 0x0000007b027b7223 */ /* 0x000fc20000010865 */
[----:B------:R-:W0:Y:S01]  /*1cd40*/  MUFU.EX2 R14, R14 ;  /* 0x0000000e000e7308 */ /* 0x000e220000000800 */
[----:B------:R-:W-:-:S01]  /*1cd50*/  FFMA.FTZ R126, R2, R126, -R101 ;  /* 0x0000007e027e7223 */ /* 0x000fc20000010865 */
[C-C-:B------:R-:W-:Y:S01]  /*1cd60*/  FFMA.FTZ R127, R2.reuse, R127, -R101.reuse ;  /* 0x0000007f027f7223 */ /* 0x140fe20000010865 */
[----:B------:R-:W-:-:S01]  /*1cd70*/  FFMA.FTZ R130, R2, R130, -R101 ;  /* 0x0000008202827223 */ /* 0x000fc20000010865 */
[C-C-:B------:R-:W-:Y:S01]  /*1cd80*/  FFMA.FTZ R131, R2.reuse, R131, -R101.reuse ;  /* 0x0000008302837223 */ /* 0x140fe20000010865 */
[----:B------:R-:W-:-:S01]  /*1cd90*/  FFMA.FTZ R134, R2, R134, -R101 ;  /* 0x0000008602867223 */ /* 0x000fc20000010865 */
[C-C-:B------:R-:W-:Y:S01]  /*1cda0*/  FFMA.FTZ R135, R2.reuse, R135, -R101.reuse ;  /* 0x0000008702877223 */ /* 0x140fe20000010865 */
[----:B------:R-:W-:-:S01]  /*1cdb0*/  FFMA.FTZ R106, R2, R106, -R101 ;  /* 0x0000006a026a7223 */ /* 0x000fc20000010865 */
[----:B------:R-:W2:Y:S01]  /*1cdc0*/  MUFU.EX2 R155, R155 ;  /* 0x0000009b009b7308 */ /* 0x000ea20000000800 */
[----:B-1----:R-:W-:-:S01]  /*1cdd0*/  FFMA.FTZ R4, R6, R4, R154 ;  /* 0x0000000406047223 */ /* 0x002fc2000001009a */
[C-C-:B------:R-:W-:Y:S01]  /*1cde0*/  FFMA.FTZ R107, R2.reuse, R107, -R101.reuse ;  /* 0x0000006b026b7223 */ /* 0x140fe20000010865 */
[----:B------:R-:W-:-:S01]  /*1cdf0*/  FFMA.FTZ R110, R2, R110, -R101 ;  /* 0x0000006e026e7223 */ /* 0x000fc20000010865 */
[C-C-:B------:R-:W-:Y:S01]  /*1ce00*/  FFMA.FTZ R111, R2.reuse, R111, -R101.reuse ;  /* 0x0000006f026f7223 */ /* 0x140fe20000010865 */
[----:B------:R-:W-:-:S01]  /*1ce10*/  FFMA.FTZ R114, R2, R114, -R101 ;  /* 0x0000007202727223 */ /* 0x000fc20000010865 */
[C-C-:B------:R-:W-:Y:S01]  /*1ce20*/  FFMA.FTZ R115, R2.reuse, R115, -R101.reuse ;  /* 0x0000007302737223 */ /* 0x140fe20000010865 */
[----:B------:R-:W-:-:S01]  /*1ce30*/  FFMA.FTZ R118, R2, R118, -R101 ;  /* 0x0000007602767223 */ /* 0x000fc20000010865 */
[----:B------:R-:W1:Y:S01]  /*1ce40*/  MUFU.EX2 R15, R15 ;  /* 0x0000000f000f7308 */ /* 0x000e620000000800 */
[----:B0-----:R-:W-:-:S01]  /*1ce50*/  FADD.FTZ R3, R14, R3 ;  /* 0x000000030e037221 */ /* 0x001fc20000010000 */
[C-C-:B------:R-:W-:Y:S01]  /*1ce60*/  FFMA.FTZ R119, R2.reuse, R119, -R101.reuse ;  /* 0x0000007702777223 */ /* 0x140fe20000010865 */
[----:B------:R-:W-:-:S01]  /*1ce70*/  FFMA.FTZ R90, R2, R90, -R101 ;  /* 0x0000005a025a7223 */ /* 0x000fc20000010865 */
[C-C-:B------:R-:W-:Y:S01]  /*1ce80*/  FFMA.FTZ R91, R2.reuse, R91, -R101.reuse ;  /* 0x0000005b025b7223 */ /* 0x140fe20000010865 */
[----:B------:R-:W-:-:S01]  /*1ce90*/  FFMA.FTZ R94, R2, R94, -R101 ;  /* 0x0000005e025e7223 */ /* 0x000fc20000010865 */
[C-C-:B------:R-:W-:Y:S01]  /*1cea0*/  FFMA.FTZ R95, R2.reuse, R95, -R101.reuse ;  /* 0x0000005f025f7223 */ /* 0x140fe20000010865 */
[----:B------:R-:W-:-:S01]  /*1ceb0*/  FFMA.FTZ R98, R2, R98, -R101 ;  /* 0x0000006202627223 */ /* 0x000fc20000010865 */
[----:B------:R-:W0:Y:S01]  /*1cec0*/  MUFU.EX2 R157, R157 ;  /* 0x0000009d009d7308 */ /* 0x000e220000000800 */
[----:B--2---:R-:W-:-:S01]  /*1ced0*/  FADD.FTZ R4, R155, R4 ;  /* 0x000000049b047221 */ /* 0x004fc20000010000 */
[C-C-:B------:R-:W-:Y:S01]  /*1cee0*/  FFMA.FTZ R99, R2.reuse, R99, -R101.reuse ;  /* 0x0000006302637223 */ /* 0x140fe20000010865 */
[----:B------:R-:W-:-:S01]  /*1cef0*/  FFMA.FTZ R102, R2, R102, -R101 ;  /* 0x0000006602667223 */ /* 0x000fc20000010865 */
[----:B------:R-:W-:Y:S01]  /*1cf00*/  FFMA.FTZ R101, R2, R103, -R101 ;  /* 0x0000006702657223 */ /* 0x000fe20000010865 */
[----:B------:R-:W-:-:S03]  /*1cf10*/  IADD3 R163, -R179, 0xb, RZ ;  /* 0x0000000bb3a37810 */ /* 0x000fc60007ffe1ff */
        /* <DEDUP_REMOVED lines=51> */
[----:B------:R-:W-:-:S06]  /*1d250*/  WARPGROUP.DEPBAR.LE gsb0, 0x0 ;  /* 0x00008000000079c5 */ /* 0x000fcc0000010000 */
        /* <DEDUP_REMOVED lines=68> */
[----:B------:R-:W-:-:S04]  /*1d6a0*/  @!P1 IMAD R4, R10, 0x8, R16 ;  /* 0x000000080a049824 */ /* 0x000fc800078e0210 */
[----:B------:R-:W-:Y:S02]  /*1d6b0*/  @!P1 VIADD R4, R4, 0x29840 ;  /* 0x0002984004049836 */ /* 0x000fe40000000000 */
[----:B------:R-:W1:Y:S01]  /*1d6c0*/  MUFU.EX2 R88, R88 ;  /* 0x0000005800587308 */ /* 0x000e620000000800 */
[----:B0-----:R-:W-:-:S02]  /*1d6d0*/  FADD.FTZ R3, R117, R3 ;  /* 0x0000000375037221 */ /* 0x001fc40000010000 */
[----:B------:R-:W-:Y:S01]  /*1d6e0*/  @!P1 PRMT R4, RZ, 0x654, R4 ;  /* 0x00000654ff049816 */ /* 0x000fe20000000004 */
[----:B------:R0:W-:Y:S06]  /*1d6f0*/  BAR.ARV R163, 0x100 ;  /* 0x000400a30000751d */ /* 0x0001ec0000002000 */
[----:B------:R-:W3:Y:S01]  /*1d700*/  MUFU.EX2 R90, R90 ;  /* 0x0000005a005a7308 */ /* 0x000ee20000000800 */
[----:B--2---:R-:W-:-:S01]  /*1d710*/  FADD.FTZ R103, R119, R103 ;  /* 0x0000006777677221 */ /* 0x004fc20000010000 */
[----:B------:R2:W-:Y:S01]  /*1d720*/  @!P1 SYNCS.ARRIVE.TRANS64.RED.A1T0 RZ, [R4+URZ], RZ ;  /* 0x000000ff04ff99a7 */ /* 0x0005e2000810043f */
[----:B-1----:R-:W-:-:S05]  /*1d730*/  FADD.FTZ R3, R88, R3 ;  /* 0x0000000358037221 */ /* 0x002fca0000010000 */
[----:B------:R-:W1:Y:S08]  /*1d740*/  MUFU.EX2 R89, R89 ;  /* 0x0000005900597308 */ /* 0x000e700000000800 */
[----:B------:R-:W4:Y:S01]  /*1d750*/  MUFU.EX2 R91, R91 ;  /* 0x0000005b005b7308 */ /* 0x000f220000000800 */
[----:B---3--:R-:W-:-:S07]  /*1d760*/  FADD.FTZ R103, R90, R103 ;  /* 0x000000675a677221 */ /* 0x008fce0000010000 */
[----:B------:R-:W3:Y:S01]  /*1d770*/  MUFU.EX2 R92, R92 ;  /* 0x0000005c005c7308 */ /* 0x000ee20000000800 */
[----:B-1----:R-:W-:-:S07]  /*1d780*/  FADD.FTZ R3, R89, R3 ;  /* 0x0000000359037221 */ /* 0x002fce0000010000 */
[----:B------:R-:W1:Y:S01]  /*1d790*/  MUFU.EX2 R94, R94 ;  /* 0x0000005e005e7308 */ /* 0x000e620000000800 */
[----:B----4-:R-:W-:-:S07]  /*1d7a0*/  FADD.FTZ R103, R91, R103 ;  /* 0x000000675b677221 */ /* 0x010fce0000010000 */
        /* <DEDUP_REMOVED lines=18> */
[----:B------:R-:W2:Y:S01]  /*1d8d0*/  MUFU.EX2 R101, R101 ;  /* 0x0000006500657308 */ /* 0x000ea20000000800 */
[----:B---3--:R-:W-:-:S01]  /*1d8e0*/  FADD.FTZ R103, R102, R103 ;  /* 0x0000006766677221 */ /* 0x008fc20000010000 */
[----:B-1----:R-:W-:-:S03]  /*1d8f0*/  FADD.FTZ R3, R13, R3 ;  /* 0x000000030d037221 */ /* 0x002fc60000010000 */
[----:B--2---:R-:W-:Y:S01]  /*1d900*/  FADD.FTZ R4, R101, R103 ;  /* 0x0000006765047221 */ /* 0x004fe20000010000 */
[----:B0-----:R-:W-:Y:S06]  /*1d910*/  @!P0 BRA `(.L_x_488) ;  /* 0x0000000000048947 */ /* 0x001fec0003800000 */
[----:B------:R-:W-:Y:S01]  /*1d920*/  BPT.TRAP 0x1 ;  /* 0x000000040000795c */ /* 0x000fe20000300000 */
.L_x_488:
[----:B------:R-:W-:Y:S01]  /*1d930*/  IMAD R9, R9, 0x8, R16 ;  /* 0x0000000809097824 */ /* 0x000fe200078e0210 */
[----:B------:R-:W-:Y:S01]  /*1d940*/  ISETP.GT.AND P1, PT, R5, R201, PT ;  /* 0x000000c90500720c */ /* 0x000fe20003f24270 */
[----:B------:R-:W-:Y:S01]  /*1d950*/  IMAD.U32 R103, RZ, RZ, UR37 ;  /* 0x00000025ff677e24 */ /* 0x000fe2000f8e00ff */
[----:B------:R-:W-:Y:S01]  /*1d960*/  F2FP.SATFINITE.E4M3.F32.PACK_AB_MERGE_C R15, R20, R15, RZ ;  /* 0x0000000f140f723e */ /* 0x000fe200048070ff */
[----:B------:R-:W-:Y:S01]  /*1d970*/  VIADD R9, R9, 0x29860 ;  /* 0x0002986009097836 */ /* 0x000fe20000000000 */
[----:B------:R-:W-:Y:S01]  /*1d980*/  F2FP.SATFINITE.E4M3.F32.PACK_AB_MERGE_C R157, R158, R157, RZ ;  /* 0x0000009d9e9d723e */ /* 0x000fe200048070ff */
[----:B------:R-:W-:Y:S01]  /*1d990*/  FMUL.FTZ R24, R24, R7 ;  /* 0x0000000718187220 */ /* 0x000fe20000410000 */
[----:B------:R-:W-:Y:S01]  /*1d9a0*/  F2FP.SATFINITE.E4M3.F32.PACK_AB_MERGE_C R153, R156, R153, RZ ;  /* 0x000000999c99723e */ /* 0x000fe200048070ff */
[-C--:B------:R-:W-:Y:S01]  /*1d9b0*/  FMUL.FTZ R25, R25, R7.reuse ;  /* 0x0000000719197220 */ /* 0x080fe20000410000 */
[----:B------:R-:W-:Y:S01]  /*1d9c0*/  PRMT R9, R103, 0x654, R9 ;  /* 0x0000065467097816 */ /* 0x000fe20000000009 */
[----:B------:R-:W-:Y:S01]  /*1d9d0*/  FMUL.FTZ R28, R28, R7 ;  /* 0x000000071c1c7220 */ /* 0x000fe20000410000 */
        /* <DEDUP_REMOVED lines=84> */
[----:B------:R-:W-:Y:S01]  /*1df20*/  F2FP.SATFINITE.E4M3.F32.PACK_AB_MERGE_C R179, R160, R159, R161 ;  /* 0x0000009fa0b3723e */ /* 0x000fe200048070a1 */
[----:B------:R-:W-:Y:S01]  /*1df30*/  IMAD.MOV.U32 R8, RZ, RZ, R198 ;  /* 0x000000ffff087224 */ /* 0x000fe200078e00c6 */
[----:B------:R-:W-:Y:S01]  /*1df40*/  F2FP.SATFINITE.E4M3.F32.PACK_AB_MERGE_C R180, R137, R136, R140 ;  /* 0x0000008889b4723e */ /* 0x000fe2000480708c */
[----:B0-----:R-:W-:Y:S01]  /*1df50*/  IMAD.MOV.U32 R9, RZ, RZ, R10 ;  /* 0x000000ffff097224 */ /* 0x001fe200078e000a */
        /* <DEDUP_REMOVED lines=15> */
[----:B------:R-:W-:Y:S01]  /*1e050*/  IADD3 R5, R5, -0x1, RZ ;  /* 0xffffffff05057810 */ /* 0x000fe20007ffe0ff */
[----:B------:R-:W-:Y:S06]  /*1e060*/  @P1 BRA `(.L_x_489) ;  /* 0xffffffcc007c1947 */ /* 0x000fec000383ffff */
[----:B------:R-:W-:-:S07]  /*1e070*/  IMAD.MOV.U32 R148, RZ, RZ, R10 ;  /* 0x000000ffff947224 */ /* 0x000fce00078e000a */
.L_x_478:
[----:B------:R-:W-:Y:S05]  /*1e080*/  WARPSYNC.ALL ;  /* 0x0000000000007948 */ /* 0x000fea0003800000 */
[----:B------:R-:W-:Y:S06]  /*1e090*/  BAR.ARV 0x8, 0x180 ;  /* 0x0206000000007b1d */ /* 0x000fec0000002000 */
[----:B------:R-:W-:Y:S05]  /*1e0a0*/  @!P0 BRA `(.L_x_490) ;  /* 0x0000000000048947 */ /* 0x000fea0003800000 */
[----:B------:R-:W-:Y:S01]  /*1e0b0*/  BPT.TRAP 0x1 ;  /* 0x000000040000795c */ /* 0x000fe20000300000 */
.L_x_490:
[----:B------:R-:W-:Y:S02]  /*1e0c0*/  LEA R13, R148, R16, 0x3 ;  /* 0x00000010940d7211 */ /* 0x000fe400078e18ff */
[----:B------:R-:W-:-:S04]  /*1e0d0*/  SHF.L.U32 R0, R198, 0x1f, RZ ;  /* 0x0000001fc6007819 */ /* 0x000fc800000006ff */
[----:B------:R0:W1:Y:S01]  /*1e0e0*/  SYNCS.PHASECHK.TRANS64.TRYWAIT P1, [R13+URZ+0x29850], R0 ;  /* 0x029850000d0075a7 */ /* 0x000062000802017f */
[----:B------:R-:W-:Y:S05]  /*1e0f0*/  @!P0 BRA `(.L_x_491) ;  /* 0x0000000000048947 */ /* 0x000fea0003800000 */
[----:B------:R-:W-:Y:S01]  /*1e100*/  BPT.TRAP 0x1 ;  /* 0x000000040000795c */ /* 0x000fe20000300000 */
.L_x_491:
[----:B------:R-:W-:-:S05]  /*1e110*/  VIADD R16, R16, 0x400 ;  /* 0x0000040010107836 */ /* 0x000fca0000000000 */
[----:B------:R-:W-:-:S04]  /*1e120*/  SHF.R.U32.HI R16, RZ, 0x4, R16 ;  /* 0x00000004ff107819 */ /* 0x000fc80000011610 */
[----:B------:R-:W-:-:S04]  /*1e130*/  LOP3.LUT R16, R16, 0x3fff, RZ, 0xc0, !PT ;  /* 0x00003fff10107812 */ /* 0x000fc800078ec0ff */
[----:B------:R-:W-:Y:S01]  /*1e140*/  LOP3.LUT R7, R16, 0x10000, RZ, 0xfc, !PT ;  /* 0x0001000010077812 */ /* 0x000fe200078efcff */
[----:B-1----:R-:W-:Y:S06]  /*1e150*/  @P1 BRA `(.L_x_492) ;  /* 0x0000000000081947 */ /* 0x002fec0003800000 */
[----:B------:R-:W1:Y:S02]  /*1e160*/  SYNCS.PHASECHK.TRANS64.TRYWAIT P1, [R13+URZ+0x29850], R0 ;  /* 0x029850000d0075a7 */ /* 0x000e64000802017f */
[----:B-1----:R-:W-:Y:S05]  /*1e170*/  @!P1 BRA `(.L_x_493) ;  /* 0x000000c000c89947 */ /* 0x002fea0003800000 */
.L_x_492:
        /* <DEDUP_REMOVED lines=10> */
[----:B------:R-:W-:Y:S01]  /*1e220*/  IMAD.MOV.U32 R21, RZ, RZ, -0x3ffffff0 ;  /* 0xc0000010ff157424 */ /* 0x000fe200078e00ff */
[----:B------:R-:W-:-:S02]  /*1e230*/  IADD3 R20, R6, 0x200, RZ ;  /* 0x0000020006147810 */ /* 0x000fc40007ffe0ff */
[----:B------:R-:W-:-:S07]  /*1e240*/  ISETP.NE.AND.EX P1, PT, RZ, UR5, PT, P1 ;  /* 0x00000005ff007c0c */ /* 0x000fce000bf25310 */
[----:B------:R-:W-:Y:S01]  /*1e250*/  QGMMA.64x128x32.F32.E4M3.E4M3 R24, R176, gdesc[UR4], R24, gsb0 ;  /* 0x01e00004b0187df3 */ /* 0x000fe20008000818 */
[----:B------:R-:W-:Y:S02]  /*1e260*/  R2UR UR6, R8 ;  /* 0x00000000080672ca */ /* 0x000fe400000e0000 */
[----:B------:R-:W-:-:S03]  /*1e270*/  R2UR UR7, R9 ;  /* 0x00000000090772ca */ /* 0x000fc600000e0000 */
[----:B------:R-:W0:Y:S08]  /*1e280*/  @P1 LDC.64 R8, c[0x0][0x9c8] ;  /* 0x00027200ff081b82 */ /* 0x000e300000000a00 */
[----:B------:R-:W2:Y:S01]  /*1e290*/  @P1 LDC.64 R14, c[0x0][0x9d0] ;  /* 0x00027400ff0e1b82 */ /* 0x000ea20000000a00 */
[----:B01----:R-:W-:-:S04]  /*1e2a0*/  @P1 IMAD R0, R214, R8, RZ ;  /* 0x00000008d6001224 */ /* 0x003fc800078e02ff */
[C---:B------:R-:W-:Y:S02]  /*1e2b0*/  @P1 IMAD R5, R206.reuse, R9, R0 ;  /* 0x00000009ce051224 */ /* 0x040fe400078e0200 */
[----:B------:R-:W-:-:S04]  /*1e2c0*/  @P1 IMAD.WIDE.U32 R8, R206, R8, RZ ;  /* 0x00000008ce081225 */ /* 0x000fc800078e00ff */
[----:B------:R-:W-:Y:S02]  /*1e2d0*/  @P1 IMAD.IADD R9, R9, 0x1, R5 ;  /* 0x0000000109091824 */ /* 0x000fe400078e0205 */
[----:B------:R-:W-:Y:S02]  /*1e2e0*/  IMAD.MOV.U32 R0, RZ, RZ, 0x3f800000 ;  /* 0x3f800000ff007424 */ /* 0x000fe400078e00ff */
[----:B--2---:R-:W-:-:S04]  /*1e2f0*/  @P1 IMAD.WIDE.U32 R8, R204, R14, R8 ;  /* 0x0000000ecc081225 */ /* 0x004fc800078e0008 */
[----:B------:R-:W-:Y:S01]  /*1e300*/  @P1 IMAD R15, R204, R15, R9 ;  /* 0x0000000fcc0f1224 */ /* 0x000fe200078e0209 */
        /* <DEDUP_REMOVED lines=15> */
[----:B------:R-:W-:Y:S01]  /*1e400*/  VIADD R6, R6, 0x400 ;  /* 0x0000040006067836 */ /* 0x000fe20000000000 */
[----:B------:R-:W-:Y:S01]  /*1e410*/  MOV R7, 0xc0000010 ;  /* 0xc000001000077802 */ /* 0x000fe20000000f00 */
[----:B------:R-:W1:Y:S01]  /*1e420*/  SHFL.BFLY PT, R8, R3, 0x2, 0x1f ;  /* 0x0c401f0003087f89 */ /* 0x000e6200000e0000 */
[----:B------:R-:W-:Y:S02]  /*1e430*/  WARPGROUP.DEPBAR.LE gsb0, 0x0 ;  /* 0x00008000000079c5 */ /* 0x000fe40000010000 */
[----:B------:R-:W-:-:S07]  /*1e440*/  WARPGROUP.ARRIVE ;  /* 0x00000000000079c5 */ /* 0x000fce0000000000 */
[----:B------:R-:W-:Y:S01]  /*1e450*/  QGMMA.64x128x32.F32.E4M3.E4M3 R24, R188, gdesc[UR4], R24, gsb0 ;  /* 0x01e00004bc187df3 */ /* 0x000fe20008000818 */
[----:B------:R-:W-:Y:S02]  /*1e460*/  R2UR UR6, R6 ;  /* 0x00000000060672ca */ /* 0x000fe400000e0000 */
[----:B------:R-:W-:Y:S02]  /*1e470*/  R2UR UR7, R7 ;  /* 0x00000000070772ca */ /* 0x000fe400000e0000 */
        /* <DEDUP_REMOVED lines=18> */
[----:B------:R-:W-:Y:S01]  /*1e5a0*/  IMAD.MOV.U32 R7, RZ, RZ, RZ ;  /* 0x000000ffff077224 */ /* 0x000fe200078e00ff */
[----:B------:R-:W0:Y:S08]  /*1e5b0*/  @P2 MUFU.LG2 R5, R14 ;  /* 0x0000000e00052308 */ /* 0x000e300000000c00 */
[----:B------:R-:W1:Y:S08]  /*1e5c0*/  @P3 MUFU.LG2 R6, R6 ;  /* 0x0000000600063308 */ /* 0x000e700000000c00 */
[----:B------:R-:W3:Y:S01]  /*1e5d0*/  @P1 MUFU.RCP R7, R10 ;  /* 0x0000000a00071308 */ /* 0x000ee20000001000 */
[C---:B------:R-:W-:Y:S01]  /*1e5e0*/  @P2 FMUL.FTZ R4, R2.reuse, 0.69314718246459960938 ;  /* 0x3f31721802042820 */ /* 0x040fe20000410000 */
[----:B------:R-:W-:Y:S01]  /*1e5f0*/  @P3 FMUL.FTZ R2, R2, 0.69314718246459960938 ;  /* 0x3f31721802023820 */ /* 0x000fe20000410000 */
[----:B0-----:R-:W-:Y:S01]  /*1e600*/  @P2 FMUL.FTZ R5, R5, 0.69314718246459960938 ;  /* 0x3f31721805052820 */ /* 0x001fe20000410000 */
[----:B------:R-:W-:-:S02]  /*1e610*/  IMAD.MOV.U32 R88, RZ, RZ, -0x800000 ;  /* 0xff800000ff587424 */ /* 0x000fc400078e00ff */
[----:B--2---:R-:W-:Y:S01]  /*1e620*/  FMUL.FTZ R3, R3, R0 ;  /* 0x0000000003037220 */ /* 0x004fe20000410000 */
[----:B------:R-:W-:Y:S02]  /*1e630*/  IMAD.MOV.U32 R89, RZ, RZ, -0x800000 ;  /* 0xff800000ff597424 */ /* 0x000fe400078e00ff */
[----:B-1----:R-:W-:Y:S01]  /*1e640*/  @P3 FMUL.FTZ R9, R6, 0.69314718246459960938 ;  /* 0x3f31721806093820 */ /* 0x002fe20000410000 */
[----:B------:R-:W-:-:S03]  /*1e650*/  @P2 FFMA.FTZ R88, R4, R11, R5 ;  /* 0x0000000b04582223 */ /* 0x000fc60000010005 */
[----:B------:R-:W-:Y:S01]  /*1e660*/  @P3 FFMA.FTZ R89, R2, R12, R9 ;  /* 0x0000000c02593223 */ /* 0x000fe20000010009 */
[----:B---3--:R-:W-:Y:S01]  /*1e670*/  FMUL.FTZ R7, R7, R0 ;  /* 0x0000000007077220 */ /* 0x008fe20000410000 */
[----:B------:R-:W-:Y:S02]  /*1e680*/  WARPGROUP.DEPBAR.LE gsb0, 0x0 ;  /* 0x00008000000079c5 */ /* 0x000fe40000010000 */
[----:B------:R-:W-:Y:S05]  /*1e690*/  @!P0 BRA `(.L_x_494) ;  /* 0x0000000000048947 */ /* 0x000fea0003800000 */
[----:B------:R-:W-:Y:S01]  /*1e6a0*/  BPT.TRAP 0x1 ;  /* 0x000000040000795c */ /* 0x000fe20000300000 */
.L_x_494:
[----:B------:R-:W-:Y:S01]  /*1e6b0*/  VIADD R0, R13, 0x29860 ;  /* 0x000298600d007836 */ /* 0x000fe20000000000 */
[----:B------:R-:W-:Y:S01]  /*1e6c0*/  MOV R9, UR37 ;  /* 0x0000002500097c02 */ /* 0x000fe20008000f00 */
[----:B------:R-:W-:Y:S02]  /*1e6d0*/  VIADD R148, R148, 0x1 ;  /* 0x0000000194947836 */ /* 0x000fe40000000000 */
[-C--:B------:R-:W-:Y:S01]  /*1e6e0*/  FMUL.FTZ R5, R24, R3.reuse ;  /* 0x0000000318057220 */ /* 0x080fe20000410000 */
[-C--:B------:R-:W-:Y:S01]  /*1e6f0*/  FMUL.FTZ R91, R40, R3.reuse ;  /* 0x00000003285b7220 */ /* 0x080fe20000410000 */
[----:B------:R-:W-:Y:S01]  /*1e700*/  PRMT R2, R9, 0x654, R0 ;  /* 0x0000065409027816 */ /* 0x000fe20000000000 */
[-C--:B------:R-:W-:Y:S01]  /*1e710*/  FMUL.FTZ R0, R85, R3.reuse ;  /* 0x0000000355007220 */ /* 0x080fe20000410000 */
[----:B------:R-:W-:Y:S01]  /*1e720*/  ISETP.NE.AND P1, PT, R148, 0x2, PT ;  /* 0x000000029400780c */ /* 0x000fe20003f25270 */
        /* <DEDUP_REMOVED lines=30> */
[----:B------:R-:W-:Y:S01]  /*1e910*/  SEL R3, RZ, 0x1, P1 ;  /* 0x00000001ff037807 */ /* 0x000fe20000800000 */
        /* <DEDUP_REMOVED lines=32> */
[----:B------:R-:W-:Y:S01]  /*1eb20*/  FMUL.FTZ R83, R83, R7 ;  /* 0x0000000753537220 */ /* 0x000fe20000410000 */
[----:B------:R-:W-:Y:S01]  /*1eb30*/  LOP3.LUT R198, R198, R3, RZ, 0x3c, !PT ;  /* 0x00000003c6c67212 */ /* 0x000fe200078e3cff */
[----:B------:R-:W-:Y:S01]  /*1eb40*/  UIADD3 UR43, UR43, 0x1, URZ ;  /* 0x000000012b2b7890 */ /* 0x000fe2000fffe03f */
[----:B0-----:R-:W-:-:S11]  /*1eb50*/  SEL R148, R148, RZ, P1 ;  /* 0x000000ff94947207 */ /* 0x001fd60000800000 */
.L_x_438:
[----:B------:R-:W-:Y:S05]  /*1eb60*/  WARPSYNC.ALL ;  /* 0x0000000000007948 */ /* 0x000fea0003800000 */
[----:B------:R-:W0:Y:S08]  /*1eb70*/  S2UR UR37, SR_CgaCtaId ;  /* 0x00000000002579c3 */ /* 0x000e300000008800 */
[----:B------:R-:W-:Y:S01]  /*1eb80*/  BAR.SYNC.DEFER_BLOCKING 0x5, 0x180 ;  /* 0x0146000000007b1d */ /* 0x000fe20000010000 */
[----:B------:R-:W-:-:S05]  /*1eb90*/  ISETP.NE.AND P1, PT, R211, RZ, PT ;  /* 0x000000ffd300720c */ /* 0x000fca0003f25270 */
[----:B------:R-:W-:Y:S01]  /*1eba0*/  UMOV UR4, 0x400 ;  /* 0x0000040000047882 */ /* 0x000fe20000000000 */
[----:B------:R-:W-:Y:S07]  /*1ebb0*/  BSSY B0, `(.L_x_495) ;  /* 0x000040e000007945 */ /* 0x000fee0003800000 */
[----:B------:R-:W1:Y:S01]  /*1ebc0*/  @!P1 LDC R211, c[0x0][0xad4] ;  /* 0x0002b500ffd39b82 */ /* 0x000e620000000800 */
[----:B0-----:R-:W-:-:S06]  /*1ebd0*/  ULEA UR4, UR37, UR4, 0x18 ;  /* 0x0000000425047291 */ /* 0x001fcc000f8ec03f */
[----:B------:R-:W-:-:S05]  /*1ebe0*/  IMAD.U32 R16, RZ, RZ, UR4 ;  /* 0x00000004ff107e24 */ /* 0x000fca000f8e00ff */
[----:B-----5:R0:W2:Y:S01]  /*1ebf0*/  LDS.128 R144, [R16+0x298d0] ;  /* 0x0298d00010907984 */ /* 0x0200a20000000c00 */
[----:B------:R-:W-:Y:S06]  /*1ec00*/  BAR.ARV 0x4, 0x180 ;  /* 0x0106000000007b1d */ /* 0x000fec0000002000 */
[----:B------:R-:W-:Y:S05]  /*1ec10*/  @P0 BRA `(.L_x_496) ;  /* 0x0000003400000947 */ /* 0x000fea0003800000 */
[----:B------:R-:W3:Y:S01]  /*1ec20*/  LDL R13, [R1+0x68] ;  /* 0x00006800010d7983 */ /* 0x000ee20000100800 */
[----:B------:R-:W-:Y:S01]  /*1ec30*/  ULDC.64 UR4, c[0x4][0x40] ;  /* 0x0100100000047ab9 */ /* 0x000fe20000000a00 */
[----:B------:R-:W4:Y:S01]  /*1ec40*/  S2R R10, SR_TID.X ;  /* 0x00000000000a7919 */ /* 0x000f220000002100 */
[----:B------:R-:W0:Y:S01]  /*1ec50*/  S2R R11, SR_SWINHI ;  /* 0x00000000000b7919 */ /* 0x000e220000002f00 */
[----:B----4-:R-:W-:Y:S01]  /*1ec60*/  IMAD.SHL.U32 R2, R10, 0x4, RZ ;  /* 0x000000040a027824 */ /* 0x010fe200078e00ff */
[----:B------:R-:W-:Y:S02]  /*1ec70*/  MOV R56, R16 ;  /* 0x0000001000387202 */ /* 0x000fe40000000f00 */
[----:B0-----:R-:W-:Y:S02]  /*1ec80*/  MOV R57, R11 ;  /* 0x0000000b00397202 */ /* 0x001fe40000000f00 */
[----:B------:R-:W-:-:S04]  /*1ec90*/  LOP3.LUT R2, R2, 0xc, RZ, 0xc0, !PT ;  /* 0x0000000c02027812 */ /* 0x000fc800078ec0ff */
[----:B------:R-:W-:-:S05]  /*1eca0*/  IADD3 R2, P0, R2, UR4, RZ ;  /* 0x0000000402027c10 */ /* 0x000fca000ff1e0ff */
[----:B------:R-:W-:Y:S01]  /*1ecb0*/  IMAD.X R3, RZ, RZ, UR5, P0 ;  /* 0x00000005ff037e24 */ /* 0x000fe200080e06ff */
[----:B------:R-:W-:-:S04]  /*1ecc0*/  LOP3.LUT P0, R10, R10, 0x3, RZ, 0xc0, !PT ;  /* 0x000000030a0a7812 */ /* 0x000fc8000780c0ff */
[----:B------:R-:W-:Y:S01]  /*1ecd0*/  ISETP.EQ.OR P0, PT, R10, 0x3, !P0 ;  /* 0x000000030a00780c */ /* 0x000fe20004702670 */
[----:B------:R0:W5:Y:S03]  /*1ece0*/  LDG.E.CONSTANT R7, desc[UR54][R2.64] ;  /* 0x0000003602077981 */ /* 0x000166000c1e9900 */
[----:B------:R-:W-:Y:S02]  /*1ecf0*/  SEL R96, R5, R8, P0 ;  /* 0x0000000805607207 */ /* 0x000fe40000000000 */
[----:B------:R-:W-:Y:S02]  /*1ed00*/  SEL R44, R8, R5, P0 ;  /* 0x00000005082c7207 */ /* 0x000fe40000000000 */
[----:B0-----:R-:W-:Y:S01]  /*1ed10*/  SEL R2, R4, R9, P0 ;  /* 0x0000000904027207 */ /* 0x001fe20000000000 */
[----:B------:R-:W-:Y:S01]  /*1ed20*/  UMOV UR4, 0xffffffff ;  /* 0xffffffff00047882 */ /* 0x000fe20000000000 */
[----:B---3--:R-:W-:-:S03]  /*1ed30*/  IMAD.WIDE R30, R13, 0x2, R56 ;  /* 0x000000020d1e7825 */ /* 0x008fc600078e0238 */
[C---:B------:R-:W-:Y:S02]  /*1ed40*/  IADD3 R29, P5, R30.reuse, 0x4060, RZ ;  /* 0x000040601e1d7810 */ /* 0x040fe40007fbe0ff */
[----:B------:R-:W-:Y:S02]  /*1ed50*/  IADD3 R27, P1, R30, 0x4040, RZ ;  /* 0x000040401e1b7810 */ /* 0x000fe40007f3e0ff */
[----:B------:R-:W-:Y:S02]  /*1ed60*/  LOP3.LUT R28, R29, 0x380, RZ, 0xc0, !PT ;  /* 0x000003801d1c7812 */ /* 0x000fe400078ec0ff */
[----:B------:R-:W-:Y:S02]  /*1ed70*/  LOP3.LUT R26, R27, 0x380, RZ, 0xc0, !PT ;  /* 0x000003801b1a7812 */ /* 0x000fe400078ec0ff */
[----:B------:R-:W-:Y:S02]  /*1ed80*/  SHF.R.U64 R28, R28, 0x3, RZ ;  /* 0x000000031c1c7819 */ /* 0x000fe400000012ff */
[----:B------:R-:W-:-:S02]  /*1ed90*/  SHF.R.U64 R26, R26, 0x3, RZ ;  /* 0x000000031a1a7819 */ /* 0x000fc400000012ff */
[----:B------:R-:W-:Y:S01]  /*1eda0*/  LOP3.LUT R28, R28, R29, RZ, 0x3c, !PT ;  /* 0x0000001d1c1c7212 */ /* 0x000fe200078e3cff */
[----:B------:R-:W-:Y:S01]  /*1edb0*/  IMAD.X R29, RZ, RZ, R31, P5 ;  /* 0x000000ffff1d7224 */ /* 0x000fe200028e061f */
[----:B------:R-:W-:Y:S02]  /*1edc0*/  LOP3.LUT R26, R26, R27, RZ, 0x3c, !PT ;  /* 0x0000001b1a1a7212 */ /* 0x000fe400078e3cff */
[----:B------:R-:W-:Y:S02]  /*1edd0*/  SEL R13, R9, R4, P0 ;  /* 0x00000004090d7207 */ /* 0x000fe40000000000 */
[----:B------:R-:W-:Y:S02]  /*1ede0*/  IADD3.X R27, RZ, R31, RZ, P1, !PT ;  /* 0x0000001fff1b7210 */ /* 0x000fe40000ffe4ff */
[C---:B------:R-:W-:Y:S02]  /*1edf0*/  IADD3 R21, P2, R30.reuse, 0x4020, RZ ;  /* 0x000040201e157810 */ /* 0x040fe40007f5e0ff */
[----:B------:R-:W-:-:S02]  /*1ee00*/  IADD3 R15, P3, R30, 0x4000, RZ ;  /* 0x000040001e0f7810 */ /* 0x000fc40007f7e0ff */
[C---:B------:R-:W-:Y:S02]  /*1ee10*/  IADD3 R11, P4, R30.reuse, 0x60, RZ ;  /* 0x000000601e0b7810 */ /* 0x040fe40007f9e0ff */
[C---:B------:R-:W-:Y:S02]  /*1ee20*/  IADD3 R9, P5, R30.reuse, 0x40, RZ ;  /* 0x000000401e097810 */ /* 0x040fe40007fbe0ff */
[----:B------:R-:W-:Y:S02]  /*1ee30*/  IADD3 R5, P1, R30, 0x20, RZ ;  /* 0x000000201e057810 */ /* 0x000fe40007f3e0ff */
[----:B------:R-:W-:Y:S02]  /*1ee40*/  LOP3.LUT R20, R21, 0x380, RZ, 0xc0, !PT ;  /* 0x0000038015147812 */ /* 0x000fe400078ec0ff */
[----:B------:R-:W-:Y:S02]  /*1ee50*/  LOP3.LUT R14, R15, 0x380, RZ, 0xc0, !PT ;  /* 0x000003800f0e7812 */ /* 0x000fe400078ec0ff */
[----:B------:R-:W-:-:S02]  /*1ee60*/  LOP3.LUT R10, R11, 0x380, RZ, 0xc0, !PT ;  /* 0x000003800b0a7812 */ /* 0x000fc400078ec0ff */
[----:B------:R-:W-:Y:S02]  /*1ee70*/  LOP3.LUT R8, R9, 0x380, RZ, 0xc0, !PT ;  /* 0x0000038009087812 */ /* 0x000fe400078ec0ff */
[----:B------:R-:W-:Y:S02]  /*1ee80*/  LOP3.LUT R4, R5, 0x380, RZ, 0xc0, !PT ;  /* 0x0000038005047812 */ /* 0x000fe400078ec0ff */
[----:B------:R-:W-:Y:S02]  /*1ee90*/  LOP3.LUT R3, R30, 0x380, RZ, 0xc0, !PT ;  /* 0x000003801e037812 */ /* 0x000fe400078ec0ff */
[----:B------:R-:W-:Y:S02]  /*1eea0*/  SHF.R.U64 R20, R20, 0x3, RZ ;  /* 0x0000000314147819 */ /* 0x000fe400000012ff */
[----:B------:R-:W-:Y:S02]  /*1eeb0*/  SHF.R.U64 R14, R14, 0x3, RZ ;  /* 0x000000030e0e7819 */ /* 0x000fe400000012ff */
[----:B------:R-:W-:-:S02]  /*1eec0*/  SHF.R.U64 R10, R10, 0x3, RZ ;  /* 0x000000030a0a7819 */ /* 0x000fc400000012ff */
[----:B------:R-:W-:Y:S02]  /*1eed0*/  SHF.R.U64 R8, R8, 0x3, RZ ;  /* 0x0000000308087819 */ /* 0x000fe400000012ff */
[----:B------:R-:W-:Y:S02]  /*1eee0*/  SHF.R.U64 R4, R4, 0x3, RZ ;  /* 0x0000000304047819 */ /* 0x000fe400000012ff */
[----:B------:R-:W-:Y:S02]  /*1eef0*/  SHF.R.U64 R3, R3, 0x3, RZ ;  /* 0x0000000303037819 */ /* 0x000fe400000012ff */
        /* <DEDUP_REMOVED lines=10> */
[----:B------:R-:W-:-:S02]  /*1efa0*/  LOP3.LUT R30, R3, R30, RZ, 0x3c, !PT ;  /* 0x0000001e031e7212 */ /* 0x000fc400078e3cff */
[----:B------:R-:W-:Y:S02]  /*1efb0*/  MOV R103, R28 ;  /* 0x0000001c00677202 */ /* 0x000fe40000000f00 */
[----:B------:R-:W-:Y:S02]  /*1efc0*/  MOV R35, R30 ;  /* 0x0000001e00237202 */ /* 0x000fe40000000f00 */
[----:B------:R-:W-:Y:S02]  /*1efd0*/  MOV R102, R26 ;  /* 0x0000001a00667202 */ /* 0x000fe40000000f00 */
[----:B------:R-:W-:Y:S02]  /*1efe0*/  MOV R101, R20 ;  /* 0x0000001400657202 */ /* 0x000fe40000000f00 */
[----:B------:R-:W-:Y:S02]  /*1eff0*/  MOV R100, R14 ;  /* 0x0000000e00647202 */ /* 0x000fe40000000f00 */
[----:B------:R-:W-:-:S02]  /*1f000*/  MOV R107, R10 ;  /* 0x0000000a006b7202 */ /* 0x000fc40000000f00 */
[----:B------:R-:W-:Y:S02]  /*1f010*/  MOV R106, R8 ;  /* 0x00000008006a7202 */ /* 0x000fe40000000f00 */
[----:B------:R-:W-:Y:S01]  /*1f020*/  MOV R105, R4 ;  /* 0x0000000400697202 */ /* 0x000fe20000000f00 */
[----:B------:R-:W-:Y:S06]  /*1f030*/  BRA.DIV UR4, `(.L_x_497) ;  /* 0x000000b6042c7947 */ /* 0x000fec000b800000 */
[----:B------:R-:W-:Y:S02]  /*1f040*/  SEL R138, R91, R64, P0 ;  /* 0x000000405b8a7207 */ /* 0x000fe40000000000 */
[----:B------:R-:W-:Y:S02]  /*1f050*/  SEL R20, R64, R91, P0 ;  /* 0x0000005b40147207 */ /* 0x000fe40000000000 */
[----:B------:R-:W-:Y:S01]  /*1f060*/  SEL R64, R72, R55, P0 ;  /* 0x0000003748407207 */ /* 0x000fe20000000000 */
[----:B-----5:R-:W-:Y:S01]  /*1f070*/  SHFL.IDX PT, R3, R138, R7, 0x1c1f ;  /* 0x001c1f078a037589 */ /* 0x020fe200000e0000 */
[----:B------:R-:W-:Y:S02]  /*1f080*/  SEL R26, R55, R72, P0 ;  /* 0x00000048371a7207 */ /* 0x000fe40000000000 */
[----:B------:R-:W-:Y:S02]  /*1f090*/  LOP3.LUT R5, R7, 0x2, RZ, 0x3c, !PT ;  /* 0x0000000207057812 */ /* 0x000fe400078e3cff */
[----:B------:R-:W-:-:S02]  /*1f0a0*/  SEL R72, R33, R84, P0 ;  /* 0x0000005421487207 */ /* 0x000fc40000000000 */
[----:B------:R-:W-:Y:S01]  /*1f0b0*/  SEL R70, R74, R63, P0 ;  /* 0x0000003f4a467207 */ /* 0x000fe20000000000 */
[----:B------:R-:W-:Y:S01]  /*1f0c0*/  SHFL.IDX PT, R2, R2, R5, 0x1c1f ;  /* 0x001c1f0502027589 */ /* 0x000fe200000e0000 */
[----:B------:R-:W-:Y:S02]  /*1f0d0*/  SEL R140, R93, R36, P0 ;  /* 0x000000245d8c7207 */ /* 0x000fe40000000000 */
[----:B--2---:R-:W-:Y:S01]  /*1f0e0*/  SEL R144, R95, R40, P0 ;  /* 0x000000285f907207 */ /* 0x004fe20000000000 */
[----:B------:R-:W-:Y:S01]  /*1f0f0*/  SHFL.IDX PT, R72, R72, R7, 0x1c1f ;  /* 0x001c1f0748487589 */ /* 0x000fe200000e0000 */
[----:B------:R-:W-:Y:S02]  /*1f100*/  SEL R38, R40, R95, P0 ;  /* 0x0000005f28267207 */ /* 0x000fe40000000000 */
[----:B------:R-:W-:Y:S01]  /*1f110*/  SEL R28, R84, R33, P0 ;  /* 0x00000021541c7207 */ /* 0x000fe20000000000 */
[----:B------:R-:W0:Y:S01]  /*1f120*/  SHFL.IDX PT, R95, R13, R7, 0x1c1f ;  /* 0x001c1f070d5f7589 */ /* 0x000e2200000e0000 */
[----:B------:R-:W-:-:S02]  /*1f130*/  SEL R30, R63, R74, P0 ;  /* 0x0000004a3f1e7207 */ /* 0x000fc40000000000 */
[----:B------:R-:W-:Y:S01]  /*1f140*/  SEL R36, R36, R93, P0 ;  /* 0x0000005d24247207 */ /* 0x000fe20000000000 */
[----:B------:R-:W-:Y:S01]  /*1f150*/  SHFL.IDX PT, R70, R70, R7, 0x1c1f ;  /* 0x001c1f0746467589 */ /* 0x000fe200000e0000 */
[----:B------:R-:W-:Y:S02]  /*1f160*/  SEL R156, R109, R92, P0 ;  /* 0x0000005c6d9c7207 */ /* 0x000fe40000000000 */
[----:B------:R-:W-:Y:S01]  /*1f170*/  SEL R76, R92, R109, P0 ;  /* 0x0000006d5c4c7207 */ /* 0x000fe20000000000 */
[----:B------:R-:W2:Y:S01]  /*1f180*/  SHFL.IDX PT, R20, R20, R5, 0x1c1f ;  /* 0x001c1f0514147589 */ /* 0x000ea200000e0000 */
[----:B------:R-:W-:Y:S02]  /*1f190*/  SEL R80, R73, R24, P0 ;  /* 0x0000001849507207 */ /* 0x000fe40000000000 */
[----:B------:R-:W-:Y:S01]  /*1f1a0*/  SEL R82, R12, R65, P0 ;  /* 0x000000410c527207 */ /* 0x000fe20000000000 */
[----:B------:R-:W-:Y:S01]  /*1f1b0*/  SHFL.IDX PT, R75, R140, R7, 0x1c1f ;  /* 0x001c1f078c4b7589 */ /* 0x000fe200000e0000 */
[----:B------:R-:W-:-:S02]  /*1f1c0*/  SEL R124, R104, R49, P0 ;  /* 0x00000031687c7207 */ /* 0x000fc40000000000 */
[----:B------:R-:W-:Y:S01]  /*1f1d0*/  SEL R46, R49, R104, P0 ;  /* 0x00000068312e7207 */ /* 0x000fe20000000000 */
[----:B------:R-:W-:Y:S01]  /*1f1e0*/  SHFL.IDX PT, R21, R144, R7, 0x1c1f ;  /* 0x001c1f0790157589 */ /* 0x000fe200000e0000 */
[----:B------:R-:W-:Y:S02]  /*1f1f0*/  SEL R116, R50, R45, P0 ;  /* 0x0000002d32747207 */ /* 0x000fe40000000000 */
[----:B------:R-:W-:Y:S01]  /*1f200*/  SEL R40, R45, R50, P0 ;  /* 0x000000322d287207 */ /* 0x000fe20000000000 */
[----:B------:R-:W-:Y:S01]  /*1f210*/  SHFL.IDX PT, R44, R44, R5, 0x1c1f ;  /* 0x001c1f052c2c7589 */ /* 0x000fe200000e0000 */
        /* <DEDUP_REMOVED lines=32> */
[----:B------:R-:W3:Y:S01]  /*1f420*/  SHFL.IDX PT, R85, R28, R5, 0x1c1f ;  /* 0x001c1f051c557589 */ /* 0x000ee200000e0000 */
        /* <DEDUP_REMOVED lines=8> */
[----:B------:R0:W4:Y:S01]  /*1f4b0*/  SHFL.IDX PT, R97, R96, R7, 0x1c1f ;  /* 0x001c1f0760617589 */ /* 0x00012200000e0000 */
        /* <DEDUP_REMOVED lines=17> */
[----:B------:R-:W1:Y:S01]  /*1f5d0*/  SHFL.IDX PT, R87, R34, R5, 0x1c1f ;  /* 0x001c1f0522577589 */ /* 0x000e6200000e0000 */
[----:B0-----:R-:W-:Y:S02]  /*1f5e0*/  SEL R96, R95, R2, P0 ;  /* 0x000000025f607207 */ /* 0x001fe40000000000 */
[----:B------:R-:W-:Y:S01]  /*1f5f0*/  SEL R95, R2, R95, P0 ;  /* 0x0000005f025f7207 */ /* 0x000fe20000000000 */
[----:B------:R-:W-:Y:S01]  /*1f600*/  SHFL.IDX PT, R37, R142, R7, 0x1c1f ;  /* 0x001c1f078e257589 */ /* 0x000fe200000e0000 */
[----:B--2---:R-:W-:Y:S02]  /*1f610*/  SEL R2, R3, R20, P0 ;  /* 0x0000001403027207 */ /* 0x004fe40000000000 */
[----:B---3--:R-:W-:Y:S01]  /*1f620*/  SEL R71, R72, R85, P0 ;  /* 0x0000005548477207 */ /* 0x008fe20000000000 */
[----:B------:R-:W-:Y:S01]  /*1f630*/  SHFL.IDX PT, R41, R134, R7, 0x1c1f ;  /* 0x001c1f0786297589 */ /* 0x000fe200000e0000 */
[----:B------:R-:W-:-:S02]  /*1f640*/  SEL R69, R70, R73, P0 ;  /* 0x0000004946457207 */ /* 0x000fc40000000000 */
[----:B------:R-:W-:Y:S01]  /*1f650*/  SEL R3, R20, R3, P0 ;  /* 0x0000000314037207 */ /* 0x000fe20000000000 */
[----:B------:R-:W-:Y:S01]  /*1f660*/  SHFL.IDX PT, R39, R136, R7, 0x1c1f ;  /* 0x001c1f0788277589 */ /* 0x000fe200000e0000 */
[----:B------:R-:W-:Y:S02]  /*1f670*/  SEL R72, R85, R72, P0 ;  /* 0x0000004855487207 */ /* 0x000fe40000000000 */
[----:B------:R-:W-:Y:S01]  /*1f680*/  SEL R70, R73, R70, P0 ;  /* 0x0000004649467207 */ /* 0x000fe20000000000 */
[----:B------:R-:W-:Y:S01]  /*1f690*/  SHFL.IDX PT, R43, R132, R7, 0x1c1f ;  /* 0x001c1f07842b7589 */ /* 0x000fe200000e0000 */
[----:B----4-:R-:W-:Y:S02]  /*1f6a0*/  SEL R99, R97, R44, P0 ;  /* 0x0000002c61637207 */ /* 0x010fe40000000000 */
[----:B------:R-:W-:Y:S01]  /*1f6b0*/  SEL R20, R21, R38, P0 ;  /* 0x0000002615147207 */ /* 0x000fe20000000000 */
[----:B------:R-:W-:Y:S01]  /*1f6c0*/  SHFL.IDX PT, R79, R130, R7, 0x1c1f ;  /* 0x001c1f07824f7589 */ /* 0x000fe200000e0000 */
[----:B------:R-:W-:-:S02]  /*1f6d0*/  SEL R85, R86, R91, P0 ;  /* 0x0000005b56557207 */ /* 0x000fc40000000000 */
[----:B------:R-:W-:Y:S01]  /*1f6e0*/  SEL R97, R44, R97, P0 ;  /* 0x000000612c617207 */ /* 0x000fe20000000000 */
[----:B------:R-:W-:Y:S01]  /*1f6f0*/  SHFL.IDX PT, R83, R124, R7, 0x1c1f ;  /* 0x001c1f077c537589 */ /* 0x000fe200000e0000 */
[----:B-1----:R-:W-:Y:S02]  /*1f700*/  SEL R73, R84, R87, P0 ;  /* 0x0000005754497207 */ /* 0x002fe40000000000 */
[----:B------:R-:W-:Y:S01]  /*1f710*/  SEL R93, R74, R49, P0 ;  /* 0x000000314a5d7207 */ /* 0x000fe20000000000 */
[----:B------:R-:W-:Y:S01]  /*1f720*/  SHFL.IDX PT, R29, R114, R7, 0x1c1f ;  /* 0x001c1f07721d7589 */ /* 0x000fe200000e0000 */
[----:B------:R-:W-:Y:S02]  /*1f730*/  SEL R21, R38, R21, P0 ;  /* 0x0000001526157207 */ /* 0x000fe40000000000 */
[----:B------:R-:W-:Y:S01]  /*1f740*/  SEL R86, R91, R86, P0 ;  /* 0x000000565b567207 */ /* 0x000fe20000000000 */
[----:B------:R-:W-:Y:S01]  /*1f750*/  SHFL.IDX PT, R27, R116, R7, 0x1c1f ;  /* 0x001c1f07741b7589 */ /* 0x000fe200000e0000 */
[----:B------:R-:W-:-:S02]  /*1f760*/  SEL R84, R87, R84, P0 ;  /* 0x0000005457547207 */ /* 0x000fc40000000000 */
[----:B------:R-:W-:Y:S01]  /*1f770*/  SEL R74, R49, R74, P0 ;  /* 0x0000004a314a7207 */ /* 0x000fe20000000000 */
[----:B------:R-:W-:Y:S04]  /*1f780*/  SHFL.IDX PT, R25, R104, R7, 0x1c1f ;  /* 0x001c1f0768197589 */ /* 0x000fe800000e0000 */
[----:B------:R-:W-:Y:S04]  /*1f790*/  SHFL.IDX PT, R68, R62, R7, 0x1c1f ;  /* 0x001c1f073e447589 */ /* 0x000fe800000e0000 */
[----:B------:R-:W-:Y:S04]  /*1f7a0*/  SHFL.IDX PT, R66, R64, R7, 0x1c1f ;  /* 0x001c1f0740427589 */ /* 0x000fe800000e0000 */
[----:B------:R-:W-:Y:S04]  /*1f7b0*/  SHFL.IDX PT, R92, R92, R7, 0x1c1f ;  /* 0x001c1f075c5c7589 */ /* 0x000fe800000e0000 */
[----:B------:R-:W-:Y:S04]  /*1f7c0*/  SHFL.IDX PT, R90, R90, R7, 0x1c1f ;  /* 0x001c1f075a5a7589 */ /* 0x000fe800000e0000 */
[----:B------:R0:W1:Y:S04]  /*1f7d0*/  SHFL.IDX PT, R33, R94, R5, 0x1c1f ;  /* 0x001c1f055e217589 */ /* 0x00006800000e0000 */
[----:B------:R-:W2:Y:S04]  /*1f7e0*/  SHFL.IDX PT, R120, R120, R5, 0x1c1f ;  /* 0x001c1f0578787589 */ /* 0x000ea800000e0000 */
[----:B------:R-:W3:Y:S01]  /*1f7f0*/  SHFL.IDX PT, R118, R118, R5, 0x1c1f ;  /* 0x001c1f0576767589 */ /* 0x000ee200000e0000 */
[----:B0-----:R-:W-:-:S03]  /*1f800*/  SEL R94, R75, R36, P0 ;  /* 0x000000244b5e7207 */ /* 0x001fc60000000000 */
[----:B------:R-:W-:Y:S01]  /*1f810*/  SHFL.IDX PT, R112, R112, R5, 0x1c1f ;  /* 0x001c1f0570707589 */ /* 0x000fe200000e0000 */
[----:B------:R-:W-:-:S03]  /*1f820*/  SEL R75, R36, R75, P0 ;  /* 0x0000004b244b7207 */ /* 0x000fc60000000000 */
[----:B------:R-:W-:Y:S04]  /*1f830*/  SHFL.IDX PT, R110, R110, R5, 0x1c1f ;  /* 0x001c1f056e6e7589 */ /* 0x000fe800000e0000 */
[----:B------:R-:W0:Y:S04]  /*1f840*/  SHFL.IDX PT, R108, R108, R5, 0x1c1f ;  /* 0x001c1f056c6c7589 */ /* 0x000e2800000e0000 */
[----:B------:R-:W4:Y:S01]  /*1f850*/  SHFL.IDX PT, R126, R78, R5, 0x1c1f ;  /* 0x001c1f054e7e7589 */ /* 0x000f2200000e0000 */
[----:B-1----:R-:W-:Y:S02]  /*1f860*/  SEL R76, R0, R33, P0 ;  /* 0x00000021004c7207 */ /* 0x002fe40000000000 */
[----:B------:R-:W-:Y:S01]  /*1f870*/  SEL R0, R33, R0, P0 ;  /* 0x0000000021007207 */ /* 0x000fe20000000000 */
[----:B------:R1:W4:Y:S01]  /*1f880*/  SHFL.IDX PT, R128, R48, R5, 0x1c1f ;  /* 0x001c1f0530807589 */ /* 0x00032200000e0000 */
[----:B--2---:R-:W-:-:S02]  /*1f890*/  SEL R36, R37, R120, P0 ;  /* 0x0000007825247207 */ /* 0x004fc40000000000 */
[----:B------:R-:W-:Y:S01]  /*1f8a0*/  SEL R37, R120, R37, P0 ;  /* 0x0000002578257207 */ /* 0x000fe20000000000 */
[----:B------:R2:W4:Y:S01]  /*1f8b0*/  SHFL.IDX PT, R122, R46, R5, 0x1c1f ;  /* 0x001c1f052e7a7589 */ /* 0x00052200000e0000 */
[----:B---3--:R-:W-:Y:S02]  /*1f8c0*/  SEL R38, R39, R118, P0 ;  /* 0x0000007627267207 */ /* 0x008fe40000000000 */
[----:B------:R-:W-:Y:S01]  /*1f8d0*/  SEL R39, R118, R39, P0 ;  /* 0x0000002776277207 */ /* 0x000fe20000000000 */
[----:B------:R-:W3:Y:S01]  /*1f8e0*/  SHFL.IDX PT, R98, R50, R5, 0x1c1f ;  /* 0x001c1f0532627589 */ /* 0x000ee200000e0000 */
[----:B-1----:R-:W-:-:S03]  /*1f8f0*/  SEL R48, R77, R80, P0 ;  /* 0x000000504d307207 */ /* 0x002fc60000000000 */
[----:B------:R-:W1:Y:S01]  /*1f900*/  SHFL.IDX PT, R59, R26, R5, 0x1c1f ;  /* 0x001c1f051a3b7589 */ /* 0x000e6200000e0000 */
[----:B------:R-:W-:Y:S02]  /*1f910*/  SEL R77, R80, R77, P0 ;  /* 0x0000004d504d7207 */ /* 0x000fe40000000000 */
[----:B--2---:R-:W-:Y:S01]  /*1f920*/  SEL R46, R47, R82, P0 ;  /* 0x000000522f2e7207 */ /* 0x004fe20000000000 */
[----:B------:R-:W2:Y:S01]  /*1f930*/  SHFL.IDX PT, R61, R24, R5, 0x1c1f ;  /* 0x001c1f05183d7589 */ /* 0x000ea200000e0000 */
[----:B------:R-:W-:Y:S02]  /*1f940*/  SEL R47, R82, R47, P0 ;  /* 0x0000002f522f7207 */ /* 0x000fe40000000000 */
[----:B0-----:R-:W-:Y:S01]  /*1f950*/  SEL R44, R45, R108, P0 ;  /* 0x0000006c2d2c7207 */ /* 0x001fe20000000000 */
[----:B------:R-:W0:Y:S01]  /*1f960*/  SHFL.IDX PT, R109, R54, R5, 0x1c1f ;  /* 0x001c1f05366d7589 */ /* 0x000e2200000e0000 */
[----:B----4-:R-:W-:Y:S02]  /*1f970*/  SEL R78, R79, R126, P0 ;  /* 0x0000007e4f4e7207 */ /* 0x010fe40000000000 */
[----:B------:R-:W-:Y:S01]  /*1f980*/  SEL R45, R108, R45, P0 ;  /* 0x0000002d6c2d7207 */ /* 0x000fe20000000000 */
[----:B------:R-:W4:Y:S01]  /*1f990*/  SHFL.IDX PT, R111, R10, R5, 0x1c1f ;  /* 0x001c1f050a6f7589 */ /* 0x000f2200000e0000 */
[----:B------:R-:W-:-:S02]  /*1f9a0*/  SEL R80, R81, R128, P0 ;  /* 0x0000008051507207 */ /* 0x000fc40000000000 */
[----:B------:R-:W-:Y:S01]  /*1f9b0*/  SEL R81, R128, R81, P0 ;  /* 0x0000005180517207 */ /* 0x000fe20000000000 */
[----:B------:R1:W4:Y:S01]  /*1f9c0*/  SHFL.IDX PT, R124, R42, R5, 0x1c1f ;  /* 0x001c1f052a7c7589 */ /* 0x00032200000e0000 */
[----:B------:R-:W-:Y:S02]  /*1f9d0*/  SEL R82, R83, R122, P0 ;  /* 0x0000007a53527207 */ /* 0x000fe40000000000 */
[----:B------:R-:W-:Y:S01]  /*1f9e0*/  SEL R79, R126, R79, P0 ;  /* 0x0000004f7e4f7207 */ /* 0x000fe20000000000 */
[----:B------:R0:W4:Y:S01]  /*1f9f0*/  SHFL.IDX PT, R114, R40, R5, 0x1c1f ;  /* 0x001c1f0528727589 */ /* 0x00012200000e0000 */
[----:B---3--:R-:W-:Y:S02]  /*1fa00*/  SEL R63, R25, R98, P0 ;  /* 0x00000062193f7207 */ /* 0x008fe40000000000 */
[----:B------:R-:W-:Y:S01]  /*1fa10*/  SEL R64, R98, R25, P0 ;  /* 0x0000001962407207 */ /* 0x000fe20000000000 */
[----:B------:R-:W3:Y:S01]  /*1fa20*/  SHFL.IDX PT, R116, R52, R5, 0x1c1f ;  /* 0x001c1f0534747589 */ /* 0x000ee200000e0000 */
[----:B-1----:R-:W-:-:S02]  /*1fa30*/  SEL R65, R66, R59, P0 ;  /* 0x0000003b42417207 */ /* 0x002fc40000000000 */
[----:B------:R-:W-:Y:S01]  /*1fa40*/  SEL R42, R43, R110, P0 ;  /* 0x0000006e2b2a7207 */ /* 0x000fe20000000000 */
[----:B------:R-:W1:Y:S01]  /*1fa50*/  SHFL.IDX PT, R58, R58, R5, 0x1c1f ;  /* 0x001c1f053a3a7589 */ /* 0x000e6200000e0000 */
[----:B--2---:R-:W-:Y:S02]  /*1fa60*/  SEL R67, R68, R61, P0 ;  /* 0x0000003d44437207 */ /* 0x004fe40000000000 */
[----:B0-----:R-:W-:Y:S01]  /*1fa70*/  SEL R40, R41, R112, P0 ;  /* 0x0000007029287207 */ /* 0x001fe20000000000 */
[----:B------:R0:W2:Y:S01]  /*1fa80*/  SHFL.IDX PT, R60, R60, R7, 0x1c1f ;  /* 0x001c1f073c3c7589 */ /* 0x0000a200000e0000 */
[----:B------:R-:W-:Y:S02]  /*1fa90*/  SEL R87, R90, R109, P0 ;  /* 0x0000006d5a577207 */ /* 0x000fe40000000000 */
[----:B------:R-:W-:Y:S01]  /*1faa0*/  SEL R41, R112, R41, P0 ;  /* 0x0000002970297207 */ /* 0x000fe20000000000 */
[----:B------:R0:W0:Y:S01]  /*1fab0*/  SHFL.IDX PT, R4, R4, R7, 0x1c1f ;  /* 0x001c1f0704047589 */ /* 0x00002200000e0000 */
[----:B----4-:R-:W-:-:S02]  /*1fac0*/  SEL R91, R92, R111, P0 ;  /* 0x0000006f5c5b7207 */ /* 0x010fc40000000000 */
[----:B------:R-:W-:Y:S01]  /*1fad0*/  SEL R43, R110, R43, P0 ;  /* 0x0000002b6e2b7207 */ /* 0x000fe20000000000 */
[----:B------:R4:W0:Y:S01]  /*1fae0*/  SHFL.IDX PT, R7, R8, R5, 0x1c1f ;  /* 0x001c1f0508077589 */ /* 0x00082200000e0000 */
[----:B------:R-:W-:Y:S02]  /*1faf0*/  SEL R49, R31, R124, P0 ;  /* 0x0000007c1f317207 */ /* 0x000fe40000000000 */
[----:B------:R-:W-:Y:S01]  /*1fb00*/  SEL R50, R124, R31, P0 ;  /* 0x0000001f7c327207 */ /* 0x000fe20000000000 */
[----:B------:R4:W0:Y:S01]  /*1fb10*/  SHFL.IDX PT, R14, R6, R5, 0x1c1f ;  /* 0x001c1f05060e7589 */ /* 0x00082200000e0000 */
[----:B------:R-:W-:Y:S02]  /*1fb20*/  SEL R83, R122, R83, P0 ;  /* 0x000000537a537207 */ /* 0x000fe40000000000 */
[----:B------:R-:W-:Y:S02]  /*1fb30*/  SEL R51, R27, R114, P0 ;  /* 0x000000721b337207 */ /* 0x000fe40000000000 */
[----:B---3--:R-:W-:-:S02]  /*1fb40*/  SEL R53, R29, R116, P0 ;  /* 0x000000741d357207 */ /* 0x008fc40000000000 */
[----:B------:R-:W-:Y:S02]  /*1fb50*/  SEL R54, R116, R29, P0 ;  /* 0x0000001d74367207 */ /* 0x000fe40000000000 */
[----:B------:R-:W-:Y:S02]  /*1fb60*/  SEL R52, R114, R27, P0 ;  /* 0x0000001b72347207 */ /* 0x000fe40000000000 */
[----:B-1----:R-:W-:Y:S02]  /*1fb70*/  SEL R55, R9, R58, P0 ;  /* 0x0000003a09377207 */ /* 0x002fe40000000000 */
[----:B------:R-:W-:Y:S02]  /*1fb80*/  SEL R62, R58, R9, P0 ;  /* 0x000000093a3e7207 */ /* 0x000fe40000000000 */
[----:B------:R-:W-:Y:S02]  /*1fb90*/  SEL R68, R61, R68, P0 ;  /* 0x000000443d447207 */ /* 0x000fe40000000000 */
[----:B------:R-:W-:-:S02]  /*1fba0*/  SEL R66, R59, R66, P0 ;  /* 0x000000423b427207 */ /* 0x000fc40000000000 */
[----:B------:R-:W-:Y:S02]  /*1fbb0*/  SEL R92, R111, R92, P0 ;  /* 0x0000005c6f5c7207 */ /* 0x000fe40000000000 */
[----:B------:R-:W-:Y:S02]  /*1fbc0*/  SEL R90, R109, R90, P0 ;  /* 0x0000005a6d5a7207 */ /* 0x000fe40000000000 */
[----:B--2-4-:R-:W-:-:S07]  /*1fbd0*/  MOV R98, RZ ;  /* 0x000000ff00627202 */ /* 0x014fce0000000f00 */
.L_x_748:
[----:B------:R-:W-:Y:S05]  /*1fbe0*/  WARPSYNC.ALL ;  /* 0x0000000000007948 */ /* 0x000fea0003800000 */
[----:B------:R-:W-:Y:S01]  /*1fbf0*/  BAR.SYNC.DEFER_BLOCKING 0x1, 0x100 ;  /* 0x0044000000007b1d */ /* 0x000fe20000010000 */
[----:B0-----:R-:W-:Y:S02]  /*1fc00*/  SEL R59, R4, R7, P0 ;  /* 0x00000007043b7207 */ /* 0x001fe40000000000 */
[----:B------:R-:W-:Y:S02]  /*1fc10*/  SEL R61, R7, R4, P0 ;  /* 0x00000004073d7207 */ /* 0x000fe40000000000 */
[----:B------:R-:W-:Y:S01]  /*1fc20*/  F2FP.BF16.F32.PACK_AB R4, R96, R99 ;  /* 0x000000636004723e */ /* 0x000fe200000010ff */
[----:B------:R-:W-:Y:S01]  /*1fc30*/  ULDC.64 UR6, c[0x0][0xc08] ;  /* 0x0003020000067ab9 */ /* 0x000fe20000000a00 */
[----:B------:R-:W-:Y:S01]  /*1fc40*/  F2FP.BF16.F32.PACK_AB R5, R82, R49 ;  /* 0x000000315205723e */ /* 0x000fe200000010ff */
[----:B------:R-:W-:Y:S01]  /*1fc50*/  ULDC.64 UR4, c[0x0][0xc00] ;  /* 0x0003000000047ab9 */ /* 0x000fe20000000a00 */
[----:B------:R-:W-:-:S02]  /*1fc60*/  F2FP.BF16.F32.PACK_AB R6, R95, R97 ;  /* 0x000000615f06723e */ /* 0x000fc400000010ff */
[----:B------:R-:W-:Y:S02]  /*1fc70*/  F2FP.BF16.F32.PACK_AB R7, R83, R50 ;  /* 0x000000325307723e */ /* 0x000fe400000010ff */
[----:B------:R-:W-:Y:S02]  /*1fc80*/  SEL R58, R60, R14, P0 ;  /* 0x0000000e3c3a7207 */ /* 0x000fe40000000000 */
[----:B------:R-:W-:Y:S02]  /*1fc90*/  SEL R60, R14, R60, P0 ;  /* 0x0000003c0e3c7207 */ /* 0x000fe40000000000 */
[----:B------:R-:W-:Y:S02]  /*1fca0*/  F2FP.BF16.F32.PACK_AB R8, R93, R94 ;  /* 0x0000005e5d08723e */ /* 0x000fe400000010ff */
[----:B------:R-:W-:Y:S02]  /*1fcb0*/  F2FP.BF16.F32.PACK_AB R9, R51, R53 ;  /* 0x000000353309723e */ /* 0x000fe400000010ff */
[----:B------:R-:W-:-:S02]  /*1fcc0*/  F2FP.BF16.F32.PACK_AB R10, R74, R75 ;  /* 0x0000004b4a0a723e */ /* 0x000fc400000010ff */
[----:B------:R-:W-:Y:S01]  /*1fcd0*/  F2FP.BF16.F32.PACK_AB R11, R52, R54 ;  /* 0x00000036340b723e */ /* 0x000fe200000010ff */
[----:B------:R-:W-:Y:S01]  /*1fce0*/  STSM.16.M88.4 [R35], R4 ;  /* 0x0000000423007844 */ /* 0x000fe20000000200 */
[----:B------:R-:W-:Y:S02]  /*1fcf0*/  F2FP.BF16.F32.PACK_AB R12, R76, R2 ;  /* 0x000000024c0c723e */ /* 0x000fe400000010ff */
[----:B------:R-:W-:Y:S01]  /*1fd00*/  F2FP.BF16.F32.PACK_AB R13, R55, R63 ;  /* 0x0000003f370d723e */ /* 0x000fe200000010ff */
[----:B------:R-:W-:Y:S01]  /*1fd10*/  STSM.16.M88.4 [R105], R8 ;  /* 0x0000000869007844 */ /* 0x000fe20000000200 */
[----:B------:R-:W-:Y:S02]  /*1fd20*/  F2FP.BF16.F32.PACK_AB R14, R0, R3 ;  /* 0x00000003000e723e */ /* 0x000fe400000010ff */
[----:B------:R-:W-:Y:S02]  /*1fd30*/  F2FP.BF16.F32.PACK_AB R15, R62, R64 ;  /* 0x000000403e0f723e */ /* 0x000fe400000010ff */
        /* <DEDUP_REMOVED lines=10> */
[----:B------:R-:W-:Y:S02]  /*1fde0*/  F2FP.BF16.F32.PACK_AB R32, R42, R44 ;  /* 0x0000002c2a20723e */ /* 0x000fe400000010ff */
[----:B------:R-:W-:Y:S01]  /*1fdf0*/  F2FP.BF16.F32.PACK_AB R33, R73, R85 ;  /* 0x000000554921723e */ /* 0x000fe200000010ff */
[----:B------:R-:W-:Y:S01]  /*1fe00*/  STSM.16.M88.4 [R100], R28 ;  /* 0x0000001c64007844 */ /* 0x000fe20000000200 */
[----:B------:R-:W-:Y:S01]  /*1fe10*/  F2FP.BF16.F32.PACK_AB R34, R43, R45 ;  /* 0x0000002d2b22723e */ /* 0x000fe200000010ff */
[----:B0-----:R-:W0:Y:S01]  /*1fe20*/  LDC R14, c[0x0][0xbe8] ;  /* 0x0002fa00ff0e7b82 */ /* 0x001e220000000800 */
[----:B------:R-:W-:Y:S02]  /*1fe30*/  F2FP.BF16.F32.PACK_AB R35, R84, R86 ;  /* 0x000000565423723e */ /* 0x000fe400000010ff */
[----:B------:R-:W-:-:S02]  /*1fe40*/  F2FP.BF16.F32.PACK_AB R4, R46, R48 ;  /* 0x000000302e04723e */ /* 0x000fc400000010ff */
[----:B------:R-:W-:Y:S01]  /*1fe50*/  F2FP.BF16.F32.PACK_AB R5, R87, R91 ;  /* 0x0000005b5705723e */ /* 0x000fe200000010ff */
[----:B------:R-:W-:Y:S01]  /*1fe60*/  STSM.16.M88.4 [R101], R32 ;  /* 0x0000002065007844 */ /* 0x000fe20000000200 */
[----:B------:R-:W-:Y:S02]  /*1fe70*/  F2FP.BF16.F32.PACK_AB R6, R47, R77 ;  /* 0x0000004d2f06723e */ /* 0x000fe400000010ff */
[----:B------:R-:W-:Y:S02]  /*1fe80*/  F2FP.BF16.F32.PACK_AB R7, R90, R92 ;  /* 0x0000005c5a07723e */ /* 0x000fe400000010ff */
[----:B------:R-:W-:Y:S02]  /*1fe90*/  F2FP.BF16.F32.PACK_AB R8, R78, R80 ;  /* 0x000000504e08723e */ /* 0x000fe400000010ff */
[----:B------:R-:W-:Y:S01]  /*1fea0*/  F2FP.BF16.F32.PACK_AB R10, R79, R81 ;  /* 0x000000514f0a723e */ /* 0x000fe200000010ff */
[----:B------:R-:W-:Y:S01]  /*1feb0*/  STSM.16.M88.4 [R102], R4 ;  /* 0x0000000466007844 */ /* 0x000fe20000000200 */
[----:B------:R-:W-:-:S02]  /*1fec0*/  F2FP.BF16.F32.PACK_AB R9, R59, R58 ;  /* 0x0000003a3b09723e */ /* 0x000fc400000010ff */
[----:B------:R-:W-:Y:S02]  /*1fed0*/  F2FP.BF16.F32.PACK_AB R11, R61, R60 ;  /* 0x0000003c3d0b723e */ /* 0x000fe400000010ff */
[----:B------:R-:W-:Y:S02]  /*1fee0*/  ISETP.NE.U32.AND P3, PT, RZ, UR6, PT ;  /* 0x00000006ff007c0c */ /* 0x000fe4000bf65070 */
[----:B------:R-:W-:Y:S01]  /*1fef0*/  ISETP.NE.U32.AND P0, PT, RZ, UR4, PT ;  /* 0x00000004ff007c0c */ /* 0x000fe2000bf05070 */
[----:B------:R2:W-:Y:S01]  /*1ff00*/  STSM.16.M88.4 [R103], R8 ;  /* 0x0000000867007844 */ /* 0x0005e20000000200 */
[----:B------:R-:W-:Y:S01]  /*1ff10*/  BAR.SYNC.DEFER_BLOCKING 0x1, 0x100 ;  /* 0x0044000000007b1d */ /* 0x000fe20000010000 */
[----:B------:R-:W-:Y:S02]  /*1ff20*/  ISETP.NE.AND.EX P3, PT, RZ, UR7, PT, P3 ;  /* 0x00000007ff007c0c */ /* 0x000fe4000bf65330 */
[----:B------:R-:W-:Y:S02]  /*1ff30*/  IADD3 R12, P1, R212, UR4, RZ ;  /* 0x00000004d40c7c10 */ /* 0x000fe4000ff3e0ff */
[----:B------:R-:W-:-:S02]  /*1ff40*/  ISETP.NE.AND.EX P0, PT, RZ, UR5, PT, P0 ;  /* 0x00000005ff007c0c */ /* 0x000fc4000bf05300 */
[----:B------:R-:W-:-:S07]  /*1ff50*/  IADD3.X R13, R213, UR5, RZ, P1, !PT ;  /* 0x00000005d50d7c10 */ /* 0x000fce0008ffe4ff */
[----:B------:R-:W-:Y:S01]  /*1ff60*/  @P3 IADD3 R212, P1, R212, UR6, RZ ;  /* 0x00000006d4d43c10 */ /* 0x000fe2000ff3e0ff */
[----:B------:R-:W-:Y:S02]  /*1ff70*/  ULDC UR6, c[0x0][0xa88] ;  /* 0x0002a20000067ab9 */ /* 0x000fe40000000800 */
[----:B-1----:R-:W-:Y:S01]  /*1ff80*/  IMAD.U32 R25, RZ, RZ, UR6 ;  /* 0x00000006ff197e24 */ /* 0x002fe2000f8e00ff */
[----:B------:R-:W-:Y:S01]  /*1ff90*/  @P3 IADD3.X R213, R213, UR7, RZ, P1, !PT ;  /* 0x00000007d5d53c10 */ /* 0x000fe20008ffe4ff */
[----:B------:R1:W5:Y:S04]  /*1ffa0*/  @P0 LDG.E R98, desc[UR54][R12.64] ;  /* 0x000000360c620981 */ /* 0x000368000c1e1900 */
[----:B------:R1:W5:Y:S01]  /*1ffb0*/  @P3 LDG.E R25, desc[UR54][R212.64] ;  /* 0x00000036d4193981 */ /* 0x000362000c1e1900 */
[----:B--2---:R-:W-:Y:S01]  /*1ffc0*/  IMAD.MOV.U32 R10, RZ, RZ, 0x9b8 ;  /* 0x000009b8ff0a7424 */ /* 0x004fe200078e00ff */
[----:B------:R-:W-:-:S02]  /*1ffd0*/  ISETP.GT.AND P2, PT, R211, 0x1, PT ;  /* 0x00000001d300780c */ /* 0x000fc40003f44270 */
[----:B0-----:R-:W-:Y:S02]  /*1ffe0*/  ISETP.NE.AND P1, PT, R14, 0x1, PT ;  /* 0x000000010e00780c */ /* 0x001fe40003f25270 */
[----:B------:R-:W-:-:S04]  /*1fff0*/  SEL R10, R10, 0x978, P2 ;  /* 0x000009780a0a7807 */ /* 0x000fc80001000000 */
[----:B------:R1:W0:Y:S08]  /*20000*/  LDC.64 R4, c[0x0][R10+0x220] ;  /* 0x000088000a047b82 */ /* 0x0002300000000a00 */
[----:B------:R1:W2:Y:S08]  /*20010*/  LDC.64 R6, c[0x0][R10+0x218] ;  /* 0x000086000a067b82 */ /* 0x0002b00000000a00 */
[----:B------:R1:W3:Y:S01]  /*20020*/  LDC.64 R8, c[0x0][R10+0x228] ;  /* 0x00008a000a087b82 */ /* 0x0002e20000000a00 */
[----:B------:R-:W-:Y:S05]  /*20030*/  @P3 BRA `(.L_x_498) ;  /* 0x0000000000103947 */ /* 0x000fea0003800000 */
[----:B------:R-:W-:Y:S05]  /*20040*/  @!P0 BRA `(.L_x_498) ;  /* 0x00000000000c8947 */ /* 0x000fea0003800000 */
[----:B------:R-:W4:Y:S04]  /*20050*/  LDG.E R24, desc[UR54][R12.64] ;  /* 0x000000360c187981 */ /* 0x000f28000c1e1900 */
[----:B-----5:R-:W4:Y:S02]  /*20060*/  LDG.E R25, desc[UR54][R12.64+0x4] ;  /* 0x000004360c197981 */ /* 0x020f24000c1e1900 */
[----:B----4-:R-:W-:-:S07]  /*20070*/  IMAD.IADD R25, R25, 0x1, -R24 ;  /* 0x0000000119197824 */ /* 0x010fce00078e0a18 */
.L_x_498:
[----:B------:R-:W4:Y:S01]  /*20080*/  LDL R26, [R1+0x64] ;  /* 0x00006400011a7983 */ /* 0x000f220000100800 */
[----:B-1----:R-:W1:Y:S01]  /*20090*/  LDC.64 R10, c[0x0][R10+0x210] ;  /* 0x000084000a0a7b82 */ /* 0x002e620000000a00 */
[----:B------:R-:W-:Y:S01]  /*200a0*/  ISETP.NE.U32.AND P0, PT, RZ, UR4, PT ;  /* 0x00000004ff007c0c */ /* 0x000fe2000bf05070 */
[-C--:B--2---:R-:W-:Y:S01]  /*200b0*/  IMAD R29, R7, R204.reuse, RZ ;  /* 0x000000cc071d7224 */ /* 0x084fe200078e02ff */
[----:B------:R-:W2:Y:S01]  /*200c0*/  LDL R28, [R1+0x5c] ;  /* 0x00005c00011c7983 */ /* 0x000ea20000100800 */
[----:B------:R-:W-:Y:S01]  /*200d0*/  IMAD.WIDE.U32 R6, R6, R204, RZ ;  /* 0x000000cc06067225 */ /* 0x000fe200078e00ff */
[----:B------:R-:W-:-:S03]  /*200e0*/  ISETP.NE.AND.EX P0, PT, RZ, UR5, PT, P0 ;  /* 0x00000005ff007c0c */ /* 0x000fc6000bf05300 */
[----:B------:R-:W1:Y:S01]  /*200f0*/  @P1 LDC R24, c[0x0][0xbec] ;  /* 0x0002fb00ff181b82 */ /* 0x000e620000000800 */
[----:B------:R-:W-:Y:S02]  /*20100*/  SEL R15, R206, RZ, !P0 ;  /* 0x000000ffce0f7207 */ /* 0x000fe40004000000 */
[----:B------:R-:W-:-:S03]  /*20110*/  SEL R27, R214, RZ, !P0 ;  /* 0x000000ffd61b7207 */ /* 0x000fc60004000000 */
[----:B0-----:R-:W-:Y:S02]  /*20120*/  IMAD R5, R5, R15, RZ ;  /* 0x0000000f05057224 */ /* 0x001fe400078e02ff */
[----:B------:R-:W0:Y:S02]  /*20130*/  @P1 LDC R33, c[0x0][0xbf0] ;  /* 0x0002fc00ff211b82 */ /* 0x000e240000000800 */
[C---:B------:R-:W-:Y:S02]  /*20140*/  IMAD R31, R4.reuse, R27, R5 ;  /* 0x0000001b041f7224 */ /* 0x040fe400078e0205 */
[----:B------:R-:W-:-:S04]  /*20150*/  IMAD.WIDE.U32 R4, R4, R15, RZ ;  /* 0x0000000f04047225 */ /* 0x000fc800078e00ff */
[----:B------:R-:W1:Y:S01]  /*20160*/  LDC.64 R12, c[0x0][0xba8] ;  /* 0x0002ea00ff0c7b82 */ /* 0x000e620000000a00 */
[--C-:B-----5:R-:W-:Y:S02]  /*20170*/  IADD3 R6, P0, P3, R4, R6, R98.reuse ;  /* 0x0000000604067210 */ /* 0x120fe40007b1e062 */
[----:B------:R-:W-:Y:S02]  /*20180*/  SEL R27, R217, RZ, P2 ;  /* 0x000000ffd91b7207 */ /* 0x000fe40001000000 */
[----:B------:R-:W-:Y:S01]  /*20190*/  IADD3 R31, R5, R31, RZ ;  /* 0x0000001f051f7210 */ /* 0x000fe20007ffe0ff */
[----:B------:R-:W-:Y:S01]  /*201a0*/  IMAD.IADD R7, R7, 0x1, R29 ;  /* 0x0000000107077824 */ /* 0x000fe200078e021d */
[----:B------:R-:W-:Y:S01]  /*201b0*/  SHF.R.S32.HI R100, RZ, 0x1f, R98 ;  /* 0x0000001fff647819 */ /* 0x000fe20000011462 */
[-C--:B---3--:R-:W-:Y:S02]  /*201c0*/  IMAD R29, R9, R27.reuse, RZ ;  /* 0x0000001b091d7224 */ /* 0x088fe400078e02ff */
[----:B------:R-:W-:Y:S01]  /*201d0*/  IMAD.WIDE.U32 R8, R8, R27, RZ ;  /* 0x0000001b08087225 */ /* 0x000fe200078e00ff */
[----:B------:R-:W-:-:S03]  /*201e0*/  IADD3.X R7, R31, R7, R100, P0, P3 ;  /* 0x000000071f077210 */ /* 0x000fc600007e6464 */
[----:B------:R-:W-:Y:S01]  /*201f0*/  IMAD.IADD R29, R9, 0x1, R29 ;  /* 0x00000001091d7824 */ /* 0x000fe200078e021d */
[----:B-1----:R-:W1:Y:S08]  /*20200*/  @!P2 LDC R12, c[0x0][0xb50] ;  /* 0x0002d400ff0cab82 */ /* 0x002e700000000800 */
[----:B------:R-:W3:Y:S01]  /*20210*/  @!P2 LDC R13, c[0x0][0xb54] ;  /* 0x0002d500ff0dab82 */ /* 0x000ee20000000800 */
[----:B----4-:R-:W-:-:S02]  /*20220*/  IMAD R35, R215, 0x80, R26 ;  /* 0x00000080d7237824 */ /* 0x010fc400078e021a */
[----:B------:R-:W4:Y:S02]  /*20230*/  S2R R26, SR_TID.X ;  /* 0x00000000001a7919 */ /* 0x000f240000002100 */
[----:B------:R-:W-:-:S04]  /*20240*/  @P1 IMAD.HI.U32 R4, R35, R24, RZ ;  /* 0x0000001823041227 */ /* 0x000fc800078e00ff */
[----:B------:R-:W-:Y:S01]  /*20250*/  IMAD.MOV.U32 R5, RZ, RZ, R35 ;  /* 0x000000ffff057224 */ /* 0x000fe200078e0023 */
[----:B0-----:R-:W-:-:S05]  /*20260*/  @P1 SHF.R.U32.HI R5, RZ, R33, R4 ;  /* 0x00000021ff051219 */ /* 0x001fca0000011604 */
[--C-:B------:R-:W-:Y:S01]  /*20270*/  IMAD.MOV R27, RZ, RZ, -R5.reuse ;  /* 0x000000ffff1b7224 */ /* 0x100fe200078e0a05 */
[----:B------:R-:W-:Y:S02]  /*20280*/  IADD3 R8, P0, P3, R5, R6, R8 ;  /* 0x0000000605087210 */ /* 0x000fe40007b1e008 */
[----:B------:R-:W-:Y:S01]  /*20290*/  SHF.R.S32.HI R4, RZ, 0x1f, R5 ;  /* 0x0000001fff047819 */ /* 0x000fe20000011405 */
[----:B------:R-:W-:-:S03]  /*202a0*/  IMAD R5, R14, R27, R35 ;  /* 0x0000001b0e057224 */ /* 0x000fc600078e0223 */
[----:B------:R-:W-:Y:S01]  /*202b0*/  IADD3.X R9, R4, R7, R29, P0, P3 ;  /* 0x0000000704097210 */ /* 0x000fe200007e641d */
[-C--:B------:R-:W-:Y:S01]  /*202c0*/  IMAD R4, R11, R5.reuse, RZ ;  /* 0x000000050b047224 */ /* 0x080fe200078e02ff */
[----:B------:R-:W-:Y:S01]  /*202d0*/  SHF.R.S32.HI R7, RZ, 0x1f, R5 ;  /* 0x0000001fff077819 */ /* 0x000fe20000011405 */
[----:B------:R-:W-:-:S04]  /*202e0*/  IMAD.WIDE.U32 R8, R10, R5, R8 ;  /* 0x000000050a087225 */ /* 0x000fc800078e0008 */
[----:B------:R-:W-:Y:S02]  /*202f0*/  IMAD R7, R10, R7, R4 ;  /* 0x000000070a077224 */ /* 0x000fe400078e0204 */
[----:B----4-:R-:W-:Y:S01]  /*20300*/  VIADD R30, R26, 0xffffff80 ;  /* 0xffffff801a1e7836 */ /* 0x010fe20000000000 */
[----:B-1----:R-:W-:Y:S01]  /*20310*/  LEA R12, P0, R8, R12, 0x2 ;  /* 0x0000000c080c7211 */ /* 0x002fe200078010ff */
[----:B------:R-:W-:-:S03]  /*20320*/  IMAD.IADD R4, R9, 0x1, R7 ;  /* 0x0000000109047824 */ /* 0x000fc600078e0207 */
[----:B------:R-:W-:Y:S02]  /*20330*/  SHF.R.S32.HI R26, RZ, 0x1f, R30 ;  /* 0x0000001fff1a7819 */ /* 0x000fe4000001141e */
[----:B---3--:R-:W-:Y:S02]  /*20340*/  LEA.HI.X R13, R8, R13, R4, 0x2, P0 ;  /* 0x0000000d080d7211 */ /* 0x008fe400000f1404 */
[----:B------:R-:W-:Y:S01]  /*20350*/  LEA.HI R26, R26, R30, RZ, 0x7 ;  /* 0x0000001e1a1a7211 */ /* 0x000fe200078f38ff */
[----:B------:R-:W-:Y:S03]  /*20360*/  SHFL.IDX PT, R4, R12, RZ, 0x1c1f ;  /* 0x001c1fff0c047589 */ /* 0x000fe600000e0000 */
[----:B------:R-:W-:Y:S01]  /*20370*/  LOP3.LUT R26, R26, 0xffffff80, RZ, 0xc0, !PT ;  /* 0xffffff801a1a7812 */ /* 0x000fe200078ec0ff */
[----:B------:R-:W0:Y:S01]  /*20380*/  SHFL.IDX PT, R5, R13, RZ, 0x1c1f ;  /* 0x001c1fff0d057589 */ /* 0x000e2200000e0000 */
[----:B--2---:R-:W-:-:S03]  /*20390*/  IMAD R29, R215, 0x80, R28 ;  /* 0x00000080d71d7824 */ /* 0x004fc600078e021c */
[----:B------:R-:W-:Y:S01]  /*203a0*/  SHFL.IDX PT, R6, R12, 0x1, 0x1c1f ;  /* 0x003c1f000c067f89 */ /* 0x000fe200000e0000 */
[----:B------:R-:W-:-:S03]  /*203b0*/  IADD3 R26, R30, -R26, RZ ;  /* 0x8000001a1e1a7210 */ /* 0x000fc60007ffe0ff */
[----:B------:R-:W1:Y:S01]  /*203c0*/  SHFL.IDX PT, R7, R13, 0x1, 0x1c1f ;  /* 0x003c1f000d077f89 */ /* 0x000e6200000e0000 */
[----:B------:R-:W-:Y:S01]  /*203d0*/  IMAD R10, R25, R14, RZ ;  /* 0x0000000e190a7224 */ /* 0x000fe200078e02ff */
[----:B------:R-:W-:Y:S01]  /*203e0*/  LOP3.LUT P0, RZ, R26, 0x3, RZ, 0xc0, !PT ;  /* 0x000000031aff7812 */ /* 0x000fe2000780c0ff */
[----:B------:R-:W-:-:S03]  /*203f0*/  VIADD R24, R29, 0x8 ;  /* 0x000000081d187836 */ /* 0x000fc60000000000 */
[-C--:B------:R-:W-:Y:S02]  /*20400*/  ISETP.GE.OR P3, PT, R29, R10.reuse, P0 ;  /* 0x0000000a1d00720c */ /* 0x080fe40000766670 */
[----:B------:R-:W-:-:S11]  /*20410*/  ISETP.GE.OR P0, PT, R24, R10, P0 ;  /* 0x0000000a1800720c */ /* 0x000fd60000706670 */
[----:B0-----:R0:W-:Y:S04]  /*20420*/  @!P3 ST.E desc[UR54][R4.64], R88 ;  /* 0x000000580400b985 */ /* 0x0011e8000c101936 */
[----:B-1----:R0:W-:Y:S01]  /*20430*/  @!P0 ST.E desc[UR54][R6.64], R89 ;  /* 0x0000005906008985 */ /* 0x0021e2000c101936 */
[----:B------:R-:W-:Y:S05]  /*20440*/  @P2 BRA `(.L_x_499) ;  /* 0x0000000800bc2947 */ /* 0x000fea0003800000 */
[----:B------:R-:W-:Y:S01]  /*20450*/  IMAD R3, R237, 0x40, R203 ;  /* 0x00000040ed037824 */ /* 0x000fe200078e02cb */
[----:B------:R-:W1:Y:S01]  /*20460*/  @P1 LDC R11, c[0x0][0xbec] ;  /* 0x0002fb00ff0b1b82 */ /* 0x000e620000000800 */
[----:B------:R-:W-:Y:S02]  /*20470*/  ULDC.64 UR4, c[0x0][0xaa0] ;  /* 0x0002a80000047ab9 */ /* 0x000fe40000000a00 */
[----:B------:R-:W-:-:S03]  /*20480*/  IMAD.WIDE R56, R3, 0x2, R56 ;  /* 0x0000000203387825 */ /* 0x000fc600078e0238 */
[C---:B------:R-:W-:Y:S02]  /*20490*/  IADD3 R29, P0, R56.reuse, 0x2000, RZ ;  /* 0x00002000381d7810 */ /* 0x040fe40007f1e0ff */
[----:B------:R-:W2:Y:S01]  /*204a0*/  @P1 LDC R13, c[0x0][0xbf0] ;  /* 0x0002fc00ff0d1b82 */ /* 0x000ea20000000800 */
[----:B------:R-:W-:Y:S02]  /*204b0*/  IADD3 R25, P5, R56, 0x1000, RZ ;  /* 0x0000100038197810 */ /* 0x000fe40007fbe0ff */
[----:B------:R-:W-:Y:S02]  /*204c0*/  LOP3.LUT R28, R29, 0x380, RZ, 0xc0, !PT ;  /* 0x000003801d1c7812 */ /* 0x000fe400078ec0ff */
[----:B------:R-:W-:Y:S02]  /*204d0*/  LOP3.LUT R24, R25, 0x380, RZ, 0xc0, !PT ;  /* 0x0000038019187812 */ /* 0x000fe400078ec0ff */
[----:B------:R-:W-:Y:S02]  /*204e0*/  SHF.R.U64 R28, R28, 0x3, RZ ;  /* 0x000000031c1c7819 */ /* 0x000fe400000012ff */
[----:B------:R-:W-:-:S02]  /*204f0*/  SHF.R.U64 R24, R24, 0x3, RZ ;  /* 0x0000000318187819 */ /* 0x000fc400000012ff */
[----:B------:R-:W-:Y:S01]  /*20500*/  LOP3.LUT R28, R28, R29, RZ, 0x3c, !PT ;  /* 0x0000001d1c1c7212 */ /* 0x000fe200078e3cff */
[--C-:B------:R-:W-:Y:S01]  /*20510*/  IMAD.X R29, RZ, RZ, R57.reuse, P0 ;  /* 0x000000ffff1d7224 */ /* 0x100fe200000e0639 */
[----:B------:R-:W-:Y:S02]  /*20520*/  IADD3 R3, P0, R56, 0x7000, RZ ;  /* 0x0000700038037810 */ /* 0x000fe40007f1e0ff */
[----:B------:R-:W-:Y:S01]  /*20530*/  LOP3.LUT R24, R24, R25, RZ, 0x3c, !PT ;  /* 0x0000001918187212 */ /* 0x000fe200078e3cff */
[--C-:B------:R-:W-:Y:S01]  /*20540*/  IMAD.X R25, RZ, RZ, R57.reuse, P5 ;  /* 0x000000ffff197224 */ /* 0x100fe200028e0639 */
[----:B------:R-:W-:Y:S01]  /*20550*/  LOP3.LUT R0, R3, 0x380, RZ, 0xc0, !PT ;  /* 0x0000038003007812 */ /* 0x000fe200078ec0ff */
[----:B------:R-:W-:Y:S01]  /*20560*/  IMAD.X R49, RZ, RZ, R57, P0 ;  /* 0x000000ffff317224 */ /* 0x000fe200000e0639 */
[C---:B------:R-:W-:Y:S01]  /*20570*/  IADD3 R33, P2, R56.reuse, 0x3000, RZ ;  /* 0x0000300038217810 */ /* 0x040fe20007f5e0ff */
[----:B------:R-:W5:Y:S01]  /*20580*/  LD.E.128 R28, desc[UR54][R28.64] ;  /* 0x000000361c1c7980 */ /* 0x000f62000c101d00 */
[----:B------:R-:W-:-:S02]  /*20590*/  IADD3 R37, P3, R56, 0x4000, RZ ;  /* 0x0000400038257810 */ /* 0x000fc40007f7e0ff */
[C---:B------:R-:W-:Y:S01]  /*205a0*/  IADD3 R41, P4, R56.reuse, 0x5000, RZ ;  /* 0x0000500038297810 */ /* 0x040fe20007f9e0ff */
[----:B------:R-:W5:Y:S01]  /*205b0*/  LD.E.128 R24, desc[UR54][R24.64] ;  /* 0x0000003618187980 */ /* 0x000f62000c101d00 */
[----:B------:R-:W-:Y:S02]  /*205c0*/  IADD3 R45, P5, R56, 0x6000, RZ ;  /* 0x00006000382d7810 */ /* 0x000fe40007fbe0ff */
[----:B------:R-:W-:Y:S02]  /*205d0*/  SHF.R.U64 R0, R0, 0x3, RZ ;  /* 0x0000000300007819 */ /* 0x000fe400000012ff */
[----:B------:R-:W-:Y:S02]  /*205e0*/  LOP3.LUT R32, R33, 0x380, RZ, 0xc0, !PT ;  /* 0x0000038021207812 */ /* 0x000fe400078ec0ff */
[----:B------:R-:W-:Y:S02]  /*205f0*/  LOP3.LUT R36, R37, 0x380, RZ, 0xc0, !PT ;  /* 0x0000038025247812 */ /* 0x000fe400078ec0ff */
[----:B------:R-:W-:-:S02]  /*20600*/  LOP3.LUT R40, R41, 0x380, RZ, 0xc0, !PT ;  /* 0x0000038029287812 */ /* 0x000fc400078ec0ff */
[----:B------:R-:W-:Y:S02]  /*20610*/  LOP3.LUT R44, R45, 0x380, RZ, 0xc0, !PT ;  /* 0x000003802d2c7812 */ /* 0x000fe400078ec0ff */
[----:B0-----:R-:W-:Y:S02]  /*20620*/  LOP3.LUT R5, R56, 0x380, RZ, 0xc0, !PT ;  /* 0x0000038038057812 */ /* 0x001fe400078ec0ff */
[----:B------:R-:W-:Y:S01]  /*20630*/  LOP3.LUT R48, R0, R3, RZ, 0x3c, !PT ;  /* 0x0000000300307212 */ /* 0x000fe200078e3cff */
[----:B------:R-:W-:Y:S01]  /*20640*/  IMAD R3, R100, UR4, RZ ;  /* 0x0000000464037c24 */ /* 0x000fe2000f8e02ff */
[----:B------:R-:W-:Y:S02]  /*20650*/  SHF.R.U64 R32, R32, 0x3, RZ ;  /* 0x0000000320207819 */ /* 0x000fe400000012ff */
[----:B------:R-:W-:Y:S02]  /*20660*/  SHF.R.U64 R36, R36, 0x3, RZ ;  /* 0x0000000324247819 */ /* 0x000fe400000012ff */
[----:B------:R-:W-:-:S02]  /*20670*/  SHF.R.U64 R40, R40, 0x3, RZ ;  /* 0x0000000328287819 */ /* 0x000fc400000012ff */
[----:B------:R-:W-:Y:S01]  /*20680*/  SHF.R.U64 R44, R44, 0x3, RZ ;  /* 0x000000032c2c7819 */ /* 0x000fe200000012ff */
[C---:B------:R-:W-:Y:S01]  /*20690*/  IMAD R9, R98.reuse, UR5, R3 ;  /* 0x0000000562097c24 */ /* 0x040fe2000f8e0203 */
[----:B------:R-:W-:Y:S01]  /*206a0*/  SHF.R.U64 R5, R5, 0x3, RZ ;  /* 0x0000000305057819 */ /* 0x000fe200000012ff */
[----:B------:R-:W-:Y:S01]  /*206b0*/  IMAD.WIDE.U32 R2, R98, UR4, RZ ;  /* 0x0000000462027c25 */ /* 0x000fe2000f8e00ff */
[----:B------:R-:W-:Y:S01]  /*206c0*/  LOP3.LUT R32, R32, R33, RZ, 0x3c, !PT ;  /* 0x0000002120207212 */ /* 0x000fe200078e3cff */
[----:B------:R-:W-:Y:S01]  /*206d0*/  ULDC.64 UR4, c[0x0][0xae8] ;  /* 0x0002ba0000047ab9 */ /* 0x000fe20000000a00 */
[----:B------:R-:W-:Y:S01]  /*206e0*/  LOP3.LUT R36, R36, R37, RZ, 0x3c, !PT ;  /* 0x0000002524247212 */ /* 0x000fe200078e3cff */
[--C-:B------:R-:W-:Y:S01]  /*206f0*/  IMAD.X R37, RZ, RZ, R57.reuse, P3 ;  /* 0x000000ffff257224 */ /* 0x100fe200018e0639 */
[----:B------:R-:W-:Y:S01]  /*20700*/  LOP3.LUT R40, R40, R41, RZ, 0x3c, !PT ;  /* 0x0000002928287212 */ /* 0x000fe200078e3cff */
[--C-:B------:R-:W-:Y:S01]  /*20710*/  IMAD.X R41, RZ, RZ, R57.reuse, P4 ;  /* 0x000000ffff297224 */ /* 0x100fe200020e0639 */
[----:B------:R-:W-:Y:S01]  /*20720*/  LOP3.LUT R44, R44, R45, RZ, 0x3c, !PT ;  /* 0x0000002d2c2c7212 */ /* 0x000fe200078e3cff */
[----:B------:R-:W-:Y:S01]  /*20730*/  IMAD.X R45, RZ, RZ, R57, P5 ;  /* 0x000000ffff2d7224 */ /* 0x000fe200028e0639 */
[----:B------:R-:W-:Y:S01]  /*20740*/  IADD3.X R33, RZ, R57, RZ, P2, !PT ;  /* 0x00000039ff217210 */ /* 0x000fe200017fe4ff */
[----:B------:R-:W5:Y:S01]  /*20750*/  LD.E.128 R48, desc[UR54][R48.64] ;  /* 0x0000003630307980 */ /* 0x000f62000c101d00 */
[----:B------:R-:W-:Y:S01]  /*20760*/  LOP3.LUT R56, R5, R56, RZ, 0x3c, !PT ;  /* 0x0000003805387212 */ /* 0x000fe200078e3cff */
[----:B------:R-:W-:Y:S01]  /*20770*/  IMAD.IADD R3, R3, 0x1, R9 ;  /* 0x0000000103037824 */ /* 0x000fe200078e0209 */
[----:B------:R-:W-:Y:S01]  /*20780*/  LEA R0, R210, R237, 0x5 ;  /* 0x000000edd2007211 */ /* 0x000fe200078e28ff */
[----:B------:R-:W5:Y:S01]  /*20790*/  LD.E.128 R36, desc[UR54][R36.64] ;  /* 0x0000003624247980 */ /* 0x000f62000c101d00 */
[----:B------:R-:W-:-:S03]  /*207a0*/  IMAD.WIDE.U32 R2, R204, UR4, R2 ;  /* 0x00000004cc027c25 */ /* 0x000fc6000f8e0002 */
[----:B------:R0:W5:Y:S01]  /*207b0*/  LD.E.128 R4, desc[UR54][R56.64] ;  /* 0x0000003638047980 */ /* 0x000162000c101d00 */
[----:B------:R-:W-:Y:S01]  /*207c0*/  SHF.R.S32.HI R8, RZ, 0x1f, R15 ;  /* 0x0000001fff087819 */ /* 0x000fe2000001140f */
[----:B------:R-:W-:Y:S02]  /*207d0*/  IMAD R12, R215, 0x80, R0 ;  /* 0x00000080d70c7824 */ /* 0x000fe400078e0200 */
[----:B------:R-:W5:Y:S04]  /*207e0*/  LD.E.128 R32, desc[UR54][R32.64] ;  /* 0x0000003620207980 */ /* 0x000f68000c101d00 */
[----:B------:R-:W5:Y:S04]  /*207f0*/  LD.E.128 R40, desc[UR54][R40.64] ;  /* 0x0000003628287980 */ /* 0x000f68000c101d00 */
[----:B------:R-:W5:Y:S01]  /*20800*/  LD.E.128 R44, desc[UR54][R44.64] ;  /* 0x000000362c2c7980 */ /* 0x000f62000c101d00 */
[----:B------:R-:W-:Y:S01]  /*20810*/  @!PT LDS RZ, [RZ] ;  /* 0x00000000fffff984 */ /* 0x000fe20000000800 */
[----:B------:R-:W-:Y:S01]  /*20820*/  @!PT LDS RZ, [RZ] ;  /* 0x00000000fffff984 */ /* 0x000fe20000000800 */
[----:B------:R-:W-:Y:S01]  /*20830*/  @!PT LDS RZ, [RZ] ;  /* 0x00000000fffff984 */ /* 0x000fe20000000800 */
[----:B------:R-:W-:Y:S01]  /*20840*/  @!PT LDS RZ, [RZ] ;  /* 0x00000000fffff984 */ /* 0x000fe20000000800 */
[----:B------:R3:W-:Y:S06]  /*20850*/  MEMBAR.ALL.CTA ;  /* 0x0000000000007992 */ /* 0x0007ec0000008000 */
[----:B---3--:R-:W3:Y:S01]  /*20860*/  FENCE.VIEW.ASYNC.S ;  /* 0x00000000000073c6 */ /* 0x008ee20000000000 */
[----:B------:R-:W-:Y:S01]  /*20870*/  IMAD R3, R204, UR5, R3 ;  /* 0x00000005cc037c24 */ /* 0x000fe2000f8e0203 */
[----:B------:R-:W-:Y:S01]  /*20880*/  ULDC.64 UR4, c[0x0][0xaf0] ;  /* 0x0002bc0000047ab9 */ /* 0x000fe20000000a00 */
[----:B-1----:R-:W-:-:S04]  /*20890*/  @P1 IMAD.HI.U32 R0, R12, R11, RZ ;  /* 0x0000000b0c001227 */ /* 0x002fc800078e00ff */
[----:B------:R-:W-:Y:S02]  /*208a0*/  IMAD R8, R8, UR4, RZ ;  /* 0x0000000408087c24 */ /* 0x000fe4000f8e02ff */
[----:B------:R-:W-:Y:S01]  /*208b0*/  IMAD.MOV.U32 R9, RZ, RZ, R12 ;  /* 0x000000ffff097224 */ /* 0x000fe200078e000c */
[----:B--2---:R-:W-:Y:S01]  /*208c0*/  @P1 SHF.R.U32.HI R9, RZ, R13, R0 ;  /* 0x0000000dff091219 */ /* 0x004fe20000011600 */
[C---:B------:R-:W-:Y:S02]  /*208d0*/  IMAD R11, R15.reuse, UR5, R8 ;  /* 0x000000050f0b7c24 */ /* 0x040fe4000f8e0208 */
[----:B------:R-:W-:Y:S01]  /*208e0*/  IMAD.WIDE.U32 R2, R15, UR4, R2 ;  /* 0x000000040f027c25 */ /* 0x000fe2000f8e0002 */
[----:B------:R-:W-:Y:S01]  /*208f0*/  SHF.R.S32.HI R8, RZ, 0x1f, R9 ;  /* 0x0000001fff087819 */ /* 0x000fe20000011409 */
[----:B------:R-:W-:Y:S02]  /*20900*/  ULDC.64 UR4, c[0x0][0xae0] ;  /* 0x0002b80000047ab9 */ /* 0x000fe40000000a00 */
[----:B------:R-:W-:-:S02]  /*20910*/  IMAD.IADD R3, R3, 0x1, R11 ;  /* 0x0000000103037824 */ /* 0x000fc400078e020b */
[----:B------:R-:W-:Y:S02]  /*20920*/  VIADD R0, R16, 0x29820 ;  /* 0x0002982010007836 */ /* 0x000fe40000000000 */
[----:B------:R-:W-:Y:S02]  /*20930*/  IMAD.MOV R11, RZ, RZ, -R9 ;  /* 0x000000ffff0b7224 */ /* 0x000fe400078e0a09 */
[----:B------:R-:W-:Y:S01]  /*20940*/  IMAD R8, R8, UR4, RZ ;  /* 0x0000000408087c24 */ /* 0x000fe2000f8e02ff */
[----:B------:R-:W-:Y:S01]  /*20950*/  PRMT R0, RZ, 0x654, R0 ;  /* 0x00000654ff007816 */ /* 0x000fe20000000000 */
[----:B------:R-:W-:Y:S02]  /*20960*/  IMAD R11, R14, R11, R12 ;  /* 0x0000000b0e0b7224 */ /* 0x000fe400078e020c */
[C---:B------:R-:W-:Y:S01]  /*20970*/  IMAD R13, R9.reuse, UR5, R8 ;  /* 0x00000005090d7c24 */ /* 0x040fe2000f8e0208 */
[----:B---3--:R1:W-:Y:S01]  /*20980*/  SYNCS.ARRIVE.TRANS64.RED.A1T0 RZ, [R0+URZ], RZ ;  /* 0x000000ff00ff79a7 */ /* 0x0083e2000810043f */
[----:B------:R-:W-:Y:S01]  /*20990*/  IMAD.WIDE.U32 R2, R9, UR4, R2 ;  /* 0x0000000409027c25 */ /* 0x000fe2000f8e0002 */
[----:B------:R-:W-:Y:S01]  /*209a0*/  ULDC.64 UR4, c[0x0][0xad8] ;  /* 0x0002b60000047ab9 */ /* 0x000fe20000000a00 */
[----:B-1----:R-:W-:-:S03]  /*209b0*/  SHF.R.S32.HI R0, RZ, 0x1f, R11 ;  /* 0x0000001fff007819 */ /* 0x002fc6000001140b */
[----:B------:R-:W-:Y:S02]  /*209c0*/  IADD3 R3, R3, R13, RZ ;  /* 0x0000000d03037210 */ /* 0x000fe40007ffe0ff */
[----:B------:R-:W-:Y:S02]  /*209d0*/  IMAD R0, R0, UR4, RZ ;  /* 0x0000000400007c24 */ /* 0x000fe4000f8e02ff */
[----:B------:R-:W-:-:S04]  /*209e0*/  IMAD.WIDE.U32 R8, R11, UR4, R2 ;  /* 0x000000040b087c25 */ /* 0x000fc8000f8e0002 */
[----:B------:R-:W-:Y:S01]  /*209f0*/  IMAD R3, R11, UR5, R0 ;  /* 0x000000050b037c24 */ /* 0x000fe2000f8e0200 */
[----:B------:R-:W-:Y:S02]  /*20a00*/  ULDC.64 UR4, c[0x0][0xa80] ;  /* 0x0002a00000047ab9 */ /* 0x000fe40000000a00 */
[----:B------:R-:W-:Y:S01]  /*20a10*/  LEA R2, P0, R8, UR4, 0x1 ;  /* 0x0000000408027c11 */ /* 0x000fe2000f8008ff */
[----:B------:R-:W-:Y:S01]  /*20a20*/  IMAD.IADD R3, R9, 0x1, R3 ;  /* 0x0000000109037824 */ /* 0x000fe200078e0203 */
[----:B------:R-:W-:-:S04]  /*20a30*/  UMOV UR4, 0xffffffff ;  /* 0xffffffff00047882 */ /* 0x000fc80000000000 */
[----:B------:R-:W-:Y:S01]  /*20a40*/  LEA.HI.X R3, R8, UR5, R3, 0x1, P0 ;  /* 0x0000000508037c11 */ /* 0x000fe200080f0c03 */
[----:B0-----:R-:W-:Y:S06]  /*20a50*/  BRA.DIV UR4, `(.L_x_500) ;  /* 0x000000ba04107947 */ /* 0x001fec000b800000 */
[----:B------:R0:W1:Y:S04]  /*20a60*/  SHFL.IDX PT, R0, R3, RZ, 0x181f ;  /* 0x00181fff03007589 */ /* 0x00006800000e0000 */
[----:B------:R0:W2:Y:S02]  /*20a70*/  SHFL.IDX PT, R14, R2, RZ, 0x181f ;  /* 0x00181fff020e7589 */ /* 0x0000a400000e0000 */
.L_x_751:
[----:B------:R-:W-:Y:S01]  /*20a80*/  IMAD R21, R215, 0x80, R237 ;  /* 0x00000080d7157824 */ /* 0x000fe200078e02ed */
[----:B------:R-:W-:Y:S04]  /*20a90*/  BSSY B1, `(.L_x_501) ;  /* 0x000000e000017945 */ /* 0x000fe80003800000 */
[----:B------:R-:W-:-:S13]  /*20aa0*/  ISETP.GE.AND P0, PT, R21, R10, PT ;  /* 0x0000000a1500720c */ /* 0x000fda0003f06270 */
[----:B------:R-:W-:Y:S05]  /*20ab0*/  @P0 BRA `(.L_x_502) ;  /* 0x00000000002c0947 */ /* 0x000fea0003800000 */
[----:B------:R-:W-:Y:S01]  /*20ac0*/  ULDC UR4, c[0x0][0xac8] ;  /* 0x0002b20000047ab9 */ /* 0x000fe20000000800 */
[----:B------:R-:W-:Y:S02]  /*20ad0*/  SHF.R.S32.HI R12, RZ, 0x1f, R203 ;  /* 0x0000001fff0c7819 */ /* 0x000fe400000114cb */
[----:B------:R-:W-:Y:S02]  /*20ae0*/  ISETP.GE.AND P0, PT, R203, UR4, PT ;  /* 0x00000004cb007c0c */ /* 0x000fe4000bf06270 */
[----:B------:R-:W-:Y:S02]  /*20af0*/  ISETP.GE.AND P1, PT, R209, UR4, PT ;  /* 0x00000004d1007c0c */ /* 0x000fe4000bf26270 */
[----:B------:R-:W-:-:S09]  /*20b00*/  SHF.R.S32.HI R11, RZ, 0x1f, R209 ;  /* 0x0000001fff0b7819 */ /* 0x000fd200000114d1 */
[-C--:B--2---:R-:W-:Y:S02]  /*20b10*/  @!P0 LEA R8, P2, R203, R14.reuse, 0x1 ;  /* 0x0000000ecb088211 */ /* 0x084fe400078408ff */
[----:B------:R-:W-:Y:S02]  /*20b20*/  @!P1 LEA R14, P3, R209, R14, 0x1 ;  /* 0x0000000ed10e9211 */ /* 0x000fe400078608ff */
[-C--:B-1----:R-:W-:Y:S02]  /*20b30*/  @!P0 LEA.HI.X R9, R203, R0.reuse, R12, 0x1, P2 ;  /* 0x00000000cb098211 */ /* 0x082fe400010f0c0c */
[----:B------:R-:W-:-:S03]  /*20b40*/  @!P1 LEA.HI.X R15, R209, R0, R11, 0x1, P3 ;  /* 0x00000000d10f9211 */ /* 0x000fc600018f0c0b */
[----:B-----5:R3:W-:Y:S04]  /*20b50*/  @!P0 ST.E.128 desc[UR54][R8.64], R4 ;  /* 0x0000000408008985 */ /* 0x0207e8000c101d36 */
[----:B------:R3:W-:Y:S02]  /*20b60*/  @!P1 ST.E.128 desc[UR54][R14.64], R36 ;  /* 0x000000240e009985 */ /* 0x0007e4000c101d36 */
.L_x_502:
[----:B------:R-:W-:Y:S05]  /*20b70*/  BSYNC B1 ;  /* 0x0000000000017941 */ /* 0x000fea0003800000 */
.L_x_501:
[----:B------:R-:W-:-:S03]  /*20b80*/  UMOV UR4, 0xffffffff ;  /* 0xffffffff00047882 */ /* 0x000fc60000000000 */
[----:B------:R-:W-:Y:S05]  /*20b90*/  BRA.DIV UR4, `(.L_x_503) ;  /* 0x000000b604f47947 */ /* 0x000fea000b800000 */
[----:B-1----:R1:W4:Y:S04]  /*20ba0*/  SHFL.IDX PT, R0, R3, 0x1, 0x181f ;  /* 0x00381f0003007f89 */ /* 0x00232800000e0000 */
[----:B--23--:R1:W2:Y:S02]  /*20bb0*/  SHFL.IDX PT, R14, R2, 0x1, 0x181f ;  /* 0x00381f00020e7f89 */ /* 0x00c2a400000e0000 */
.L_x_755:
[----:B-----5:R-:W-:Y:S01]  /*20bc0*/  VIADD R5, R21, 0x20 ;  /* 0x0000002015057836 */ /* 0x020fe20000000000 */
        /* <DEDUP_REMOVED lines=10> */
[-C--:B----4-:R-:W-:Y:S02]  /*20c70*/  @!P2 LEA.HI.X R5, R203, R0.reuse, R7, 0x1, P0 ;  /* 0x00000000cb05a211 */ /* 0x090fe400000f0c07 */
[----:B------:R-:W-:-:S03]  /*20c80*/  @!P3 LEA.HI.X R15, R209, R0, R6, 0x1, P1 ;  /* 0x00000000d10fb211 */ /* 0x000fc600008f0c06 */
[----:B------:R3:W-:Y:S04]  /*20c90*/  @!P2 ST.E.128 desc[UR54][R4.64], R24 ;  /* 0x000000180400a985 */ /* 0x0007e8000c101d36 */
[----:B------:R3:W-:Y:S02]  /*20ca0*/  @!P3 ST.E.128 desc[UR54][R14.64], R40 ;  /* 0x000000280e00b985 */ /* 0x0007e4000c101d36 */
.L_x_505:
[----:B------:R-:W-:Y:S05]  /*20cb0*/  BSYNC B1 ;  /* 0x0000000000017941 */ /* 0x000fea0003800000 */
.L_x_504:
[----:B------:R-:W-:-:S03]  /*20cc0*/  UMOV UR4, 0xffffffff ;  /* 0xffffffff00047882 */ /* 0x000fc60000000000 */
[----:B------:R-:W-:Y:S05]  /*20cd0*/  BRA.DIV UR4, `(.L_x_506) ;  /* 0x000000b604ec7947 */ /* 0x000fea000b800000 */
[----:B----4-:R4:W0:Y:S04]  /*20ce0*/  SHFL.IDX PT, R0, R3, 0x2, 0x181f ;  /* 0x00581f0003007f89 */ /* 0x01082800000e0000 */
[----:B--23--:R4:W2:Y:S02]  /*20cf0*/  SHFL.IDX PT, R14, R2, 0x2, 0x181f ;  /* 0x00581f00020e7f89 */ /* 0x00c8a400000e0000 */
.L_x_759:
[----:B------:R-:W-:Y:S01]  /*20d00*/  VIADD R5, R21, 0x40 ;  /* 0x0000004015057836 */ /* 0x000fe20000000000 */
        /* <DEDUP_REMOVED lines=10> */
[-C--:B0-----:R-:W-:Y:S02]  /*20db0*/  @!P2 LEA.HI.X R5, R203, R0.reuse, R7, 0x1, P0 ;  /* 0x00000000cb05a211 */ /* 0x081fe400000f0c07 */
[----:B------:R-:W-:-:S03]  /*20dc0*/  @!P3 LEA.HI.X R15, R209, R0, R6, 0x1, P1 ;  /* 0x00000000d10fb211 */ /* 0x000fc600008f0c06 */
[----:B------:R3:W-:Y:S04]  /*20dd0*/  @!P2 ST.E.128 desc[UR54][R4.64], R28 ;  /* 0x0000001c0400a985 */ /* 0x0007e8000c101d36 */
[----:B------:R3:W-:Y:S02]  /*20de0*/  @!P3 ST.E.128 desc[UR54][R14.64], R44 ;  /* 0x0000002c0e00b985 */ /* 0x0007e4000c101d36 */
.L_x_508:
[----:B------:R-:W-:Y:S05]  /*20df0*/  BSYNC B1 ;  /* 0x0000000000017941 */ /* 0x000fea0003800000 */
.L_x_507:
[----:B------:R-:W-:-:S03]  /*20e00*/  UMOV UR4, 0xffffffff ;  /* 0xffffffff00047882 */ /* 0x000fc60000000000 */
[----:B------:R-:W-:Y:S05]  /*20e10*/  BRA.DIV UR4, `(.L_x_509) ;  /* 0x000000b604e47947 */ /* 0x000fea000b800000 */
[----:B0-----:R0:W0:Y:S04]  /*20e20*/  SHFL.IDX PT, R0, R3, 0x3, 0x181f ;  /* 0x00781f0003007f89 */ /* 0x00102800000e0000 */
[----:B--23--:R2:W3:Y:S02]  /*20e30*/  SHFL.IDX PT, R14, R2, 0x3, 0x181f ;  /* 0x00781f00020e7f89 */ /* 0x00c4e400000e0000 */
.L_x_763:
[----:B01--4-:R-:W-:-:S05]  /*20e40*/  VIADD R3, R21, 0x60 ;  /* 0x0000006015037836 */ /* 0x013fca0000000000 */
[----:B------:R-:W-:-:S13]  /*20e50*/  ISETP.GE.AND P0, PT, R3, R10, PT ;  /* 0x0000000a0300720c */ /* 0x000fda0003f06270 */
[----:B------:R-:W-:Y:S05]  /*20e60*/  @P0 BRA `(.L_x_510) ;  /* 0x0000001c00880947 */ /* 0x000fea0003800000 */
[----:B------:R-:W-:Y:S01]  /*20e70*/  ULDC UR4, c[0x0][0xac8] ;  /* 0x0002b20000047ab9 */ /* 0x000fe20000000800 */
[----:B------:R-:W-:Y:S02]  /*20e80*/  SHF.R.S32.HI R4, RZ, 0x1f, R203 ;  /* 0x0000001fff047819 */ /* 0x000fe400000114cb */
[----:B------:R-:W-:-:S13]  /*20e90*/  ISETP.GE.AND P1, PT, R203, UR4, PT ;  /* 0x00000004cb007c0c */ /* 0x000fda000bf26270 */
[----:B--23--:R-:W-:-:S04]  /*20ea0*/  @!P1 LEA R2, P0, R203, R14, 0x1 ;  /* 0x0000000ecb029211 */ /* 0x00cfc800078008ff */
[----:B------:R-:W-:Y:S02]  /*20eb0*/  @!P1 LEA.HI.X R3, R203, R0, R4, 0x1, P0 ;  /* 0x00000000cb039211 */ /* 0x000fe400000f0c04 */
[----:B------:R-:W-:-:S03]  /*20ec0*/  ISETP.GE.AND P0, PT, R209, UR4, PT ;  /* 0x00000004d1007c0c */ /* 0x000fc6000bf06270 */
[----:B------:R4:W-:Y:S10]  /*20ed0*/  @!P1 ST.E.128 desc[UR54][R2.64], R32 ;  /* 0x0000002002009985 */ /* 0x0009f4000c101d36 */
[----:B------:R-:W-:Y:S05]  /*20ee0*/  @P0 BRA `(.L_x_510) ;  /* 0x0000001c00680947 */ /* 0x000fea0003800000 */
[----:B------:R-:W-:Y:S02]  /*20ef0*/  SHF.R.S32.HI R4, RZ, 0x1f, R209 ;  /* 0x0000001fff047819 */ /* 0x000fe400000114d1 */
[----:B------:R-:W-:-:S04]  /*20f00*/  LEA R14, P0, R209, R14, 0x1 ;  /* 0x0000000ed10e7211 */ /* 0x000fc800078008ff */
[----:B------:R-:W-:-:S05]  /*20f10*/  LEA.HI.X R15, R209, R0, R4, 0x1, P0 ;  /* 0x00000000d10f7211 */ /* 0x000fca00000f0c04 */
[----:B------:R0:W-:Y:S01]  /*20f20*/  ST.E.128 desc[UR54][R14.64], R48 ;  /* 0x000000300e007985 */ /* 0x0001e2000c101d36 */
[----:B------:R-:W-:Y:S05]  /*20f30*/  BRA `(.L_x_510) ;  /* 0x0000001c00547947 */ /* 0x000fea0003800000 */
.L_x_499:
[----:B------:R-:W-:Y:S01]  /*20f40*/  ULDC.64 UR4, c[0x0][0xb08] ;  /* 0x0002c20000047ab9 */ /* 0x000fe20000000a00 */
[----:B------:R-:W1:Y:S01]  /*20f50*/  @P1 LDC R8, c[0x0][0xbec] ;  /* 0x0002fb00ff081b82 */ /* 0x000e620000000800 */
[----:B0-----:R-:W-:Y:S01]  /*20f60*/  IMAD R7, R100, UR4, RZ ;  /* 0x0000000464077c24 */ /* 0x001fe2000f8e02ff */
[----:B------:R-:W-:Y:S01]  /*20f70*/  SHF.R.S32.HI R6, RZ, 0x1f, R15 ;  /* 0x0000001fff067819 */ /* 0x000fe2000001140f */
[----:B------:R-:W-:Y:S01]  /*20f80*/  IMAD.WIDE.U32 R4, R98, UR4, RZ ;  /* 0x0000000462047c25 */ /* 0x000fe2000f8e00ff */
[----:B------:R-:W-:-:S03]  /*20f90*/  SHF.R.S32.HI R28, RZ, 0x1f, R218 ;  /* 0x0000001fff1c7819 */ /* 0x000fc600000114da */
[----:B------:R-:W-:Y:S01]  /*20fa0*/  IMAD R7, R98, UR5, R7 ;  /* 0x0000000562077c24 */ /* 0x000fe2000f8e0207 */
[----:B------:R-:W0:Y:S01]  /*20fb0*/  @P1 LDC R11, c[0x0][0xbf0] ;  /* 0x0002fc00ff0b1b82 */ /* 0x000e220000000800 */
[----:B------:R-:W-:-:S03]  /*20fc0*/  ULDC.64 UR4, c[0x0][0xb38] ;  /* 0x0002ce0000047ab9 */ /* 0x000fc60000000a00 */
[----:B------:R-:W-:Y:S01]  /*20fd0*/  IADD3 R5, R5, R7, RZ ;  /* 0x0000000705057210 */ /* 0x000fe20007ffe0ff */
[----:B------:R-:W-:Y:S02]  /*20fe0*/  IMAD.MOV.U32 R7, RZ, RZ, R35 ;  /* 0x000000ffff077224 */ /* 0x000fe400078e0023 */
[----:B------:R-:W-:-:S04]  /*20ff0*/  IMAD.WIDE.U32 R4, R204, UR4, R4 ;  /* 0x00000004cc047c25 */ /* 0x000fc8000f8e0004 */
[----:B------:R-:W-:Y:S01]  /*21000*/  IMAD R5, R204, UR5, R5 ;  /* 0x00000005cc057c24 */ /* 0x000fe2000f8e0205 */
[----:B------:R-:W-:Y:S02]  /*21010*/  ULDC.64 UR4, c[0x0][0xb40] ;  /* 0x0002d00000047ab9 */ /* 0x000fe40000000a00 */
[----:B------:R-:W-:Y:S02]  /*21020*/  IMAD R6, R6, UR4, RZ ;  /* 0x0000000406067c24 */ /* 0x000fe4000f8e02ff */
[----:B------:R-:W-:-:S04]  /*21030*/  IMAD.WIDE.U32 R4, R15, UR4, R4 ;  /* 0x000000040f047c25 */ /* 0x000fc8000f8e0004 */
[----:B------:R-:W-:Y:S01]  /*21040*/  IMAD R9, R15, UR5, R6 ;  /* 0x000000050f097c24 */ /* 0x000fe2000f8e0206 */
[----:B------:R-:W-:Y:S01]  /*21050*/  ULDC.64 UR4, c[0x0][0xb48] ;  /* 0x0002d20000047ab9 */ /* 0x000fe20000000a00 */
[----:B-1----:R-:W-:-:S04]  /*21060*/  @P1 IMAD.HI.U32 R8, R35, R8, RZ ;  /* 0x0000000823081227 */ /* 0x002fc800078e00ff */
[----:B------:R-:W-:Y:S01]  /*21070*/  IMAD.IADD R5, R5, 0x1, R9 ;  /* 0x0000000105057824 */ /* 0x000fe200078e0209 */
[----:B0-----:R-:W-:Y:S01]  /*21080*/  @P1 SHF.R.U32.HI R7, RZ, R11, R8 ;  /* 0x0000000bff071219 */ /* 0x001fe20000011608 */
[----:B------:R-:W-:Y:S02]  /*21090*/  VIADD R8, R16, 0x29820 ;  /* 0x0002982010087836 */ /* 0x000fe40000000000 */
[C---:B------:R-:W-:Y:S01]  /*210a0*/  IMAD.WIDE.U32 R4, R217.reuse, UR4, R4 ;  /* 0x00000004d9047c25 */ /* 0x040fe2000f8e0004 */
[--C-:B------:R-:W-:Y:S02]  /*210b0*/  SHF.R.S32.HI R6, RZ, 0x1f, R7.reuse ;  /* 0x0000001fff067819 */ /* 0x100fe40000011407 */
[----:B------:R-:W-:Y:S01]  /*210c0*/  PRMT R8, RZ, 0x654, R8 ;  /* 0x00000654ff087816 */ /* 0x000fe20000000008 */
[----:B------:R-:W-:Y:S02]  /*210d0*/  IMAD.MOV R9, RZ, RZ, -R7 ;  /* 0x000000ffff097224 */ /* 0x000fe400078e0a07 */
[----:B------:R-:W-:Y:S01]  /*210e0*/  IMAD R5, R217, UR5, R5 ;  /* 0x00000005d9057c24 */ /* 0x000fe2000f8e0205 */
[----:B------:R-:W-:Y:S01]  /*210f0*/  ULDC.64 UR4, c[0x0][0xb30] ;  /* 0x0002cc0000047ab9 */ /* 0x000fe20000000a00 */
[----:B------:R-:W-:Y:S01]  /*21100*/  IMAD R9, R14, R9, R35 ;  /* 0x000000090e097224 */ /* 0x000fe200078e0223 */
[----:B------:R0:W-:Y:S01]  /*21110*/  SYNCS.ARRIVE.TRANS64.RED.A1T0 RZ, [R8+URZ], RZ ;  /* 0x000000ff08ff79a7 */ /* 0x0001e2000810043f */
[----:B------:R-:W-:-:S02]  /*21120*/  IMAD R6, R6, UR4, RZ ;  /* 0x0000000406067c24 */ /* 0x000fc4000f8e02ff */
[----:B------:R-:W-:-:S04]  /*21130*/  IMAD.WIDE.U32 R4, R7, UR4, R4 ;  /* 0x0000000407047c25 */ /* 0x000fc8000f8e0004 */
[----:B------:R-:W-:Y:S01]  /*21140*/  IMAD R11, R7, UR5, R6 ;  /* 0x00000005070b7c24 */ /* 0x000fe2000f8e0206 */
[----:B------:R-:W-:Y:S01]  /*21150*/  SHF.R.S32.HI R6, RZ, 0x1f, R9 ;  /* 0x0000001fff067819 */ /* 0x000fe20000011409 */
[----:B------:R-:W-:Y:S02]  /*21160*/  ULDC.64 UR4, c[0x0][0xb28] ;  /* 0x0002ca0000047ab9 */ /* 0x000fe40000000a00 */
[----:B------:R-:W-:Y:S02]  /*21170*/  IMAD.IADD R5, R5, 0x1, R11 ;  /* 0x0000000105057824 */ /* 0x000fe400078e020b */
[----:B------:R-:W-:Y:S02]  /*21180*/  IMAD R6, R6, UR4, RZ ;  /* 0x0000000406067c24 */ /* 0x000fe4000f8e02ff */
[----:B------:R-:W-:-:S04]  /*21190*/  IMAD.WIDE.U32 R4, R9, UR4, R4 ;  /* 0x0000000409047c25 */ /* 0x000fc8000f8e0004 */
[----:B------:R-:W-:Y:S01]  /*211a0*/  IMAD R27, R9, UR5, R6 ;  /* 0x00000005091b7c24 */ /* 0x000fe2000f8e0206 */
[----:B------:R-:W-:Y:S02]  /*211b0*/  ULDC.64 UR4, c[0x0][0xb00] ;  /* 0x0002c00000047ab9 */ /* 0x000fe40000000a00 */
[----:B------:R-:W-:Y:S01]  /*211c0*/  LEA R26, P0, R4, UR4, 0x2 ;  /* 0x00000004041a7c11 */ /* 0x000fe2000f8010ff */
[----:B------:R-:W-:Y:S01]  /*211d0*/  UMOV UR4, 0xffffffff ;  /* 0xffffffff00047882 */ /* 0x000fe20000000000 */
[----:B------:R-:W-:-:S04]  /*211e0*/  IADD3 R27, R5, R27, RZ ;  /* 0x0000001b051b7210 */ /* 0x000fc80007ffe0ff */
[----:B------:R-:W-:Y:S01]  /*211f0*/  LEA.HI.X R27, R4, UR5, R27, 0x2, P0 ;  /* 0x00000005041b7c11 */ /* 0x000fe200080f141b */
[----:B0-----:R-:W-:Y:S06]  /*21200*/  BRA.DIV UR4, `(.L_x_511) ;  /* 0x000000b604307947 */ /* 0x001fec000b800000 */
[----:B------:R0:W1:Y:S04]  /*21210*/  SHFL.IDX PT, R25, R27, RZ, 0x1c1f ;  /* 0x001c1fff1b197589 */ /* 0x00006800000e0000 */
[----:B------:R0:W2:Y:S02]  /*21220*/  SHFL.IDX PT, R14, R26, RZ, 0x1c1f ;  /* 0x001c1fff1a0e7589 */ /* 0x0000a400000e0000 */
.L_x_766:
[----:B------:R-:W-:Y:S01]  /*21230*/  ISETP.GE.AND P0, PT, R29, R10, PT ;  /* 0x0000000a1d00720c */ /* 0x000fe20003f06270 */
[----:B------:R-:W-:-:S12]  /*21240*/  BSSY B1, `(.L_x_512) ;  /* 0x0000072000017945 */ /* 0x000fd80003800000 */
[----:B------:R-:W-:Y:S05]  /*21250*/  @P0 BRA `(.L_x_513) ;  /* 0x0000000400c00947 */ /* 0x000fea0003800000 */
[----:B------:R-:W-:Y:S01]  /*21260*/  ULDC UR4, c[0x0][0xac8] ;  /* 0x0002b20000047ab9 */ /* 0x000fe20000000800 */
[----:B------:R-:W-:Y:S02]  /*21270*/  SHF.R.S32.HI R12, RZ, 0x1f, R233 ;  /* 0x0000001fff0c7819 */ /* 0x000fe400000114e9 */
[----:B------:R-:W-:Y:S02]  /*21280*/  ISETP.GE.AND P0, PT, R235, UR4, PT ;  /* 0x00000004eb007c0c */ /* 0x000fe4000bf06270 */
[----:B------:R-:W-:Y:S02]  /*21290*/  ISETP.GE.AND P3, PT, R218, UR4, PT ;  /* 0x00000004da007c0c */ /* 0x000fe4000bf66270 */
[----:B------:R-:W-:Y:S02]  /*212a0*/  ISETP.GE.AND P2, PT, R233, UR4, PT ;  /* 0x00000004e9007c0c */ /* 0x000fe4000bf46270 */
[----:B------:R-:W-:Y:S02]  /*212b0*/  ISETP.GE.AND P1, PT, R232, UR4, PT ;  /* 0x00000004e8007c0c */ /* 0x000fe4000bf26270 */
[----:B------:R-:W-:-:S05]  /*212c0*/  SHF.R.S32.HI R11, RZ, 0x1f, R232 ;  /* 0x0000001fff0b7819 */ /* 0x000fca00000114e8 */
[----:B--2---:R-:W-:Y:S02]  /*212d0*/  @!P0 IMAD.MOV.U32 R6, RZ, RZ, R14 ;  /* 0x000000ffff068224 */ /* 0x004fe400078e000e */
[----:B-1----:R-:W-:Y:S01]  /*212e0*/  @!P0 IMAD.MOV.U32 R7, RZ, RZ, R25 ;  /* 0x000000ffff078224 */ /* 0x002fe200078e0019 */
[C---:B------:R-:W-:Y:S01]  /*212f0*/  @!P3 LEA R4, P4, R218.reuse, R14, 0x2 ;  /* 0x0000000eda04b211 */ /* 0x040fe200078810ff */
[----:B------:R-:W-:Y:S02]  /*21300*/  @!P0 IMAD.MOV.U32 R8, RZ, RZ, R99 ;  /* 0x000000ffff088224 */ /* 0x000fe400078e0063 */
[----:B------:R-:W-:Y:S01]  /*21310*/  @!P0 IMAD.WIDE R6, R235, 0x4, R6 ;  /* 0x00000004eb068825 */ /* 0x000fe200078e0206 */
[----:B------:R-:W-:Y:S02]  /*21320*/  @!P3 LEA.HI.X R5, R218, R25, R28, 0x2, P4 ;  /* 0x00000019da05b211 */ /* 0x000fe400020f141c */
[----:B------:R-:W-:Y:S01]  /*21330*/  @!P1 LOP3.LUT R75, R75, R74, RZ, 0x3c, !PT ;  /* 0x0000004a4b4b9212 */ /* 0x000fe200078e3cff */
[----:B------:R-:W-:-:S03]  /*21340*/  @!P0 IMAD.MOV.U32 R9, RZ, RZ, R96 ;  /* 0x000000ffff098224 */ /* 0x000fc600078e0060 */
[----:B------:R-:W-:Y:S02]  /*21350*/  @!P1 LOP3.LUT R74, R75, R74, RZ, 0x3c, !PT ;  /* 0x0000004a4b4a9212 */ /* 0x000fe400078e3cff */
[----:B------:R1:W-:Y:S01]  /*21360*/  @!P0 ST.E.64 desc[UR54][R6.64], R8 ;  /* 0x0000000806008985 */ /* 0x0003e2000c101b36 */
[----:B------:R-:W-:Y:S02]  /*21370*/  ISETP.GE.AND P0, PT, R231, UR4, PT ;  /* 0x00000004e7007c0c */ /* 0x000fe4000bf06270 */
[----:B------:R-:W-:Y:S01]  /*21380*/  @!P1 LOP3.LUT R75, R75, R74, RZ, 0x3c, !PT ;  /* 0x0000004a4b4b9212 */ /* 0x000fe200078e3cff */
[----:B-1----:R-:W-:Y:S01]  /*21390*/  @!P3 IMAD.MOV.U32 R8, RZ, RZ, R97 ;  /* 0x000000ffff08b224 */ /* 0x002fe200078e0061 */
[----:B------:R-:W-:Y:S02]  /*213a0*/  @!P3 MOV R9, R95 ;  /* 0x0000005f0009b202 */ /* 0x000fe40000000f00 */
[----:B------:R-:W-:-:S03]  /*213b0*/  @!P2 LEA R6, P4, R233, R14, 0x2 ;  /* 0x0000000ee906a211 */ /* 0x000fc600078810ff */
[----:B------:R1:W-:Y:S01]  /*213c0*/  @!P3 ST.E.64 desc[UR54][R4.64], R8 ;  /* 0x000000080400b985 */ /* 0x0003e2000c101b36 */
[----:B------:R-:W-:Y:S02]  /*213d0*/  ISETP.GE.AND P3, PT, R230, UR4, PT ;  /* 0x00000004e6007c0c */ /* 0x000fe4000bf66270 */
[----:B------:R-:W-:Y:S02]  /*213e0*/  @!P2 LEA.HI.X R7, R233, R25, R12, 0x2, P4 ;  /* 0x00000019e907a211 */ /* 0x000fe400020f140c */
[----:B------:R-:W-:Y:S01]  /*213f0*/  SHF.R.S32.HI R12, RZ, 0x1f, R231 ;  /* 0x0000001fff0c7819 */ /* 0x000fe200000114e7 */
[----:B-1----:R-:W-:Y:S01]  /*21400*/  @!P2 IMAD.MOV.U32 R8, RZ, RZ, R94 ;  /* 0x000000ffff08a224 */ /* 0x002fe200078e005e */
[----:B------:R-:W-:Y:S01]  /*21410*/  @!P1 LEA R4, P5, R232, R14, 0x2 ;  /* 0x0000000ee8049211 */ /* 0x000fe200078a10ff */
[----:B------:R-:W-:-:S03]  /*21420*/  @!P2 IMAD.MOV.U32 R9, RZ, RZ, R93 ;  /* 0x000000ffff09a224 */ /* 0x000fc600078e005d */
[----:B------:R-:W-:Y:S02]  /*21430*/  @!P1 LEA.HI.X R5, R232, R25, R11, 0x2, P5 ;  /* 0x00000019e8059211 */ /* 0x000fe400028f140b */
[----:B------:R1:W-:Y:S01]  /*21440*/  @!P2 ST.E.64 desc[UR54][R6.64], R8 ;  /* 0x000000080600a985 */ /* 0x0003e2000c101b36 */
[----:B------:R-:W-:Y:S02]  /*21450*/  ISETP.GE.AND P2, PT, R229, UR4, PT ;  /* 0x00000004e5007c0c */ /* 0x000fe4000bf46270 */
[----:B------:R-:W-:Y:S01]  /*21460*/  SHF.R.S32.HI R11, RZ, 0x1f, R230 ;  /* 0x0000001fff0b7819 */ /* 0x000fe200000114e6 */
[----:B------:R2:W-:Y:S01]  /*21470*/  @!P1 ST.E.64 desc[UR54][R4.64], R74 ;  /* 0x0000004a04009985 */ /* 0x0005e2000c101b36 */
[----:B------:R-:W-:Y:S02]  /*21480*/  ISETP.GE.AND P1, PT, R228, UR4, PT ;  /* 0x00000004e4007c0c */ /* 0x000fe4000bf26270 */
[----:B-1----:R-:W-:Y:S01]  /*21490*/  @!P0 LEA R6, P4, R231, R14, 0x2 ;  /* 0x0000000ee7068211 */ /* 0x002fe200078810ff */
[----:B------:R-:W-:-:S02]  /*214a0*/  @!P0 IMAD.MOV.U32 R8, RZ, RZ, R2 ;  /* 0x000000ffff088224 */ /* 0x000fc400078e0002 */
[----:B------:R-:W-:Y:S01]  /*214b0*/  @!P0 IMAD.MOV.U32 R9, RZ, RZ, R76 ;  /* 0x000000ffff098224 */ /* 0x000fe200078e004c */
[-C--:B------:R-:W-:Y:S01]  /*214c0*/  @!P0 LEA.HI.X R7, R231, R25.reuse, R12, 0x2, P4 ;  /* 0x00000019e7078211 */ /* 0x080fe200020f140c */
[----:B------:R-:W-:Y:S01]  /*214d0*/  @!P3 IMAD.MOV.U32 R2, RZ, RZ, R3 ;  /* 0x000000ffff02b224 */ /* 0x000fe200078e0003 */
[C---:B--2---:R-:W-:Y:S02]  /*214e0*/  @!P3 LEA R4, P5, R230.reuse, R14, 0x2 ;  /* 0x0000000ee604b211 */ /* 0x044fe400078a10ff */
[----:B------:R-:W-:Y:S01]  /*214f0*/  @!P3 MOV R3, R0 ;  /* 0x000000000003b202 */ /* 0x000fe20000000f00 */
[----:B------:R1:W-:Y:S01]  /*21500*/  @!P0 ST.E.64 desc[UR54][R6.64], R8 ;  /* 0x0000000806008985 */ /* 0x0003e2000c101b36 */
[----:B------:R-:W-:Y:S02]  /*21510*/  @!P3 LEA.HI.X R5, R230, R25, R11, 0x2, P5 ;  /* 0x00000019e605b211 */ /* 0x000fe400028f140b */
[----:B------:R-:W-:Y:S02]  /*21520*/  ISETP.GE.AND P0, PT, R227, UR4, PT ;  /* 0x00000004e3007c0c */ /* 0x000fe4000bf06270 */
[----:B------:R-:W-:Y:S01]  /*21530*/  SHF.R.S32.HI R12, RZ, 0x1f, R229 ;  /* 0x0000001fff0c7819 */ /* 0x000fe200000114e5 */
[----:B------:R2:W-:Y:S01]  /*21540*/  @!P3 ST.E.64 desc[UR54][R4.64], R2 ;  /* 0x000000020400b985 */ /* 0x0005e2000c101b36 */
[----:B------:R-:W-:-:S02]  /*21550*/  ISETP.GE.AND P3, PT, R226, UR4, PT ;  /* 0x00000004e2007c0c */ /* 0x000fc4000bf66270 */
[----:B------:R-:W-:Y:S02]  /*21560*/  SHF.R.S32.HI R11, RZ, 0x1f, R228 ;  /* 0x0000001fff0b7819 */ /* 0x000fe400000114e4 */
[----:B------:R-:W-:Y:S02]  /*21570*/  SHF.R.S32.HI R0, RZ, 0x1f, R220 ;  /* 0x0000001fff007819 */ /* 0x000fe400000114dc */
[----:B-1----:R-:W-:-:S04]  /*21580*/  @!P2 LEA R6, P5, R229, R14, 0x2 ;  /* 0x0000000ee506a211 */ /* 0x002fc800078a10ff */
[-C--:B------:R-:W-:Y:S01]  /*21590*/  @!P2 LEA.HI.X R7, R229, R25.reuse, R12, 0x2, P5 ;  /* 0x00000019e507a211 */ /* 0x080fe200028f140c */
[----:B--2---:R-:W-:Y:S01]  /*215a0*/  @!P2 IMAD.MOV.U32 R4, RZ, RZ, R36 ;  /* 0x000000ffff04a224 */ /* 0x004fe200078e0024 */
[CC--:B------:R-:W-:Y:S01]  /*215b0*/  @!P1 LEA R2, P4, R228.reuse, R14.reuse, 0x2 ;  /* 0x0000000ee4029211 */ /* 0x0c0fe200078810ff */
[----:B------:R-:W-:Y:S01]  /*215c0*/  @!P2 IMAD.MOV.U32 R5, RZ, RZ, R20 ;  /* 0x000000ffff05a224 */ /* 0x000fe200078e0014 */
[----:B------:R-:W-:Y:S02]  /*215d0*/  ISETP.GE.AND P5, PT, R225, UR4, PT ;  /* 0x00000004e1007c0c */ /* 0x000fe4000bfa6270 */
[----:B------:R-:W-:Y:S02]  /*215e0*/  @!P1 LEA.HI.X R3, R228, R25, R11, 0x2, P4 ;  /* 0x00000019e4039211 */ /* 0x000fe400020f140b */
[----:B------:R1:W-:Y:S01]  /*215f0*/  @!P2 ST.E.64 desc[UR54][R6.64], R4 ;  /* 0x000000040600a985 */ /* 0x0003e2000c101b36 */
[----:B------:R-:W-:Y:S02]  /*21600*/  SHF.R.S32.HI R11, RZ, 0x1f, R227 ;  /* 0x0000001fff0b7819 */ /* 0x000fe400000114e3 */
[----:B------:R-:W-:Y:S01]  /*21610*/  SHF.R.S32.HI R12, RZ, 0x1f, R224 ;  /* 0x0000001fff0c7819 */ /* 0x000fe200000114e0 */
[----:B-1----:R-:W-:Y:S01]  /*21620*/  @!P1 IMAD.MOV.U32 R4, RZ, RZ, R37 ;  /* 0x000000ffff049224 */ /* 0x002fe200078e0025 */
[----:B------:R-:W-:Y:S01]  /*21630*/  @!P0 LEA R6, P2, R227, R14, 0x2 ;  /* 0x0000000ee3068211 */ /* 0x000fe200078410ff */
[----:B------:R-:W-:-:S03]  /*21640*/  @!P1 IMAD.MOV.U32 R5, RZ, RZ, R21 ;  /* 0x000000ffff059224 */ /* 0x000fc600078e0015 */
[----:B------:R-:W-:Y:S02]  /*21650*/  @!P0 LEA.HI.X R7, R227, R25, R11, 0x2, P2 ;  /* 0x00000019e3078211 */ /* 0x000fe400010f140b */
[----:B------:R1:W-:Y:S01]  /*21660*/  @!P1 ST.E.64 desc[UR54][R2.64], R4 ;  /* 0x0000000402009985 */ /* 0x0003e2000c101b36 */
[----:B------:R-:W-:Y:S02]  /*21670*/  SHF.R.S32.HI R11, RZ, 0x1f, R226 ;  /* 0x0000001fff0b7819 */ /* 0x000fe400000114e2 */
[----:B------:R-:W-:Y:S02]  /*21680*/  ISETP.GE.AND P1, PT, R224, UR4, PT ;  /* 0x00000004e0007c0c */ /* 0x000fe4000bf26270 */
[----:B------:R-:W-:Y:S01]  /*21690*/  @!P5 LEA R8, P2, R225, R14, 0x2 ;  /* 0x0000000ee108d211 */ /* 0x000fe200078410ff */
[----:B-1----:R-:W-:Y:S01]  /*216a0*/  @!P0 IMAD.MOV.U32 R4, RZ, RZ, R40 ;  /* 0x000000ffff048224 */ /* 0x002fe200078e0028 */
[----:B------:R-:W-:Y:S02]  /*216b0*/  @!P0 MOV R5, R38 ;  /* 0x0000002600058202 */ /* 0x000fe40000000f00 */
[----:B------:R-:W-:-:S03]  /*216c0*/  @!P3 LEA R2, P4, R226, R14, 0x2 ;  /* 0x0000000ee202b211 */ /* 0x000fc600078810ff */
[----:B------:R1:W-:Y:S01]  /*216d0*/  @!P0 ST.E.64 desc[UR54][R6.64], R4 ;  /* 0x0000000406008985 */ /* 0x0003e2000c101b36 */
[-C--:B------:R-:W-:Y:S02]  /*216e0*/  @!P3 LEA.HI.X R3, R226, R25.reuse, R11, 0x2, P4 ;  /* 0x00000019e203b211 */ /* 0x080fe400020f140b */
[----:B------:R-:W-:Y:S02]  /*216f0*/  SHF.R.S32.HI R11, RZ, 0x1f, R225 ;  /* 0x0000001fff0b7819 */ /* 0x000fe400000114e1 */
[----:B------:R-:W-:Y:S02]  /*21700*/  ISETP.GE.AND P0, PT, R223, UR4, PT ;  /* 0x00000004df007c0c */ /* 0x000fe4000bf06270 */
[----:B------:R-:W-:Y:S02]  /*21710*/  @!P5 LEA.HI.X R9, R225, R25, R11, 0x2, P2 ;  /* 0x00000019e109d211 */ /* 0x000fe400010f140b */
[----:B------:R-:W-:Y:S02]  /*21720*/  ISETP.GE.AND P4, PT, R220, UR4, PT ;  /* 0x00000004dc007c0c */ /* 0x000fe4000bf86270 */
[----:B------:R-:W-:Y:S01]  /*21730*/  SHF.R.S32.HI R11, RZ, 0x1f, R223 ;  /* 0x0000001fff0b7819 */ /* 0x000fe200000114df */
[----:B-1----:R-:W-:Y:S01]  /*21740*/  @!P3 IMAD.MOV.U32 R4, RZ, RZ, R41 ;  /* 0x000000ffff04b224 */ /* 0x002fe200078e0029 */
[----:B------:R-:W-:Y:S01]  /*21750*/  @!P1 MOV R6, R45 ;  /* 0x0000002d00069202 */ /* 0x000fe20000000f00 */
[----:B------:R-:W-:-:S02]  /*21760*/  @!P3 IMAD.MOV.U32 R5, RZ, RZ, R39 ;  /* 0x000000ffff05b224 */ /* 0x000fc400078e0027 */
[----:B------:R-:W-:-:S03]  /*21770*/  @!P1 IMAD.MOV.U32 R7, RZ, RZ, R43 ;  /* 0x000000ffff079224 */ /* 0x000fc600078e002b */
[----:B------:R1:W-:Y:S01]  /*21780*/  @!P3 ST.E.64 desc[UR54][R2.64], R4 ;  /* 0x000000040200b985 */ /* 0x0003e2000c101b36 */
[----:B------:R-:W-:Y:S01]  /*21790*/  ISETP.GE.AND P3, PT, R222, UR4, PT ;  /* 0x00000004de007c0c */ /* 0x000fe2000bf66270 */
        /* <DEDUP_REMOVED lines=8> */
[CC--:B-1----:R-:W-:Y:S01]  /*21820*/  @!P0 LEA R2, P2, R223.reuse, R14.reuse, 0x2 ;  /* 0x0000000edf028211 */ /* 0x0c2fe200078410ff */
[----:B------:R-:W-:Y:S01]  /*21830*/  @!P3 IMAD.MOV.U32 R8, RZ, RZ, R77 ;  /* 0x000000ffff08b224 */ /* 0x000fe200078e004d */
[----:B------:R-:W-:Y:S02]  /*21840*/  @!P3 MOV R9, R47 ;  /* 0x0000002f0009b202 */ /* 0x000fe40000000f00 */
[----:B------:R-:W-:Y:S01]  /*21850*/  @!P0 LEA.HI.X R3, R223, R25, R11, 0x2, P2 ;  /* 0x00000019df038211 */ /* 0x000fe200010f140b */
[----:B--2---:R-:W-:Y:S01]  /*21860*/  @!P0 IMAD.MOV.U32 R6, RZ, RZ, R48 ;  /* 0x000000ffff068224 */ /* 0x004fe200078e0030 */
[----:B------:R-:W-:Y:S01]  /*21870*/  @!P3 LEA R4, P1, R222, R14, 0x2 ;  /* 0x0000000ede04b211 */ /* 0x000fe200078210ff */
[----:B------:R-:W-:Y:S01]  /*21880*/  @!P0 IMAD.MOV.U32 R7, RZ, RZ, R46 ;  /* 0x000000ffff078224 */ /* 0x000fe200078e002e */
[----:B------:R-:W-:-:S02]  /*21890*/  SHF.R.S32.HI R11, RZ, 0x1f, R221 ;  /* 0x0000001fff0b7819 */ /* 0x000fc400000114dd */
[-C--:B------:R-:W-:Y:S02]  /*218a0*/  @!P3 LEA.HI.X R5, R222, R25.reuse, R12, 0x2, P1 ;  /* 0x00000019de05b211 */ /* 0x080fe400008f140c */
[----:B------:R1:W-:Y:S04]  /*218b0*/  @!P0 ST.E.64 desc[UR54][R2.64], R6 ;  /* 0x0000000602008985 */ /* 0x0003e8000c101b36 */
[----:B------:R2:W-:Y:S01]  /*218c0*/  @!P3 ST.E.64 desc[UR54][R4.64], R8 ;  /* 0x000000080400b985 */ /* 0x0005e2000c101b36 */
[CC--:B-1----:R-:W-:Y:S02]  /*218d0*/  @!P5 LEA R2, P0, R221.reuse, R14.reuse, 0x2 ;  /* 0x0000000edd02d211 */ /* 0x0c2fe400078010ff */
[C---:B------:R-:W-:Y:S02]  /*218e0*/  @!P4 LEA R6, P2, R220.reuse, R14, 0x2 ;  /* 0x0000000edc06c211 */ /* 0x040fe400078410ff */
[-C--:B------:R-:W-:Y:S01]  /*218f0*/  @!P5 LEA.HI.X R3, R221, R25.reuse, R11, 0x2, P0 ;  /* 0x00000019dd03d211 */ /* 0x080fe200000f140b */
[----:B--2---:R-:W-:Y:S01]  /*21900*/  @!P5 IMAD.MOV.U32 R4, RZ, RZ, R80 ;  /* 0x000000ffff04d224 */ /* 0x004fe200078e0050 */
[----:B------:R-:W-:Y:S01]  /*21910*/  @!P4 LEA.HI.X R7, R220, R25, R0, 0x2, P2 ;  /* 0x00000019dc07c211 */ /* 0x000fe200010f1400 */
[----:B------:R-:W-:-:S02]  /*21920*/  @!P5 IMAD.MOV.U32 R5, RZ, RZ, R78 ;  /* 0x000000ffff05d224 */ /* 0x000fc400078e004e */
[----:B------:R-:W-:-:S03]  /*21930*/  @!P4 IMAD.MOV.U32 R78, RZ, RZ, R81 ;  /* 0x000000ffff4ec224 */ /* 0x000fc600078e0051 */
[----:B------:R3:W-:Y:S04]  /*21940*/  @!P5 ST.E.64 desc[UR54][R2.64], R4 ;  /* 0x000000040200d985 */ /* 0x0007e8000c101b36 */
[----:B------:R3:W-:Y:S02]  /*21950*/  @!P4 ST.E.64 desc[UR54][R6.64], R78 ;  /* 0x0000004e0600c985 */ /* 0x0007e4000c101b36 */
.L_x_513:
[----:B------:R-:W-:Y:S05]  /*21960*/  BSYNC B1 ;  /* 0x0000000000017941 */ /* 0x000fea0003800000 */
.L_x_512:
[----:B------:R-:W-:-:S03]  /*21970*/  UMOV UR4, 0xffffffff ;  /* 0xffffffff00047882 */ /* 0x000fc60000000000 */
[----:B------:R-:W-:Y:S05]  /*21980*/  BRA.DIV UR4, `(.L_x_514) ;  /* 0x000000ae04847947 */ /* 0x000fea000b800000 */
[----:B---3--:R3:W4:Y:S04]  /*21990*/  SHFL.IDX PT, R3, R27, 0x1, 0x1c1f ;  /* 0x003c1f001b037f89 */ /* 0x00872800000e0000 */
[----:B--2---:R3:W2:Y:S02]  /*219a0*/  SHFL.IDX PT, R14, R26, 0x1, 0x1c1f ;  /* 0x003c1f001a0e7f89 */ /* 0x0046a400000e0000 */
.L_x_770:
[----:B------:R-:W-:-:S13]  /*219b0*/  ISETP.GE.AND P0, PT, R24, R10, PT ;  /* 0x0000000a1800720c */ /* 0x000fda0003f06270 */
[----:B------:R-:W-:Y:S05]  /*219c0*/  @P0 BRA `(.L_x_510) ;  /* 0x0000001000b00947 */ /* 0x000fea0003800000 */
[----:B------:R-:W-:Y:S01]  /*219d0*/  ULDC UR4, c[0x0][0xac8] ;  /* 0x0002b20000047ab9 */ /* 0x000fe20000000800 */
[----:B------:R-:W-:Y:S02]  /*219e0*/  SHF.R.S32.HI R0, RZ, 0x1f, R233 ;  /* 0x0000001fff007819 */ /* 0x000fe400000114e9 */
[----:B------:R-:W-:Y:S02]  /*219f0*/  ISETP.GE.AND P1, PT, R235, UR4, PT ;  /* 0x00000004eb007c0c */ /* 0x000fe4000bf26270 */
[----:B------:R-:W-:Y:S02]  /*21a00*/  ISETP.GE.AND P3, PT, R218, UR4, PT ;  /* 0x00000004da007c0c */ /* 0x000fe4000bf66270 */
[----:B------:R-:W-:Y:S02]  /*21a10*/  ISETP.GE.AND P2, PT, R233, UR4, PT ;  /* 0x00000004e9007c0c */ /* 0x000fe4000bf46270 */
[----:B------:R-:W-:Y:S02]  /*21a20*/  ISETP.GE.AND P0, PT, R232, UR4, PT ;  /* 0x00000004e8007c0c */ /* 0x000fe4000bf06270 */
[----:B------:R-:W-:-:S02]  /*21a30*/  SHF.R.S32.HI R15, RZ, 0x1f, R232 ;  /* 0x0000001fff0f7819 */ /* 0x000fc400000114e8 */
[----:B------:R-:W-:-:S03]  /*21a40*/  SHF.R.S32.HI R20, RZ, 0x1f, R223 ;  /* 0x0000001fff147819 */ /* 0x000fc600000114df */
[----:B--2---:R-:W-:Y:S01]  /*21a50*/  @!P1 IMAD.MOV.U32 R2, RZ, RZ, R14 ;  /* 0x000000ffff029224 */ /* 0x004fe200078e000e */
[----:B------:R-:W-:Y:S01]  /*21a60*/  @!P1 MOV R6, R49 ;  /* 0x0000003100069202 */ /* 0x000fe20000000f00 */
[----:B------:R-:W-:Y:S01]  /*21a70*/  @!P1 IMAD.MOV.U32 R7, RZ, RZ, R82 ;  /* 0x000000ffff079224 */ /* 0x000fe200078e0052 */
[CC--:B------:R-:W-:Y:S01]  /*21a80*/  @!P3 LEA R8, P4, R218.reuse, R14.reuse, 0x2 ;  /* 0x0000000eda08b211 */ /* 0x0c0fe200078810ff */
[----:B----4-:R-:W-:Y:S01]  /*21a90*/  @!P1 IMAD.WIDE R4, R235, 0x4, R2 ;  /* 0x00000004eb049825 */ /* 0x010fe200078e0202 */
[-C--:B------:R-:W-:Y:S02]  /*21aa0*/  @!P2 LEA R10, P5, R233, R14.reuse, 0x2 ;  /* 0x0000000ee90aa211 */ /* 0x080fe400078a10ff */
[-C--:B------:R-:W-:Y:S01]  /*21ab0*/  @!P3 LEA.HI.X R9, R218, R3.reuse, R28, 0x2, P4 ;  /* 0x00000003da09b211 */ /* 0x080fe200020f141c */
[----:B------:R-:W-:Y:S01]  /*21ac0*/  @!P3 IMAD.MOV.U32 R82, RZ, RZ, R50 ;  /* 0x000000ffff52b224 */ /* 0x000fe200078e0032 */
[----:B------:R2:W-:Y:S01]  /*21ad0*/  @!P1 ST.E.64 desc[UR54][R4.64], R6 ;  /* 0x0000000604009985 */ /* 0x0005e2000c101b36 */
[----:B------:R-:W-:Y:S01]  /*21ae0*/  ISETP.GE.AND P1, PT, R231, UR4, PT ;  /* 0x00000004e7007c0c */ /* 0x000fe2000bf26270 */
[----:B------:R-:W-:Y:S01]  /*21af0*/  @!P2 IMAD.MOV.U32 R50, RZ, RZ, R53 ;  /* 0x000000ffff32a224 */ /* 0x000fe200078e0035 */
[----:B------:R-:W-:Y:S01]  /*21b00*/  @!P2 LEA.HI.X R11, R233, R3, R0, 0x2, P5 ;  /* 0x00000003e90ba211 */ /* 0x000fe200028f1400 */
[----:B------:R4:W-:Y:S01]  /*21b10*/  @!P3 ST.E.64 desc[UR54][R8.64], R82 ;  /* 0x000000520800b985 */ /* 0x0009e2000c101b36 */
[----:B------:R-:W-:Y:S01]  /*21b20*/  ISETP.GE.AND P4, PT, R230, UR4, PT ;  /* 0x00000004e6007c0c */ /* 0x000fe2000bf86270 */
[----:B------:R-:W-:Y:S01]  /*21b30*/  @!P0 IMAD.MOV.U32 R53, RZ, RZ, R52 ;  /* 0x000000ffff358224 */ /* 0x000fe200078e0034 */
[----:B------:R-:W-:Y:S01]  /*21b40*/  @!P0 LEA R12, P5, R232, R14, 0x2 ;  /* 0x0000000ee80c8211 */ /* 0x000fe200078a10ff */
[----:B------:R5:W-:Y:S01]  /*21b50*/  @!P2 ST.E.64 desc[UR54][R10.64], R50 ;  /* 0x000000320a00a985 */ /* 0x000be2000c101b36 */
[----:B------:R-:W-:-:S02]  /*21b60*/  ISETP.GE.AND P3, PT, R229, UR4, PT ;  /* 0x00000004e5007c0c */ /* 0x000fc4000bf66270 */
[----:B------:R-:W-:Y:S02]  /*21b70*/  SHF.R.S32.HI R0, RZ, 0x1f, R231 ;  /* 0x0000001fff007819 */ /* 0x000fe400000114e7 */
[-C--:B------:R-:W-:Y:S02]  /*21b80*/  @!P0 LEA.HI.X R13, R232, R3.reuse, R15, 0x2, P5 ;  /* 0x00000003e80d8211 */ /* 0x080fe400028f140f */
[C---:B--2---:R-:W-:Y:S02]  /*21b90*/  @!P1 LEA R4, P2, R231.reuse, R14, 0x2 ;  /* 0x0000000ee7049211 */ /* 0x044fe400078410ff */
[----:B------:R-:W-:Y:S01]  /*21ba0*/  @!P0 MOV R52, R54 ;  /* 0x0000003600348202 */ /* 0x000fe20000000f00 */
[----:B------:R-:W-:Y:S01]  /*21bb0*/  @!P1 IMAD.MOV.U32 R54, RZ, RZ, R63 ;  /* 0x000000ffff369224 */ /* 0x000fe200078e003f */
[-C--:B------:R-:W-:Y:S01]  /*21bc0*/  @!P1 LEA.HI.X R5, R231, R3.reuse, R0, 0x2, P2 ;  /* 0x00000003e7059211 */ /* 0x080fe200010f1400 */
[----:B------:R-:W-:Y:S01]  /*21bd0*/  @!P4 IMAD.MOV.U32 R63, RZ, RZ, R62 ;  /* 0x000000ffff3fc224 */ /* 0x000fe200078e003e */
[----:B------:R-:W-:Y:S01]  /*21be0*/  ISETP.GE.AND P2, PT, R228, UR4, PT ;  /* 0x00000004e4007c0c */ /* 0x000fe2000bf46270 */
[----:B------:R-:W-:Y:S01]  /*21bf0*/  @!P0 ST.E.64 desc[UR54][R12.64], R52 ;  /* 0x000000340c008985 */ /* 0x000fe2000c101b36 */
[C---:B------:R-:W-:Y:S01]  /*21c00*/  @!P4 LEA R6, P0, R230.reuse, R14, 0x2 ;  /* 0x0000000ee606c211 */ /* 0x040fe200078010ff */
[----:B------:R-:W-:Y:S01]  /*21c10*/  @!P4 IMAD.MOV.U32 R62, RZ, RZ, R64 ;  /* 0x000000ffff3ec224 */ /* 0x000fe200078e0040 */
[----:B------:R-:W-:Y:S01]  /*21c20*/  SHF.R.S32.HI R15, RZ, 0x1f, R230 ;  /* 0x0000001fff0f7819 */ /* 0x000fe200000114e6 */
[----:B------:R2:W-:Y:S01]  /*21c30*/  @!P1 ST.E.64 desc[UR54][R4.64], R54 ;  /* 0x0000003604009985 */ /* 0x0005e2000c101b36 */
[----:B------:R-:W-:Y:S01]  /*21c40*/  ISETP.GE.AND P1, PT, R227, UR4, PT ;  /* 0x00000004e3007c0c */ /* 0x000fe2000bf26270 */
[----:B------:R-:W-:Y:S01]  /*21c50*/  @!P3 IMAD.MOV.U32 R64, RZ, RZ, R67 ;  /* 0x000000ffff40b224 */ /* 0x000fe200078e0043 */
[----:B------:R-:W-:-:S02]  /*21c60*/  @!P4 LEA.HI.X R7, R230, R3, R15, 0x2, P0 ;  /* 0x00000003e607c211 */ /* 0x000fc400000f140f */
[CC--:B----4-:R-:W-:Y:S02]  /*21c70*/  @!P3 LEA R8, P5, R229.reuse, R14.reuse, 0x2 ;  /* 0x0000000ee508b211 */ /* 0x0d0fe400078a10ff */
[----:B------:R-:W-:Y:S01]  /*21c80*/  SHF.R.S32.HI R0, RZ, 0x1f, R229 ;  /* 0x0000001fff007819 */ /* 0x000fe200000114e5 */
[----:B------:R4:W-:Y:S01]  /*21c90*/  @!P4 ST.E.64 desc[UR54][R6.64], R62 ;  /* 0x0000003e0600c985 */ /* 0x0009e2000c101b36 */
[----:B------:R-:W-:Y:S02]  /*21ca0*/  ISETP.GE.AND P0, PT, R226, UR4, PT ;  /* 0x00000004e2007c0c */ /* 0x000fe4000bf06270 */
[-C--:B------:R-:W-:Y:S02]  /*21cb0*/  @!P3 LEA.HI.X R9, R229, R3.reuse, R0, 0x2, P5 ;  /* 0x00000003e509b211 */ /* 0x080fe400028f1400 */
[----:B------:R-:W-:Y:S02]  /*21cc0*/  SHF.R.S32.HI R0, RZ, 0x1f, R228 ;  /* 0x0000001fff007819 */ /* 0x000fe400000114e4 */
[C---:B-----5:R-:W-:Y:S01]  /*21cd0*/  @!P2 LEA R10, P4, R228.reuse, R14, 0x2 ;  /* 0x0000000ee40aa211 */ /* 0x060fe200078810ff */
[----:B------:R5:W-:Y:S01]  /*21ce0*/  @!P3 ST.E.64 desc[UR54][R8.64], R64 ;  /* 0x000000400800b985 */ /* 0x000be2000c101b36 */
[----:B------:R-:W-:Y:S01]  /*21cf0*/  @!P2 MOV R67, R66 ;  /* 0x000000420043a202 */ /* 0x000fe20000000f00 */
[----:B------:R-:W-:Y:S01]  /*21d00*/  @!P2 IMAD.MOV.U32 R66, RZ, RZ, R68 ;  /* 0x000000ffff42a224 */ /* 0x000fe200078e0044 */
[----:B------:R-:W-:Y:S01]  /*21d10*/  @!P2 LEA.HI.X R11, R228, R3, R0, 0x2, P4 ;  /* 0x00000003e40ba211 */ /* 0x000fe200020f1400 */
[----:B------:R-:W-:Y:S01]  /*21d20*/  @!P1 IMAD.MOV.U32 R68, RZ, RZ, R71 ;  /* 0x000000ffff449224 */ /* 0x000fe200078e0047 */
[----:B------:R-:W-:Y:S01]  /*21d30*/  ISETP.GE.AND P3, PT, R225, UR4, PT ;  /* 0x00000004e1007c0c */ /* 0x000fe2000bf66270 */
[----:B------:R-:W-:Y:S01]  /*21d40*/  @!P0 IMAD.MOV.U32 R71, RZ, RZ, R70 ;  /* 0x000000ffff478224 */ /* 0x000fe200078e0046 */
[----:B--2---:R-:W-:Y:S01]  /*21d50*/  @!P1 LEA R4, P5, R227, R14, 0x2 ;  /* 0x0000000ee3049211 */ /* 0x004fe200078a10ff */
[----:B------:R-:W-:Y:S01]  /*21d60*/  @!P2 ST.E.64 desc[UR54][R10.64], R66 ;  /* 0x000000420a00a985 */ /* 0x000fe2000c101b36 */
[----:B------:R-:W-:Y:S01]  /*21d70*/  SHF.R.S32.HI R0, RZ, 0x1f, R227 ;  /* 0x0000001fff007819 */ /* 0x000fe200000114e3 */
[----:B------:R-:W-:Y:S01]  /*21d80*/  @!P0 IMAD.MOV.U32 R70, RZ, RZ, R72 ;  /* 0x000000ffff468224 */ /* 0x000fe200078e0048 */
[----:B------:R-:W-:-:S02]  /*21d90*/  ISETP.GE.AND P2, PT, R224, UR4, PT ;  /* 0x00000004e0007c0c */ /* 0x000fc4000bf46270 */
[-C--:B------:R-:W-:Y:S02]  /*21da0*/  @!P1 LEA.HI.X R5, R227, R3.reuse, R0, 0x2, P5 ;  /* 0x00000003e3059211 */ /* 0x080fe400028f1400 */
[CC--:B------:R-:W-:Y:S02]  /*21db0*/  @!P0 LEA R12, P4, R226.reuse, R14.reuse, 0x2 ;  /* 0x0000000ee20c8211 */ /* 0x0c0fe400078810ff */
[----:B------:R-:W-:Y:S01]  /*21dc0*/  SHF.R.S32.HI R0, RZ, 0x1f, R226 ;  /* 0x0000001fff007819 */ /* 0x000fe200000114e2 */
[----:B------:R2:W-:Y:S01]  /*21dd0*/  @!P1 ST.E.64 desc[UR54][R4.64], R68 ;  /* 0x0000004404009985 */ /* 0x0005e2000c101b36 */
[----:B----4-:R-:W-:Y:S02]  /*21de0*/  @!P3 LEA R6, P1, R225, R14, 0x2 ;  /* 0x0000000ee106b211 */ /* 0x010fe400078210ff */
[----:B------:R-:W-:Y:S02]  /*21df0*/  @!P0 LEA.HI.X R13, R226, R3, R0, 0x2, P4 ;  /* 0x00000003e20d8211 */ /* 0x000fe400020f1400 */
[----:B------:R-:W-:-:S02]  /*21e00*/  SHF.R.S32.HI R15, RZ, 0x1f, R225 ;  /* 0x0000001fff0f7819 */ /* 0x000fc400000114e1 */
[----:B------:R-:W-:Y:S01]  /*21e10*/  ISETP.GE.AND P4, PT, R223, UR4, PT ;  /* 0x00000004df007c0c */ /* 0x000fe2000bf86270 */
[----:B------:R4:W-:Y:S01]  /*21e20*/  @!P0 ST.E.64 desc[UR54][R12.64], R70 ;  /* 0x000000460c008985 */ /* 0x0009e2000c101b36 */
[----:B------:R-:W-:Y:S02]  /*21e30*/  ISETP.GE.AND P5, PT, R222, UR4, PT ;  /* 0x00000004de007c0c */ /* 0x000fe4000bfa6270 */
[----:B------:R-:W-:Y:S02]  /*21e40*/  ISETP.GE.AND P0, PT, R221, UR4, PT ;  /* 0x00000004dd007c0c */ /* 0x000fe4000bf06270 */
[----:B------:R-:W-:Y:S02]  /*21e50*/  @!P3 LEA.HI.X R7, R225, R3, R15, 0x2, P1 ;  /* 0x00000003e107b211 */ /* 0x000fe400008f140f */
[----:B------:R-:W-:Y:S02]  /*21e60*/  SHF.R.S32.HI R0, RZ, 0x1f, R224 ;  /* 0x0000001fff007819 */ /* 0x000fe400000114e0 */
[----:B-----5:R-:W-:-:S02]  /*21e70*/  @!P2 LEA R8, P1, R224, R14, 0x2 ;  /* 0x0000000ee008a211 */ /* 0x020fc400078210ff */
[----:B------:R-:W-:Y:S01]  /*21e80*/  @!P3 MOV R72, R85 ;  /* 0x000000550048b202 */ /* 0x000fe20000000f00 */
[----:B------:R-:W-:Y:S01]  /*21e90*/  @!P2 IMAD.MOV.U32 R85, RZ, RZ, R84 ;  /* 0x000000ffff55a224 */ /* 0x000fe200078e0054 */
[----:B------:R-:W-:Y:S01]  /*21ea0*/  @!P2 LEA.HI.X R9, R224, R3, R0, 0x2, P1 ;  /* 0x00000003e009a211 */ /* 0x000fe200008f1400 */
[----:B------:R-:W-:Y:S01]  /*21eb0*/  @!P2 IMAD.MOV.U32 R84, RZ, RZ, R86 ;  /* 0x000000ffff54a224 */ /* 0x000fe200078e0056 */
[-C--:B--2---:R-:W-:Y:S01]  /*21ec0*/  @!P4 LEA R4, P1, R223, R14.reuse, 0x2 ;  /* 0x0000000edf04c211 */ /* 0x084fe200078210ff */
[----:B------:R2:W-:Y:S01]  /*21ed0*/  @!P3 ST.E.64 desc[UR54][R6.64], R72 ;  /* 0x000000480600b985 */ /* 0x0005e2000c101b36 */
[----:B------:R-:W-:Y:S01]  /*21ee0*/  SHF.R.S32.HI R15, RZ, 0x1f, R222 ;  /* 0x0000001fff0f7819 */ /* 0x000fe200000114de */
[----:B------:R-:W-:Y:S01]  /*21ef0*/  @!P4 IMAD.MOV.U32 R86, RZ, RZ, R91 ;  /* 0x000000ffff56c224 */ /* 0x000fe200078e005b */
[-C--:B----4-:R-:W-:Y:S01]  /*21f00*/  @!P0 LEA R12, P3, R221, R14.reuse, 0x2 ;  /* 0x0000000edd0c8211 */ /* 0x090fe200078610ff */
[----:B------:R2:W-:Y:S01]  /*21f10*/  @!P2 ST.E.64 desc[UR54][R8.64], R84 ;  /* 0x000000540800a985 */ /* 0x0005e2000c101b36 */
[----:B------:R-:W-:Y:S01]  /*21f20*/  @!P5 LEA R10, P2, R222, R14, 0x2 ;  /* 0x0000000ede0ad211 */ /* 0x000fe200078410ff */
[----:B------:R-:W-:Y:S01]  /*21f30*/  @!P5 IMAD.MOV.U32 R93, RZ, RZ, R90 ;  /* 0x000000ffff5dd224 */ /* 0x000fe200078e005a */
[----:B------:R-:W-:-:S02]  /*21f40*/  SHF.R.S32.HI R0, RZ, 0x1f, R221 ;  /* 0x0000001fff007819 */ /* 0x000fc400000114dd */
[-C--:B------:R-:W-:Y:S02]  /*21f50*/  @!P4 LEA.HI.X R5, R223, R3.reuse, R20, 0x2, P1 ;  /* 0x00000003df05c211 */ /* 0x080fe400008f1414 */
[-C--:B------:R-:W-:Y:S02]  /*21f60*/  @!P5 LEA.HI.X R11, R222, R3.reuse, R15, 0x2, P2 ;  /* 0x00000003de0bd211 */ /* 0x080fe400010f140f */
[----:B------:R-:W-:Y:S01]  /*21f70*/  @!P0 LEA.HI.X R13, R221, R3, R0, 0x2, P3 ;  /* 0x00000003dd0d8211 */ /* 0x000fe200018f1400 */
[----:B------:R2:W-:Y:S04]  /*21f80*/  @!P4 ST.E.64 desc[UR54][R4.64], R86 ;  /* 0x000000560400c985 */ /* 0x0005e8000c101b36 */
[----:B------:R2:W-:Y:S04]  /*21f90*/  @!P5 ST.E.64 desc[UR54][R10.64], R92 ;  /* 0x0000005c0a00d985 */ /* 0x0005e8000c101b36 */
[----:B------:R2:W-:Y:S01]  /*21fa0*/  @!P0 ST.E.64 desc[UR54][R12.64], R58 ;  /* 0x0000003a0c008985 */ /* 0x0005e2000c101b36 */
[----:B------:R-:W-:-:S13]  /*21fb0*/  ISETP.GE.AND P0, PT, R220, UR4, PT ;  /* 0x00000004dc007c0c */ /* 0x000fda000bf06270 */
[----:B--2---:R-:W-:Y:S05]  /*21fc0*/  @P0 BRA `(.L_x_510) ;  /* 0x0000000c00300947 */ /* 0x004fea0003800000 */
[----:B------:R-:W-:Y:S02]  /*21fd0*/  SHF.R.S32.HI R0, RZ, 0x1f, R220 ;  /* 0x0000001fff007819 */ /* 0x000fe400000114dc */
[----:B------:R-:W-:-:S04]  /*21fe0*/  LEA R14, P0, R220, R14, 0x2 ;  /* 0x0000000edc0e7211 */ /* 0x000fc800078010ff */
[----:B------:R-:W-:-:S05]  /*21ff0*/  LEA.HI.X R15, R220, R3, R0, 0x2, P0 ;  /* 0x00000003dc0f7211 */ /* 0x000fca00000f1400 */
[----:B------:R2:W-:Y:S01]  /*22000*/  ST.E.64 desc[UR54][R14.64], R60 ;  /* 0x0000003c0e007985 */ /* 0x0005e2000c101b36 */
[----:B------:R-:W-:Y:S05]  /*22010*/  BRA `(.L_x_510) ;  /* 0x0000000c001c7947 */ /* 0x000fea0003800000 */
.L_x_496:
[----:B------:R-:W-:Y:S01]  /*22020*/  ULDC.64 UR6, c[0x0][0xc08] ;  /* 0x0003020000067ab9 */ /* 0x000fe20000000a00 */
[----:B------:R-:W-:Y:S01]  /*22030*/  ULDC.64 UR4, c[0x0][0xc00] ;  /* 0x0003000000047ab9 */ /* 0x000fe20000000a00 */
[----:B------:R-:W-:Y:S01]  /*22040*/  ISETP.NE.U32.AND P1, PT, RZ, UR6, PT ;  /* 0x00000006ff007c0c */ /* 0x000fe2000bf25070 */
[----:B------:R-:W3:Y:S01]  /*22050*/  S2R R0, SR_TID.X ;  /* 0x0000000000007919 */ /* 0x000ee20000002100 */
[----:B------:R-:W-:Y:S02]  /*22060*/  ISETP.NE.U32.AND P0, PT, RZ, UR4, PT ;  /* 0x00000004ff007c0c */ /* 0x000fe4000bf05070 */
[----:B------:R-:W-:Y:S02]  /*22070*/  ISETP.NE.AND.EX P1, PT, RZ, UR7, PT, P1 ;  /* 0x00000007ff007c0c */ /* 0x000fe4000bf25310 */
[----:B------:R-:W-:Y:S02]  /*22080*/  IADD3 R2, P2, R212, UR4, RZ ;  /* 0x00000004d4027c10 */ /* 0x000fe4000ff5e0ff */
[----:B------:R-:W-:-:S02]  /*22090*/  ISETP.NE.AND.EX P0, PT, RZ, UR5, PT, P0 ;  /* 0x00000005ff007c0c */ /* 0x000fc4000bf05300 */
[----:B------:R-:W-:Y:S01]  /*220a0*/  IADD3.X R3, R213, UR5, RZ, P2, !PT ;  /* 0x00000005d5037c10 */ /* 0x000fe200097fe4ff */
[----:B------:R-:W-:Y:S01]  /*220b0*/  ULDC UR4, c[0x0][0xa88] ;  /* 0x0002a20000047ab9 */ /* 0x000fe20000000800 */
[----:B------:R-:W-:Y:S01]  /*220c0*/  MOV R15, RZ ;  /* 0x000000ff000f7202 */ /* 0x000fe20000000f00 */
[----:B------:R-:W-:-:S04]  /*220d0*/  IMAD.U32 R20, RZ, RZ, UR4 ;  /* 0x00000004ff147e24 */ /* 0x000fc8000f8e00ff */
[----:B------:R-:W-:-:S04]  /*220e0*/  @P1 IADD3 R212, P2, R212, UR6, RZ ;  /* 0x00000006d4d41c10 */ /* 0x000fc8000ff5e0ff */
[----:B------:R-:W-:Y:S01]  /*220f0*/  @P1 IADD3.X R213, R213, UR7, RZ, P2, !PT ;  /* 0x00000007d5d51c10 */ /* 0x000fe200097fe4ff */
[----:B------:R4:W5:Y:S04]  /*22100*/  @P0 LDG.E R15, desc[UR54][R2.64] ;  /* 0x00000036020f0981 */ /* 0x000968000c1e1900 */
[----:B------:R4:W5:Y:S01]  /*22110*/  @P1 LDG.E R20, desc[UR54][R212.64] ;  /* 0x00000036d4141981 */ /* 0x000962000c1e1900 */
[----:B-1----:R-:W-:Y:S01]  /*22120*/  ISETP.GT.AND P2, PT, R211, 0x1, PT ;  /* 0x00000001d300780c */ /* 0x002fe20003f44270 */
[----:B---3--:R-:W-:-:S05]  /*22130*/  VIADD R0, R0, 0xffffff80 ;  /* 0xffffff8000007836 */ /* 0x008fca0000000000 */
[----:B------:R-:W-:Y:S01]  /*22140*/  ISETP.GT.AND P3, PT, R0, 0x7f, PT ;  /* 0x0000007f0000780c */ /* 0x000fe20003f64270 */
[----:B----4-:R-:W-:-:S12]  /*22150*/  @P1 BRA `(.L_x_515) ;  /* 0x0000000000101947 */ /* 0x010fd80003800000 */
[----:B------:R-:W-:Y:S05]  /*22160*/  @!P0 BRA `(.L_x_515) ;  /* 0x00000000000c8947 */ /* 0x000fea0003800000 */
[----:B------:R-:W3:Y:S04]  /*22170*/  LDG.E R5, desc[UR54][R2.64] ;  /* 0x0000003602057981 */ /* 0x000ee8000c1e1900 */
[----:B-----5:R-:W3:Y:S02]  /*22180*/  LDG.E R20, desc[UR54][R2.64+0x4] ;  /* 0x0000043602147981 */ /* 0x020ee4000c1e1900 */
[----:B---3--:R-:W-:-:S07]  /*22190*/  IMAD.IADD R20, R20, 0x1, -R5 ;  /* 0x0000000114147824 */ /* 0x008fce00078e0a05 */
.L_x_515:
[----:B------:R-:W-:Y:S01]  /*221a0*/  BSSY B1, `(.L_x_516) ;  /* 0x0000037000017945 */ /* 0x000fe20003800000 */
[----:B------:R-:W-:Y:S02]  /*221b0*/  SEL R25, R206, RZ, !P0 ;  /* 0x000000ffce197207 */ /* 0x000fe40004000000 */
[----:B------:R-:W-:Y:S02]  /*221c0*/  SEL R214, R214, RZ, !P0 ;  /* 0x000000ffd6d67207 */ /* 0x000fe40004000000 */
[----:B-----5:R-:W-:Y:S01]  /*221d0*/  SHF.R.S32.HI R14, RZ, 0x1f, R15 ;  /* 0x0000001fff0e7819 */ /* 0x020fe2000001140f */
[----:B------:R-:W-:Y:S06]  /*221e0*/  @P3 BRA `(.L_x_517) ;  /* 0x0000000000c83947 */ /* 0x000fec0003800000 */
[----:B------:R-:W1:Y:S01]  /*221f0*/  S2R R0, SR_TID.X ;  /* 0x0000000000007919 */ /* 0x000e620000002100 */
[----:B------:R-:W3:Y:S02]  /*22200*/  LDC R29, c[0x0][0xbe8] ;  /* 0x0002fa00ff1d7b82 */ /* 0x000ee40000000800 */
[----:B---3--:R-:W-:Y:S02]  /*22210*/  IMAD R2, R20, R29, RZ ;  /* 0x0000001d14027224 */ /* 0x008fe400078e02ff */
[----:B-1----:R-:W-:-:S05]  /*22220*/  IMAD R0, R215, 0x80, R0 ;  /* 0x00000080d7007824 */ /* 0x002fca00078e0200 */
[----:B------:R-:W-:-:S04]  /*22230*/  IADD3 R27, R0, -0x80, RZ ;  /* 0xffffff80001b7810 */ /* 0x000fc80007ffe0ff */
[----:B------:R-:W-:-:S13]  /*22240*/  ISETP.GE.AND P0, PT, R27, R2, PT ;  /* 0x000000021b00720c */ /* 0x000fda0003f06270 */
[----:B------:R-:W-:Y:S05]  /*22250*/  @P0 BRA `(.L_x_517) ;  /* 0x0000000000ac0947 */ /* 0x000fea0003800000 */
[----:B------:R-:W-:Y:S01]  /*22260*/  IMAD.MOV.U32 R0, RZ, RZ, 0x9b8 ;  /* 0x000009b8ff007424 */ /* 0x000fe200078e00ff */
[----:B------:R-:W-:Y:S01]  /*22270*/  ISETP.GT.AND P3, PT, R211, 0x1, PT ;  /* 0x00000001d300780c */ /* 0x000fe20003f64270 */
[----:B------:R-:W1:Y:S01]  /*22280*/  LDC.64 R2, c[0x0][0xba8] ;  /* 0x0002ea00ff027b82 */ /* 0x000e620000000a00 */
[----:B------:R-:W-:Y:S01]  /*22290*/  ISETP.NE.AND P0, PT, R29, 0x1, PT ;  /* 0x000000011d00780c */ /* 0x000fe20003f05270 */
[----:B------:R-:W-:Y:S01]  /*222a0*/  IMAD.MOV.U32 R21, RZ, RZ, R27 ;  /* 0x000000ffff157224 */ /* 0x000fe200078e001b */
[----:B------:R-:W-:Y:S02]  /*222b0*/  SEL R24, R0, 0x978, P3 ;  /* 0x0000097800187807 */ /* 0x000fe40001800000 */
[----:B------:R-:W-:-:S03]  /*222c0*/  SEL R217, R217, RZ, P3 ;  /* 0x000000ffd9d97207 */ /* 0x000fc60001800000 */
[----:B------:R-:W3:Y:S08]  /*222d0*/  LDC.64 R8, c[0x0][R24+0x220] ;  /* 0x0000880018087b82 */ /* 0x000ef00000000a00 */
[----:B------:R-:W4:Y:S08]  /*222e0*/  LDC.64 R4, c[0x0][R24+0x218] ;  /* 0x0000860018047b82 */ /* 0x000f300000000a00 */
[----:B------:R-:W5:Y:S08]  /*222f0*/  LDC.64 R10, c[0x0][R24+0x228] ;  /* 0x00008a00180a7b82 */ /* 0x000f700000000a00 */
[----:B------:R-:W0:Y:S08]  /*22300*/  LDC.64 R6, c[0x0][R24+0x210] ;  /* 0x0000840018067b82 */ /* 0x000e300000000a00 */
[----:B------:R-:W2:Y:S08]  /*22310*/  @P0 LDC R0, c[0x0][0xbec] ;  /* 0x0002fb00ff000b82 */ /* 0x000eb00000000800 */
[----:B------:R-:W5:Y:S01]  /*22320*/  @P0 LDC R33, c[0x0][0xbf0] ;  /* 0x0002fc00ff210b82 */ /* 0x000f620000000800 */
[----:B---3--:R-:W-:-:S07]  /*22330*/  IMAD R9, R9, R25, RZ ;  /* 0x0000001909097224 */ /* 0x008fce00078e02ff */
[----:B-1----:R-:W1:Y:S01]  /*22340*/  @!P3 LDC R2, c[0x0][0xb50] ;  /* 0x0002d400ff02bb82 */ /* 0x002e620000000800 */
[----:B------:R-:W-:Y:S02]  /*22350*/  IMAD R9, R8, R214, R9 ;  /* 0x000000d608097224 */ /* 0x000fe400078e0209 */
[----:B--2---:R-:W-:-:S05]  /*22360*/  @P0 IMAD.HI.U32 R0, R27, R0, RZ ;  /* 0x000000001b000227 */ /* 0x004fca00078e00ff */
[----:B------:R-:W2:Y:S01]  /*22370*/  @!P3 LDC R3, c[0x0][0xb54] ;  /* 0x0002d500ff03bb82 */ /* 0x000ea20000000800 */
[-C--:B----4-:R-:W-:Y:S02]  /*22380*/  IMAD R31, R5, R204.reuse, RZ ;  /* 0x000000cc051f7224 */ /* 0x090fe400078e02ff */
[----:B------:R-:W-:Y:S01]  /*22390*/  IMAD.WIDE.U32 R12, R4, R204, RZ ;  /* 0x000000cc040c7225 */ /* 0x000fe200078e00ff */
[----:B-----5:R-:W-:-:S03]  /*223a0*/  @P0 SHF.R.U32.HI R21, RZ, R33, R0 ;  /* 0x00000021ff150219 */ /* 0x020fc60000011600 */
[----:B------:R-:W-:-:S04]  /*223b0*/  IMAD.WIDE.U32 R4, R8, R25, RZ ;  /* 0x0000001908047225 */ /* 0x000fc800078e00ff */
[----:B------:R-:W-:Y:S01]  /*223c0*/  IMAD.IADD R13, R31, 0x1, R13 ;  /* 0x000000011f0d7824 */ /* 0x000fe200078e020d */
[----:B------:R-:W-:Y:S01]  /*223d0*/  IADD3 R12, P0, P1, R4, R12, R15 ;  /* 0x0000000c040c7210 */ /* 0x000fe2000791e00f */
[----:B------:R-:W-:Y:S01]  /*223e0*/  IMAD.MOV R0, RZ, RZ, -R21 ;  /* 0x000000ffff007224 */ /* 0x000fe200078e0a15 */
[----:B------:R-:W-:Y:S01]  /*223f0*/  IADD3 R8, R5, R9, RZ ;  /* 0x0000000905087210 */ /* 0x000fe20007ffe0ff */
[----:B------:R-:W-:-:S04]  /*22400*/  IMAD.WIDE.U32 R4, R10, R217, RZ ;  /* 0x000000d90a047225 */ /* 0x000fc800078e00ff */
[----:B------:R-:W-:Y:S02]  /*22410*/  IMAD R11, R11, R217, RZ ;  /* 0x000000d90b0b7224 */ /* 0x000fe400078e02ff */
[----:B------:R-:W-:Y:S01]  /*22420*/  IMAD R9, R29, R0, R27 ;  /* 0x000000001d097224 */ /* 0x000fe200078e021b */
[----:B------:R-:W-:Y:S01]  /*22430*/  IADD3.X R0, R8, R13, R14, P0, P1 ;  /* 0x0000000d08007210 */ /* 0x000fe200007e240e */
[----:B------:R-:W-:Y:S01]  /*22440*/  IMAD.IADD R5, R11, 0x1, R5 ;  /* 0x000000010b057824 */ /* 0x000fe200078e0205 */
[----:B------:R-:W-:Y:S02]  /*22450*/  IADD3 R4, P0, P1, R21, R12, R4 ;  /* 0x0000000c15047210 */ /* 0x000fe4000791e004 */
[----:B------:R-:W-:Y:S02]  /*22460*/  SHF.R.S32.HI R21, RZ, 0x1f, R21 ;  /* 0x0000001fff157819 */ /* 0x000fe40000011415 */
[----:B------:R-:W-:Y:S02]  /*22470*/  SHF.R.S32.HI R11, RZ, 0x1f, R9 ;  /* 0x0000001fff0b7819 */ /* 0x000fe40000011409 */
[----:B------:R-:W-:Y:S01]  /*22480*/  IADD3.X R5, R21, R0, R5, P0, P1 ;  /* 0x0000000015057210 */ /* 0x000fe200007e2405 */
[----:B0-----:R-:W-:-:S04]  /*22490*/  IMAD R0, R7, R9, RZ ;  /* 0x0000000907007224 */ /* 0x001fc800078e02ff */
[C---:B------:R-:W-:Y:S02]  /*224a0*/  IMAD R11, R6.reuse, R11, R0 ;  /* 0x0000000b060b7224 */ /* 0x040fe400078e0200 */
[----:B------:R-:W-:-:S04]  /*224b0*/  IMAD.WIDE.U32 R4, R6, R9, R4 ;  /* 0x0000000906047225 */ /* 0x000fc800078e0004 */
[----:B------:R-:W-:Y:S01]  /*224c0*/  IMAD.IADD R0, R5, 0x1, R11 ;  /* 0x0000000105007824 */ /* 0x000fe200078e020b */
[----:B-1----:R-:W-:Y:S01]  /*224d0*/  LEA R2, P0, R4, R2, 0x2 ;  /* 0x0000000204027211 */ /* 0x002fe200078010ff */
[----:B------:R-:W-:-:S03]  /*224e0*/  IMAD.MOV.U32 R5, RZ, RZ, -0x800000 ;  /* 0xff800000ff057424 */ /* 0x000fc600078e00ff */
[----:B--2---:R-:W-:-:S05]  /*224f0*/  LEA.HI.X R3, R4, R3, R0, 0x2, P0 ;  /* 0x0000000304037211 */ /* 0x004fca00000f1400 */
[----:B------:R1:W-:Y:S04]  /*22500*/  STG.E desc[UR54][R2.64], R5 ;  /* 0x0000000502007986 */ /* 0x0003e8000c101936 */
.L_x_517:
[----:B------:R-:W-:Y:S05]  /*22510*/  BSYNC B1 ;  /* 0x0000000000017941 */ /* 0x000fea0003800000 */
.L_x_516:
[----:B------:R-:W-:Y:S05]  /*22520*/  @P2 BRA `(.L_x_510) ;  /* 0x0000000400d82947 */ /* 0x000fea0003800000 */
[----:B------:R-:W3:Y:S01]  /*22530*/  LDC R21, c[0x0][0xbe8] ;  /* 0x0002fa00ff157b82 */ /* 0x000ee20000000800 */
[----:B------:R-:W-:Y:S01]  /*22540*/  ULDC.64 UR4, c[0x0][0xaa0] ;  /* 0x0002a80000047ab9 */ /* 0x000fe20000000a00 */
[----:B------:R-:W-:Y:S01]  /*22550*/  ULDC.64 UR6, c[0x0][0xaf0] ;  /* 0x0002bc0000067ab9 */ /* 0x000fe20000000a00 */
[----:B------:R-:W-:Y:S02]  /*22560*/  IMAD R0, R14, UR4, RZ ;  /* 0x000000040e007c24 */ /* 0x000fe4000f8e02ff */
[----:B-1----:R-:W-:-:S04]  /*22570*/  IMAD.WIDE.U32 R2, R15, UR4, RZ ;  /* 0x000000040f027c25 */ /* 0x002fc8000f8e00ff */
[----:B------:R-:W-:Y:S01]  /*22580*/  IMAD R5, R15, UR5, R0 ;  /* 0x000000050f057c24 */ /* 0x000fe2000f8e0200 */
[----:B------:R-:W-:Y:S01]  /*22590*/  ULDC.64 UR4, c[0x0][0xae8] ;  /* 0x0002ba0000047ab9 */ /* 0x000fe20000000a00 */
[----:B------:R-:W-:-:S03]  /*225a0*/  IMAD R0, R210, 0x20, R237 ;  /* 0x00000020d2007824 */ /* 0x000fc600078e02ed */
[----:B------:R-:W-:Y:S01]  /*225b0*/  IADD3 R3, R3, R5, RZ ;  /* 0x0000000503037210 */ /* 0x000fe20007ffe0ff */
[----:B------:R-:W-:Y:S02]  /*225c0*/  IMAD R9, R215, 0x80, R0 ;  /* 0x00000080d7097824 */ /* 0x000fe400078e0200 */
[----:B------:R-:W-:-:S04]  /*225d0*/  IMAD.WIDE.U32 R2, R204, UR4, R2 ;  /* 0x00000004cc027c25 */ /* 0x000fc8000f8e0002 */
[----:B------:R-:W-:Y:S01]  /*225e0*/  IMAD.MOV.U32 R5, RZ, RZ, R9 ;  /* 0x000000ffff057224 */ /* 0x000fe200078e0009 */
[----:B---3--:R-:W-:Y:S01]  /*225f0*/  ISETP.NE.AND P0, PT, R21, 0x1, PT ;  /* 0x000000011500780c */ /* 0x008fe20003f05270 */
[----:B------:R-:W-:Y:S01]  /*22600*/  IMAD R3, R204, UR5, R3 ;  /* 0x00000005cc037c24 */ /* 0x000fe2000f8e0203 */
[----:B------:R-:W-:Y:S01]  /*22610*/  ULDC.64 UR4, c[0x0][0xae0] ;  /* 0x0002b80000047ab9 */ /* 0x000fe20000000a00 */
[----:B------:R-:W-:-:S10]  /*22620*/  IMAD.WIDE.U32 R2, R25, UR6, R2 ;  /* 0x0000000619027c25 */ /* 0x000fd4000f8e0002 */
[----:B------:R-:W1:Y:S08]  /*22630*/  @P0 LDC R4, c[0x0][0xbec] ;  /* 0x0002fb00ff040b82 */ /* 0x000e700000000800 */
[----:B------:R-:W3:Y:S01]  /*22640*/  @P0 LDC R7, c[0x0][0xbf0] ;  /* 0x0002fc00ff070b82 */ /* 0x000ee20000000800 */
[----:B-1----:R-:W-:-:S04]  /*22650*/  @P0 IMAD.HI.U32 R0, R9, R4, RZ ;  /* 0x0000000409000227 */ /* 0x002fc800078e00ff */
[----:B------:R-:W-:Y:S01]  /*22660*/  IMAD R4, R214, UR6, RZ ;  /* 0x00000006d6047c24 */ /* 0x000fe2000f8e02ff */
[----:B---3--:R-:W-:-:S03]  /*22670*/  @P0 SHF.R.U32.HI R5, RZ, R7, R0 ;  /* 0x00000007ff050219 */ /* 0x008fc60000011600 */
[----:B------:R-:W-:Y:S01]  /*22680*/  IMAD R7, R25, UR7, R4 ;  /* 0x0000000719077c24 */ /* 0x000fe2000f8e0204 */
[--C-:B------:R-:W-:Y:S01]  /*22690*/  SHF.R.S32.HI R0, RZ, 0x1f, R5.reuse ;  /* 0x0000001fff007819 */ /* 0x100fe20000011405 */
[----:B------:R-:W-:Y:S02]  /*226a0*/  IMAD.MOV R4, RZ, RZ, -R5 ;  /* 0x000000ffff047224 */ /* 0x000fe400078e0a05 */
[----:B------:R-:W-:Y:S02]  /*226b0*/  IMAD.IADD R3, R3, 0x1, R7 ;  /* 0x0000000103037824 */ /* 0x000fe400078e0207 */
[----:B------:R-:W-:Y:S02]  /*226c0*/  IMAD R0, R0, UR4, RZ ;  /* 0x0000000400007c24 */ /* 0x000fe4000f8e02ff */
[----:B------:R-:W-:Y:S02]  /*226d0*/  IMAD R7, R21, R4, R9 ;  /* 0x0000000415077224 */ /* 0x000fe400078e0209 */
[----:B------:R-:W-:-:S02]  /*226e0*/  IMAD R9, R5, UR5, R0 ;  /* 0x0000000505097c24 */ /* 0x000fc4000f8e0200 */
[----:B------:R-:W-:Y:S01]  /*226f0*/  IMAD.WIDE.U32 R2, R5, UR4, R2 ;  /* 0x0000000405027c25 */ /* 0x000fe2000f8e0002 */
[----:B------:R-:W-:Y:S01]  /*22700*/  SHF.R.S32.HI R0, RZ, 0x1f, R7 ;  /* 0x0000001fff007819 */ /* 0x000fe20000011407 */
[----:B------:R-:W-:-:S03]  /*22710*/  ULDC.64 UR4, c[0x0][0xad8] ;  /* 0x0002b60000047ab9 */ /* 0x000fc60000000a00 */
[----:B------:R-:W-:Y:S01]  /*22720*/  IADD3 R3, R3, R9, RZ ;  /* 0x0000000903037210 */ /* 0x000fe20007ffe0ff */
        /* <DEDUP_REMOVED lines=8> */
[----:B------:R-:W-:Y:S06]  /*227b0*/  BRA.DIV UR4, `(.L_x_518) ;  /* 0x000000a204407947 */ /* 0x000fec000b800000 */
[----:B------:R1:W3:Y:S04]  /*227c0*/  SHFL.IDX PT, R0, R3, RZ, 0x181f ;  /* 0x00181fff03007589 */ /* 0x0002e800000e0000 */
[----:B------:R1:W4:Y:S02]  /*227d0*/  SHFL.IDX PT, R14, R2, RZ, 0x181f ;  /* 0x00181fff020e7589 */ /* 0x00032400000e0000 */
.L_x_773:
[----:B------:R-:W-:Y:S01]  /*227e0*/  IMAD R21, R20, R21, RZ ;  /* 0x0000001514157224 */ /* 0x000fe200078e02ff */
[----:B------:R-:W-:Y:S01]  /*227f0*/  BSSY B1, `(.L_x_519) ;  /* 0x000000f000017945 */ /* 0x000fe20003800000 */
[----:B------:R-:W-:-:S05]  /*22800*/  IMAD R6, R215, 0x80, R237 ;  /* 0x00000080d7067824 */ /* 0x000fca00078e02ed */
[----:B------:R-:W-:-:S13]  /*22810*/  ISETP.GE.AND P0, PT, R6, R21, PT ;  /* 0x000000150600720c */ /* 0x000fda0003f06270 */
[----:B------:R-:W-:Y:S05]  /*22820*/  @P0 BRA `(.L_x_520) ;  /* 0x00000000002c0947 */ /* 0x000fea0003800000 */
[----:B------:R-:W-:Y:S01]  /*22830*/  ULDC UR4, c[0x0][0xac8] ;  /* 0x0002b20000047ab9 */ /* 0x000fe20000000800 */
[----:B------:R-:W-:Y:S02]  /*22840*/  SHF.R.S32.HI R8, RZ, 0x1f, R203 ;  /* 0x0000001fff087819 */ /* 0x000fe400000114cb */
[----:B------:R-:W-:Y:S02]  /*22850*/  ISETP.GE.AND P2, PT, R203, UR4, PT ;  /* 0x00000004cb007c0c */ /* 0x000fe4000bf46270 */
[----:B------:R-:W-:Y:S02]  /*22860*/  ISETP.GE.AND P3, PT, R209, UR4, PT ;  /* 0x00000004d1007c0c */ /* 0x000fe4000bf66270 */
[----:B------:R-:W-:-:S09]  /*22870*/  SHF.R.S32.HI R7, RZ, 0x1f, R209 ;  /* 0x0000001fff077819 */ /* 0x000fd200000114d1 */
[-C--:B----4-:R-:W-:Y:S02]  /*22880*/  @!P2 LEA R4, P0, R203, R14.reuse, 0x1 ;  /* 0x0000000ecb04a211 */ /* 0x090fe400078008ff */
[----:B------:R-:W-:Y:S02]  /*22890*/  @!P3 LEA R14, P1, R209, R14, 0x1 ;  /* 0x0000000ed10eb211 */ /* 0x000fe400078208ff */
[-C--:B---3--:R-:W-:Y:S02]  /*228a0*/  @!P2 LEA.HI.X R5, R203, R0.reuse, R8, 0x1, P0 ;  /* 0x00000000cb05a211 */ /* 0x088fe400000f0c08 */
[----:B------:R-:W-:-:S03]  /*228b0*/  @!P3 LEA.HI.X R15, R209, R0, R7, 0x1, P1 ;  /* 0x00000000d10fb211 */ /* 0x000fc600008f0c07 */
[----:B------:R3:W-:Y:S04]  /*228c0*/  @!P2 ST.E.128 desc[UR54][R4.64], RZ ;  /* 0x000000ff0400a985 */ /* 0x0007e8000c101d36 */
[----:B------:R3:W-:Y:S02]  /*228d0*/  @!P3 ST.E.128 desc[UR54][R14.64], RZ ;  /* 0x000000ff0e00b985 */ /* 0x0007e4000c101d36 */
.L_x_520:
[----:B------:R-:W-:Y:S05]  /*228e0*/  BSYNC B1 ;  /* 0x0000000000017941 */ /* 0x000fea0003800000 */
.L_x_519:
[----:B------:R-:W-:-:S03]  /*228f0*/  UMOV UR4, 0xffffffff ;  /* 0xffffffff00047882 */ /* 0x000fc60000000000 */
[----:B------:R-:W-:Y:S05]  /*22900*/  BRA.DIV UR4, `(.L_x_521) ;  /* 0x000000a204207947 */ /* 0x000fea000b800000 */
[----:B---3--:R3:W0:Y:S04]  /*22910*/  SHFL.IDX PT, R0, R3, 0x1, 0x181f ;  /* 0x00381f0003007f89 */ /* 0x00862800000e0000 */
[----:B----4-:R3:W4:Y:S02]  /*22920*/  SHFL.IDX PT, R14, R2, 0x1, 0x181f ;  /* 0x00381f00020e7f89 */ /* 0x01072400000e0000 */
.L_x_777:
        /* <DEDUP_REMOVED lines=11> */
[-C--:B0-----:R-:W-:Y:S02]  /*229e0*/  @!P2 LEA.HI.X R5, R203, R0.reuse, R8, 0x1, P0 ;  /* 0x00000000cb05a211 */ /* 0x081fe400000f0c08 */
[----:B------:R-:W-:-:S03]  /*229f0*/  @!P3 LEA.HI.X R15, R209, R0, R7, 0x1, P1 ;  /* 0x00000000d10fb211 */ /* 0x000fc600008f0c07 */
[----:B------:R0:W-:Y:S04]  /*22a00*/  @!P2 ST.E.128 desc[UR54][R4.64], RZ ;  /* 0x000000ff0400a985 */ /* 0x0001e8000c101d36 */
[----:B------:R0:W-:Y:S02]  /*22a10*/  @!P3 ST.E.128 desc[UR54][R14.64], RZ ;  /* 0x000000ff0e00b985 */ /* 0x0001e4000c101d36 */
.L_x_523:
[----:B------:R-:W-:Y:S05]  /*22a20*/  BSYNC B1 ;  /* 0x0000000000017941 */ /* 0x000fea0003800000 */
.L_x_522:
[----:B------:R-:W-:-:S03]  /*22a30*/  UMOV UR4, 0xffffffff ;  /* 0xffffffff00047882 */ /* 0x000fc60000000000 */
[----:B------:R-:W-:Y:S05]  /*22a40*/  BRA.DIV UR4, `(.L_x_524) ;  /* 0x000000a204187947 */ /* 0x000fea000b800000 */
[----:B0-----:R0:W0:Y:S04]  /*22a50*/  SHFL.IDX PT, R0, R3, 0x2, 0x181f ;  /* 0x00581f0003007f89 */ /* 0x00102800000e0000 */
[----:B----4-:R4:W0:Y:S02]  /*22a60*/  SHFL.IDX PT, R14, R2, 0x2, 0x181f ;  /* 0x00581f00020e7f89 */ /* 0x01082400000e0000 */
.L_x_781:
        /* <DEDUP_REMOVED lines=9> */
[-C--:B0-----:R-:W-:Y:S02]  /*22b00*/  @!P2 LEA R4, P0, R203, R14.reuse, 0x1 ;  /* 0x0000000ecb04a211 */ /* 0x081fe400078008ff */
[----:B------:R-:W-:Y:S02]  /*22b10*/  @!P3 LEA R14, P1, R209, R14, 0x1 ;  /* 0x0000000ed10eb211 */ /* 0x000fe400078208ff */
[-C--:B------:R-:W-:Y:S02]  /*22b20*/  @!P2 LEA.HI.X R5, R203, R0.reuse, R8, 0x1, P0 ;  /* 0x00000000cb05a211 */ /* 0x080fe400000f0c08 */
[----:B------:R-:W-:-:S03]  /*22b30*/  @!P3 LEA.HI.X R15, R209, R0, R7, 0x1, P1 ;  /* 0x00000000d10fb211 */ /* 0x000fc600008f0c07 */
[----:B------:R0:W-:Y:S04]  /*22b40*/  @!P2 ST.E.128 desc[UR54][R4.64], RZ ;  /* 0x000000ff0400a985 */ /* 0x0001e8000c101d36 */
[----:B------:R0:W-:Y:S02]  /*22b50*/  @!P3 ST.E.128 desc[UR54][R14.64], RZ ;  /* 0x000000ff0e00b985 */ /* 0x0001e4000c101d36 */
.L_x_526:
[----:B------:R-:W-:Y:S05]  /*22b60*/  BSYNC B1 ;  /* 0x0000000000017941 */ /* 0x000fea0003800000 */
.L_x_525:
[----:B------:R-:W-:-:S03]  /*22b70*/  UMOV UR4, 0xffffffff ;  /* 0xffffffff00047882 */ /* 0x000fc60000000000 */
[----:B------:R-:W-:Y:S05]  /*22b80*/  BRA.DIV UR4, `(.L_x_527) ;  /* 0x000000a204107947 */ /* 0x000fea000b800000 */
[----:B0-----:R0:W0:Y:S04]  /*22b90*/  SHFL.IDX PT, R0, R3, 0x3, 0x181f ;  /* 0x00781f0003007f89 */ /* 0x00102800000e0000 */
[----:B------:R0:W0:Y:S02]  /*22ba0*/  SHFL.IDX PT, R14, R2, 0x3, 0x181f ;  /* 0x00781f00020e7f89 */ /* 0x00002400000e0000 */
.L_x_785:
[----:B01-34-:R-:W-:-:S04]  /*22bb0*/  IADD3 R2, R6, 0x60, RZ ;  /* 0x0000006006027810 */ /* 0x01bfc80007ffe0ff */
[----:B------:R-:W-:-:S13]  /*22bc0*/  ISETP.GE.AND P0, PT, R2, R21, PT ;  /* 0x000000150200720c */ /* 0x000fda0003f06270 */
[----:B------:R-:W-:Y:S05]  /*22bd0*/  @P0 BRA `(.L_x_510) ;  /* 0x00000000002c0947 */ /* 0x000fea0003800000 */
[----:B------:R-:W-:Y:S01]  /*22be0*/  ULDC UR4, c[0x0][0xac8] ;  /* 0x0002b20000047ab9 */ /* 0x000fe20000000800 */
[----:B------:R-:W-:Y:S02]  /*22bf0*/  SHF.R.S32.HI R5, RZ, 0x1f, R203 ;  /* 0x0000001fff057819 */ /* 0x000fe400000114cb */
[----:B------:R-:W-:Y:S02]  /*22c00*/  ISETP.GE.AND P2, PT, R203, UR4, PT ;  /* 0x00000004cb007c0c */ /* 0x000fe4000bf46270 */
[----:B------:R-:W-:Y:S02]  /*22c10*/  ISETP.GE.AND P3, PT, R209, UR4, PT ;  /* 0x00000004d1007c0c */ /* 0x000fe4000bf66270 */
[----:B------:R-:W-:-:S09]  /*22c20*/  SHF.R.S32.HI R4, RZ, 0x1f, R209 ;  /* 0x0000001fff047819 */ /* 0x000fd200000114d1 */
[-C--:B------:R-:W-:Y:S02]  /*22c30*/  @!P2 LEA R2, P0, R203, R14.reuse, 0x1 ;  /* 0x0000000ecb02a211 */ /* 0x080fe400078008ff */
[----:B------:R-:W-:Y:S02]  /*22c40*/  @!P3 LEA R14, P1, R209, R14, 0x1 ;  /* 0x0000000ed10eb211 */ /* 0x000fe400078208ff */
[-C--:B------:R-:W-:Y:S02]  /*22c50*/  @!P2 LEA.HI.X R3, R203, R0.reuse, R5, 0x1, P0 ;  /* 0x00000000cb03a211 */ /* 0x080fe400000f0c05 */
[----:B------:R-:W-:-:S03]  /*22c60*/  @!P3 LEA.HI.X R15, R209, R0, R4, 0x1, P1 ;  /* 0x00000000d10fb211 */ /* 0x000fc600008f0c04 */
[----:B------:R3:W-:Y:S04]  /*22c70*/  @!P2 ST.E.128 desc[UR54][R2.64], RZ ;  /* 0x000000ff0200a985 */ /* 0x0007e8000c101d36 */
[----:B------:R3:W-:Y:S02]  /*22c80*/  @!P3 ST.E.128 desc[UR54][R14.64], RZ ;  /* 0x000000ff0e00b985 */ /* 0x0007e4000c101d36 */
.L_x_510:
[----:B------:R-:W-:Y:S05]  /*22c90*/  BSYNC B0 ;  /* 0x0000000000007941 */ /* 0x000fea0003800000 */
.L_x_495:
[----:B------:R-:W-:Y:S02]  /*22ca0*/  ULDC UR4, c[0x0][0xc3c] ;  /* 0x00030f0000047ab9 */ /* 0x000fe40000000800 */
[----:B--2---:R-:W-:-:S13]  /*22cb0*/  ISETP.GE.AND P0, PT, R147, UR4, PT ;  /* 0x0000000493007c0c */ /* 0x004fda000bf06270 */
[----:B------:R-:W-:Y:S05]  /*22cc0*/  @!P0 BRA `(.L_x_528) ;  /* 0xfffffde800648947 */ /* 0x000fea000383ffff */
[----:B------:R-:W-:Y:S05]  /*22cd0*/  BRA `(.L_x_324) ;  /* 0x0000007000107947 */ /* 0x000fea0003800000 */
.L_x_322:
        /* <DEDUP_REMOVED lines=16> */
[----:B-1----:R2:W-:Y:S04]  /*22de0*/  STL.64 [R1], R4 ;  /* 0x0000000401007387 */ /* 0x0025e80000100a00 */
[----:B------:R2:W-:Y:S01]  /*22df0*/  STL.64 [R1+0x8], R6 ;  /* 0x0000080601007387 */ /* 0x0005e20000100a00 */
[----:B------:R-:W-:Y:S06]  /*22e00*/  BAR.ARV 0x4, 0x180 ;  /* 0x0106000000007b1d */ /* 0x000fec0000002000 */
[----:B------:R-:W-:Y:S05]  /*22e10*/  BRA `(.L_x_530) ;  /* 0x0000000800a87947 */ /* 0x000fea0003800000 */
.L_x_529:
[----:B------:R-:W1:Y:S01]  /*22e20*/  S2R R0, SR_TID.X ;  /* 0x0000000000007919 */ /* 0x000e620000002100 */
[----:B------:R-:W-:Y:S01]  /*22e30*/  ULDC UR4, c[0x0][0xc3c] ;  /* 0x00030f0000047ab9 */ /* 0x000fe20000000800 */
[----:B------:R-:W-:Y:S01]  /*22e40*/  IMAD.MOV.U32 R9, RZ, RZ, RZ ;  /* 0x000000ffff097224 */ /* 0x000fe200078e00ff */
[----:B------:R-:W2:Y:S01]  /*22e50*/  S2UR UR6, SR_CTAID.X ;  /* 0x00000000000679c3 */ /* 0x000ea20000002500 */
[----:B------:R-:W-:Y:S01]  /*22e60*/  ULDC UR5, c[0x0][0xc38] ;  /* 0x00030e0000057ab9 */ /* 0x000fe20000000800 */
[----:B-1----:R-:W-:-:S04]  /*22e70*/  LOP3.LUT R0, R0, 0x1f, RZ, 0xc0, !PT ;  /* 0x0000001f00007812 */ /* 0x002fc800078ec0ff */
[----:B------:R-:W-:-:S04]  /*22e80*/  ISETP.NE.AND P0, PT, R0, 0x1f, PT ;  /* 0x0000001f0000780c */ /* 0x000fc80003f05270 */
[----:B------:R-:W-:-:S13]  /*22e90*/  ISETP.GE.OR P1, PT, R0, UR4, !P0 ;  /* 0x0000000400007c0c */ /* 0x000fda000c726670 */
[----:B0-----:R-:W0:Y:S08]  /*22ea0*/  @!P1 LDC.64 R2, c[0x0][0xc80] ;  /* 0x00032000ff029b82 */ /* 0x001e300000000a00 */
[----:B------:R-:W1:Y:S01]  /*22eb0*/  @!P1 LDC.64 R4, c[0x0][0xc78] ;  /* 0x00031e00ff049b82 */ /* 0x000e620000000a00 */
[----:B0-----:R-:W-:-:S05]  /*22ec0*/  @!P1 IMAD.WIDE.U32 R2, R0, 0x4, R2 ;  /* 0x0000000400029825 */ /* 0x001fca00078e0002 */
[----:B------:R1:W3:Y:S02]  /*22ed0*/  @!P1 LDG.E R6, desc[UR54][R2.64] ;  /* 0x0000003602069981 */ /* 0x0002e4000c1e1900 */
[----:B-1----:R-:W-:-:S05]  /*22ee0*/  @!P1 IMAD.WIDE.U32 R2, R0, 0x4, R4 ;  /* 0x0000000400029825 */ /* 0x002fca00078e0004 */
[----:B------:R-:W3:Y:S01]  /*22ef0*/  @!P1 LDG.E R9, desc[UR54][R2.64] ;  /* 0x0000003602099981 */ /* 0x000ee2000c1e1900 */
[C---:B------:R-:W-:Y:S01]  /*22f00*/  ISETP.NE.AND P1, PT, R0.reuse, RZ, PT ;  /* 0x000000ff0000720c */ /* 0x040fe20003f25270 */
[----:B------:R-:W-:Y:S01]  /*22f10*/  UMOV UR4, URZ ;  /* 0x0000003f00047c82 */ /* 0x000fe20008000000 */
[C---:B------:R-:W-:Y:S02]  /*22f20*/  ISETP.GE.U32.AND P2, PT, R0.reuse, 0x2, PT ;  /* 0x000000020000780c */ /* 0x040fe40003f46070 */
[C---:B------:R-:W-:Y:S02]  /*22f30*/  ISETP.GE.U32.AND P3, PT, R0.reuse, 0x4, PT ;  /* 0x000000040000780c */ /* 0x040fe40003f66070 */
[C---:B------:R-:W-:Y:S02]  /*22f40*/  ISETP.GE.U32.AND P4, PT, R0.reuse, 0x8, PT ;  /* 0x000000080000780c */ /* 0x040fe40003f86070 */
[----:B------:R-:W-:Y:S01]  /*22f50*/  ISETP.GE.U32.AND P5, PT, R0, 0x10, PT ;  /* 0x000000100000780c */ /* 0x000fe20003fa6070 */
[----:B---3--:R-:W-:-:S05]  /*22f60*/  IMAD R4, R6, R9, RZ ;  /* 0x0000000906047224 */ /* 0x008fca00078e02ff */
[----:B------:R-:W0:Y:S02]  /*22f70*/  SHFL.UP PT, R5, R4, 0x1, RZ ;  /* 0x0420000004057989 */ /* 0x000e2400000e00ff */
[----:B0-----:R-:W-:-:S05]  /*22f80*/  SEL R5, R5, RZ, P1 ;  /* 0x000000ff05057207 */ /* 0x001fca0000800000 */
[----:B------:R-:W-:-:S05]  /*22f90*/  IMAD.IADD R5, R4, 0x1, R5 ;  /* 0x0000000104057824 */ /* 0x000fca00078e0205 */
[----:B------:R-:W0:Y:S02]  /*22fa0*/  SHFL.UP PT, R7, R5, 0x2, RZ ;  /* 0x0440000005077989 */ /* 0x000e2400000e00ff */
[----:B0-----:R-:W-:-:S05]  /*22fb0*/  SEL R8, R7, RZ, P2 ;  /* 0x000000ff07087207 */ /* 0x001fca0001000000 */
[----:B------:R-:W-:-:S05]  /*22fc0*/  IMAD.IADD R8, R5, 0x1, R8 ;  /* 0x0000000105087824 */ /* 0x000fca00078e0208 */
[----:B------:R-:W0:Y:S02]  /*22fd0*/  SHFL.UP PT, R7, R8, 0x4, RZ ;  /* 0x0480000008077989 */ /* 0x000e2400000e00ff */
[----:B0-----:R-:W-:-:S04]  /*22fe0*/  SEL R7, R7, RZ, P3 ;  /* 0x000000ff07077207 */ /* 0x001fc80001800000 */
[----:B------:R-:W-:-:S05]  /*22ff0*/  IADD3 R7, R8, R7, RZ ;  /* 0x0000000708077210 */ /* 0x000fca0007ffe0ff */
[----:B------:R-:W0:Y:S02]  /*23000*/  SHFL.UP PT, R2, R7, 0x8, RZ ;  /* 0x0500000007027989 */ /* 0x000e2400000e00ff */
[----:B0-----:R-:W-:-:S05]  /*23010*/  SEL R2, R2, RZ, P4 ;  /* 0x000000ff02027207 */ /* 0x001fca0002000000 */
[----:B------:R-:W-:-:S05]  /*23020*/  IMAD.IADD R3, R7, 0x1, R2 ;  /* 0x0000000107037824 */ /* 0x000fca00078e0202 */
[----:B------:R-:W0:Y:S02]  /*23030*/  SHFL.UP PT, R2, R3, 0x10, RZ ;  /* 0x0600000003027989 */ /* 0x000e2400000e00ff */
[----:B0-----:R-:W-:-:S05]  /*23040*/  SEL R2, R2, RZ, P5 ;  /* 0x000000ff02027207 */ /* 0x001fca0002800000 */
[----:B------:R-:W-:-:S05]  /*23050*/  IMAD.IADD R2, R3, 0x1, R2 ;  /* 0x0000000103027824 */ /* 0x000fca00078e0202 */
[----:B------:R-:W0:Y:S02]  /*23060*/  SHFL.IDX PT, R4, R2, 0x1f, 0x1f ;  /* 0x03e01f0002047f89 */ /* 0x000e2400000e0000 */
[----:B0-----:R-:W-:-:S04]  /*23070*/  IMAD R7, R4, UR5, RZ ;  /* 0x0000000504077c24 */ /* 0x001fc8000f8e02ff */
[----:B------:R-:W-:Y:S01]  /*23080*/  IMAD.MOV.U32 R4, RZ, RZ, R7 ;  /* 0x000000ffff047224 */ /* 0x000fe200078e0007 */
[----:B--2---:R-:W-:-:S13]  /*23090*/  ISETP.GT.AND P6, PT, R7, UR6, PT ;  /* 0x0000000607007c0c */ /* 0x004fda000bfc4270 */
[----:B------:R-:W-:Y:S05]  /*230a0*/  @P6 BRA `(.L_x_531) ;  /* 0x0000000000a46947 */ /* 0x000fea0003800000 */
[----:B------:R-:W-:Y:S01]  /*230b0*/  IMAD.MOV.U32 R7, RZ, RZ, R4 ;  /* 0x000000ffff077224 */ /* 0x000fe200078e0004 */
[----:B------:R-:W-:Y:S01]  /*230c0*/  UMOV UR4, URZ ;  /* 0x0000003f00047c82 */ /* 0x000fe20008000000 */
[----:B------:R-:W-:-:S05]  /*230d0*/  ULDC UR5, c[0x0][0xc38] ;  /* 0x00030e0000057ab9 */ /* 0x000fca0000000800 */
.L_x_533:
[----:B------:R-:W0:Y:S01]  /*230e0*/  LDC R2, c[0x0][0xc3c] ;  /* 0x00030f00ff027b82 */ /* 0x000e220000000800 */
[----:B------:R-:W-:Y:S01]  /*230f0*/  ULDC UR7, c[0x0][0xc3c] ;  /* 0x00030f0000077ab9 */ /* 0x000fe20000000800 */
[----:B------:R-:W-:Y:S01]  /*23100*/  UIADD3 UR4, UR4, 0x1f, URZ ;  /* 0x0000001f04047890 */ /* 0x000fe2000fffe03f */
[----:B------:R-:W-:-:S05]  /*23110*/  MOV R3, UR7 ;  /* 0x0000000700037c02 */ /* 0x000fca0008000f00 */
[----:B------:R1:W-:Y:S01]  /*23120*/  STL [R1+0xc], R3 ;  /* 0x00000c0301007387 */ /* 0x0003e20000100800 */
[----:B0-----:R-:W-:-:S13]  /*23130*/  ISETP.LE.AND P6, PT, R2, UR4, PT ;  /* 0x0000000402007c0c */ /* 0x001fda000bfc3270 */
[----:B-1----:R-:W-:Y:S05]  /*23140*/  @P6 BRA `(.L_x_532) ;  /* 0x0000000400a46947 */ /* 0x002fea0003800000 */
[----:B------:R-:W-:Y:S02]  /*23150*/  VIADD R9, R0, UR4 ;  /* 0x0000000400097c36 */ /* 0x000fe40008000000 */
[----:B------:R-:W-:-:S03]  /*23160*/  IMAD.MOV.U32 R6, RZ, RZ, RZ ;  /* 0x000000ffff067224 */ /* 0x000fc600078e00ff */
[----:B------:R-:W-:-:S13]  /*23170*/  ISETP.GE.OR P6, PT, R9, R2, !P0 ;  /* 0x000000020900720c */ /* 0x000fda00047c6670 */
        /* <DEDUP_REMOVED lines=25> */
[----:B------:R-:W-:-:S05]  /*23310*/  IMAD.IADD R7, R4, 0x1, R7 ;  /* 0x0000000104077824 */ /* 0x000fca00078e0207 */
[----:B------:R-:W-:-:S13]  /*23320*/  ISETP.GT.AND P6, PT, R7, UR6, PT ;  /* 0x0000000607007c0c */ /* 0x000fda000bfc4270 */
[----:B------:R-:W-:Y:S05]  /*23330*/  @!P6 BRA `(.L_x_533) ;  /* 0xfffffffc0068e947 */ /* 0x000fea000383ffff */
.L_x_531:
[----:B------:R-:W-:-:S05]  /*23340*/  IADD3 R11, -R4, R7, RZ ;  /* 0x00000007040b7210 */ /* 0x000fca0007ffe1ff */
[----:B------:R-:W-:-:S05]  /*23350*/  IMAD R3, R2, UR5, R11 ;  /* 0x0000000502037c24 */ /* 0x000fca000f8e020b */
[----:B------:R-:W-:-:S13]  /*23360*/  ISETP.GT.AND P0, PT, R3, UR6, PT ;  /* 0x0000000603007c0c */ /* 0x000fda000bf04270 */
[----:B------:R-:W-:-:S04]  /*23370*/  VOTE.ANY R10, PT, !P0 ;  /* 0x00000000000a7806 */ /* 0x000fc800040e0100 */
[----:B------:R0:W1:Y:S01]  /*23380*/  POPC R5, R10 ;  /* 0x0000000a00057309 */ /* 0x0000620000000000 */
[----:B------:R-:W-:Y:S01]  /*23390*/  ISETP.NE.AND P0, PT, R10, RZ, PT ;  /* 0x000000ff0a00720c */ /* 0x000fe20003f05270 */
[----:B0-----:R-:W-:Y:S01]  /*233a0*/  IMAD.MOV.U32 R10, RZ, RZ, RZ ;  /* 0x000000ffff0a7224 */ /* 0x001fe200078e00ff */
[----:B-1----:R-:W0:Y:S04]  /*233b0*/  SHFL.IDX PT, R6, R6, R5, 0x1f ;  /* 0x00001f0506067589 */ /* 0x002e2800000e0000 */
[----:B------:R-:W1:Y:S01]  /*233c0*/  SHFL.IDX PT, R8, R9, R5, 0x1f ;  /* 0x00001f0509087589 */ /* 0x000e6200000e0000 */
[----:B0-----:R-:W-:-:S04]  /*233d0*/  IABS R4, R6 ;  /* 0x0000000600047213 */ /* 0x001fc80000000000 */
[----:B------:R-:W0:Y:S01]  /*233e0*/  I2F.RP R13, R4 ;  /* 0x00000004000d7306 */ /* 0x000e220000209400 */
[----:B-1----:R-:W-:-:S07]  /*233f0*/  IABS R7, R8 ;  /* 0x0000000800077213 */ /* 0x002fce0000000000 */
[----:B------:R-:W-:Y:S08]  /*23400*/  I2F.RP R12, R7 ;  /* 0x00000007000c7306 */ /* 0x000ff00000209400 */
[----:B0-----:R-:W0:Y:S02]  /*23410*/  MUFU.RCP R13, R13 ;  /* 0x0000000d000d7308 */ /* 0x001e240000001000 */
[----:B0-----:R-:W-:-:S06]  /*23420*/  VIADD R3, R13, 0xffffffe ;  /* 0x0ffffffe0d037836 */ /* 0x001fcc0000000000 */
[----:B------:R-:W0:Y:S02]  /*23430*/  F2I.FTZ.U32.TRUNC.NTZ R3, R3 ;  /* 0x0000000300037305 */ /* 0x000e24000021f000 */
[----:B0-----:R-:W-:Y:S01]  /*23440*/  IMAD.MOV R15, RZ, RZ, -R3 ;  /* 0x000000ffff0f7224 */ /* 0x001fe200078e0a03 */
[----:B------:R-:W-:Y:S06]  /*23450*/  @!P0 BRA `(.L_x_534) ;  /* 0x0000000000088947 */ /* 0x000fec0003800000 */
[----:B------:R-:W-:-:S05]  /*23460*/  VIADD R9, R5, 0xffffffff ;  /* 0xffffffff05097836 */ /* 0x000fca0000000000 */
[----:B------:R0:W1:Y:S02]  /*23470*/  SHFL.IDX PT, R10, R2, R9, 0x1f ;  /* 0x00001f09020a7589 */ /* 0x00006400000e0000 */
.L_x_534:
[----:B0-----:R-:W-:Y:S01]  /*23480*/  MOV R2, RZ ;  /* 0x000000ff00027202 */ /* 0x001fe20000000f00 */
[----:B-1----:R-:W-:Y:S01]  /*23490*/  IMAD R10, R10, UR5, R11 ;  /* 0x000000050a0a7c24 */ /* 0x002fe2000f8e020b */
[----:B------:R-:W0:Y:S01]  /*234a0*/  MUFU.RCP R12, R12 ;  /* 0x0000000c000c7308 */ /* 0x000e220000001000 */
[----:B------:R-:W-:-:S03]  /*234b0*/  IMAD R9, R15, R4, RZ ;  /* 0x000000040f097224 */ /* 0x000fc600078e02ff */
[----:B------:R1:W-:Y:S01]  /*234c0*/  STL [R1], R10 ;  /* 0x0000000a01007387 */ /* 0x0003e20000100800 */
[----:B------:R-:W-:Y:S01]  /*234d0*/  IMAD.HI.U32 R2, R3, R9, R2 ;  /* 0x0000000903027227 */ /* 0x000fe200078e0002 */
[----:B------:R-:W-:Y:S02]  /*234e0*/  IADD3 R9, -R10, UR6, RZ ;  /* 0x000000060a097c10 */ /* 0x000fe4000fffe1ff */
[----:B------:R-:W-:Y:S02]  /*234f0*/  IABS R3, R6 ;  /* 0x0000000600037213 */ /* 0x000fe40000000000 */
[----:B------:R-:W-:-:S03]  /*23500*/  IABS R11, R9 ;  /* 0x00000009000b7213 */ /* 0x000fc60000000000 */
[----:B------:R-:W-:Y:S02]  /*23510*/  IMAD.MOV R3, RZ, RZ, -R3 ;  /* 0x000000ffff037224 */ /* 0x000fe400078e0a03 */
[----:B-1----:R-:W-:-:S04]  /*23520*/  IMAD.HI.U32 R10, R2, R11, RZ ;  /* 0x0000000b020a7227 */ /* 0x002fc800078e00ff */
[----:B------:R-:W-:Y:S02]  /*23530*/  IMAD R11, R10, R3, R11 ;  /* 0x000000030a0b7224 */ /* 0x000fe400078e020b */
[----:B0-----:R-:W-:-:S03]  /*23540*/  VIADD R3, R12, 0xffffffe ;  /* 0x0ffffffe0c037836 */ /* 0x001fc60000000000 */
[----:B------:R-:W-:-:S03]  /*23550*/  ISETP.GT.U32.AND P1, PT, R4, R11, PT ;  /* 0x0000000b0400720c */ /* 0x000fc60003f24070 */
[----:B------:R-:W0:Y:S10]  /*23560*/  F2I.FTZ.U32.TRUNC.NTZ R3, R3 ;  /* 0x0000000300037305 */ /* 0x000e34000021f000 */
[----:B------:R-:W-:-:S02]  /*23570*/  @!P1 IMAD.IADD R11, R11, 0x1, -R4 ;  /* 0x000000010b0b9824 */ /* 0x000fc400078e0a04 */
[----:B------:R-:W-:Y:S01]  /*23580*/  @!P1 VIADD R10, R10, 0x1 ;  /* 0x000000010a0a9836 */ /* 0x000fe20000000000 */
[----:B------:R-:W-:Y:S01]  /*23590*/  ISETP.NE.AND P1, PT, R6, RZ, PT ;  /* 0x000000ff0600720c */ /* 0x000fe20003f25270 */
[----:B0-----:R-:W-:Y:S01]  /*235a0*/  IMAD.MOV R2, RZ, RZ, -R3 ;  /* 0x000000ffff027224 */ /* 0x001fe200078e0a03 */
[----:B------:R-:W-:-:S03]  /*235b0*/  ISETP.GE.U32.AND P0, PT, R11, R4, PT ;  /* 0x000000040b00720c */ /* 0x000fc60003f06070 */
[----:B------:R-:W-:Y:S01]  /*235c0*/  IMAD R11, R2, R7, RZ ;  /* 0x00000007020b7224 */ /* 0x000fe200078e02ff */
[----:B------:R-:W-:-:S05]  /*235d0*/  MOV R2, RZ ;  /* 0x000000ff00027202 */ /* 0x000fca0000000f00 */
[----:B------:R-:W-:Y:S01]  /*235e0*/  IMAD.HI.U32 R4, R3, R11, R2 ;  /* 0x0000000b03047227 */ /* 0x000fe200078e0002 */
[----:B------:R-:W-:-:S03]  /*235f0*/  LOP3.LUT R2, R9, R6, RZ, 0x3c, !PT ;  /* 0x0000000609027212 */ /* 0x000fc600078e3cff */
[----:B------:R-:W-:Y:S01]  /*23600*/  @P0 VIADD R10, R10, 0x1 ;  /* 0x000000010a0a0836 */ /* 0x000fe20000000000 */
        /* <DEDUP_REMOVED lines=8> */
[----:B------:R-:W-:-:S05]  /*23690*/  IMAD R2, R4, R2, R3 ;  /* 0x0000000204027224 */ /* 0x000fca00078e0203 */
[----:B------:R-:W-:-:S13]  /*236a0*/  ISETP.GT.U32.AND P1, PT, R7, R2, PT ;  /* 0x000000020700720c */ /* 0x000fda0003f24070 */
[-C--:B------:R-:W-:Y:S01]  /*236b0*/  @!P1 IADD3 R2, R2, -R7.reuse, RZ ;  /* 0x8000000702029210 */ /* 0x080fe20007ffe0ff */
[----:B------:R-:W-:Y:S01]  /*236c0*/  @!P1 VIADD R4, R4, 0x1 ;  /* 0x0000000104049836 */ /* 0x000fe20000000000 */
[----:B------:R-:W-:Y:S02]  /*236d0*/  ISETP.NE.AND P1, PT, R8, RZ, PT ;  /* 0x000000ff0800720c */ /* 0x000fe40003f25270 */
[----:B------:R-:W-:Y:S02]  /*236e0*/  ISETP.GE.U32.AND P0, PT, R2, R7, PT ;  /* 0x000000070200720c */ /* 0x000fe40003f06070 */
[----:B------:R-:W-:-:S04]  /*236f0*/  LOP3.LUT R2, R10, R8, RZ, 0x3c, !PT ;  /* 0x000000080a027212 */ /* 0x000fc800078e3cff */
[----:B------:R-:W-:Y:S01]  /*23700*/  ISETP.GE.AND P2, PT, R2, RZ, PT ;  /* 0x000000ff0200720c */ /* 0x000fe20003f46270 */
[----:B------:R-:W-:-:S06]  /*23710*/  VIADD R2, R5, UR4 ;  /* 0x0000000405027c36 */ /* 0x000fcc0008000000 */
[----:B------:R-:W-:-:S06]  /*23720*/  @P0 VIADD R4, R4, 0x1 ;  /* 0x0000000104040836 */ /* 0x000fcc0000000000 */
[----:B------:R-:W-:Y:S01]  /*23730*/  @!P2 IMAD.MOV R4, RZ, RZ, -R4 ;  /* 0x000000ffff04a224 */ /* 0x000fe200078e0a04 */
[----:B------:R-:W-:-:S05]  /*23740*/  @!P1 LOP3.LUT R4, RZ, R8, RZ, 0x33, !PT ;  /* 0x00000008ff049212 */ /* 0x000fca00078e33ff */
[----:B------:R-:W-:-:S04]  /*23750*/  IMAD.MOV R3, RZ, RZ, -R4 ;  /* 0x000000ffff037224 */ /* 0x000fc800078e0a04 */
[C---:B------:R-:W-:Y:S01]  /*23760*/  IMAD R10, R8.reuse, R3, R10 ;  /* 0x00000003080a7224 */ /* 0x040fe200078e020a */
[----:B------:R-:W-:Y:S01]  /*23770*/  LEA R3, R8, R4, 0x18 ;  /* 0x0000000408037211 */ /* 0x000fe200078ec0ff */
[----:B------:R-:W-:-:S04]  /*23780*/  IMAD.IADD R4, R9, 0x1, -R6 ;  /* 0x0000000109047824 */ /* 0x000fc800078e0a06 */
[----:B------:R-:W-:Y:S01]  /*23790*/  IMAD R3, R10, 0x10000, R3 ;  /* 0x000100000a037824 */ /* 0x000fe200078e0203 */
[----:B------:R1:W-:Y:S04]  /*237a0*/  STL [R1+0x4], R4 ;  /* 0x0000040401007387 */ /* 0x0003e80000100800 */
[----:B------:R1:W-:Y:S04]  /*237b0*/  STL [R1+0xc], R2 ;  /* 0x00000c0201007387 */ /* 0x0003e80000100800 */
[----:B------:R1:W-:Y:S01]  /*237c0*/  STL [R1+0x8], R3 ;  /* 0x0000080301007387 */ /* 0x0003e20000100800 */
[----:B------:R-:W-:Y:S05]  /*237d0*/  BRA `(.L_x_535) ;  /* 0x0000000000107947 */ /* 0x000fea0003800000 */
.L_x_532:
[----:B------:R-:W-:Y:S01]  /*237e0*/  IMAD.U32 R2, RZ, RZ, UR6 ;  /* 0x00000006ff027e24 */ /* 0x000fe2000f8e00ff */
[----:B------:R0:W-:Y:S04]  /*237f0*/  STL [R1+0x4], RZ ;  /* 0x000004ff01007387 */ /* 0x0001e80000100800 */
[----:B------:R0:W-:Y:S04]  /*23800*/  STL [R1+0x8], RZ ;  /* 0x000008ff01007387 */ /* 0x0001e80000100800 */
[----:B------:R0:W-:Y:S02]  /*23810*/  STL [R1], R2 ;  /* 0x0000000201007387 */ /* 0x0001e40000100800 */
.L_x_535:
[----:B-1----:R-:W2:Y:S04]  /*23820*/  LDL R4, [R1] ;  /* 0x0000000001047983 */ /* 0x002ea80000100800 */
[----:B------:R-:W2:Y:S04]  /*23830*/  LDL R5, [R1+0x4] ;  /* 0x0000040001057983 */ /* 0x000ea80000100800 */
[----:B------:R-:W2:Y:S04]  /*23840*/  LDL R6, [R1+0x8] ;  /* 0x0000080001067983 */ /* 0x000ea80000100800 */
[----:B------:R-:W2:Y:S01]  /*23850*/  LDL R7, [R1+0xc] ;  /* 0x00000c0001077983 */ /* 0x000ea20000100800 */
[----:B------:R-:W-:-:S13]  /*23860*/  ISETP.NE.AND P0, PT, R0, RZ, PT ;  /* 0x000000ff0000720c */ /* 0x000fda0003f05270 */
[----:B------:R-:W1:Y:S01]  /*23870*/  @!P0 S2R R3, SR_CgaCtaId ;  /* 0x0000000000038919 */ /* 0x000e620000008800 */
[----:B------:R-:W-:-:S04]  /*23880*/  @!P0 MOV R0, 0x400 ;  /* 0x0000040000008802 */ /* 0x000fc80000000f00 */
[----:B-1----:R-:W-:-:S05]  /*23890*/  @!P0 LEA R0, R3, R0, 0x18 ;  /* 0x0000000003008211 */ /* 0x002fca00078ec0ff */
[----:B--2---:R1:W-:Y:S01]  /*238a0*/  @!P0 STS.128 [R0+0x298d0], R4 ;  /* 0x0298d00400008388 */ /* 0x0043e20000000c00 */
[----:B------:R-:W-:Y:S06]  /*238b0*/  BAR.ARV 0x5, 0x180 ;  /* 0x0146000000007b1d */ /* 0x000fec0000002000 */
.L_x_530:
[----:B-1----:R-:W3:Y:S01]  /*238c0*/  LDL R0, [R1+0xc] ;  /* 0x00000c0001007983 */ /* 0x002ee20000100800 */
[----:B------:R-:W-:Y:S01]  /*238d0*/  ULDC UR4, c[0x0][0xc3c] ;  /* 0x00030f0000047ab9 */ /* 0x000fe20000000800 */
[----:B------:R-:W-:Y:S01]  /*238e0*/  IMAD.MOV.U32 R19, RZ, RZ, RZ ;  /* 0x000000ffff137224 */ /* 0x000fe200078e00ff */
[----:B---3--:R-:W-:Y:S02]  /*238f0*/  ISETP.GE.AND P0, PT, R0, UR4, PT ;  /* 0x0000000400007c0c */ /* 0x008fe4000bf06270 */
[----:B------:R-:W-:-:S05]  /*23900*/  MOV R0, 0x1 ;  /* 0x0000000100007802 */ /* 0x000fca0000000f00 */
[----:B------:R1:W-:Y:S04]  /*23910*/  STL [R1+0x18], R0 ;  /* 0x0000180001007387 */ /* 0x0003e80000100800 */
[----:B------:R1:W-:Y:S02]  /*23920*/  STL [R1+0x5c], RZ ;  /* 0x00005cff01007387 */ /* 0x0003e40000100800 */
[----:B------:R-:W-:Y:S05]  /*23930*/  @P0 BRA `(.L_x_536) ;  /* 0x0000005c00fc0947 */ /* 0x000fea0003800000 */
[----:B------:R-:W3:Y:S01]  /*23940*/  S2R R10, SR_TID.X ;  /* 0x00000000000a7919 */ /* 0x000ee20000002100 */
[----:B------:R-:W4:Y:S01]  /*23950*/  S2UR UR5, SR_CgaCtaId ;  /* 0x00000000000579c3 */ /* 0x000f220000008800 */
[----:B------:R-:W-:Y:S01]  /*23960*/  UMOV UR4, 0x400 ;  /* 0x0000040000047882 */ /* 0x000fe20000000000 */
[----:B------:R-:W-:Y:S01]  /*23970*/  BSSY B7, `(.L_x_536) ;  /* 0x00005fb000077945 */ /* 0x000fe20003800000 */
[----:B------:R-:W-:Y:S01]  /*23980*/  IMAD.MOV.U32 R19, RZ, RZ, RZ ;  /* 0x000000ffff137224 */ /* 0x000fe200078e00ff */
[----:B------:R-:W-:Y:S01]  /*23990*/  ULDC.64 UR40, c[0x0][0x198] ;  /* 0x0000660000287ab9 */ /* 0x000fe20000000a00 */
[----:B------:R-:W-:Y:S02]  /*239a0*/  ULOP3.LUT UR37, UR36, 0x1, URZ, 0xfc, !UPT ;  /* 0x0000000124257892 */ /* 0x000fe4000f8efc3f */
[----:B------:R-:W-:Y:S01]  /*239b0*/  ULOP3.LUT UR39, UR36, 0x2, URZ, 0xfc, !UPT ;  /* 0x0000000224277892 */ /* 0x000fe2000f8efc3f */
[----:B------:R-:W-:Y:S01]  /*239c0*/  ULDC UR38, c[0x0][0xc] ;  /* 0x0000030000267ab9 */ /* 0x000fe20000000800 */
[----:B----4-:R-:W-:-:S06]  /*239d0*/  ULEA UR4, UR5, UR4, 0x18 ;  /* 0x0000000405047291 */ /* 0x010fcc000f8ec03f */
[----:B------:R-:W-:Y:S01]  /*239e0*/  IMAD.U32 R18, RZ, RZ, UR4 ;  /* 0x00000004ff127e24 */ /* 0x000fe2000f8e00ff */
[C---:B---3--:R-:W-:Y:S01]  /*239f0*/  LOP3.LUT R8, R10.reuse, 0x7f, RZ, 0xc0, !PT ;  /* 0x0000007f0a087812 */ /* 0x048fe200078ec0ff */
[C---:B--2---:R-:W-:Y:S01]  /*23a00*/  IMAD.SHL.U32 R4, R10.reuse, 0x80, RZ ;  /* 0x000000800a047824 */ /* 0x044fe200078e00ff */
[----:B-1----:R-:W-:Y:S01]  /*23a10*/  SHF.R.U32.HI R0, RZ, 0x1, R10 ;  /* 0x00000001ff007819 */ /* 0x002fe2000001160a */
[C---:B0-----:R-:W-:Y:S01]  /*23a20*/  IMAD.SHL.U32 R2, R10.reuse, 0x10, RZ ;  /* 0x000000100a027824 */ /* 0x041fe200078e00ff */
[C---:B------:R-:W-:Y:S01]  /*23a30*/  SHF.L.U32 R3, R10.reuse, 0x1, RZ ;  /* 0x000000010a037819 */ /* 0x040fe200000006ff */
[----:B------:R-:W-:Y:S01]  /*23a40*/  IMAD.SHL.U32 R9, R10, 0x4, RZ ;  /* 0x000000040a097824 */ /* 0x000fe200078e00ff */
[----:B------:R-:W-:Y:S02]  /*23a50*/  LOP3.LUT R5, R4, 0x380, RZ, 0xc0, !PT ;  /* 0x0000038004057812 */ /* 0x000fe400078ec0ff */
[----:B------:R-:W-:Y:S02]  /*23a60*/  LOP3.LUT P0, RZ, R10, 0x4, RZ, 0xc0, !PT ;  /* 0x000000040aff7812 */ /* 0x000fe4000780c0ff */
[----:B------:R-:W-:Y:S01]  /*23a70*/  LOP3.LUT R5, R5, 0x30, R0, 0xf8, !PT ;  /* 0x0000003005057812 */ /* 0x000fe200078ef800 */
[----:B------:R-:W-:-:S03]  /*23a80*/  IMAD.SHL.U32 R0, R8, 0x10, RZ ;  /* 0x0000001008007824 */ /* 0x000fc600078e00ff */
[----:B------:R-:W-:Y:S02]  /*23a90*/  LOP3.LUT R5, R5, 0x70, R2, 0x78, !PT ;  /* 0x0000007005057812 */ /* 0x000fe400078e7802 */
[----:B------:R-:W-:Y:S02]  /*23aa0*/  LOP3.LUT R7, R0, 0x600, RZ, 0xc0, !PT ;  /* 0x0000060000077812 */ /* 0x000fe400078ec0ff */
[----:B------:R-:W-:Y:S02]  /*23ab0*/  LOP3.LUT R0, R2, 0x1b0, RZ, 0xc0, !PT ;  /* 0x000001b002007812 */ /* 0x000fe400078ec0ff */
[----:B------:R-:W-:Y:S02]  /*23ac0*/  LOP3.LUT R5, R5, 0xc00, R4, 0xf8, !PT ;  /* 0x00000c0005057812 */ /* 0x000fe400078ef804 */
[----:B------:R-:W-:Y:S02]  /*23ad0*/  LOP3.LUT R3, R0, 0x30, R3, 0x78, !PT ;  /* 0x0000003000037812 */ /* 0x000fe400078e7803 */
[----:B------:R-:W-:Y:S01]  /*23ae0*/  LOP3.LUT R0, R7, 0x40, R2, 0xf8, !PT ;  /* 0x0000004007007812 */ /* 0x000fe200078ef802 */
[----:B------:R0:W-:Y:S03]  /*23af0*/  STL [R1+0x30], R5 ;  /* 0x0000300501007387 */ /* 0x0001e60000100800 */
[----:B------:R-:W-:Y:S01]  /*23b00*/  LOP3.LUT R3, R0, R3, RZ, 0xfc, !PT ;  /* 0x0000000300037212 */ /* 0x000fe200078efcff */
[----:B------:R-:W-:-:S05]  /*23b10*/  IMAD.SHL.U32 R0, R10, 0x20, RZ ;  /* 0x000000200a007824 */ /* 0x000fca00078e00ff */
[----:B------:R-:W-:Y:S02]  /*23b20*/  LOP3.LUT R6, R0, 0x80, RZ, 0xc0, !PT ;  /* 0x0000008000067812 */ /* 0x000fe400078ec0ff */
[----:B------:R-:W-:Y:S02]  /*23b30*/  LOP3.LUT R7, R7, 0x60, R0, 0xf8, !PT ;  /* 0x0000006007077812 */ /* 0x000fe400078ef800 */
[----:B------:R-:W-:Y:S02]  /*23b40*/  LOP3.LUT R6, R6, 0x10, R10, 0xf8, !PT ;  /* 0x0000001006067812 */ /* 0x000fe400078ef80a */
[----:B------:R-:W-:Y:S02]  /*23b50*/  LOP3.LUT R7, R7, 0x100, R0, 0xf8, !PT ;  /* 0x0000010007077812 */ /* 0x000fe400078ef800 */
[----:B------:R-:W-:Y:S02]  /*23b60*/  LOP3.LUT R6, R6, 0x10, R9, 0x78, !PT ;  /* 0x0000001006067812 */ /* 0x000fe400078e7809 */
[----:B0-----:R-:W-:-:S02]  /*23b70*/  SHF.R.U32.HI R5, RZ, 0x2, R8 ;  /* 0x00000002ff057819 */ /* 0x001fc40000011608 */
[----:B------:R-:W-:Y:S02]  /*23b80*/  LOP3.LUT R4, R7, R6, RZ, 0xfc, !PT ;  /* 0x0000000607047212 */ /* 0x000fe400078efcff */
[----:B------:R-:W-:Y:S01]  /*23b90*/  LOP3.LUT R5, R5, 0x60, R0, 0xf8, !PT ;  /* 0x0000006005057812 */ /* 0x000fe200078ef800 */
[----:B------:R-:W-:Y:S02]  /*23ba0*/  IMAD.MOV.U32 R0, RZ, RZ, 0x1 ;  /* 0x00000001ff007424 */ /* 0x000fe400078e00ff */
[----:B------:R0:W-:Y:S02]  /*23bb0*/  STL [R1+0x2c], R4 ;  /* 0x00002c0401007387 */ /* 0x0001e40000100800 */
[----:B0-----:R-:W-:Y:S01]  /*23bc0*/  LOP3.LUT R4, R2, 0x30, RZ, 0xc0, !PT ;  /* 0x0000003002047812 */ /* 0x001fe200078ec0ff */
[----:B------:R-:W-:-:S05]  /*23bd0*/  IMAD.MOV.U32 R2, RZ, RZ, 0x40 ;  /* 0x00000040ff027424 */ /* 0x000fca00078e00ff */
[----:B------:R-:W-:Y:S02]  /*23be0*/  SEL R6, R2, 0xffffffc0, !P0 ;  /* 0xffffffc002067807 */ /* 0x000fe40004000000 */
[----:B------:R-:W-:Y:S01]  /*23bf0*/  IADD3 R2, R18, R3, RZ ;  /* 0x0000000312027210 */ /* 0x000fe20007ffe0ff */
[----:B------:R-:W-:Y:S02]  /*23c00*/  IMAD.MOV.U32 R3, RZ, RZ, 0x1 ;  /* 0x00000001ff037424 */ /* 0x000fe400078e00ff */
[----:B------:R-:W-:Y:S04]  /*23c10*/  STL [R1+0x34], R6 ;  /* 0x0000340601007387 */ /* 0x000fe80000100800 */
[----:B------:R0:W-:Y:S04]  /*23c20*/  STL [R1+0x40], R2 ;  /* 0x0000400201007387 */ /* 0x0001e80000100800 */
[----:B------:R-:W-:Y:S04]  /*23c30*/  STL [R1+0x5c], RZ ;  /* 0x00005cff01007387 */ /* 0x000fe80000100800 */
[----:B------:R1:W-:Y:S01]  /*23c40*/  STL [R1+0x1c], R0 ;  /* 0x00001c0001007387 */ /* 0x0003e20000100800 */
[----:B0-----:R-:W-:-:S03]  /*23c50*/  LOP3.LUT R2, R4, 0x40, RZ, 0xfc, !PT ;  /* 0x0000004004027812 */ /* 0x001fc600078efcff */
[----:B------:R0:W-:Y:S04]  /*23c60*/  STL [R1+0x14], RZ ;  /* 0x000014ff01007387 */ /* 0x0001e80000100800 */
[----:B------:R0:W-:Y:S01]  /*23c70*/  STL [R1+0x18], R3 ;  /* 0x0000180301007387 */ /* 0x0001e20000100800 */
[----:B-1----:R-:W-:-:S07]  /*23c80*/  LOP3.LUT R0, R4, 0x80, RZ, 0xfc, !PT ;  /* 0x0000008004007812 */ /* 0x002fce00078efcff */
.L_x_648:
[----:B------:R-:W2:Y:S01]  /*23c90*/  LDL R0, [R1+0xc] ;  /* 0x00000c0001007983 */ /* 0x000ea20000100800 */
[----:B0-----:R-:W2:Y:S01]  /*23ca0*/  LDC.64 R2, c[0x0][0xc88] ;  /* 0x00032200ff027b82 */ /* 0x001ea20000000a00 */
[----:B------:R-:W-:Y:S05]  /*23cb0*/  YIELD ;  /* 0x0000000000007946 */ /* 0x000fea0003800000 */
[----:B------:R-:W-:Y:S01]  /*23cc0*/  ULDC.64 UR4, c[0x0][0xa28] ;  /* 0x00028a0000047ab9 */ /* 0x000fe20000000a00 */
[----:B------:R-:W-:Y:S02]  /*23cd0*/  CS2R R8, SRZ ;  /* 0x0000000000087805 */ /* 0x000fe4000001ff00 */
[----:B------:R-:W-:Y:S01]  /*23ce0*/  ISETP.NE.U32.AND P0, PT, RZ, UR4, PT ;  /* 0x00000004ff007c0c */ /* 0x000fe2000bf05070 */
[----:B------:R-:W-:Y:S01]  /*23cf0*/  ULDC.64 UR10, c[0x0][0xa18] ;  /* 0x00028600000a7ab9 */ /* 0x000fe20000000a00 */
[----:B------:R-:W-:Y:S01]  /*23d00*/  ULDC.64 UR8, c[0x0][0xa10] ;  /* 0x0002840000087ab9 */ /* 0x000fe20000000a00 */
[----:B------:R-:W-:Y:S01]  /*23d10*/  ULDC.64 UR6, c[0x0][0xa08] ;  /* 0x0002820000067ab9 */ /* 0x000fe20000000a00 */
[----:B--2---:R-:W-:-:S05]  /*23d20*/  IMAD.WIDE R2, R0, 0x4, R2 ;  /* 0x0000000400027825 */ /* 0x004fca00078e0202 */
[----:B------:R-:W2:Y:S01]  /*23d30*/  LDG.E R15, desc[UR54][R2.64] ;  /* 0x00000036020f7981 */ /* 0x000ea2000c1e1900 */
[----:B------:R-:W-:Y:S02]  /*23d40*/  ISETP.NE.AND.EX P0, PT, RZ, UR5, PT, P0 ;  /* 0x00000005ff007c0c */ /* 0x000fe4000bf05300 */
[----:B--2---:R-:W-:Y:S01]  /*23d50*/  SHF.R.S32.HI R0, RZ, 0x1f, R15 ;  /* 0x0000001fff007819 */ /* 0x004fe2000001140f */
[----:B------:R-:W-:-:S10]  /*23d60*/  IMAD.SHL.U32 R14, R15, 0x4, RZ ;  /* 0x000000040f0e7824 */ /* 0x000fd400078e00ff */
[C---:B------:R-:W-:Y:S01]  /*23d70*/  @P0 LEA R2, P1, R15.reuse, UR4, 0x2 ;  /* 0x000000040f020c11 */ /* 0x040fe2000f8210ff */
[----:B------:R-:W-:Y:S03]  /*23d80*/  STL [R1+0x38], R15 ;  /* 0x0000380f01007387 */ /* 0x000fe60000100800 */
[C-C-:B------:R-:W-:Y:S01]  /*23d90*/  @P0 LEA.HI.X R3, R15.reuse, UR5, R0.reuse, 0x2, P1 ;  /* 0x000000050f030c11 */ /* 0x140fe200088f1400 */
[----:B------:R-:W-:Y:S01]  /*23da0*/  ULDC.64 UR4, c[0x0][0xa00] ;  /* 0x0002800000047ab9 */ /* 0x000fe20000000a00 */
[----:B------:R-:W-:Y:S01]  /*23db0*/  SHF.L.U64.HI R13, R15, 0x2, R0 ;  /* 0x000000020f0d7819 */ /* 0x000fe20000010200 */
[----:B------:R0:W-:Y:S01]  /*23dc0*/  STL [R1+0x4c], R0 ;  /* 0x00004c0001007387 */ /* 0x0001e20000100800 */
[----:B------:R-:W-:-:S03]  /*23dd0*/  ISETP.NE.U32.AND P1, PT, RZ, UR4, PT ;  /* 0x00000004ff007c0c */ /* 0x000fc6000bf25070 */
[----:B-1----:R1:W5:Y:S01]  /*23de0*/  @P0 LDG.E R8, desc[UR54][R2.64] ;  /* 0x0000003602080981 */ /* 0x002362000c1e1900 */
[----:B------:R-:W-:Y:S02]  /*23df0*/  ISETP.NE.AND.EX P1, PT, RZ, UR5, PT, P1 ;  /* 0x00000005ff007c0c */ /* 0x000fe4000bf25310 */
[----:B------:R-:W-:Y:S01]  /*23e00*/  ISETP.NE.U32.AND P3, PT, RZ, UR10, PT ;  /* 0x0000000aff007c0c */ /* 0x000fe2000bf65070 */
[----:B------:R-:W-:Y:S01]  /*23e10*/  STL [R1+0x24], R14 ;  /* 0x0000240e01007387 */ /* 0x000fe20000100800 */
[----:B------:R-:W-:Y:S01]  /*23e20*/  ISETP.NE.U32.AND P0, PT, RZ, UR6, PT ;  /* 0x00000006ff007c0c */ /* 0x000fe2000bf05070 */
[----:B0-----:R-:W-:Y:S01]  /*23e30*/  IMAD.MOV.U32 R0, RZ, RZ, RZ ;  /* 0x000000ffff007224 */ /* 0x001fe200078e00ff */
[----:B------:R-:W-:Y:S01]  /*23e40*/  ISETP.NE.U32.AND P2, PT, RZ, UR8, PT ;  /* 0x00000008ff007c0c */ /* 0x000fe2000bf45070 */
[----:B------:R-:W-:Y:S01]  /*23e50*/  STL [R1+0x3c], R13 ;  /* 0x00003c0d01007387 */ /* 0x000fe20000100800 */
[C---:B------:R-:W-:Y:S02]  /*23e60*/  IADD3 R6, P5, R14.reuse, UR6, RZ ;  /* 0x000000060e067c10 */ /* 0x040fe4000ffbe0ff */
[----:B-1----:R-:W-:-:S02]  /*23e70*/  IADD3 R2, P4, R14, UR4, RZ ;  /* 0x000000040e027c10 */ /* 0x002fc4000ff9e0ff */
[----:B------:R-:W-:Y:S02]  /*23e80*/  ISETP.NE.AND.EX P3, PT, RZ, UR11, PT, P3 ;  /* 0x0000000bff007c0c */ /* 0x000fe4000bf65330 */
[C---:B------:R-:W-:Y:S02]  /*23e90*/  IADD3.X R3, R13.reuse, UR5, RZ, P4, !PT ;  /* 0x000000050d037c10 */ /* 0x040fe4000a7fe4ff */
[----:B------:R-:W-:Y:S02]  /*23ea0*/  IADD3 R4, P4, R14, UR8, RZ ;  /* 0x000000080e047c10 */ /* 0x000fe4000ff9e0ff */
[----:B------:R-:W-:Y:S01]  /*23eb0*/  ISETP.NE.AND.EX P0, PT, RZ, UR7, PT, P0 ;  /* 0x00000007ff007c0c */ /* 0x000fe2000bf05300 */
[----:B------:R-:W2:Y:S01]  /*23ec0*/  @P1 LDG.E R9, desc[UR54][R2.64] ;  /* 0x0000003602091981 */ /* 0x000ea2000c1e1900 */
[----:B------:R-:W-:Y:S01]  /*23ed0*/  IADD3.X R5, R13, UR9, RZ, P4, !PT ;  /* 0x000000090d057c10 */ /* 0x000fe2000a7fe4ff */
[----:B------:R-:W-:Y:S01]  /*23ee0*/  ULDC UR4, c[0x0][0x288] ;  /* 0x0000a20000047ab9 */ /* 0x000fe20000000800 */
[----:B------:R-:W-:-:S02]  /*23ef0*/  ISETP.NE.AND.EX P2, PT, RZ, UR9, PT, P2 ;  /* 0x00000009ff007c0c */ /* 0x000fc4000bf45320 */
[----:B---3--:R-:W-:Y:S02]  /*23f00*/  MOV R12, RZ ;  /* 0x000000ff000c7202 */ /* 0x008fe40000000f00 */
[----:B------:R-:W-:Y:S02]  /*23f10*/  @P3 IADD3 R10, P4, R14, UR10, RZ ;  /* 0x0000000a0e0a3c10 */ /* 0x000fe4000ff9e0ff */
[C---:B------:R-:W-:Y:S02]  /*23f20*/  IADD3.X R7, R13.reuse, UR7, RZ, P5, !PT ;  /* 0x000000070d077c10 */ /* 0x040fe4000affe4ff */
[----:B------:R-:W-:-:S03]  /*23f30*/  @P3 IADD3.X R11, R13, UR11, RZ, P4, !PT ;  /* 0x0000000b0d0b3c10 */ /* 0x000fc6000a7fe4ff */
[----:B------:R-:W5:Y:S04]  /*23f40*/  @P0 LDG.E R12, desc[UR54][R6.64] ;  /* 0x00000036060c0981 */ /* 0x000f68000c1e1900 */
[----:B------:R-:W5:Y:S04]  /*23f50*/  @P2 LDG.E R0, desc[UR54][R4.64] ;  /* 0x0000003604002981 */ /* 0x000f68000c1e1900 */
[----:B--2---:R0:W-:Y:S02]  /*23f60*/  STL [R1+0x44], R9 ;  /* 0x0000440901007387 */ /* 0x0041e40000100800 */
[----:B0-----:R-:W-:Y:S01]  /*23f70*/  IMAD.U32 R9, RZ, RZ, UR4 ;  /* 0x00000004ff097e24 */ /* 0x001fe2000f8e00ff */
[----:B------:R-:W-:-:S05]  /*23f80*/  ULDC.64 UR4, c[0x0][0x418] ;  /* 0x0001060000047ab9 */ /* 0x000fca0000000a00 */
[----:B------:R0:W2:Y:S01]  /*23f90*/  @P3 LDG.E R9, desc[UR54][R10.64] ;  /* 0x000000360a093981 */ /* 0x0000a2000c1e1900 */
[----:B------:R-:W-:-:S03]  /*23fa0*/  UISETP.NE.U32.AND UP0, UPT, UR4, URZ, UPT ;  /* 0x0000003f0400728c */ /* 0x000fc6000bf05070 */
[----:B------:R-:W-:Y:S01]  /*23fb0*/  ULDC UR4, c[0x0][0x424] ;  /* 0x0001090000047ab9 */ /* 0x000fe20000000800 */
[----:B------:R-:W-:-:S03]  /*23fc0*/  UISETP.NE.AND.EX UP0, UPT, UR5, URZ, UPT, UP0 ;  /* 0x0000003f0500728c */ /* 0x000fc6000bf05300 */
[----:B------:R-:W-:Y:S01]  /*23fd0*/  ULDC UR5, c[0x0][0x2f0] ;  /* 0x0000bc0000057ab9 */ /* 0x000fe20000000800 */
[----:B------:R-:W-:-:S04]  /*23fe0*/  USEL UR4, UR4, 0x1, UP0 ;  /* 0x0000000104047887 */ /* 0x000fc80008000000 */
[----:B------:R-:W-:-:S03]  /*23ff0*/  UIMAD UR4, UR4, UR5, URZ ;  /* 0x00000005040472a4 */ /* 0x000fc6000f8e023f */
[----:B------:R-:W-:Y:S02]  /*24000*/  ULDC UR5, c[0x0][0x348] ;  /* 0x0000d20000057ab9 */ /* 0x000fe40000000800 */
[----:B0-----:R-:W-:Y:S01]  /*24010*/  IMAD.U32 R10, RZ, RZ, UR5 ;  /* 0x00000005ff0a7e24 */ /* 0x001fe2000f8e00ff */
[----:B--2---:R0:W-:Y:S02]  /*24020*/  STL [R1+0x58], R9 ;  /* 0x0000580901007387 */ /* 0x0041e40000100800 */
[----:B0-----:R-:W-:Y:S01]  /*24030*/  IMAD.U32 R9, RZ, RZ, UR4 ;  /* 0x00000004ff097e24 */ /* 0x001fe2000f8e00ff */
[----:B------:R-:W-:Y:S06]  /*24040*/  @P3 BRA `(.L_x_537) ;  /* 0x0000000000143947 */ /* 0x000fec0003800000 */
[----:B------:R-:W-:Y:S05]  /*24050*/  @!P1 BRA `(.L_x_537) ;  /* 0x0000000000109947 */ /* 0x000fea0003800000 */
[----:B------:R-:W2:Y:S04]  /*24060*/  LDG.E R11, desc[UR54][R2.64] ;  /* 0x00000036020b7981 */ /* 0x000ea8000c1e1900 */
[----:B------:R-:W2:Y:S02]  /*24070*/  LDG.E R2, desc[UR54][R2.64+0x4] ;  /* 0x0000043602027981 */ /* 0x000ea4000c1e1900 */
[----:B--2---:R-:W-:-:S05]  /*24080*/  IADD3 R2, -R11, R2, RZ ;  /* 0x000000020b027210 */ /* 0x004fca0007ffe1ff */
[----:B------:R0:W-:Y:S02]  /*24090*/  STL [R1+0x58], R2 ;  /* 0x0000580201007387 */ /* 0x0001e40000100800 */
.L_x_537:
[----:B------:R-:W2:Y:S01]  /*240a0*/  LDL.LU R3, [R1+0x8] ;  /* 0x0000080001037983 */ /* 0x000ea20000300800 */
[----:B------:R-:W-:Y:S01]  /*240b0*/  IMAD.MOV.U32 R11, RZ, RZ, R15 ;  /* 0x000000ffff0b7224 */ /* 0x000fe200078e000f */
[----:B------:R-:W-:Y:S02]  /*240c0*/  ULDC.64 UR4, c[0x0][0xa20] ;  /* 0x0002880000047ab9 */ /* 0x000fe40000000a00 */
[----:B------:R-:W-:Y:S02]  /*240d0*/  ISETP.NE.U32.AND P1, PT, RZ, UR4, PT ;  /* 0x00000004ff007c0c */ /* 0x000fe4000bf25070 */
[----:B------:R1:W-:Y:S02]  /*240e0*/  STL [R1+0x8], R11 ;  /* 0x0000080b01007387 */ /* 0x0003e40000100800 */
[----:B------:R-:W-:Y:S02]  /*240f0*/  ISETP.NE.AND.EX P1, PT, RZ, UR5, PT, P1 ;  /* 0x00000005ff007c0c */ /* 0x000fe4000bf25310 */
[----:B--2---:R-:W-:-:S02]  /*24100*/  LOP3.LUT R17, R3, 0xff000000, RZ, 0xc0, !PT ;  /* 0xff00000003117812 */ /* 0x004fc400078ec0ff */
[C---:B0-----:R-:W-:Y:S02]  /*24110*/  LOP3.LUT R2, R3.reuse, 0xff0000, RZ, 0xc0, !PT ;  /* 0x00ff000003027812 */ /* 0x041fe400078ec0ff */
[----:B------:R-:W-:Y:S02]  /*24120*/  SHF.R.U32.HI R17, RZ, 0x8, R17 ;  /* 0x00000008ff117819 */ /* 0x000fe40000011611 */
[----:B------:R-:W-:Y:S02]  /*24130*/  LOP3.LUT R16, R3, 0xffff, RZ, 0xc0, !PT ;  /* 0x0000ffff03107812 */ /* 0x000fe400078ec0ff */
[----:B------:R-:W-:Y:S01]  /*24140*/  LEA.HI R17, R2, R17, RZ, 0x10 ;  /* 0x0000001102117211 */ /* 0x000fe200078f80ff */
[----:B-----5:R-:W-:-:S05]  /*24150*/  IMAD.IADD R2, R12, 0x1, R8 ;  /* 0x000000010c027824 */ /* 0x020fca00078e0208 */
[----:B------:R1:W-:Y:S01]  /*24160*/  STL [R1+0x28], R2 ;  /* 0x0000280201007387 */ /* 0x0003e20000100800 */
[----:B------:R-:W-:Y:S05]  /*24170*/  @!P1 BRA `(.L_x_538) ;  /* 0x0000000000109947 */ /* 0x000fea0003800000 */
[----:B-1----:R-:W-:-:S04]  /*24180*/  IADD3 R2, P0, R14, UR4, RZ ;  /* 0x000000040e027c10 */ /* 0x002fc8000ff1e0ff */
[----:B------:R-:W-:-:S05]  /*24190*/  IADD3.X R3, R13, UR5, RZ, P0, !PT ;  /* 0x000000050d037c10 */ /* 0x000fca00087fe4ff */
[----:B------:R0:W5:Y:S01]  /*241a0*/  LDG.E R9, desc[UR54][R2.64] ;  /* 0x0000003602097981 */ /* 0x000162000c1e1900 */
[----:B------:R-:W-:Y:S05]  /*241b0*/  BRA `(.L_x_539) ;  /* 0x0000000000107947 */ /* 0x000fea0003800000 */
.L_x_538:
[----:B------:R-:W-:Y:S05]  /*241c0*/  @!P0 BRA `(.L_x_539) ;  /* 0x00000000000c8947 */ /* 0x000fea0003800000 */
[----:B------:R-:W2:Y:S04]  /*241d0*/  LDG.E R9, desc[UR54][R6.64] ;  /* 0x0000003606097981 */ /* 0x000ea8000c1e1900 */
[----:B------:R-:W2:Y:S02]  /*241e0*/  LDG.E R6, desc[UR54][R6.64+0x4] ;  /* 0x0000043606067981 */ /* 0x000ea4000c1e1900 */
[----:B--2---:R-:W-:-:S07]  /*241f0*/  IMAD.IADD R9, R6, 0x1, -R9 ;  /* 0x0000000106097824 */ /* 0x004fce00078e0a09 */
.L_x_539:
[----:B01----:R-:W2:Y:S01]  /*24200*/  @P2 LDG.E R2, desc[UR54][R4.64] ;  /* 0x0000003604022981 */ /* 0x003ea2000c1e1900 */
[----:B-----5:R-:W-:-:S03]  /*24210*/  IMAD.IADD R8, R9, 0x1, -R8 ;  /* 0x0000000109087824 */ /* 0x020fc600078e0a08 */
[----:B------:R-:W2:Y:S01]  /*24220*/  @P2 LDG.E R4, desc[UR54][R4.64+0x4] ;  /* 0x0000043604042981 */ /* 0x000ea2000c1e1900 */
[----:B------:R-:W-:Y:S01]  /*24230*/  BSSY B0, `(.L_x_540) ;  /* 0x0000029000007945 */ /* 0x000fe20003800000 */
[----:B------:R-:W-:Y:S02]  /*24240*/  LOP3.LUT R21, R17, 0xff, RZ, 0xc0, !PT ;  /* 0x000000ff11157812 */ /* 0x000fe400078ec0ff */
[----:B------:R-:W-:Y:S02]  /*24250*/  SHF.R.U32.HI R17, RZ, 0x10, R17 ;  /* 0x00000010ff117819 */ /* 0x000fe40000011611 */
[----:B--2---:R-:W-:-:S05]  /*24260*/  @P2 IADD3 R10, -R2, R4, RZ ;  /* 0x00000004020a2210 */ /* 0x004fca0007ffe1ff */
[----:B------:R-:W-:-:S04]  /*24270*/  IMAD.IADD R2, R8, 0x1, R10 ;  /* 0x0000000108027824 */ /* 0x000fc800078e020a */
[C---:B------:R-:W-:Y:S01]  /*24280*/  VIADD R20, R2.reuse, 0x9f ;  /* 0x0000009f02147836 */ /* 0x040fe20000000000 */
[----:B------:R-:W-:-:S03]  /*24290*/  ISETP.GE.AND P1, PT, R2, 0x1, PT ;  /* 0x000000010200780c */ /* 0x000fc60003f26270 */
[----:B------:R-:W-:-:S05]  /*242a0*/  IMAD.HI R20, R20, 0x66666667, RZ ;  /* 0x6666666714147827 */ /* 0x000fca00078e02ff */
[----:B------:R-:W-:-:S04]  /*242b0*/  SHF.R.U32.HI R2, RZ, 0x1f, R20 ;  /* 0x0000001fff027819 */ /* 0x000fc80000011614 */
[----:B------:R-:W-:Y:S01]  /*242c0*/  LEA.HI.SX32 R20, R20, R2, 0x1a ;  /* 0x0000000214147211 */ /* 0x000fe200078fd2ff */
[----:B------:R-:W-:Y:S01]  /*242d0*/  IMAD.MOV.U32 R2, RZ, RZ, RZ ;  /* 0x000000ffff027224 */ /* 0x000fe200078e00ff */
[----:B------:R-:W-:Y:S06]  /*242e0*/  @!P1 BRA `(.L_x_541) ;  /* 0x0000000000749947 */ /* 0x000fec0003800000 */
[----:B------:R-:W-:Y:S01]  /*242f0*/  ISETP.NE.AND P0, PT, R17, RZ, PT ;  /* 0x000000ff1100720c */ /* 0x000fe20003f05270 */
[----:B------:R-:W-:-:S03]  /*24300*/  ULDC UR4, c[0x0][0x9f0] ;  /* 0x00027c0000047ab9 */ /* 0x000fc60000000800 */
[----:B------:R-:W-:-:S04]  /*24310*/  SEL R3, R17, UR4, P0 ;  /* 0x0000000411037c07 */ /* 0x000fc80008000000 */
[-C--:B------:R-:W-:Y:S02]  /*24320*/  IABS R4, R3.reuse ;  /* 0x0000000300047213 */ /* 0x080fe40000000000 */
[----:B------:R-:W-:Y:S02]  /*24330*/  IADD3 R2, R3, -0x1, R20 ;  /* 0xffffffff03027810 */ /* 0x000fe40007ffe014 */
[----:B------:R-:W0:Y:S02]  /*24340*/  I2F.RP R6, R4 ;  /* 0x0000000400067306 */ /* 0x000e240000209400 */
[----:B------:R-:W-:-:S04]  /*24350*/  LOP3.LUT R5, R2, R3, RZ, 0x3c, !PT ;  /* 0x0000000302057212 */ /* 0x000fc800078e3cff */
[----:B------:R-:W-:Y:S02]  /*24360*/  ISETP.GE.AND P4, PT, R5, RZ, PT ;  /* 0x000000ff0500720c */ /* 0x000fe40003f86270 */
[----:B0-----:R-:W0:Y:S02]  /*24370*/  MUFU.RCP R6, R6 ;  /* 0x0000000600067308 */ /* 0x001e240000001000 */
[----:B0-----:R-:W-:-:S06]  /*24380*/  VIADD R6, R6, 0xffffffe ;  /* 0x0ffffffe06067836 */ /* 0x001fcc0000000000 */
[----:B------:R0:W1:Y:S02]  /*24390*/  F2I.FTZ.U32.TRUNC.NTZ R7, R6 ;  /* 0x0000000600077305 */ /* 0x000064000021f000 */
[----:B0-----:R-:W-:Y:S01]  /*243a0*/  IMAD.MOV.U32 R6, RZ, RZ, RZ ;  /* 0x000000ffff067224 */ /* 0x001fe200078e00ff */
[----:B-1----:R-:W-:-:S05]  /*243b0*/  IADD3 R5, RZ, -R7, RZ ;  /* 0x80000007ff057210 */ /* 0x002fca0007ffe0ff */
[----:B------:R-:W-:-:S04]  /*243c0*/  IMAD R5, R5, R4, RZ ;  /* 0x0000000405057224 */ /* 0x000fc800078e02ff */
[----:B------:R-:W-:Y:S01]  /*243d0*/  IMAD.HI.U32 R7, R7, R5, R6 ;  /* 0x0000000507077227 */ /* 0x000fe200078e0006 */
[----:B------:R-:W-:Y:S02]  /*243e0*/  IABS R5, R2 ;  /* 0x0000000200057213 */ /* 0x000fe40000000000 */
[----:B------:R-:W-:-:S05]  /*243f0*/  IABS R2, R3 ;  /* 0x0000000300027213 */ /* 0x000fca0000000000 */
[----:B------:R-:W-:-:S04]  /*24400*/  IMAD.MOV R2, RZ, RZ, -R2 ;  /* 0x000000ffff027224 */ /* 0x000fc800078e0a02 */
[----:B------:R-:W-:Y:S02]  /*24410*/  IMAD.MOV.U32 R6, RZ, RZ, R2 ;  /* 0x000000ffff067224 */ /* 0x000fe400078e0002 */
[----:B------:R-:W-:-:S04]  /*24420*/  IMAD.HI.U32 R2, R7, R5, RZ ;  /* 0x0000000507027227 */ /* 0x000fc800078e00ff */
[----:B------:R-:W-:-:S05]  /*24430*/  IMAD R5, R2, R6, R5 ;  /* 0x0000000602057224 */ /* 0x000fca00078e0205 */
[----:B------:R-:W-:-:S13]  /*24440*/  ISETP.GT.U32.AND P3, PT, R4, R5, PT ;  /* 0x000000050400720c */ /* 0x000fda0003f64070 */
[----:B------:R-:W-:Y:S01]  /*24450*/  @!P3 IMAD.IADD R5, R5, 0x1, -R4 ;  /* 0x000000010505b824 */ /* 0x000fe200078e0a04 */
[----:B------:R-:W-:Y:S02]  /*24460*/  @!P3 IADD3 R2, R2, 0x1, RZ ;  /* 0x000000010202b810 */ /* 0x000fe40007ffe0ff */
[----:B------:R-:W-:Y:S02]  /*24470*/  ISETP.NE.AND P3, PT, R3, RZ, PT ;  /* 0x000000ff0300720c */ /* 0x000fe40003f65270 */
[----:B------:R-:W-:-:S13]  /*24480*/  ISETP.GE.U32.AND P0, PT, R5, R4, PT ;  /* 0x000000040500720c */ /* 0x000fda0003f06070 */
[----:B------:R-:W-:-:S04]  /*24490*/  @P0 VIADD R2, R2, 0x1 ;  /* 0x0000000102020836 */ /* 0x000fc80000000000 */
[----:B------:R-:W-:Y:S01]  /*244a0*/  @!P4 IMAD.MOV R2, RZ, RZ, -R2 ;  /* 0x000000ffff02c224 */ /* 0x000fe200078e0a02 */
[----:B------:R-:W-:-:S07]  /*244b0*/  @!P3 LOP3.LUT R2, RZ, R3, RZ, 0x33, !PT ;  /* 0x00000003ff02b212 */ /* 0x000fce00078e33ff */
.L_x_541:
[----:B------:R-:W-:Y:S05]  /*244c0*/  BSYNC B0 ;  /* 0x0000000000007941 */ /* 0x000fea0003800000 */
.L_x_540:
[-C--:B------:R-:W-:Y:S01]  /*244d0*/  IMAD R3, R21, R2.reuse, RZ ;  /* 0x0000000215037224 */ /* 0x080fe200078e02ff */
[----:B------:R-:W-:Y:S04]  /*244e0*/  BSSY B0, `(.L_x_542) ;  /* 0x0000123000007945 */ /* 0x000fe80003800000 */
[C---:B------:R-:W-:Y:S01]  /*244f0*/  VIADDMNMX R2, R3.reuse, R2, R20, PT ;  /* 0x0000000203027246 */ /* 0x040fe20003800114 */
[----:B------:R-:W-:-:S04]  /*24500*/  IMAD R3, R3, 0xa0, -R8 ;  /* 0x000000a003037824 */ /* 0x000fc800078e0a08 */
[----:B------:R-:W-:Y:S01]  /*24510*/  IMAD R8, R2, 0xa0, -R8 ;  /* 0x000000a002087824 */ /* 0x000fe200078e0a08 */
[----:B------:R-:W-:-:S04]  /*24520*/  VIMNMX R2, RZ, R3, !PT ;  /* 0x00000003ff027248 */ /* 0x000fc80007fe0100 */
[----:B------:R-:W-:-:S04]  /*24530*/  VIMNMX R10, R8, R10, PT ;  /* 0x0000000a080a7248 */ /* 0x000fc80003fe0100 */
[----:B------:R-:W-:Y:S01]  /*24540*/  ISETP.GT.AND P0, PT, R10, R2, PT ;  /* 0x000000020a00720c */ /* 0x000fe20003f04270 */
[----:B------:R-:W-:-:S05]  /*24550*/  IMAD.WIDE.U32 R2, R2, -0x33333333, RZ ;  /* 0xcccccccd02027825 */ /* 0x000fca00078e00ff */
[----:B------:R-:W-:-:S05]  /*24560*/  SHF.R.U32.HI R3, RZ, 0x7, R3 ;  /* 0x00000007ff037819 */ /* 0x000fca0000011603 */
[----:B------:R-:W-:Y:S02]  /*24570*/  IMAD.MOV.U32 R8, RZ, RZ, R3 ;  /* 0x000000ffff087224 */ /* 0x000fe400078e0003 */
[----:B------:R-:W-:-:S04]  /*24580*/  @P0 VIADD R10, R10, 0x9f ;  /* 0x0000009f0a0a0836 */ /* 0x000fc80000000000 */
[----:B------:R-:W-:-:S05]  /*24590*/  @P0 IMAD.HI R2, R10, 0x66666667, RZ ;  /* 0x666666670a020827 */ /* 0x000fca00078e02ff */
[----:B------:R-:W-:-:S04]  /*245a0*/  @P0 SHF.R.U32.HI R4, RZ, 0x1f, R2 ;  /* 0x0000001fff040819 */ /* 0x000fc80000011602 */
[----:B------:R-:W-:Y:S02]  /*245b0*/  @P0 LEA.HI.SX32 R8, R2, R4, 0x1a ;  /* 0x0000000402080211 */ /* 0x000fe400078fd2ff */
[----:B------:R-:W-:Y:S02]  /*245c0*/  PLOP3.LUT P0, PT, PT, PT, PT, 0x80, 0x0 ;  /* 0x000000000000781c */ /* 0x000fe40003f0f070 */
[----:B------:R-:W-:-:S13]  /*245d0*/  ISETP.GT.AND P3, PT, R8, R3, PT ;  /* 0x000000030800720c */ /* 0x000fda0003f64270 */
[----:B------:R-:W-:Y:S05]  /*245e0*/  @!P3 BRA `(.L_x_543) ;  /* 0x000000100048b947 */ /* 0x000fea0003800000 */
[----:B------:R-:W-:Y:S01]  /*245f0*/  UMOV UR4, 0xffffffff ;  /* 0xffffffff00047882 */ /* 0x000fe20000000000 */
[----:B------:R-:W-:Y:S02]  /*24600*/  SEL R2, R11, RZ, !P2 ;  /* 0x000000ff0b027207 */ /* 0x000fe40005000000 */
[----:B------:R-:W-:Y:S05]  /*24610*/  BRA.DIV UR4, `(.L_x_544) ;  /* 0x0000008604b47947 */ /* 0x000fea000b800000 */
[----:B------:R-:W0:Y:S02]  /*24620*/  S2R R4, SR_TID.X ;  /* 0x0000000000047919 */ /* 0x000e240000002100 */
[----:B0-----:R-:W-:-:S04]  /*24630*/  SHF.R.U32.HI R4, RZ, 0x5, R4 ;  /* 0x00000005ff047819 */ /* 0x001fc80000011604 */
[----:B------:R-:W-:-:S05]  /*24640*/  LOP3.LUT R4, R4, 0x3, RZ, 0xc0, !PT ;  /* 0x0000000304047812 */ /* 0x000fca00078ec0ff */
[----:B------:R0:W1:Y:S02]  /*24650*/  SHFL.IDX PT, R14, R4, RZ, 0x1f ;  /* 0x00001fff040e7589 */ /* 0x00006400000e0000 */
.L_x_788:
[----:B-1----:R-:W-:Y:S02]  /*24660*/  ISETP.NE.AND P0, PT, R14, RZ, PT ;  /* 0x000000ff0e00720c */ /* 0x002fe40003f05270 */
[----:B------:R-:W-:-:S11]  /*24670*/  PLOP3.LUT P6, PT, PT, PT, PT, 0x8, 0x0 ;  /* 0x000000000000781c */ /* 0x000fd60003fce170 */
[----:B------:R-:W-:Y:S05]  /*24680*/  @P0 BRA `(.L_x_545) ;  /* 0x00000000000c0947 */ /* 0x000fea0003800000 */
[----:B------:R-:W-:-:S03]  /*24690*/  UMOV UR4, 0xffffffff ;  /* 0xffffffff00047882 */ /* 0x000fc60000000000 */
[----:B------:R-:W-:Y:S05]  /*246a0*/  BRA.DIV UR4, `(.L_x_546) ;  /* 0x0000008604c47947 */ /* 0x000fea000b800000 */
[----:B------:R-:W-:-:S13]  /*246b0*/  ELECT P6, URZ, PT ;  /* 0x00000000003f782f */ /* 0x000fda00038c0000 */
.L_x_545:
[----:B0-----:R-:W2:Y:S01]  /*246c0*/  LDL R4, [R1+0x5c] ;  /* 0x00005c0001047983 */ /* 0x001ea20000100800 */
[----:B------:R-:W-:Y:S01]  /*246d0*/  BSSY B1, `(.L_x_547) ;  /* 0x0000008000017945 */ /* 0x000fe20003800000 */
[----:B--2---:R-:W-:-:S04]  /*246e0*/  IADD3 R4, R4, 0x1, RZ ;  /* 0x0000000104047810 */ /* 0x004fc80007ffe0ff */
[----:B------:R-:W-:-:S04]  /*246f0*/  LEA.HI R5, R4, R4, RZ, 0x1 ;  /* 0x0000000404057211 */ /* 0x000fc800078f08ff */
[----:B------:R-:W-:-:S05]  /*24700*/  LOP3.LUT R5, R5, 0xfffffffe, RZ, 0xc0, !PT ;  /* 0xfffffffe05057812 */ /* 0x000fca00078ec0ff */
[----:B------:R-:W-:-:S05]  /*24710*/  IMAD.IADD R4, R4, 0x1, -R5 ;  /* 0x0000000104047824 */ /* 0x000fca00078e0a05 */
[----:B------:R-:W-:-:S04]  /*24720*/  SHF.L.U32 R4, R4, 0x1f, RZ ;  /* 0x0000001f04047819 */ /* 0x000fc800000006ff */
[----:B------:R-:W0:Y:S02]  /*24730*/  SYNCS.PHASECHK.TRANS64.TRYWAIT P0, [R18+URZ+0x29820], R4 ;  /* 0x02982004120075a7 */ /* 0x000e24000800017f */
[----:B0-----:R-:W-:Y:S05]  /*24740*/  @!P0 BRA `(.L_x_548) ;  /* 0x0000008400bc8947 */ /* 0x001fea0003800000 */
.L_x_791:
[----:B------:R-:W-:Y:S05]  /*24750*/  BSYNC B1 ;  /* 0x0000000000017941 */ /* 0x000fea0003800000 */
.L_x_547:
[----:B------:R-:W-:Y:S04]  /*24760*/  BSSY B1, `(.L_x_549) ;  /* 0x0000070000017945 */ /* 0x000fe80003800000 */
[----:B------:R-:W-:Y:S05]  /*24770*/  @!P6 BRA `(.L_x_550) ;  /* 0x0000000400b8e947 */ /* 0x000fea0003800000 */
[----:B------:R-:W2:Y:S04]  /*24780*/  LDL R7, [R1+0x14] ;  /* 0x0000140001077983 */ /* 0x000ea80000100800 */
[----:B------:R-:W3:Y:S01]  /*24790*/  LDL R6, [R1+0x1c] ;  /* 0x00001c0001067983 */ /* 0x000ee20000100800 */
[----:B------:R-:W1:Y:S01]  /*247a0*/  S2R R5, SR_TID.X ;  /* 0x0000000000057919 */ /* 0x000e620000002100 */
[----:B------:R-:W-:Y:S01]  /*247b0*/  BSSY B2, `(.L_x_551) ;  /* 0x0000007000027945 */ /* 0x000fe20003800000 */
[----:B-1----:R-:W-:-:S04]  /*247c0*/  LOP3.LUT R5, R5, 0x7f, RZ, 0xc0, !PT ;  /* 0x0000007f05057812 */ /* 0x002fc800078ec0ff */
[----:B------:R-:W-:Y:S01]  /*247d0*/  ISETP.NE.AND P2, PT, R5, RZ, PT ;  /* 0x000000ff0500720c */ /* 0x000fe20003f45270 */
[----:B--2---:R-:W-:Y:S01]  /*247e0*/  IMAD R7, R7, 0x8, R18 ;  /* 0x0000000807077824 */ /* 0x004fe200078e0212 */
[----:B---3--:R-:W-:-:S04]  /*247f0*/  SHF.L.U32 R10, R6, 0x1f, RZ ;  /* 0x0000001f060a7819 */ /* 0x008fc800000006ff */
[----:B------:R-:W1:Y:S02]  /*24800*/  SYNCS.PHASECHK.TRANS64.TRYWAIT P0, [R7+URZ+0x298a0], R10 ;  /* 0x0298a00a070075a7 */ /* 0x000e64000800017f */
[----:B-1----:R-:W-:Y:S05]  /*24810*/  @!P0 BRA `(.L_x_552) ;  /* 0x00000084009c8947 */ /* 0x002fea0003800000 */
.L_x_792:
[----:B------:R-:W-:Y:S05]  /*24820*/  BSYNC B2 ;  /* 0x0000000000027941 */ /* 0x000fea0003800000 */
.L_x_551:
[----:B------:R-:W-:Y:S04]  /*24830*/  BSSY B2, `(.L_x_553) ;  /* 0x0000009000027945 */ /* 0x000fe80003800000 */
[----:B------:R-:W-:Y:S05]  /*24840*/  @P2 BRA `(.L_x_554) ;  /* 0x00000000001c2947 */ /* 0x000fea0003800000 */
[----:B0-----:R-:W0:Y:S02]  /*24850*/  S2R R4, SR_TID.X ;  /* 0x0000000000047919 */ /* 0x001e240000002100 */
[----:B0-----:R-:W-:Y:S01]  /*24860*/  LOP3.LUT R5, R4, 0x1f, RZ, 0xc0, !PT ;  /* 0x0000001f04057812 */ /* 0x001fe200078ec0ff */
[----:B------:R-:W-:-:S03]  /*24870*/  IMAD.MOV.U32 R4, RZ, RZ, 0x7800 ;  /* 0x00007800ff047424 */ /* 0x000fc600078e00ff */
[----:B------:R-:W-:Y:S01]  /*24880*/  ISETP.NE.AND P0, PT, R5, RZ, PT ;  /* 0x000000ff0500720c */ /* 0x000fe20003f05270 */
[----:B------:R2:W-:-:S12]  /*24890*/  SYNCS.ARRIVE.TRANS64 RZ, [R7+URZ+0x29890], R4 ;  /* 0x0298900407ff79a7 */ /* 0x0005d8000800003f */
[----:B--2---:R-:W-:Y:S05]  /*248a0*/  @!P0 BRA `(.L_x_554) ;  /* 0x0000000000048947 */ /* 0x004fea0003800000 */
[----:B------:R-:W-:Y:S01]  /*248b0*/  BPT.TRAP 0x1 ;  /* 0x000000040000795c */ /* 0x000fe20000300000 */
.L_x_554:
[----:B------:R-:W-:Y:S05]  /*248c0*/  BSYNC B2 ;  /* 0x0000000000027941 */ /* 0x000fea0003800000 */
.L_x_553:
[----:B0-----:R-:W2:Y:S01]  /*248d0*/  LDL R4, [R1+0x14] ;  /* 0x0000140001047983 */ /* 0x001ea20000100800 */
[----:B------:R-:W-:Y:S01]  /*248e0*/  IMAD.MOV.U32 R11, RZ, RZ, RZ ;  /* 0x000000ffff0b7224 */ /* 0x000fe200078e00ff */
[----:B------:R-:W-:Y:S01]  /*248f0*/  UIADD3 UR4, UP0, UR40, 0x570, URZ ;  /* 0x0000057028047890 */ /* 0x000fe2000ff1e03f */
[----:B------:R-:W-:Y:S01]  /*24900*/  IMAD R5, R8, 0xa0, R0 ;  /* 0x000000a008057824 */ /* 0x000fe200078e0200 */
[----:B------:R-:W-:Y:S01]  /*24910*/  PLOP3.LUT P0, PT, PT, PT, PT, 0x80, 0x0 ;  /* 0x000000000000781c */ /* 0x000fe20003f0f070 */
[----:B------:R-:W-:Y:S01]  /*24920*/  UMOV UR6, 0x0 ;  /* 0x0000000000067882 */ /* 0x000fe20000000000 */
[----:B------:R-:W-:Y:S01]  /*24930*/  R2UR UR10, R11 ;  /* 0x000000000b0a72ca */ /* 0x000fe200000e0000 */
[----:B------:R-:W-:Y:S01]  /*24940*/  UIADD3.X UR5, URZ, UR41, URZ, UP0, !UPT ;  /* 0x000000293f057290 */ /* 0x000fe200087fe43f */
[----:B------:R-:W-:Y:S01]  /*24950*/  IADD3 R5, R5, -0xa0, RZ ;  /* 0xffffff6005057810 */ /* 0x000fe20007ffe0ff */
[----:B------:R-:W-:Y:S01]  /*24960*/  UMOV UR7, 0x12f00000 ;  /* 0x12f0000000077882 */ /* 0x000fe20000000000 */
[----:B--2---:R-:W-:-:S02]  /*24970*/  IMAD R9, R4, 0x7800, R18 ;  /* 0x0000780004097824 */ /* 0x004fc400078e0212 */
[----:B------:R-:W-:Y:S02]  /*24980*/  VIADD R4, R7, 0x29890 ;  /* 0x0002989007047836 */ /* 0x000fe40000000000 */
[----:B------:R-:W-:-:S07]  /*24990*/  VIADD R6, R9, 0x1a400 ;  /* 0x0001a40009067836 */ /* 0x000fce0000000000 */
.L_x_555:
[----:B------:R-:W-:-:S13]  /*249a0*/  @P0 ELECT P3, URZ, PT ;  /* 0x00000000003f082f */ /* 0x000fda0003860000 */
[----:B------:R-:W-:Y:S02]  /*249b0*/  @P3 R2UR UR13, R2 ;  /* 0x00000000020d32ca */ /* 0x000fe400000e0000 */
[----:B------:R-:W-:Y:S02]  /*249c0*/  @P3 R2UR UR12, R16 ;  /* 0x00000000100c32ca */ /* 0x000fe400000e0000 */
[----:B------:R-:W-:Y:S02]  /*249d0*/  @P3 R2UR UR11, R5 ;  /* 0x00000000050b32ca */ /* 0x000fe400000e0000 */
[----:B------:R-:W-:Y:S02]  /*249e0*/  @P3 R2UR UR9, R4 ;  /* 0x00000000040932ca */ /* 0x000fe400000e0000 */
[----:B------:R-:W-:Y:S02]  /*249f0*/  @P3 R2UR UR8, R6 ;  /* 0x00000000060832ca */ /* 0x000fe400000e0000 */
[----:B------:R-:W-:-:S02]  /*24a00*/  @P3 PLOP3.LUT P0, PT, P3, PT, PT, 0x8, 0x0 ;  /* 0x000000000000381c */ /* 0x000fc40001f0e170 */
[----:B------:R-:W-:-:S09]  /*24a10*/  PLOP3.LUT P3, PT, PT, PT, PT, 0x8, 0x0 ;  /* 0x000000000000781c */ /* 0x000fd20003f6e170 */
[----:B------:R0:W-:Y:S02]  /*24a20*/  UTMALDG.4D [UR8], [UR4], desc[UR6] ;  /* 0x00000608040075b4 */ /* 0x0001e40008019000 */
[----:B0-----:R-:W-:Y:S05]  /*24a30*/  @P0 BRA.U.ANY `(.L_x_555) ;  /* 0xfffffffd00d80947 */ /* 0x001fea000393ffff */
[----:B------:R-:W-:Y:S01]  /*24a40*/  PLOP3.LUT P0, PT, PT, PT, PT, 0x80, 0x0 ;  /* 0x000000000000781c */ /* 0x000fe20003f0f070 */
[----:B------:R-:W-:Y:S01]  /*24a50*/  VIADD R6, R9, 0x1cc00 ;  /* 0x0001cc0009067836 */ /* 0x000fe20000000000 */
[----:B------:R-:W-:Y:S01]  /*24a60*/  UMOV UR6, 0x0 ;  /* 0x0000000000067882 */ /* 0x000fe20000000000 */
[----:B------:R-:W-:Y:S01]  /*24a70*/  UMOV UR7, 0x12f00000 ;  /* 0x12f0000000077882 */ /* 0x000fe20000000000 */
[----:B------:R-:W-:-:S09]  /*24a80*/  UMOV UR10, 0x40 ;  /* 0x00000040000a7882 */ /* 0x000fd20000000000 */
.L_x_556:
        /* <DEDUP_REMOVED lines=15> */
.L_x_557:
        /* <DEDUP_REMOVED lines=10> */
[----:B------:R-:W0:Y:S01]  /*24c20*/  SYNCS.PHASECHK.TRANS64.TRYWAIT P0, [R7+URZ+0x298c0], R10 ;  /* 0x0298c00a070075a7 */ /* 0x000e22000800017f */
[----:B------:R-:W-:Y:S04]  /*24c30*/  BSSY B2, `(.L_x_558) ;  /* 0x0000002000027945 */ /* 0x000fe80003800000 */
[----:B0-----:R-:W-:Y:S05]  /*24c40*/  @!P0 BRA `(.L_x_559) ;  /* 0x0000008000a48947 */ /* 0x001fea0003800000 */
.L_x_793:
[----:B------:R-:W-:Y:S05]  /*24c50*/  BSYNC B2 ;  /* 0x0000000000027941 */ /* 0x000fea0003800000 */
.L_x_558:
[----:B------:R-:W-:Y:S01]  /*24c60*/  BSSY B2, `(.L_x_560) ;  /* 0x000000b000027945 */ /* 0x000fe20003800000 */
[----:B------:R-:W-:Y:S01]  /*24c70*/  MOV R12, 0x0 ;  /* 0x00000000000c7802 */ /* 0x000fe20000000f00 */
[----:B------:R-:W-:Y:S02]  /*24c80*/  IMAD.MOV.U32 R13, RZ, RZ, 0x12f00000 ;  /* 0x12f00000ff0d7424 */ /* 0x000fe400078e00ff */
[----:B------:R-:W-:Y:S05]  /*24c90*/  @P2 BRA `(.L_x_561) ;  /* 0x00000000001c2947 */ /* 0x000fea0003800000 */
[----:B------:R-:W2:Y:S02]  /*24ca0*/  S2R R4, SR_TID.X ;  /* 0x0000000000047919 */ /* 0x000ea40000002100 */
[----:B--2---:R-:W-:Y:S01]  /*24cb0*/  LOP3.LUT R6, R4, 0x1f, RZ, 0xc0, !PT ;  /* 0x0000001f04067812 */ /* 0x004fe200078ec0ff */
[----:B------:R-:W-:-:S03]  /*24cc0*/  IMAD.MOV.U32 R4, RZ, RZ, 0x5000 ;  /* 0x00005000ff047424 */ /* 0x000fc600078e00ff */
[----:B------:R-:W-:Y:S01]  /*24cd0*/  ISETP.NE.AND P0, PT, R6, RZ, PT ;  /* 0x000000ff0600720c */ /* 0x000fe20003f05270 */
[----:B------:R2:W-:-:S12]  /*24ce0*/  SYNCS.ARRIVE.TRANS64 RZ, [R7+URZ+0x298b0], R4 ;  /* 0x0298b00407ff79a7 */ /* 0x0005d8000800003f */
[----:B--2---:R-:W-:Y:S05]  /*24cf0*/  @!P0 BRA `(.L_x_561) ;  /* 0x0000000000048947 */ /* 0x004fea0003800000 */
[----:B------:R-:W-:Y:S01]  /*24d00*/  BPT.TRAP 0x1 ;  /* 0x000000040000795c */ /* 0x000fe20000300000 */
.L_x_561:
[----:B------:R-:W-:Y:S05]  /*24d10*/  BSYNC B2 ;  /* 0x0000000000027941 */ /* 0x000fea0003800000 */
.L_x_560:
[----:B------:R-:W2:Y:S01]  /*24d20*/  LDL R4, [R1+0x14] ;  /* 0x0000140001047983 */ /* 0x000ea20000100800 */
[----:B------:R-:W-:Y:S01]  /*24d30*/  R2UR UR10, R11 ;  /* 0x000000000b0a72ca */ /* 0x000fe200000e0000 */
[----:B------:R-:W-:Y:S01]  /*24d40*/  UIADD3 UR4, UP0, UR40, 0x670, URZ ;  /* 0x0000067028047890 */ /* 0x000fe2000ff1e03f */
[----:B------:R-:W-:Y:S02]  /*24d50*/  R2UR UR6, R12 ;  /* 0x000000000c0672ca */ /* 0x000fe400000e0000 */
[----:B------:R-:W-:Y:S01]  /*24d60*/  R2UR UR7, R13 ;  /* 0x000000000d0772ca */ /* 0x000fe200000e0000 */
[----:B------:R-:W-:Y:S01]  /*24d70*/  UIADD3.X UR5, URZ, UR41, URZ, UP0, !UPT ;  /* 0x000000293f057290 */ /* 0x000fe200087fe43f */
[----:B------:R-:W-:Y:S01]  /*24d80*/  PLOP3.LUT P0, PT, PT, PT, PT, 0x80, 0x0 ;  /* 0x000000000000781c */ /* 0x000fe20003f0f070 */
[----:B--2---:R-:W-:Y:S02]  /*24d90*/  IMAD R6, R4, 0x5000, R18 ;  /* 0x0000500004067824 */ /* 0x004fe400078e0212 */
[----:B------:R-:W-:-:S02]  /*24da0*/  VIADD R4, R7, 0x298b0 ;  /* 0x000298b007047836 */ /* 0x000fc40000000000 */
[----:B------:R-:W-:-:S08]  /*24db0*/  VIADD R6, R6, 0xa400 ;  /* 0x0000a40006067836 */ /* 0x000fd00000000000 */
.L_x_562:
        /* <DEDUP_REMOVED lines=9> */
[----:B--2---:R-:W-:Y:S05]  /*24e50*/  @P0 BRA.U.ANY `(.L_x_562) ;  /* 0xfffffffd00d80947 */ /* 0x004fea000393ffff */
.L_x_550:
[----:B------:R-:W-:Y:S05]  /*24e60*/  BSYNC B1 ;  /* 0x0000000000017941 */ /* 0x000fea0003800000 */
.L_x_549:
[----:B------:R-:W2:Y:S04]  /*24e70*/  LDL.LU R9, [R1+0x14] ;  /* 0x0000140001097983 */ /* 0x000ea80000300800 */
[----:B01----:R-:W3:Y:S01]  /*24e80*/  LDL.LU R7, [R1+0x1c] ;  /* 0x00001c0001077983 */ /* 0x003ee20000300800 */
[----:B------:R-:W-:Y:S02]  /*24e90*/  PLOP3.LUT P0, PT, PT, PT, PT, 0x8, 0x0 ;  /* 0x000000000000781c */ /* 0x000fe40003f0e170 */
[----:B--2---:R-:W-:Y:S01]  /*24ea0*/  IADD3 R4, R9, 0x1, RZ ;  /* 0x0000000109047810 */ /* 0x004fe20007ffe0ff */
[----:B------:R-:W-:-:S03]  /*24eb0*/  VIADD R9, R8, 0xfffffffe ;  /* 0xfffffffe08097836 */ /* 0x000fc60000000000 */
[C---:B------:R-:W-:Y:S02]  /*24ec0*/  ISETP.NE.AND P2, PT, R4.reuse, 0x2, PT ;  /* 0x000000020400780c */ /* 0x040fe40003f45270 */
[----:B------:R-:W-:Y:S02]  /*24ed0*/  ISETP.GE.AND P3, PT, R9, R3, PT ;  /* 0x000000030900720c */ /* 0x000fe40003f66270 */
[----:B------:R-:W-:Y:S02]  /*24ee0*/  SEL R5, RZ, 0x1, P2 ;  /* 0x00000001ff057807 */ /* 0x000fe40001000000 */
[----:B------:R-:W-:Y:S02]  /*24ef0*/  SEL R4, R4, RZ, P2 ;  /* 0x000000ff04047207 */ /* 0x000fe40001000000 */
[----:B---3--:R-:W-:-:S03]  /*24f00*/  LOP3.LUT R7, R7, R5, RZ, 0x3c, !PT ;  /* 0x0000000507077212 */ /* 0x008fc600078e3cff */
[----:B------:R0:W-:Y:S04]  /*24f10*/  STL [R1+0x14], R4 ;  /* 0x0000140401007387 */ /* 0x0001e80000100800 */
[----:B------:R0:W-:Y:S01]  /*24f20*/  STL [R1+0x1c], R7 ;  /* 0x00001c0701007387 */ /* 0x0001e20000100800 */
[----:B------:R-:W-:Y:S05]  /*24f30*/  @!P3 BRA `(.L_x_543) ;  /* 0x0000000400f4b947 */ /* 0x000fea0003800000 */
.L_x_577:
[----:B------:R-:W-:Y:S05]  /*24f40*/  YIELD ;  /* 0x0000000000007946 */ /* 0x000fea0003800000 */
[----:B------:R-:W-:Y:S04]  /*24f50*/  BSSY B1, `(.L_x_563) ;  /* 0x000006f000017945 */ /* 0x000fe80003800000 */
[----:B-1----:R-:W-:Y:S05]  /*24f60*/  @!P6 BRA `(.L_x_564) ;  /* 0x0000000400b4e947 */ /* 0x002fea0003800000 */
[----:B------:R-:W2:Y:S04]  /*24f70*/  LDL R6, [R1+0x14] ;  /* 0x0000140001067983 */ /* 0x000ea80000100800 */
[----:B------:R-:W3:Y:S01]  /*24f80*/  LDL R5, [R1+0x1c] ;  /* 0x00001c0001057983 */ /* 0x000ee20000100800 */
[----:B0-----:R-:W0:Y:S01]  /*24f90*/  S2R R4, SR_TID.X ;  /* 0x0000000000047919 */ /* 0x001e220000002100 */
[----:B------:R-:W-:Y:S01]  /*24fa0*/  BSSY B2, `(.L_x_565) ;  /* 0x0000007000027945 */ /* 0x000fe20003800000 */
[----:B0-----:R-:W-:-:S04]  /*24fb0*/  LOP3.LUT R4, R4, 0x7f, RZ, 0xc0, !PT ;  /* 0x0000007f04047812 */ /* 0x001fc800078ec0ff */
[----:B------:R-:W-:Y:S01]  /*24fc0*/  ISETP.NE.AND P3, PT, R4, RZ, PT ;  /* 0x000000ff0400720c */ /* 0x000fe20003f65270 */
[----:B--2---:R-:W-:Y:S01]  /*24fd0*/  IMAD R8, R6, 0x8, R18 ;  /* 0x0000000806087824 */ /* 0x004fe200078e0212 */
[----:B---3--:R-:W-:-:S04]  /*24fe0*/  SHF.L.U32 R7, R5, 0x1f, RZ ;  /* 0x0000001f05077819 */ /* 0x008fc800000006ff */
[----:B------:R-:W0:Y:S02]  /*24ff0*/  SYNCS.PHASECHK.TRANS64.TRYWAIT P2, [R8+URZ+0x298a0], R7 ;  /* 0x0298a007080075a7 */ /* 0x000e24000804017f */
[----:B0-----:R-:W-:Y:S05]  /*25000*/  @!P2 BRA `(.L_x_566) ;  /* 0x0000007c00c8a947 */ /* 0x001fea0003800000 */
.L_x_794:
[----:B------:R-:W-:Y:S05]  /*25010*/  BSYNC B2 ;  /* 0x0000000000027941 */ /* 0x000fea0003800000 */
.L_x_565:
[----:B------:R-:W-:Y:S04]  /*25020*/  BSSY B2, `(.L_x_567) ;  /* 0x0000009000027945 */ /* 0x000fe80003800000 */
        /* <DEDUP_REMOVED lines=8> */
.L_x_568:
[----:B------:R-:W-:Y:S05]  /*250b0*/  BSYNC B2 ;  /* 0x0000000000027941 */ /* 0x000fea0003800000 */
.L_x_567:
[----:B------:R-:W2:Y:S01]  /*250c0*/  LDL R4, [R1+0x14] ;  /* 0x0000140001047983 */ /* 0x000ea20000100800 */
[----:B------:R-:W-:Y:S01]  /*250d0*/  IMAD.MOV.U32 R11, RZ, RZ, RZ ;  /* 0x000000ffff0b7224 */ /* 0x000fe200078e00ff */
[----:B------:R-:W-:Y:S01]  /*250e0*/  UIADD3 UR4, UP0, UR40, 0x570, URZ ;  /* 0x0000057028047890 */ /* 0x000fe2000ff1e03f */
[----:B------:R-:W-:Y:S01]  /*250f0*/  PLOP3.LUT P2, PT, PT, PT, PT, 0x80, 0x0 ;  /* 0x000000000000781c */ /* 0x000fe20003f4f070 */
[----:B------:R-:W-:Y:S01]  /*25100*/  IMAD R5, R9, 0xa0, R0 ;  /* 0x000000a009057824 */ /* 0x000fe200078e0200 */
[----:B------:R-:W-:Y:S01]  /*25110*/  UMOV UR6, 0x0 ;  /* 0x0000000000067882 */ /* 0x000fe20000000000 */
[----:B------:R-:W-:Y:S01]  /*25120*/  R2UR UR10, R11 ;  /* 0x000000000b0a72ca */ /* 0x000fe200000e0000 */
[----:B------:R-:W-:Y:S01]  /*25130*/  UIADD3.X UR5, URZ, UR41, URZ, UP0, !UPT ;  /* 0x000000293f057290 */ /* 0x000fe200087fe43f */
[----:B------:R-:W-:Y:S01]  /*25140*/  UMOV UR7, 0x12f00000 ;  /* 0x12f0000000077882 */ /* 0x000fe20000000000 */
[----:B--2---:R-:W-:Y:S01]  /*25150*/  IMAD R6, R4, 0x7800, R18 ;  /* 0x0000780004067824 */ /* 0x004fe200078e0212 */
[----:B------:R-:W-:-:S03]  /*25160*/  IADD3 R4, R8, 0x29890, RZ ;  /* 0x0002989008047810 */ /* 0x000fc60007ffe0ff */
[----:B------:R-:W-:-:S08]  /*25170*/  VIADD R10, R6, 0x1a400 ;  /* 0x0001a400060a7836 */ /* 0x000fd00000000000 */
.L_x_569:
        /* <DEDUP_REMOVED lines=9> */
[----:B-1----:R-:W-:Y:S05]  /*25210*/  @P2 BRA.U.ANY `(.L_x_569) ;  /* 0xfffffffd00d82947 */ /* 0x002fea000393ffff */
[----:B------:R-:W-:Y:S01]  /*25220*/  PLOP3.LUT P2, PT, PT, PT, PT, 0x80, 0x0 ;  /* 0x000000000000781c */ /* 0x000fe20003f4f070 */
[----:B------:R-:W-:Y:S01]  /*25230*/  VIADD R10, R6, 0x1cc00 ;  /* 0x0001cc00060a7836 */ /* 0x000fe20000000000 */
[----:B------:R-:W-:Y:S01]  /*25240*/  UMOV UR6, 0x0 ;  /* 0x0000000000067882 */ /* 0x000fe20000000000 */
[----:B------:R-:W-:Y:S01]  /*25250*/  UMOV UR7, 0x12f00000 ;  /* 0x12f0000000077882 */ /* 0x000fe20000000000 */
[----:B------:R-:W-:-:S09]  /*25260*/  UMOV UR10, 0x40 ;  /* 0x00000040000a7882 */ /* 0x000fd20000000000 */
.L_x_570:
        /* <DEDUP_REMOVED lines=15> */
.L_x_571:
        /* <DEDUP_REMOVED lines=10> */
[----:B------:R-:W1:Y:S01]  /*25400*/  SYNCS.PHASECHK.TRANS64.TRYWAIT P2, [R8+URZ+0x298c0], R7 ;  /* 0x0298c007080075a7 */ /* 0x000e62000804017f */
[----:B------:R-:W-:Y:S04]  /*25410*/  BSSY B2, `(.L_x_572) ;  /* 0x0000002000027945 */ /* 0x000fe80003800000 */
[----:B-1----:R-:W-:Y:S05]  /*25420*/  @!P2 BRA `(.L_x_573) ;  /* 0x0000007800d4a947 */ /* 0x002fea0003800000 */
.L_x_795:
[----:B------:R-:W-:Y:S05]  /*25430*/  BSYNC B2 ;  /* 0x0000000000027941 */ /* 0x000fea0003800000 */
.L_x_572:
[----:B------:R-:W-:Y:S01]  /*25440*/  BSSY B2, `(.L_x_574) ;  /* 0x000000b000027945 */ /* 0x000fe20003800000 */
[----:B------:R-:W-:Y:S01]  /*25450*/  IMAD.MOV.U32 R6, RZ, RZ, 0x0 ;  /* 0x00000000ff067424 */ /* 0x000fe200078e00ff */
[----:B01----:R-:W-:Y:S02]  /*25460*/  MOV R7, 0x12f00000 ;  /* 0x12f0000000077802 */ /* 0x003fe40000000f00 */
[----:B------:R-:W-:Y:S05]  /*25470*/  @P3 BRA `(.L_x_575) ;  /* 0x00000000001c3947 */ /* 0x000fea0003800000 */
[----:B------:R-:W0:Y:S02]  /*25480*/  S2R R4, SR_TID.X ;  /* 0x0000000000047919 */ /* 0x000e240000002100 */
[----:B0-----:R-:W-:Y:S01]  /*25490*/  LOP3.LUT R10, R4, 0x1f, RZ, 0xc0, !PT ;  /* 0x0000001f040a7812 */ /* 0x001fe200078ec0ff */
[----:B------:R-:W-:-:S03]  /*254a0*/  IMAD.MOV.U32 R4, RZ, RZ, 0x5000 ;  /* 0x00005000ff047424 */ /* 0x000fc600078e00ff */
[----:B------:R-:W-:Y:S01]  /*254b0*/  ISETP.NE.AND P2, PT, R10, RZ, PT ;  /* 0x000000ff0a00720c */ /* 0x000fe20003f45270 */
[----:B------:R0:W-:-:S12]  /*254c0*/  SYNCS.ARRIVE.TRANS64 RZ, [R8+URZ+0x298b0], R4 ;  /* 0x0298b00408ff79a7 */ /* 0x0001d8000800003f */
[----:B0-----:R-:W-:Y:S05]  /*254d0*/  @!P2 BRA `(.L_x_575) ;  /* 0x000000000004a947 */ /* 0x001fea0003800000 */
[----:B------:R-:W-:Y:S01]  /*254e0*/  BPT.TRAP 0x1 ;  /* 0x000000040000795c */ /* 0x000fe20000300000 */
.L_x_575:
[----:B------:R-:W-:Y:S05]  /*254f0*/  BSYNC B2 ;  /* 0x0000000000027941 */ /* 0x000fea0003800000 */
.L_x_574:
[----:B------:R-:W2:Y:S01]  /*25500*/  LDL R4, [R1+0x14] ;  /* 0x0000140001047983 */ /* 0x000ea20000100800 */
[----:B------:R-:W-:Y:S01]  /*25510*/  R2UR UR10, R11 ;  /* 0x000000000b0a72ca */ /* 0x000fe200000e0000 */
[----:B------:R-:W-:Y:S01]  /*25520*/  UIADD3 UR4, UP0, UR40, 0x670, URZ ;  /* 0x0000067028047890 */ /* 0x000fe2000ff1e03f */
[----:B------:R-:W-:Y:S01]  /*25530*/  R2UR UR6, R6 ;  /* 0x00000000060672ca */ /* 0x000fe200000e0000 */
[----:B------:R-:W-:Y:S01]  /*25540*/  VIADD R8, R8, 0x298b0 ;  /* 0x000298b008087836 */ /* 0x000fe20000000000 */
[----:B------:R-:W-:Y:S01]  /*25550*/  R2UR UR7, R7 ;  /* 0x00000000070772ca */ /* 0x000fe200000e0000 */
[----:B------:R-:W-:Y:S01]  /*25560*/  UIADD3.X UR5, URZ, UR41, URZ, UP0, !UPT ;  /* 0x000000293f057290 */ /* 0x000fe200087fe43f */
[----:B------:R-:W-:Y:S01]  /*25570*/  PLOP3.LUT P2, PT, PT, PT, PT, 0x80, 0x0 ;  /* 0x000000000000781c */ /* 0x000fe20003f4f070 */
[----:B--2---:R-:W-:-:S04]  /*25580*/  IMAD R4, R4, 0x5000, R18 ;  /* 0x0000500004047824 */ /* 0x004fc800078e0212 */
[----:B------:R-:W-:-:S08]  /*25590*/  VIADD R4, R4, 0xa400 ;  /* 0x0000a40004047836 */ /* 0x000fd00000000000 */
.L_x_576:
        /* <DEDUP_REMOVED lines=10> */
.L_x_564:
[----:B------:R-:W-:Y:S05]  /*25640*/  BSYNC B1 ;  /* 0x0000000000017941 */ /* 0x000fea0003800000 */
.L_x_563:
[----:B0-----:R-:W2:Y:S04]  /*25650*/  LDL.LU R7, [R1+0x14] ;  /* 0x0000140001077983 */ /* 0x001ea80000300800 */
[----:B------:R-:W3:Y:S01]  /*25660*/  LDL.LU R6, [R1+0x1c] ;  /* 0x00001c0001067983 */ /* 0x000ee20000300800 */
[C---:B------:R-:W-:Y:S02]  /*25670*/  ISETP.GT.AND P3, PT, R9.reuse, R3, PT ;  /* 0x000000030900720c */ /* 0x040fe40003f64270 */
[----:B------:R-:W-:Y:S01]  /*25680*/  IADD3 R9, R9, -0x1, RZ ;  /* 0xffffffff09097810 */ /* 0x000fe20007ffe0ff */
[----:B--2---:R-:W-:-:S05]  /*25690*/  VIADD R4, R7, 0x1 ;  /* 0x0000000107047836 */ /* 0x004fca0000000000 */
[----:B------:R-:W-:-:S04]  /*256a0*/  ISETP.NE.AND P2, PT, R4, 0x2, PT ;  /* 0x000000020400780c */ /* 0x000fc80003f45270 */
[----:B------:R-:W-:Y:S02]  /*256b0*/  SEL R5, RZ, 0x1, P2 ;  /* 0x00000001ff057807 */ /* 0x000fe40001000000 */
[----:B------:R-:W-:Y:S02]  /*256c0*/  SEL R4, R4, RZ, P2 ;  /* 0x000000ff04047207 */ /* 0x000fe40001000000 */
[----:B---3--:R-:W-:-:S05]  /*256d0*/  LOP3.LUT R6, R6, R5, RZ, 0x3c, !PT ;  /* 0x0000000506067212 */ /* 0x008fca00078e3cff */
[----:B------:R1:W-:Y:S04]  /*256e0*/  STL [R1+0x1c], R6 ;  /* 0x00001c0601007387 */ /* 0x0003e80000100800 */
[----:B------:R1:W-:Y:S01]  /*256f0*/  STL [R1+0x14], R4 ;  /* 0x0000140401007387 */ /* 0x0003e20000100800 */
[----:B------:R-:W-:Y:S05]  /*25700*/  @P3 BRA `(.L_x_577) ;  /* 0xfffffff8000c3947 */ /* 0x000fea000383ffff */
.L_x_543:
[----:B------:R-:W-:Y:S05]  /*25710*/  BSYNC B0 ;  /* 0x0000000000007941 */ /* 0x000fea0003800000 */
.L_x_542:
[----:B------:R-:W-:Y:S05]  /*25720*/  @!P0 WARPSYNC.ALL ;  /* 0x0000000000008948 */ /* 0x000fea0003800000 */
[----:B------:R-:W-:Y:S01]  /*25730*/  @!P0 BAR.SYNC.DEFER_BLOCKING 0xc, 0x180 ;  /* 0x0306000000008b1d */ /* 0x000fe20000010000 */
[----:B------:R-:W-:-:S05]  /*25740*/  IMAD.MOV.U32 R0, RZ, RZ, RZ ;  /* 0x000000ffff007224 */ /* 0x000fca00078e00ff */
[----:B------:R-:W-:Y:S04]  /*25750*/  BSSY B0, `(.L_x_578) ;  /* 0x000001e000007945 */ /* 0x000fe80003800000 */
[----:B------:R-:W-:Y:S05]  /*25760*/  @!P1 BRA `(.L_x_579) ;  /* 0x0000000000709947 */ /* 0x000fea0003800000 */
[----:B------:R-:W-:-:S13]  /*25770*/  ISETP.NE.AND P0, PT, R17, RZ, PT ;  /* 0x000000ff1100720c */ /* 0x000fda0003f05270 */
[----:B------:R-:W2:Y:S02]  /*25780*/  @!P0 LDC R17, c[0x0][0x9f0] ;  /* 0x00027c00ff118b82 */ /* 0x000ea40000000800 */
[----:B--2---:R-:W-:-:S04]  /*25790*/  IABS R2, R17 ;  /* 0x0000001100027213 */ /* 0x004fc80000000000 */
[----:B01----:R-:W0:Y:S08]  /*257a0*/  I2F.RP R4, R2 ;  /* 0x0000000200047306 */ /* 0x003e300000209400 */
[----:B0-----:R-:W0:Y:S02]  /*257b0*/  MUFU.RCP R4, R4 ;  /* 0x0000000400047308 */ /* 0x001e240000001000 */
[----:B0-----:R-:W-:-:S06]  /*257c0*/  VIADD R4, R4, 0xffffffe ;  /* 0x0ffffffe04047836 */ /* 0x001fcc0000000000 */
[----:B------:R0:W1:Y:S02]  /*257d0*/  F2I.FTZ.U32.TRUNC.NTZ R5, R4 ;  /* 0x0000000400057305 */ /* 0x000064000021f000 */
[----:B0-----:R-:W-:Y:S02]  /*257e0*/  IMAD.MOV.U32 R4, RZ, RZ, RZ ;  /* 0x000000ffff047224 */ /* 0x001fe400078e00ff */
[----:B-1----:R-:W-:-:S04]  /*257f0*/  IMAD.MOV R0, RZ, RZ, -R5 ;  /* 0x000000ffff007224 */ /* 0x002fc800078e0a05 */
[----:B------:R-:W-:-:S04]  /*25800*/  IMAD R0, R0, R2, RZ ;  /* 0x0000000200007224 */ /* 0x000fc800078e02ff */
[----:B------:R-:W-:Y:S01]  /*25810*/  IMAD.HI.U32 R6, R5, R0, R4 ;  /* 0x0000000005067227 */ /* 0x000fe200078e0004 */
[-C--:B------:R-:W-:Y:S02]  /*25820*/  IABS R0, R17.reuse ;  /* 0x0000001100007213 */ /* 0x080fe40000000000 */
[----:B------:R-:W-:Y:S02]  /*25830*/  IADD3 R4, R20, -0x1, R17 ;  /* 0xffffffff14047810 */ /* 0x000fe40007ffe011 */
[----:B------:R-:W-:Y:S02]  /*25840*/  IADD3 R0, RZ, -R0, RZ ;  /* 0x80000000ff007210 */ /* 0x000fe40007ffe0ff */
[----:B------:R-:W-:Y:S02]  /*25850*/  IABS R3, R4 ;  /* 0x0000000400037213 */ /* 0x000fe40000000000 */
[----:B------:R-:W-:Y:S01]  /*25860*/  LOP3.LUT R4, R4, R17, RZ, 0x3c, !PT ;  /* 0x0000001104047212 */ /* 0x000fe200078e3cff */
[----:B------:R-:W-:-:S02]  /*25870*/  IMAD.MOV.U32 R5, RZ, RZ, R0 ;  /* 0x000000ffff057224 */ /* 0x000fc400078e0000 */
[----:B------:R-:W-:Y:S01]  /*25880*/  IMAD.HI.U32 R0, R6, R3, RZ ;  /* 0x0000000306007227 */ /* 0x000fe200078e00ff */
[----:B------:R-:W-:-:S03]  /*25890*/  ISETP.GE.AND P2, PT, R4, RZ, PT ;  /* 0x000000ff0400720c */ /* 0x000fc60003f46270 */
[----:B------:R-:W-:-:S05]  /*258a0*/  IMAD R3, R0, R5, R3 ;  /* 0x0000000500037224 */ /* 0x000fca00078e0203 */
[----:B------:R-:W-:-:S13]  /*258b0*/  ISETP.GT.U32.AND P1, PT, R2, R3, PT ;  /* 0x000000030200720c */ /* 0x000fda0003f24070 */
[----:B------:R-:W-:Y:S02]  /*258c0*/  @!P1 IMAD.IADD R3, R3, 0x1, -R2 ;  /* 0x0000000103039824 */ /* 0x000fe400078e0a02 */
[----:B------:R-:W-:Y:S01]  /*258d0*/  @!P1 VIADD R0, R0, 0x1 ;  /* 0x0000000100009836 */ /* 0x000fe20000000000 */
[----:B------:R-:W-:Y:S02]  /*258e0*/  ISETP.NE.AND P1, PT, R17, RZ, PT ;  /* 0x000000ff1100720c */ /* 0x000fe40003f25270 */
[----:B------:R-:W-:-:S13]  /*258f0*/  ISETP.GE.U32.AND P0, PT, R3, R2, PT ;  /* 0x000000020300720c */ /* 0x000fda0003f06070 */
[----:B------:R-:W-:-:S05]  /*25900*/  @P0 VIADD R0, R0, 0x1 ;  /* 0x0000000100000836 */ /* 0x000fca0000000000 */
[----:B------:R-:W-:Y:S02]  /*25910*/  @!P2 IADD3 R0, -R0, RZ, RZ ;  /* 0x000000ff0000a210 */ /* 0x000fe40007ffe1ff */
[----:B------:R-:W-:-:S07]  /*25920*/  @!P1 LOP3.LUT R0, RZ, R17, RZ, 0x33, !PT ;  /* 0x00000011ff009212 */ /* 0x000fce00078e33ff */
.L_x_579:
[----:B------:R-:W-:Y:S05]  /*25930*/  BSYNC B0 ;  /* 0x0000000000007941 */ /* 0x000fea0003800000 */
.L_x_578:
[----:B------:R-:W-:-:S05]  /*25940*/  IMAD R3, R21, R0, RZ ;  /* 0x0000000015037224 */ /* 0x000fca00078e02ff */
[----:B------:R-:W-:Y:S01]  /*25950*/  VIADDMNMX R2, R3, R0, R20, PT ;  /* 0x0000000003027246 */ /* 0x000fe20003800114 */
[----:B------:R2:W-:Y:S03]  /*25960*/  STL [R1+0x20], R3 ;  /* 0x0000200301007387 */ /* 0x0005e60000100800 */
[----:B------:R-:W-:Y:S01]  /*25970*/  ISETP.GT.AND P0, PT, R2, R3, PT ;  /* 0x000000030200720c */ /* 0x000fe20003f04270 */
[----:B------:R2:W-:-:S12]  /*25980*/  STL [R1+0x48], R2 ;  /* 0x0000480201007387 */ /* 0x0005d80000100800 */
[----:B--2---:R-:W-:Y:S05]  /*25990*/  @P0 BRA `(.L_x_580) ;  /* 0x0000000000480947 */ /* 0x004fea0003800000 */
[----:B------:R-:W2:Y:S02]  /*259a0*/  S2R R2, SR_TID.X ;  /* 0x0000000000027919 */ /* 0x000ea40000002100 */
[----:B--2---:R-:W-:-:S04]  /*259b0*/  LOP3.LUT R2, R2, 0x7f, RZ, 0xc0, !PT ;  /* 0x0000007f02027812 */ /* 0x004fc800078ec0ff */
[----:B------:R-:W-:-:S13]  /*259c0*/  ISETP.NE.AND P0, PT, R2, RZ, PT ;  /* 0x000000ff0200720c */ /* 0x000fda0003f05270 */
[----:B------:R-:W-:Y:S05]  /*259d0*/  @P0 BRA `(.L_x_581) ;  /* 0x0000003000640947 */ /* 0x000fea0003800000 */
[----:B------:R-:W2:Y:S01]  /*259e0*/  S2R R2, SR_LANEID ;  /* 0x0000000000027919 */ /* 0x000ea20000000000 */
[----:B------:R-:W-:Y:S01]  /*259f0*/  VOTEU.ANY UR4, UPT, PT ;  /* 0x0000000000047886 */ /* 0x000fe200038e0100 */
[----:B01----:R-:W0:Y:S01]  /*25a00*/  LDC.64 R4, c[0x0][0xc60] ;  /* 0x00031800ff047b82 */ /* 0x003e220000000a00 */
[----:B------:R-:W2:Y:S02]  /*25a10*/  FLO.U32 R0, UR4 ;  /* 0x0000000400007d00 */ /* 0x000ea400080e0000 */
[----:B--2---:R-:W-:-:S06]  /*25a20*/  ISETP.EQ.U32.AND P0, PT, R0, R2, PT ;  /* 0x000000020000720c */ /* 0x004fcc0003f02070 */
[----:B------:R-:W0:Y:S07]  /*25a30*/  POPC R2, UR4 ;  /* 0x0000000400027d09 */ /* 0x000e2e0008000000 */
[----:B0-----:R-:W2:Y:S04]  /*25a40*/  @P0 ATOMG.E.ADD.STRONG.GPU PT, R2, desc[UR54][R4.64], R2 ;  /* 0x00000002040209a8 */ /* 0x001ea800081ee1f6 */
[----:B--2---:R0:W1:Y:S02]  /*25a50*/  SHFL.IDX PT, R2, R2, R0, 0x1f ;  /* 0x00001f0002027589 */ /* 0x00406400000e0000 */
[----:B0-----:R-:W0:Y:S02]  /*25a60*/  S2R R0, SR_LTMASK ;  /* 0x0000000000007919 */ /* 0x001e240000003900 */
[----:B0-----:R-:W-:-:S06]  /*25a70*/  LOP3.LUT R0, R0, UR4, RZ, 0xc0, !PT ;  /* 0x0000000400007c12 */ /* 0x001fcc000f8ec0ff */
[----:B------:R-:W1:Y:S02]  /*25a80*/  POPC R0, R0 ;  /* 0x0000000000007309 */ /* 0x000e640000000000 */
[----:B-1----:R-:W-:-:S05]  /*25a90*/  IADD3 R0, R2, UR38, R0 ;  /* 0x0000002602007c10 */ /* 0x002fca000fffe000 */
[----:B------:R2:W-:Y:S01]  /*25aa0*/  STL [R1], R0 ;  /* 0x0000000001007387 */ /* 0x0005e20000100800 */
[----:B------:R-:W-:Y:S05]  /*25ab0*/  BRA `(.L_x_581) ;  /* 0x00000030002c7947 */ /* 0x000fea0003800000 */
.L_x_580:
        /* <DEDUP_REMOVED lines=8> */
[----:B01----:R-:W-:Y:S01]  /*25b40*/  IMAD.U32 R4, RZ, RZ, UR6 ;  /* 0x00000006ff047e24 */ /* 0x003fe2000f8e00ff */
[----:B------:R-:W-:Y:S01]  /*25b50*/  MOV R7, UR9 ;  /* 0x0000000900077c02 */ /* 0x000fe20008000f00 */
[----:B------:R-:W0:Y:S01]  /*25b60*/  LDC.64 R2, c[0x4][R2] ;  /* 0x0100000002027b82 */ /* 0x000e220000000a00 */
[----:B------:R-:W-:Y:S01]  /*25b70*/  IMAD.U32 R5, RZ, RZ, UR7 ;  /* 0x00000007ff057e24 */ /* 0x000fe2000f8e00ff */
[----:B------:R-:W-:Y:S01]  /*25b80*/  MOV R13, RZ ;  /* 0x000000ff000d7202 */ /* 0x000fe20000000f00 */
[----:B------:R-:W-:Y:S02]  /*25b90*/  IMAD.U32 R6, RZ, RZ, UR8 ;  /* 0x00000008ff067e24 */ /* 0x000fe4000f8e00ff */
[----:B------:R-:W-:-:S02]  /*25ba0*/  IMAD.U32 R10, RZ, RZ, UR4 ;  /* 0x00000004ff0a7e24 */ /* 0x000fc4000f8e00ff */
[----:B------:R-:W-:Y:S02]  /*25bb0*/  IMAD.U32 R11, RZ, RZ, UR5 ;  /* 0x00000005ff0b7e24 */ /* 0x000fe4000f8e00ff */
[----:B------:R-:W-:Y:S02]  /*25bc0*/  IMAD.MOV.U32 R8, RZ, RZ, 0x70 ;  /* 0x00000070ff087424 */ /* 0x000fe400078e00ff */
[----:B------:R-:W-:-:S07]  /*25bd0*/  IMAD.MOV.U32 R12, RZ, RZ, 0x1 ;  /* 0x00000001ff0c7424 */ /* 0x000fce00078e00ff */
[----:B------:R-:W-:-:S07]  /*25be0*/  LEPC R20, `(.L_x_583) ;  /* 0x000000001014794e */ /* 0x000fce0000000000 */
[----:B0-----:R-:W-:Y:S05]  /*25bf0*/  CALL.ABS.NOINC R2 ;  /* 0x0000000002007343 */ /* 0x001fea0003c00000 */
.L_x_583:
[----:B------:R-:W-:Y:S05]  /*25c00*/  BSYNC B6 ;  /* 0x0000000000067941 */ /* 0x000fea0003800000 */
.L_x_582:
        /* <DEDUP_REMOVED lines=23> */
[----:B0-2---:R-:W-:Y:S05]  /*25d80*/  CALL.ABS.NOINC R2 ;  /* 0x0000000002007343 */ /* 0x005fea0003c00000 */
.L_x_585:
[----:B------:R-:W-:Y:S05]  /*25d90*/  BSYNC B6 ;  /* 0x0000000000067941 */ /* 0x000fea0003800000 */
.L_x_584:
        /* <DEDUP_REMOVED lines=20> */
.L_x_587:
[----:B------:R-:W-:Y:S05]  /*25ee0*/  BSYNC B6 ;  /* 0x0000000000067941 */ /* 0x000fea0003800000 */
.L_x_586:
[----:B------:R-:W-:Y:S01]  /*25ef0*/  LOP3.LUT P6, RZ, R17, 0x1, RZ, 0xc0, !PT ;  /* 0x0000000111ff7812 */ /* 0x000fe200078cc0ff */
[----:B------:R-:W-:-:S12]  /*25f00*/  BSSY B6, `(.L_x_588) ;  /* 0x0000012000067945 */ /* 0x000fd80003800000 */
        /* <DEDUP_REMOVED lines=8> */
[----:B------:R-:W-:Y:S02]  /*25f90*/  IMAD.U32 R5, RZ, RZ, UR5 ;  /* 0x00000005ff057e24 */ /* 0x000fe4000f8e00ff */
[----:B------:R-:W-:Y:S02]  /*25fa0*/  IMAD.U32 R6, RZ, RZ, UR6 ;  /* 0x00000006ff067e24 */ /* 0x000fe4000f8e00ff */
[----:B------:R-:W-:-:S02]  /*25fb0*/  IMAD.U32 R7, RZ, RZ, UR7 ;  /* 0x00000007ff077e24 */ /* 0x000fc4000f8e00ff */
[----:B------:R-:W-:Y:S02]  /*25fc0*/  IMAD.U32 R11, RZ, RZ, UR9 ;  /* 0x00000009ff0b7e24 */ /* 0x000fe4000f8e00ff */
[----:B------:R-:W-:Y:S02]  /*25fd0*/  IMAD.MOV.U32 R8, RZ, RZ, 0x70 ;  /* 0x00000070ff087424 */ /* 0x000fe400078e00ff */
[----:B------:R-:W-:Y:S02]  /*25fe0*/  IMAD.MOV.U32 R12, RZ, RZ, 0x1 ;  /* 0x00000001ff0c7424 */ /* 0x000fe400078e00ff */
[----:B------:R-:W-:-:S07]  /*25ff0*/  IMAD.MOV.U32 R13, RZ, RZ, RZ ;  /* 0x000000ffff0d7224 */ /* 0x000fce00078e00ff */
[----:B------:R-:W-:-:S07]  /*26000*/  LEPC R20, `(.L_x_589) ;  /* 0x000000001014794e */ /* 0x000fce0000000000 */
[----:B0-2---:R-:W-:Y:S05]  /*26010*/  CALL.ABS.NOINC R2 ;  /* 0x0000000002007343 */ /* 0x005fea0003c00000 */
.L_x_589:
[----:B------:R-:W-:Y:S05]  /*26020*/  BSYNC B6 ;  /* 0x0000000000067941 */ /* 0x000fea0003800000 */
.L_x_588:
[----:B------:R-:W3:Y:S01]  /*26030*/  LDL.LU R2, [R1+0x24] ;  /* 0x0000240001027983 */ /* 0x000ee20000300800 */
[----:B------:R-:W-:-:S03]  /*26040*/  ULDC.64 UR4, c[0x0][0x9f8] ;  /* 0x00027e0000047ab9 */ /* 0x000fc60000000a00 */
[----:B--2---:R-:W2:Y:S04]  /*26050*/  LDL.LU R17, [R1+0x3c] ;  /* 0x00003c0001117983 */ /* 0x004ea80000300800 */
[----:B------:R-:W4:Y:S01]  /*26060*/  LDL R8, [R1+0x8] ;  /* 0x0000080001087983 */ /* 0x000f220000100800 */
[----:B------:R-:W-:-:S04]  /*26070*/  ISETP.NE.U32.AND P0, PT, RZ, UR4, PT ;  /* 0x00000004ff007c0c */ /* 0x000fc8000bf05070 */
[----:B------:R-:W-:-:S13]  /*26080*/  ISETP.NE.AND.EX P0, PT, RZ, UR5, PT, P0 ;  /* 0x00000005ff007c0c */ /* 0x000fda000bf05300 */
[----:B---3--:R-:W-:-:S04]  /*26090*/  @P0 IADD3 R2, P1, R2, UR4, RZ ;  /* 0x0000000402020c10 */ /* 0x008fc8000ff3e0ff */
[----:B--2---:R-:W-:Y:S01]  /*260a0*/  @P0 IADD3.X R3, R17, UR5, RZ, P1, !PT ;  /* 0x0000000511030c10 */ /* 0x004fe20008ffe4ff */
[----:B------:R-:W-:-:S04]  /*260b0*/  ULDC.64 UR4, c[0x0][0xa08] ;  /* 0x0002820000047ab9 */ /* 0x000fc80000000a00 */
[----:B----4-:R2:W3:Y:S02]  /*260c0*/  @P0 LDG.E R8, desc[UR54][R2.64] ;  /* 0x0000003602080981 */ /* 0x0104e4000c1e1900 */
[----:B--2---:R-:W2:Y:S01]  /*260d0*/  LDC.64 R2, c[0x0][0x418] ;  /* 0x00010600ff027b82 */ /* 0x004ea20000000a00 */
[----:B---3--:R-:W-:Y:S01]  /*260e0*/  SHF.R.S32.HI R9, RZ, 0x1f, R8 ;  /* 0x0000001fff097819 */ /* 0x008fe20000011408 */
[----:B------:R3:W-:Y:S01]  /*260f0*/  @P0 STL [R1+0x8], R8 ;  /* 0x0000080801000387 */ /* 0x0007e20000100800 */
[----:B--2---:R-:W-:Y:S01]  /*26100*/  LOP3.LUT P0, RZ, R2, UR4, RZ, 0xfc, !PT ;  /* 0x0000000402ff7c12 */ /* 0x004fe2000f80fcff */
[----:B------:R-:W-:Y:S02]  /*26110*/  UMOV UR4, 0xffffffff ;  /* 0xffffffff00047882 */ /* 0x000fe40000000000 */
[----:B------:R3:W-:Y:S01]  /*26120*/  STL [R1+0x24], R9 ;  /* 0x0000240901007387 */ /* 0x0007e20000100800 */
[----:B------:R-:W-:-:S04]  /*26130*/  LOP3.LUT P0, RZ, R3, UR5, RZ, 0xfc, P0 ;  /* 0x0000000503ff7c12 */ /* 0x000fc8000800fcff */
[----:B------:R-:W-:Y:S01]  /*26140*/  SEL R17, R8, RZ, !P0 ;  /* 0x000000ff08117207 */ /* 0x000fe20004000000 */
[----:B------:R-:W-:Y:S08]  /*26150*/  BRA.DIV UR4, `(.L_x_590) ;  /* 0x0000006e049c7947 */ /* 0x000ff0000b800000 */
[----:B------:R-:W2:Y:S02]  /*26160*/  S2R R0, SR_TID.X ;  /* 0x0000000000007919 */ /* 0x000ea40000002100 */
[----:B--2---:R-:W-:-:S04]  /*26170*/  SHF.R.U32.HI R0, RZ, 0x5, R0 ;  /* 0x00000005ff007819 */ /* 0x004fc80000011600 */
[----:B------:R-:W-:-:S05]  /*26180*/  LOP3.LUT R0, R0, 0x3, RZ, 0xc0, !PT ;  /* 0x0000000300007812 */ /* 0x000fca00078ec0ff */
[----:B------:R2:W4:Y:S02]  /*26190*/  SHFL.IDX PT, R14, R0, RZ, 0x1f ;  /* 0x00001fff000e7589 */ /* 0x00052400000e0000 */
.L_x_798:
[----:B--2---:R-:W2:Y:S01]  /*261a0*/  LDL.LU R0, [R1+0x10] ;  /* 0x0000100001007983 */ /* 0x004ea20000300800 */
[----:B------:R-:W-:Y:S02]  /*261b0*/  PLOP3.LUT P1, PT, PT, PT, PT, 0x8, 0x0 ;  /* 0x000000000000781c */ /* 0x000fe40003f2e170 */
[----:B----4-:R-:W-:Y:S02]  /*261c0*/  ISETP.NE.AND P0, PT, R14, RZ, PT ;  /* 0x000000ff0e00720c */ /* 0x010fe40003f05270 */
[----:B--2---:R-:W-:-:S09]  /*261d0*/  LOP3.LUT R0, R0, 0xfffffffe, RZ, 0xc0, !PT ;  /* 0xfffffffe00007812 */ /* 0x004fd200078ec0ff */
[----:B------:R-:W-:-:S05]  /*261e0*/  @P1 LOP3.LUT R0, R0, 0x1, RZ, 0xfc, !PT ;  /* 0x0000000100001812 */ /* 0x000fca00078efcff */
[----:B------:R2:W-:Y:S01]  /*261f0*/  STL [R1+0x10], R0 ;  /* 0x0000100001007387 */ /* 0x0005e20000100800 */
[----:B------:R-:W-:Y:S05]  /*26200*/  @P0 BRA `(.L_x_591) ;  /* 0x00000004008c0947 */ /* 0x000fea0003800000 */
[----:B------:R-:W-:-:S03]  /*26210*/  UMOV UR4, 0xffffffff ;  /* 0xffffffff00047882 */ /* 0x000fc60000000000 */
[----:B------:R-:W-:Y:S05]  /*26220*/  BRA.DIV UR4, `(.L_x_592) ;  /* 0x0000006e049c7947 */ /* 0x000fea000b800000 */
[----:B------:R-:W-:-:S13]  /*26230*/  ELECT P6, URZ, PT ;  /* 0x00000000003f782f */ /* 0x000fda00038c0000 */
.L_x_801:
[----:B------:R-:W-:Y:S05]  /*26240*/  @!P6 BRA `(.L_x_591) ;  /* 0x00000004007ce947 */ /* 0x000fea0003800000 */
[----:B--2---:R-:W2:Y:S01]  /*26250*/  LDL R0, [R1+0x48] ;  /* 0x0000480001007983 */ /* 0x004ea20000100800 */
[----:B------:R-:W-:-:S04]  /*26260*/  ISETP.NE.U32.AND P0, PT, R2, RZ, PT ;  /* 0x000000ff0200720c */ /* 0x000fc80003f05070 */
[----:B------:R-:W-:Y:S02]  /*26270*/  ISETP.NE.AND.EX P0, PT, R3, RZ, PT, P0 ;  /* 0x000000ff0300720c */ /* 0x000fe40003f05300 */
[----:B--2---:R-:W-:-:S11]  /*26280*/  IADD3 R0, R0, -0x1, RZ ;  /* 0xffffffff00007810 */ /* 0x004fd60007ffe0ff */
[----:B------:R-:W-:Y:S05]  /*26290*/  @!P0 BRA `(.L_x_593) ;  /* 0x0000000000448947 */ /* 0x000fea0003800000 */
[----:B0-----:R-:W0:Y:S01]  /*262a0*/  LDC R7, c[0x0][0x43c] ;  /* 0x00010f00ff077b82 */ /* 0x001e220000000800 */
[----:B------:R-:W-:Y:S01]  /*262b0*/  ULDC.64 UR4, c[0x0][0x428] ;  /* 0x00010a0000047ab9 */ /* 0x000fe20000000a00 */
[----:B0-----:R-:W-:-:S13]  /*262c0*/  ISETP.NE.AND P0, PT, R7, 0x1, PT ;  /* 0x000000010700780c */ /* 0x001fda0003f05270 */
[----:B-1----:R-:W0:Y:S02]  /*262d0*/  @P0 LDC.64 R4, c[0x0][0x440] ;  /* 0x00011000ff040b82 */ /* 0x002e240000000a00 */
        /* <DEDUP_REMOVED lines=13> */
.L_x_593:
[----:B--2---:R-:W2:Y:S01]  /*263b0*/  LDL R3, [R1+0x18] ;  /* 0x0000180001037983 */ /* 0x004ea20000100800 */
[----:B------:R-:W-:Y:S01]  /*263c0*/  IMAD R2, R19, 0x8, R18 ;  /* 0x0000000813027824 */ /* 0x000fe200078e0212 */
[----:B---3--:R-:W3:Y:S02]  /*263d0*/  S2R R8, SR_TID.X ;  /* 0x0000000000087919 */ /* 0x008ee40000002100 */
[----:B---3--:R-:W-:-:S04]  /*263e0*/  LOP3.LUT R8, R8, 0x7f, RZ, 0xc0, !PT ;  /* 0x0000007f08087812 */ /* 0x008fc800078ec0ff */
[----:B------:R-:W-:Y:S02]  /*263f0*/  ISETP.NE.AND P1, PT, R8, RZ, PT ;  /* 0x000000ff0800720c */ /* 0x000fe40003f25270 */
[----:B--2---:R-:W-:-:S04]  /*26400*/  SHF.L.U32 R3, R3, 0x1f, RZ ;  /* 0x0000001f03037819 */ /* 0x004fc800000006ff */
[----:B------:R-:W2:Y:S02]  /*26410*/  SYNCS.PHASECHK.TRANS64.TRYWAIT P0, [R2+URZ+0x29880], R3 ;  /* 0x02988003020075a7 */ /* 0x000ea4000800017f */
[----:B--2---:R-:W-:Y:S05]  /*26420*/  @!P0 BRA `(.L_x_594) ;  /* 0x0000006c003c8947 */ /* 0x004fea0003800000 */
.L_x_802:
[----:B------:R-:W-:Y:S05]  /*26430*/  @P1 BRA `(.L_x_595) ;  /* 0x00000000001c1947 */ /* 0x000fea0003800000 */
[----:B01----:R-:W0:Y:S02]  /*26440*/  S2R R4, SR_TID.X ;  /* 0x0000000000047919 */ /* 0x003e240000002100 */
[----:B0-----:R-:W-:Y:S02]  /*26450*/  LOP3.LUT R5, R4, 0x1f, RZ, 0xc0, !PT ;  /* 0x0000001f04057812 */ /* 0x001fe400078ec0ff */
[----:B------:R-:W-:Y:S02]  /*26460*/  MOV R4, 0x5000 ;  /* 0x0000500000047802 */ /* 0x000fe40000000f00 */
[----:B------:R-:W-:Y:S02]  /*26470*/  ISETP.NE.AND P0, PT, R5, RZ, PT ;  /* 0x000000ff0500720c */ /* 0x000fe40003f05270 */
[----:B------:R3:W-:Y:S11]  /*26480*/  SYNCS.ARRIVE.TRANS64 RZ, [R2+URZ+0x29870], R4 ;  /* 0x0298700402ff79a7 */ /* 0x0007f6000800003f */
[----:B---3--:R-:W-:Y:S05]  /*26490*/  @!P0 BRA `(.L_x_595) ;  /* 0x0000000000048947 */ /* 0x008fea0003800000 */
[----:B------:R-:W-:Y:S01]  /*264a0*/  BPT.TRAP 0x1 ;  /* 0x000000040000795c */ /* 0x000fe20000300000 */
.L_x_595:
[----:B------:R-:W3:Y:S01]  /*264b0*/  LDL R5, [R1+0x28] ;  /* 0x0000280001057983 */ /* 0x000ee20000100800 */
[----:B01----:R-:W-:Y:S01]  /*264c0*/  IMAD R4, R19, 0x5000, R18 ;  /* 0x0000500013047824 */ /* 0x003fe200078e0212 */
[----:B------:R-:W-:Y:S01]  /*264d0*/  R2UR UR9, R2 ;  /* 0x00000000020972ca */ /* 0x000fe200000e0000 */
[----:B------:R-:W-:Y:S01]  /*264e0*/  UIADD3 UR4, UP0, UR40, 0x470, URZ ;  /* 0x0000047028047890 */ /* 0x000fe2000ff1e03f */
[----:B------:R-:W-:Y:S01]  /*264f0*/  R2UR UR12, R16 ;  /* 0x00000000100c72ca */ /* 0x000fe200000e0000 */
[----:B------:R-:W-:Y:S01]  /*26500*/  UMOV UR6, 0x0 ;  /* 0x0000000000067882 */ /* 0x000fe20000000000 */
[----:B------:R-:W-:Y:S01]  /*26510*/  R2UR UR8, R4 ;  /* 0x00000000040872ca */ /* 0x000fe200000e0000 */
[----:B------:R-:W-:Y:S01]  /*26520*/  UIADD3.X UR5, URZ, UR41, URZ, UP0, !UPT ;  /* 0x000000293f057290 */ /* 0x000fe200087fe43f */
[----:B-----5:R-:W-:Y:S01]  /*26530*/  R2UR UR13, R17 ;  /* 0x00000000110d72ca */ /* 0x020fe200000e0000 */
[----:B------:R-:W-:Y:S01]  /*26540*/  UMOV UR7, 0x14f00000 ;  /* 0x14f0000000077882 */ /* 0x000fe20000000000 */
[----:B------:R-:W-:-:S05]  /*26550*/  UMOV UR10, URZ ;  /* 0x0000003f000a7c82 */ /* 0x000fca0008000000 */
[----:B------:R-:W-:-:S04]  /*26560*/  UIADD3 UR9, UR9, 0x29870, URZ ;  /* 0x0002987009097890 */ /* 0x000fc8000fffe03f */
[----:B------:R-:W-:Y:S01]  /*26570*/  UIADD3 UR8, UR8, 0xa400, URZ ;  /* 0x0000a40008087890 */ /* 0x000fe2000fffe03f */
[----:B---3--:R-:W-:-:S05]  /*26580*/  IMAD R0, R0, 0xa0, R5 ;  /* 0x000000a000007824 */ /* 0x008fca00078e0205 */
[----:B------:R-:W-:-:S13]  /*26590*/  R2UR UR11, R0 ;  /* 0x00000000000b72ca */ /* 0x000fda00000e0000 */
[----:B------:R0:W-:Y:S01]  /*265a0*/  UTMALDG.4D [UR8], [UR4], desc[UR6] ;  /* 0x00000608040075b4 */ /* 0x0001e20008019000 */
[----:B------:R-:W1:Y:S02]  /*265b0*/  SYNCS.PHASECHK.TRANS64.TRYWAIT P0, [R2+URZ+0x29840], R3 ;  /* 0x02984003020075a7 */ /* 0x000e64000800017f */
[----:B01----:R-:W-:Y:S05]  /*265c0*/  @!P0 BRA `(.L_x_596) ;  /* 0x0000006800e88947 */ /* 0x003fea0003800000 */
.L_x_803:
[----:B------:R-:W-:Y:S05]  /*265d0*/  @P1 BRA `(.L_x_597) ;  /* 0x00000000001c1947 */ /* 0x000fea0003800000 */
[----:B------:R-:W1:Y:S01]  /*265e0*/  S2R R4, SR_TID.X ;  /* 0x0000000000047919 */ /* 0x000e620000002100 */
[----:B0-2---:R-:W-:-:S04]  /*265f0*/  IMAD.MOV.U32 R3, RZ, RZ, 0x7800 ;  /* 0x00007800ff037424 */ /* 0x005fc800078e00ff */
[----:B------:R3:W-:Y:S01]  /*26600*/  SYNCS.ARRIVE.TRANS64 RZ, [R2+URZ+0x29830], R3 ;  /* 0x0298300302ff79a7 */ /* 0x0007e2000800003f */
[----:B-1----:R-:W-:-:S04]  /*26610*/  LOP3.LUT R4, R4, 0x1f, RZ, 0xc0, !PT ;  /* 0x0000001f04047812 */ /* 0x002fc800078ec0ff */
[----:B------:R-:W-:-:S13]  /*26620*/  ISETP.NE.AND P0, PT, R4, RZ, PT ;  /* 0x000000ff0400720c */ /* 0x000fda0003f05270 */
[----:B---3--:R-:W-:Y:S05]  /*26630*/  @!P0 BRA `(.L_x_597) ;  /* 0x0000000000048947 */ /* 0x008fea0003800000 */
[----:B------:R-:W-:Y:S01]  /*26640*/  BPT.TRAP 0x1 ;  /* 0x000000040000795c */ /* 0x000fe20000300000 */
.L_x_597:
[----:B0-2---:R-:W2:Y:S01]  /*26650*/  LDL.LU R3, [R1+0x10] ;  /* 0x0000100001037983 */ /* 0x005ea20000300800 */
[----:B------:R-:W-:Y:S01]  /*26660*/  R2UR UR11, R0 ;  /* 0x00000000000b72ca */ /* 0x000fe200000e0000 */
[----:B------:R-:W-:Y:S01]  /*26670*/  IMAD R0, R19, 0x7800, R18 ;  /* 0x0000780013007824 */ /* 0x000fe200078e0212 */
[----:B------:R-:W-:Y:S01]  /*26680*/  R2UR UR9, R2 ;  /* 0x00000000020972ca */ /* 0x000fe200000e0000 */
[----:B------:R-:W-:Y:S01]  /*26690*/  UIADD3 UR4, UP0, UR40, 0x370, URZ ;  /* 0x0000037028047890 */ /* 0x000fe2000ff1e03f */
[----:B------:R-:W-:Y:S01]  /*266a0*/  R2UR UR12, R16 ;  /* 0x00000000100c72ca */ /* 0x000fe200000e0000 */
[----:B------:R-:W-:Y:S01]  /*266b0*/  UMOV UR10, URZ ;  /* 0x0000003f000a7c82 */ /* 0x000fe20008000000 */
[----:B------:R-:W-:Y:S01]  /*266c0*/  R2UR UR8, R0 ;  /* 0x00000000000872ca */ /* 0x000fe200000e0000 */
[----:B------:R-:W-:Y:S01]  /*266d0*/  UIADD3.X UR5, URZ, UR41, URZ, UP0, !UPT ;  /* 0x000000293f057290 */ /* 0x000fe200087fe43f */
[----:B------:R-:W-:Y:S01]  /*266e0*/  R2UR UR13, R17 ;  /* 0x00000000110d72ca */ /* 0x000fe200000e0000 */
[----:B------:R-:W-:Y:S01]  /*266f0*/  UMOV UR6, 0x0 ;  /* 0x0000000000067882 */ /* 0x000fe20000000000 */
[----:B------:R-:W-:Y:S01]  /*26700*/  PLOP3.LUT P0, PT, PT, PT, PT, 0x80, 0x0 ;  /* 0x000000000000781c */ /* 0x000fe20003f0f070 */
[----:B------:R-:W-:Y:S01]  /*26710*/  UMOV UR7, 0x14f00000 ;  /* 0x14f0000000077882 */ /* 0x000fe20000000000 */
[----:B------:R-:W-:-:S03]  /*26720*/  UMOV UR17, 0x40 ;  /* 0x0000004000117882 */ /* 0x000fc60000000000 */
[----:B------:R-:W-:-:S04]  /*26730*/  UIADD3 UR9, UR9, 0x29830, URZ ;  /* 0x0002983009097890 */ /* 0x000fc8000fffe03f */
[----:B------:R-:W-:Y:S02]  /*26740*/  UIADD3 UR14, UR8, 0x1a400, URZ ;  /* 0x0001a400080e7890 */ /* 0x000fe4000fffe03f */
[----:B------:R-:W-:Y:S02]  /*26750*/  UIADD3 UR15, UR8, 0x1cc00, URZ ;  /* 0x0001cc00080f7890 */ /* 0x000fe4000fffe03f */
[----:B------:R-:W-:-:S03]  /*26760*/  UIADD3 UR16, UR8, 0x1f400, URZ ;  /* 0x0001f40008107890 */ /* 0x000fc6000fffe03f */
[----:B------:R-:W-:Y:S01]  /*26770*/  UMOV UR8, UR14 ;  /* 0x0000000e00087c82 */ /* 0x000fe20008000000 */
[----:B------:R-:W-:Y:S01]  /*26780*/  UMOV UR14, 0x80 ;  /* 0x00000080000e7882 */ /* 0x000fe20000000000 */
[----:B------:R0:W-:Y:S02]  /*26790*/  UTMALDG.4D [UR8], [UR4], desc[UR6] ;  /* 0x00000608040075b4 */ /* 0x0001e40008019000 */
[----:B0-----:R-:W-:Y:S01]  /*267a0*/  UMOV UR8, UR15 ;  /* 0x0000000f00087c82 */ /* 0x001fe20008000000 */
[----:B------:R-:W-:Y:S02]  /*267b0*/  UMOV UR10, UR17 ;  /* 0x00000011000a7c82 */ /* 0x000fe40008000000 */
[----:B------:R0:W-:Y:S02]  /*267c0*/  UTMALDG.4D [UR8], [UR4], desc[UR6] ;  /* 0x00000608040075b4 */ /* 0x0001e40008019000 */
[----:B0-----:R-:W-:Y:S01]  /*267d0*/  UMOV UR8, UR16 ;  /* 0x0000001000087c82 */ /* 0x001fe20008000000 */
[----:B------:R-:W-:-:S02]  /*267e0*/  UMOV UR10, UR14 ;  /* 0x0000000e000a7c82 */ /* 0x000fc40008000000 */
[----:B------:R4:W-:Y:S01]  /*267f0*/  UTMALDG.4D [UR8], [UR4], desc[UR6] ;  /* 0x00000608040075b4 */ /* 0x0009e20008019000 */
[----:B--2---:R-:W-:-:S04]  /*26800*/  LOP3.LUT R3, R3, 0xfffffffe, RZ, 0xc0, !PT ;  /* 0xfffffffe03037812 */ /* 0x004fc800078ec0ff */
[----:B------:R-:W-:-:S05]  /*26810*/  @P0 LOP3.LUT R3, R3, 0x1, RZ, 0xfc, !PT ;  /* 0x0000000103030812 */ /* 0x000fca00078efcff */
[----:B------:R4:W-:Y:S01]  /*26820*/  STL [R1+0x10], R3 ;  /* 0x0000100301007387 */ /* 0x0009e20000100800 */
[----:B------:R-:W-:Y:S01]  /*26830*/  NOP ;  /* 0x0000000000007918 */ /* 0x000fe20000000000 */
.L_x_591:
[----:B----4-:R-:W2:Y:S04]  /*26840*/  LDL.LU R3, [R1+0x44] ;  /* 0x0000440001037983 */ /* 0x010ea80000300800 */
[----:B------:R-:W4:Y:S04]  /*26850*/  LDL.LU R5, [R1+0x38] ;  /* 0x0000380001057983 */ /* 0x000f280000300800 */
[----:B01----:R-:W5:Y:S01]  /*26860*/  LDL.LU R4, [R1+0x4c] ;  /* 0x00004c0001047983 */ /* 0x003f620000300800 */
[----:B------:R-:W-:Y:S05]  /*26870*/  WARPSYNC.ALL ;  /* 0x0000000000007948 */ /* 0x000fea0003800000 */
[----:B------:R-:W-:Y:S01]  /*26880*/  ULDC.64 UR6, c[0x0][0xa00] ;  /* 0x0002800000067ab9 */ /* 0x000fe20000000a00 */
[----:B------:R-:W-:Y:S01]  /*26890*/  ULDC.64 UR4, c[0x0][0x298] ;  /* 0x0000a60000047ab9 */ /* 0x000fe20000000a00 */
[----:B------:R-:W-:Y:S01]  /*268a0*/  BAR.SYNC.DEFER_BLOCKING 0x8, 0x180 ;  /* 0x0206000000007b1d */ /* 0x000fe20000010000 */
[----:B------:R-:W-:Y:S01]  /*268b0*/  ISETP.NE.U32.AND P0, PT, RZ, UR6, PT ;  /* 0x00000006ff007c0c */ /* 0x000fe2000bf05070 */
[----:B------:R-:W-:-:S03]  /*268c0*/  VIADD R2, R18, 0x14400 ;  /* 0x0001440012027836 */ /* 0x000fc60000000000 */
[----:B------:R-:W-:Y:S01]  /*268d0*/  ISETP.NE.AND.EX P0, PT, RZ, UR7, PT, P0 ;  /* 0x00000007ff007c0c */ /* 0x000fe2000bf05300 */
[----:B------:R-:W-:Y:S01]  /*268e0*/  BSSY B6, `(.L_x_598) ;  /* 0x000001e000067945 */ /* 0x000fe20003800000 */
[----:B------:R-:W-:Y:S02]  /*268f0*/  LOP3.LUT P1, RZ, R2, 0x1bf, RZ, 0xc0, !PT ;  /* 0x000001bf02ff7812 */ /* 0x000fe4000782c0ff */
[----:B--2---:R-:W-:Y:S02]  /*26900*/  SHF.R.S32.HI R0, RZ, 0x1f, R3 ;  /* 0x0000001fff007819 */ /* 0x004fe40000011403 */
[----:B----4-:R-:W-:-:S03]  /*26910*/  SEL R5, R5, RZ, !P0 ;  /* 0x000000ff05057207 */ /* 0x010fc60004000000 */
[----:B------:R-:W-:Y:S01]  /*26920*/  IMAD R0, R0, UR4, RZ ;  /* 0x0000000400007c24 */ /* 0x000fe2000f8e02ff */
[----:B-----5:R-:W-:-:S03]  /*26930*/  SEL R4, R4, RZ, !P0 ;  /* 0x000000ff04047207 */ /* 0x020fc60004000000 */
[C---:B------:R-:W-:Y:S02]  /*26940*/  IMAD R0, R3.reuse, UR5, R0 ;  /* 0x0000000503007c24 */ /* 0x040fe4000f8e0200 */
[----:B------:R-:W-:-:S04]  /*26950*/  IMAD.WIDE.U32 R2, R3, UR4, RZ ;  /* 0x0000000403027c25 */ /* 0x000fc8000f8e00ff */
[----:B------:R-:W-:Y:S01]  /*26960*/  IMAD.IADD R0, R3, 0x1, R0 ;  /* 0x0000000103007824 */ /* 0x000fe200078e0200 */
[----:B------:R0:W-:Y:S04]  /*26970*/  STL.64 [R1+0x50], R2 ;  /* 0x0000500201007387 */ /* 0x0001e80000100a00 */
[----:B------:R0:W-:Y:S04]  /*26980*/  STL [R1+0x38], R5 ;  /* 0x0000380501007387 */ /* 0x0001e80000100800 */
[----:B------:R0:W-:Y:S04]  /*26990*/  STL [R1+0x44], R4 ;  /* 0x0000440401007387 */ /* 0x0001e80000100800 */
[----:B------:R0:W-:Y:S01]  /*269a0*/  STL [R1+0x3c], R0 ;  /* 0x00003c0001007387 */ /* 0x0001e20000100800 */
[----:B------:R-:W-:Y:S05]  /*269b0*/  @!P1 BRA `(.L_x_599) ;  /* 0x0000000000409947 */ /* 0x000fea0003800000 */
[----:B0-----:R-:W-:Y:S01]  /*269c0*/  MOV R2, 0x0 ;  /* 0x0000000000027802 */ /* 0x001fe20000000f00 */
[----:B------:R-:W-:Y:S01]  /*269d0*/  ULDC.64 UR4, c[0x4][0xa0] ;  /* 0x0100280000047ab9 */ /* 0x000fe20000000a00 */
[----:B------:R-:W-:Y:S01]  /*269e0*/  ULDC.64 UR6, c[0x4][0xa8] ;  /* 0x01002a0000067ab9 */ /* 0x000fe20000000a00 */
[----:B------:R-:W-:Y:S01]  /*269f0*/  ULDC.64 UR8, c[0x4][0x28] ;  /* 0x01000a0000087ab9 */ /* 0x000fe20000000a00 */
[----:B------:R-:W-:Y:S01]  /*26a00*/  IMAD.U32 R4, RZ, RZ, UR4 ;  /* 0x00000004ff047e24 */ /* 0x000fe2000f8e00ff */
[----:B------:R-:W-:Y:S01]  /*26a10*/  MOV R5, UR5 ;  /* 0x0000000500057c02 */ /* 0x000fe20008000f00 */
[----:B------:R-:W0:Y:S01]  /*26a20*/  LDC.64 R2, c[0x4][R2] ;  /* 0x0100000002027b82 */ /* 0x000e220000000a00 */
[----:B------:R-:W-:Y:S01]  /*26a30*/  IMAD.U32 R6, RZ, RZ, UR6 ;  /* 0x00000006ff067e24 */ /* 0x000fe2000f8e00ff */
[----:B---3--:R-:W-:Y:S01]  /*26a40*/  MOV R8, 0x70 ;  /* 0x0000007000087802 */ /* 0x008fe20000000f00 */
[----:B------:R-:W-:Y:S02]  /*26a50*/  IMAD.U32 R7, RZ, RZ, UR7 ;  /* 0x00000007ff077e24 */ /* 0x000fe4000f8e00ff */
[----:B------:R-:W-:-:S02]  /*26a60*/  IMAD.U32 R10, RZ, RZ, UR8 ;  /* 0x00000008ff0a7e24 */ /* 0x000fc4000f8e00ff */
[----:B------:R-:W-:Y:S02]  /*26a70*/  IMAD.U32 R11, RZ, RZ, UR9 ;  /* 0x00000009ff0b7e24 */ /* 0x000fe4000f8e00ff */
[----:B------:R-:W-:Y:S02]  /*26a80*/  IMAD.MOV.U32 R12, RZ, RZ, 0x1 ;  /* 0x00000001ff0c7424 */ /* 0x000fe400078e00ff */
[----:B------:R-:W-:-:S07]  /*26a90*/  IMAD.MOV.U32 R13, RZ, RZ, RZ ;  /* 0x000000ffff0d7224 */ /* 0x000fce00078e00ff */
[----:B------:R-:W-:-:S07]  /*26aa0*/  LEPC R20, `(.L_x_599) ;  /* 0x000000001014794e */ /* 0x000fce0000000000 */
[----:B0-----:R-:W-:Y:S05]  /*26ab0*/  CALL.ABS.NOINC R2 ;  /* 0x0000000002007343 */ /* 0x001fea0003c00000 */
.L_x_599:
[----:B------:R-:W-:Y:S05]  /*26ac0*/  BSYNC B6 ;  /* 0x0000000000067941 */ /* 0x000fea0003800000 */
.L_x_598:
[----:B0-----:R-:W2:Y:S01]  /*26ad0*/  LDL.LU R0, [R1+0x44] ;  /* 0x0000440001007983 */ /* 0x001ea20000300800 */
[----:B---3--:R-:W0:Y:S01]  /*26ae0*/  LDC R8, c[0x0][0x448] ;  /* 0x00011200ff087b82 */ /* 0x008e220000000800 */
[----:B------:R-:W-:Y:S01]  /*26af0*/  ULDC.64 UR4, c[0x0][0x2d8] ;  /* 0x0000b60000047ab9 */ /* 0x000fe20000000a00 */
[----:B------:R-:W-:Y:S01]  /*26b00*/  ULDC.64 UR6, c[0x0][0x280] ;  /* 0x0000a00000067ab9 */ /* 0x000fe20000000a00 */
[----:B------:R-:W3:Y:S04]  /*26b10*/  LDL.LU R4, [R1+0x3c] ;  /* 0x00003c0001047983 */ /* 0x000ee80000300800 */
[----:B------:R-:W3:Y:S04]  /*26b20*/  LDL.LU.64 R2, [R1+0x50] ;  /* 0x0000500001027983 */ /* 0x000ee80000300a00 */
[----:B------:R-:W4:Y:S04]  /*26b30*/  LDL.LU R6, [R1+0x38] ;  /* 0x0000380001067983 */ /* 0x000f280000300800 */
[----:B------:R-:W4:Y:S01]  /*26b40*/  LDL.LU R5, [R1+0x4] ;  /* 0x0000040001057983 */ /* 0x000f220000300800 */
[----:B0-----:R-:W-:Y:S01]  /*26b50*/  ISETP.NE.AND P0, PT, R8, 0x1, PT ;  /* 0x000000010800780c */ /* 0x001fe20003f05270 */
[----:B------:R-:W0:-:S12]  /*26b60*/  S2R R9, SR_TID.X ;  /* 0x0000000000097919 */ /* 0x000e180000002100 */
[----:B------:R-:W1:Y:S01]  /*26b70*/  @P0 LDC R7, c[0x0][0x450] ;  /* 0x00011400ff070b82 */ /* 0x000e620000000800 */
[----:B0-----:R-:W-:-:S05]  /*26b80*/  IMAD.SHL.U32 R9, R9, 0x10, RZ ;  /* 0x0000001009097824 */ /* 0x001fca00078e00ff */
[----:B------:R-:W-:-:S04]  /*26b90*/  LOP3.LUT R9, R9, 0x30, RZ, 0xc0, !PT ;  /* 0x0000003009097812 */ /* 0x000fc800078ec0ff */
[C---:B------:R-:W-:Y:S02]  /*26ba0*/  LOP3.LUT R11, R9.reuse, 0x40, RZ, 0xfc, !PT ;  /* 0x00000040090b7812 */ /* 0x040fe400078efcff */
[----:B------:R-:W-:Y:S01]  /*26bb0*/  LOP3.LUT R9, R9, 0x80, RZ, 0xfc, !PT ;  /* 0x0000008009097812 */ /* 0x000fe200078efcff */
[----:B---3--:R-:W-:Y:S02]  /*26bc0*/  IMAD.MOV.U32 R3, RZ, RZ, R4 ;  /* 0x000000ffff037224 */ /* 0x008fe400078e0004 */
[----:B------:R-:W0:Y:S01]  /*26bd0*/  S2R R4, SR_TID.X ;  /* 0x0000000000047919 */ /* 0x000e220000002100 */
[----:B------:R-:W-:-:S04]  /*26be0*/  IMAD.WIDE.U32 R2, R16, UR4, R2 ;  /* 0x0000000410027c25 */ /* 0x000fc8000f8e0002 */
[----:B------:R-:W-:Y:S01]  /*26bf0*/  IMAD R3, R16, UR5, R3 ;  /* 0x0000000510037c24 */ /* 0x000fe2000f8e0203 */
[----:B------:R-:W-:Y:S02]  /*26c00*/  ULDC.64 UR4, c[0x0][0x2e0] ;  /* 0x0000b80000047ab9 */ /* 0x000fe40000000a00 */
[----:B--2---:R-:W-:Y:S02]  /*26c10*/  IMAD R0, R0, UR4, RZ ;  /* 0x0000000400007c24 */ /* 0x004fe4000f8e02ff */
[----:B----4-:R-:W-:-:S04]  /*26c20*/  IMAD.WIDE.U32 R2, R6, UR4, R2 ;  /* 0x0000000406027c25 */ /* 0x010fc8000f8e0002 */
[----:B------:R-:W-:Y:S01]  /*26c30*/  IMAD R0, R6, UR5, R0 ;  /* 0x0000000506007c24 */ /* 0x000fe2000f8e0200 */
[----:B------:R-:W-:Y:S01]  /*26c40*/  ULDC.64 UR4, c[0x0][0x2d0] ;  /* 0x0000b40000047ab9 */ /* 0x000fe20000000a00 */
[C---:B0-----:R-:W-:Y:S02]  /*26c50*/  LOP3.LUT R6, R4.reuse, 0x7f, RZ, 0xc0, !PT ;  /* 0x0000007f04067812 */ /* 0x041fe400078ec0ff */
[----:B------:R-:W-:Y:S02]  /*26c60*/  SHF.L.U32 R4, R4, 0x5, RZ ;  /* 0x0000000504047819 */ /* 0x000fe400000006ff */
[----:B------:R-:W-:-:S04]  /*26c70*/  SHF.R.U32.HI R6, RZ, 0x2, R6 ;  /* 0x00000002ff067819 */ /* 0x000fc80000011606 */
[----:B------:R-:W-:Y:S02]  /*26c80*/  LOP3.LUT R4, R6, 0x60, R4, 0xf8, !PT ;  /* 0x0000006006047812 */ /* 0x000fe400078ef804 */
[----:B------:R-:W0:Y:S01]  /*26c90*/  @P0 LDC R6, c[0x0][0x44c] ;  /* 0x00011300ff060b82 */ /* 0x000e220000000800 */
[----:B------:R-:W-:-:S05]  /*26ca0*/  IMAD.SHL.U32 R5, R5, 0x80, RZ ;  /* 0x0000008005057824 */ /* 0x000fca00078e00ff */
[----:B------:R-:W-:Y:S01]  /*26cb0*/  LOP3.LUT R4, R4, R5, RZ, 0xfc, !PT ;  /* 0x0000000504047212 */ /* 0x000fe200078efcff */
[----:B------:R-:W-:-:S04]  /*26cc0*/  IMAD.IADD R3, R3, 0x1, R0 ;  /* 0x0000000103037824 */ /* 0x000fc800078e0200 */
[----:B------:R-:W-:Y:S02]  /*26cd0*/  IMAD.MOV.U32 R0, RZ, RZ, R4 ;  /* 0x000000ffff007224 */ /* 0x000fe400078e0004 */
[----:B0-----:R-:W-:-:S05]  /*26ce0*/  @P0 IMAD.HI.U32 R6, R4, R6, RZ ;  /* 0x0000000604060227 */ /* 0x001fca00078e00ff */
[----:B-1----:R-:W-:-:S05]  /*26cf0*/  @P0 SHF.R.U32.HI R0, RZ, R7, R6 ;  /* 0x00000007ff000219 */ /* 0x002fca0000011606 */
[----:B------:R-:W-:-:S04]  /*26d00*/  IMAD.MOV R6, RZ, RZ, -R0 ;  /* 0x000000ffff067224 */ /* 0x000fc800078e0a00 */
[----:B------:R-:W-:Y:S01]  /*26d10*/  IMAD R4, R8, R6, R4 ;  /* 0x0000000608047224 */ /* 0x000fe200078e0204 */
[----:B------:R-:W-:Y:S01]  /*26d20*/  SHF.R.S32.HI R6, RZ, 0x1f, R0 ;  /* 0x0000001fff067819 */ /* 0x000fe20000011400 */
[----:B------:R-:W-:-:S04]  /*26d30*/  IMAD.WIDE.U32 R2, R0, UR4, R2 ;  /* 0x0000000400027c25 */ /* 0x000fc8000f8e0002 */
[----:B------:R-:W-:-:S04]  /*26d40*/  IMAD R6, R6, UR4, RZ ;  /* 0x0000000406067c24 */ /* 0x000fc8000f8e02ff */
[----:B------:R-:W-:Y:S01]  /*26d50*/  IMAD R0, R0, UR5, R6 ;  /* 0x0000000500007c24 */ /* 0x000fe2000f8e0206 */
[----:B------:R-:W-:-:S03]  /*26d60*/  ULDC.64 UR4, c[0x0][0x2c8] ;  /* 0x0000b20000047ab9 */ /* 0x000fc60000000a00 */
[----:B------:R-:W-:Y:S01]  /*26d70*/  IMAD.IADD R3, R3, 0x1, R0 ;  /* 0x0000000103037824 */ /* 0x000fe200078e0200 */
[----:B------:R-:W-:Y:S01]  /*26d80*/  SHF.R.S32.HI R0, RZ, 0x1f, R4 ;  /* 0x0000001fff007819 */ /* 0x000fe20000011404 */
[----:B------:R-:W-:-:S04]  /*26d90*/  IMAD.WIDE.U32 R2, R4, UR4, R2 ;  /* 0x0000000404027c25 */ /* 0x000fc8000f8e0002 */
[----:B------:R-:W-:Y:S01]  /*26da0*/  IMAD R0, R0, UR4, RZ ;  /* 0x0000000400007c24 */ /* 0x000fe2000f8e02ff */
[----:B------:R-:W-:Y:S02]  /*26db0*/  ULDC UR4, c[0x0][0x2b8] ;  /* 0x0000ae0000047ab9 */ /* 0x000fe40000000800 */
[----:B------:R-:W-:Y:S02]  /*26dc0*/  ISETP.GE.AND P2, PT, R9, UR4, PT ;  /* 0x0000000409007c0c */ /* 0x000fe4000bf46270 */
[----:B------:R0:W5:Y:S01]  /*26dd0*/  LDL R9, [R1+0x40] ;  /* 0x0000400001097983 */ /* 0x0001620000100800 */
[----:B------:R-:W1:Y:S01]  /*26de0*/  S2R R7, SR_TID.X ;  /* 0x0000000000077919 */ /* 0x000e620000002100 */
[----:B------:R-:W-:Y:S01]  /*26df0*/  IMAD R0, R4, UR5, R0 ;  /* 0x0000000504007c24 */ /* 0x000fe2000f8e0200 */
[----:B------:R-:W-:Y:S02]  /*26e00*/  IADD3 R4, P3, R2, UR6, RZ ;  /* 0x0000000602047c10 */ /* 0x000fe4000ff7e0ff */
[----:B------:R-:W-:-:S02]  /*26e10*/  ISETP.GE.AND P1, PT, R11, UR4, PT ;  /* 0x000000040b007c0c */ /* 0x000fc4000bf26270 */
[----:B------:R-:W-:Y:S02]  /*26e20*/  IADD3.X R3, R3, UR7, R0, P3, !PT ;  /* 0x0000000703037c10 */ /* 0x000fe40009ffe400 */
[----:B-1----:R-:W-:-:S04]  /*26e30*/  SHF.L.U32 R10, R7, 0x4, RZ ;  /* 0x00000004070a7819 */ /* 0x002fc800000006ff */
[----:B------:R-:W-:-:S04]  /*26e40*/  LOP3.LUT R10, R10, 0x30, RZ, 0xc0, !PT ;  /* 0x000000300a0a7812 */ /* 0x000fc800078ec0ff */
[----:B------:R-:W-:Y:S01]  /*26e50*/  ISETP.GE.AND P0, PT, R10, UR4, PT ;  /* 0x000000040a007c0c */ /* 0x000fe2000bf06270 */
[----:B------:R-:W-:-:S03]  /*26e60*/  UMOV UR4, 0xffffffff ;  /* 0xffffffff00047882 */ /* 0x000fc60000000000 */
[----:B0-----:R-:W-:Y:S09]  /*26e70*/  BRA.DIV UR4, `(.L_x_600) ;  /* 0x0000006204d07947 */ /* 0x001ff2000b800000 */
[----:B------:R-:W0:Y:S02]  /*26e80*/  S2R R6, SR_TID.X ;  /* 0x0000000000067919 */ /* 0x000e240000002100 */
[----:B0-----:R-:W-:Y:S02]  /*26e90*/  LOP3.LUT R7, R6, 0x7f, RZ, 0xc0, !PT ;  /* 0x0000007f06077812 */ /* 0x001fe400078ec0ff */
[----:B------:R-:W2:Y:S02]  /*26ea0*/  LDL.LU R6, [R1+0x58] ;  /* 0x0000580001067983 */ /* 0x000ea40000300800 */
[----:B------:R-:W-:Y:S02]  /*26eb0*/  SHF.R.U32.HI R11, RZ, 0x2, R7 ;  /* 0x00000002ff0b7819 */ /* 0x000fe40000011607 */
[----:B------:R-:W0:Y:S03]  /*26ec0*/  SHFL.IDX PT, R7, R4, RZ, 0x1c1f ;  /* 0x001c1fff04077589 */ /* 0x000e2600000e0000 */
[----:B------:R-:W-:-:S04]  /*26ed0*/  IMAD.IADD R0, R11, 0x1, R5 ;  /* 0x000000010b007824 */ /* 0x000fc800078e0205 */
[----:B------:R-:W-:Y:S02]  /*26ee0*/  VIADD R5, R0, 0x20 ;  /* 0x0000002000057836 */ /* 0x000fe40000000000 */
[----:B--2---:R-:W-:Y:S02]  /*26ef0*/  IMAD R2, R6, R8, RZ ;  /* 0x0000000806027224 */ /* 0x004fe400078e02ff */
[----:B------:R-:W1:Y:S03]  /*26f00*/  SHFL.IDX PT, R6, R3, RZ, 0x1c1f ;  /* 0x001c1fff03067589 */ /* 0x000e6600000e0000 */
[----:B------:R-:W-:-:S13]  /*26f10*/  ISETP.GE.AND P4, PT, R0, R2, PT ;  /* 0x000000020000720c */ /* 0x000fda0003f86270 */
[----:B0-----:R-:W-:-:S05]  /*26f20*/  @!P4 IADD3 R7, P3, R10, R7, RZ ;  /* 0x000000070a07c210 */ /* 0x001fca0007f7e0ff */
[----:B-1----:R-:W-:Y:S01]  /*26f30*/  @!P4 IMAD.X R6, RZ, RZ, R6, P3 ;  /* 0x000000ffff06c224 */ /* 0x002fe200018e0606 */
[----:B------:R-:W-:Y:S02]  /*26f40*/  ISETP.GE.AND P3, PT, R5, R2, PT ;  /* 0x000000020500720c */ /* 0x000fe40003f66270 */
[----:B------:R-:W0:Y:S02]  /*26f50*/  SHFL.IDX PT, R5, R4, 0x1, 0x1c1f ;  /* 0x003c1f0004057f89 */ /* 0x000e2400000e0000 */
[----:B------:R-:W-:-:S04]  /*26f60*/  @!P4 LOP3.LUT R7, R7, R6, RZ, 0x3c, !PT ;  /* 0x000000060707c212 */ /* 0x000fc800078e3cff */
[----:B------:R-:W-:-:S04]  /*26f70*/  @!P4 LOP3.LUT R6, R7, R6, RZ, 0x3c, !PT ;  /* 0x000000060706c212 */ /* 0x000fc800078e3cff */
[----:B------:R-:W-:-:S05]  /*26f80*/  @!P4 LOP3.LUT R7, R7, R6, RZ, 0x3c, !PT ;  /* 0x000000060707c212 */ /* 0x000fca00078e3cff */
[----:B-----5:R-:W-:Y:S04]  /*26f90*/  @!P4 LDGSTS.E.BYPASS.LTC128B.128 [R9+0x14400], desc[UR54][R6.64], !P0 ;  /* 0x144000000609cfae */ /* 0x020fe8000c101d76 */
[----:B------:R-:W-:Y:S04]  /*26fa0*/  @!P4 LDGSTS.E.BYPASS.LTC128B.128 [R9+0x16400], desc[UR54][R6.64+0x40], !P1 ;  /* 0x164000400609cfae */ /* 0x000fe8000c901d76 */
[----:B------:R1:W-:Y:S01]  /*26fb0*/  @!P4 LDGSTS.E.BYPASS.LTC128B.128 [R9+0x18400], desc[UR54][R6.64+0x80], !P2 ;  /* 0x184000800609cfae */ /* 0x0003e2000d101d76 */
[----:B0-----:R-:W-:-:S03]  /*26fc0*/  @!P3 IADD3 R5, P4, R10, R5, RZ ;  /* 0x000000050a05b210 */ /* 0x001fc60007f9e0ff */
[----:B-1----:R-:W0:Y:S02]  /*26fd0*/  SHFL.IDX PT, R6, R3, 0x1, 0x1c1f ;  /* 0x003c1f0003067f89 */ /* 0x002e2400000e0000 */
[----:B0-----:R-:W-:-:S05]  /*26fe0*/  @!P3 IADD3.X R6, RZ, R6, RZ, P4, !PT ;  /* 0x00000006ff06b210 */ /* 0x001fca00027fe4ff */
[----:B------:R-:W-:Y:S02]  /*26ff0*/  @!P3 IMAD.MOV.U32 R7, RZ, RZ, R6 ;  /* 0x000000ffff07b224 */ /* 0x000fe400078e0006 */
[----:B------:R-:W-:Y:S02]  /*27000*/  @!P3 IMAD.MOV.U32 R6, RZ, RZ, R5 ;  /* 0x000000ffff06b224 */ /* 0x000fe400078e0005 */
[----:B------:R-:W-:-:S03]  /*27010*/  VIADD R5, R0, 0x40 ;  /* 0x0000004000057836 */ /* 0x000fc60000000000 */
[----:B------:R-:W-:Y:S04]  /*27020*/  @!P3 LDGSTS.E.BYPASS.LTC128B.128 [R9+0x14c00], desc[UR54][R6.64], !P0 ;  /* 0x14c000000609bfae */ /* 0x000fe8000c101d76 */
[----:B------:R-:W-:Y:S04]  /*27030*/  @!P3 LDGSTS.E.BYPASS.LTC128B.128 [R9+0x16c00], desc[UR54][R6.64+0x40], !P1 ;  /* 0x16c000400609bfae */ /* 0x000fe8000c901d76 */
[----:B------:R0:W-:Y:S01]  /*27040*/  @!P3 LDGSTS.E.BYPASS.LTC128B.128 [R9+0x18c00], desc[UR54][R6.64+0x80], !P2 ;  /* 0x18c000800609bfae */ /* 0x0001e2000d101d76 */
[----:B------:R-:W-:-:S03]  /*27050*/  ISETP.GE.AND P3, PT, R5, R2, PT ;  /* 0x000000020500720c */ /* 0x000fc60003f66270 */
[----:B------:R-:W1:Y:S04]  /*27060*/  SHFL.IDX PT, R5, R4, 0x2, 0x1c1f ;  /* 0x005c1f0004057f89 */ /* 0x000e6800000e0000 */
[----:B0-----:R-:W0:Y:S06]  /*27070*/  SHFL.IDX PT, R6, R3, 0x2, 0x1c1f ;  /* 0x005c1f0003067f89 */ /* 0x001e2c00000e0000 */
[----:B-1----:R-:W-:-:S05]  /*27080*/  @!P3 IADD3 R5, P4, R10, R5, RZ ;  /* 0x000000050a05b210 */ /* 0x002fca0007f9e0ff */
[----:B0-----:R-:W-:-:S05]  /*27090*/  @!P3 IMAD.X R6, RZ, RZ, R6, P4 ;  /* 0x000000ffff06b224 */ /* 0x001fca00020e0606 */
[----:B------:R-:W-:Y:S01]  /*270a0*/  @!P3 MOV R7, R6 ;  /* 0x000000060007b202 */ /* 0x000fe20000000f00 */
[----:B------:R-:W-:Y:S02]  /*270b0*/  @!P3 IMAD.MOV.U32 R6, RZ, RZ, R5 ;  /* 0x000000ffff06b224 */ /* 0x000fe400078e0005 */
[----:B------:R1:W2:Y:S04]  /*270c0*/  SHFL.IDX PT, R5, R3, 0x3, 0x1c1f ;  /* 0x007c1f0003057f89 */ /* 0x0002a800000e0000 */
[----:B------:R1:W-:Y:S04]  /*270d0*/  @!P3 LDGSTS.E.BYPASS.LTC128B.128 [R9+0x15400], desc[UR54][R6.64], !P0 ;  /* 0x154000000609bfae */ /* 0x0003e8000c101d76 */
[----:B------:R1:W-:Y:S04]  /*270e0*/  @!P3 LDGSTS.E.BYPASS.LTC128B.128 [R9+0x17400], desc[UR54][R6.64+0x40], !P1 ;  /* 0x174000400609bfae */ /* 0x0003e8000c901d76 */
[----:B------:R1:W-:Y:S04]  /*270f0*/  @!P3 LDGSTS.E.BYPASS.LTC128B.128 [R9+0x19400], desc[UR54][R6.64+0x80], !P2 ;  /* 0x194000800609bfae */ /* 0x0003e8000d101d76 */
[----:B------:R1:W3:Y:S02]  /*27100*/  SHFL.IDX PT, R3, R4, 0x3, 0x1c1f ;  /* 0x007c1f0004037f89 */ /* 0x0002e400000e0000 */
.L_x_812:
[----:B------:R-:W-:Y:S01]  /*27110*/  VIADD R0, R0, 0x60 ;  /* 0x0000006000007836 */ /* 0x000fe20000000000 */
[----:B------:R-:W-:Y:S04]  /*27120*/  BSSY B0, `(.L_x_601) ;  /* 0x000000b000007945 */ /* 0x000fe80003800000 */
[----:B------:R-:W-:-:S13]  /*27130*/  ISETP.GE.AND P3, PT, R0, R2, PT ;  /* 0x000000020000720c */ /* 0x000fda0003f66270 */
[----:B------:R-:W-:Y:S05]  /*27140*/  @P3 BRA `(.L_x_602) ;  /* 0x0000000000203947 */ /* 0x000fea0003800000 */
[----:B---3--:R-:W-:-:S05]  /*27150*/  IADD3 R2, P3, R10, R3, RZ ;  /* 0x000000030a027210 */ /* 0x008fca0007f7e0ff */
[----:B-12---:R-:W-:-:S05]  /*27160*/  IMAD.X R3, RZ, RZ, R5, P3 ;  /* 0x000000ffff037224 */ /* 0x006fca00018e0605 */
[----:B------:R-:W-:Y:S01]  /*27170*/  @!PT LDS RZ, [RZ] ;  /* 0x00000000fffff984 */ /* 0x000fe20000000800 */
[----:B------:R-:W-:Y:S01]  /*27180*/  @!PT LDS RZ, [RZ] ;  /* 0x00000000fffff984 */ /* 0x000fe20000000800 */
[----:B------:R-:W-:Y:S01]  /*27190*/  @!PT LDS RZ, [RZ] ;  /* 0x00000000fffff984 */ /* 0x000fe20000000800 */
[----:B------:R4:W-:Y:S04]  /*271a0*/  LDGSTS.E.BYPASS.LTC128B.128 [R9+0x15c00], desc[UR54][R2.64], !P0 ;  /* 0x15c0000002097fae */ /* 0x0009e8000c101d76 */
[----:B------:R4:W-:Y:S04]  /*271b0*/  LDGSTS.E.BYPASS.LTC128B.128 [R9+0x17c00], desc[UR54][R2.64+0x40], !P1 ;  /* 0x17c0004002097fae */ /* 0x0009e8000c901d76 */
[----:B------:R4:W-:Y:S02]  /*271c0*/  LDGSTS.E.BYPASS.LTC128B.128 [R9+0x19c00], desc[UR54][R2.64+0x80], !P2 ;  /* 0x19c0008002097fae */ /* 0x0009e4000d101d76 */
.L_x_602:
[----:B------:R-:W-:Y:S05]  /*271d0*/  BSYNC B0 ;  /* 0x0000000000007941 */ /* 0x000fea0003800000 */
.L_x_601:
[----:B------:R-:W-:Y:S01]  /*271e0*/  NOP ;  /* 0x0000000000007918 */ /* 0x000fe20000000000 */
[----:B------:R-:W-:-:S13]  /*271f0*/  PLOP3.LUT P0, PT, PT, PT, PT, 0x80, 0x0 ;  /* 0x000000000000781c */ /* 0x000fda0003f0f070 */
.L_x_603:
[----:B------:R-:W-:Y:S02]  /*27200*/  PLOP3.LUT P1, PT, P1, P0, PT, 0xa2, 0x0 ;  /* 0x000000000000781c */ /* 0x000fe40000f21472 */
[----:B------:R-:W-:-:S08]  /*27210*/  @P0 R2UR P1, UR4, R18 ;  /* 0x00000000120402ca */ /* 0x000fd00000020000 */
[----:B------:R-:W-:-:S05]  /*27220*/  @P0 PLOP3.LUT P0, PT, P1, PT, PT, 0x80, 0x0 ;  /* 0x000000000000081c */ /* 0x000fca0000f0f070 */
[----:B------:R-:W-:Y:S01]  /*27230*/  @!P1 SYNCS.ARRIVE.TRANS64.RED.A0T1 RZ, [UR4+0x29800], RZ ;  /* 0x029800ffffff99a7 */ /* 0x000fe20008200404 */
[----:B------:R-:W-:Y:S07]  /*27240*/  @!P1 ARRIVES.LDGSTSBAR.64.TRANSCNT [UR4+0x29800] ;  /* 0x02980000ff0099b0 */ /* 0x000fee0008000a84 */
[----:B------:R-:W-:Y:S05]  /*27250*/  @P0 BRA.U.ANY `(.L_x_603) ;  /* 0xfffffffd00e80947 */ /* 0x000fea000393ffff */
[----:B----4-:R-:W4:Y:S02]  /*27260*/  LDL.LU R2, [R1+0x5c] ;  /* 0x00005c0001027983 */ /* 0x010f240000300800 */
[----:B----4-:R-:W-:-:S05]  /*27270*/  VIADD R2, R2, 0x1 ;  /* 0x0000000102027836 */ /* 0x010fca0000000000 */
[----:B------:R4:W-:Y:S01]  /*27280*/  STL [R1+0x5c], R2 ;  /* 0x00005c0201007387 */ /* 0x0009e20000100800 */
[----:B------:R-:W-:-:S04]  /*27290*/  LEA.HI R0, R2, R2, RZ, 0x1 ;  /* 0x0000000202007211 */ /* 0x000fc800078f08ff */
[----:B------:R-:W-:-:S04]  /*272a0*/  LOP3.LUT R0, R0, 0xfffffffe, RZ, 0xc0, !PT ;  /* 0xfffffffe00007812 */ /* 0x000fc800078ec0ff */
[----:B------:R-:W-:-:S04]  /*272b0*/  IADD3 R0, R2, -R0, RZ ;  /* 0x8000000002007210 */ /* 0x000fc80007ffe0ff */
[----:B------:R-:W-:Y:S01]  /*272c0*/  SHF.L.U32 R0, R0, 0x1f, RZ ;  /* 0x0000001f00007819 */ /* 0x000fe200000006ff */
[----:B------:R-:W-:Y:S01]  /*272d0*/  NOP ;  /* 0x0000000000007918 */ /* 0x000fe20000000000 */
[----:B------:R4:W-:Y:S01]  /*272e0*/  SYNCS.ARRIVE.TRANS64.A1T0 RZ, [R18+URZ+0x29800], RZ ;  /* 0x029800ff12ff79a7 */ /* 0x0009e2000810003f */
[----:B------:R-:W-:Y:S01]  /*272f0*/  BSSY B0, `(.L_x_604) ;  /* 0x0000003000007945 */ /* 0x000fe20003800000 */
[----:B------:R-:W5:Y:S03]  /*27300*/  SYNCS.PHASECHK.TRANS64.TRYWAIT P0, [R18+URZ+0x29820], R0 ;  /* 0x02982000120075a7 */ /* 0x000f66000800017f */
[----:B----45:R-:W-:Y:S05]  /*27310*/  @!P0 BRA `(.L_x_605) ;  /* 0x0000006400148947 */ /* 0x030fea0003800000 */
.L_x_813:
[----:B------:R-:W-:Y:S05]  /*27320*/  BSYNC B0 ;  /* 0x0000000000007941 */ /* 0x000fea0003800000 */
.L_x_604:
[----:B------:R-:W5:Y:S04]  /*27330*/  LDL.LU R2, [R1+0x48] ;  /* 0x0000480001027983 */ /* 0x000f680000300800 */
[----:B-1-3--:R-:W3:Y:S01]  /*27340*/  LDL R3, [R1+0x20] ;  /* 0x0000200001037983 */ /* 0x00aee20000100800 */
[----:B-----5:R-:W-:-:S05]  /*27350*/  VIADD R2, R2, 0xfffffffe ;  /* 0xfffffffe02027836 */ /* 0x020fca0000000000 */
[----:B---3--:R-:W-:-:S13]  /*27360*/  ISETP.GE.AND P0, PT, R2, R3, PT ;  /* 0x000000030200720c */ /* 0x008fda0003f06270 */
[----:B------:R-:W-:Y:S05]  /*27370*/  @!P0 BRA `(.L_x_606) ;  /* 0x0000000c00f88947 */ /* 0x000fea0003800000 */
[----:B------:R1:W5:Y:S01]  /*27380*/  LDL.LU R3, [R1+0x18] ;  /* 0x0000180001037983 */ /* 0x0003620000300800 */
[----:B----4-:R-:W-:-:S07]  /*27390*/  IMAD.MOV.U32 R0, RZ, RZ, R19 ;  /* 0x000000ffff007224 */ /* 0x010fce00078e0013 */
.L_x_628:
[----:B------:R-:W3:Y:S01]  /*273a0*/  LDL R4, [R1+0x10] ;  /* 0x0000100001047983 */ /* 0x000ee20000100800 */
[----:B------:R-:W-:Y:S01]  /*273b0*/  VIADD R19, R0, 0x1 ;  /* 0x0000000100137836 */ /* 0x000fe20000000000 */
[----:B------:R-:W-:Y:S05]  /*273c0*/  YIELD ;  /* 0x0000000000007946 */ /* 0x000fea0003800000 */
[C---:B------:R-:W-:Y:S01]  /*273d0*/  ISETP.NE.AND P0, PT, R19.reuse, 0x2, PT ;  /* 0x000000021300780c */ /* 0x040fe20003f05270 */
[----:B------:R-:W-:Y:S03]  /*273e0*/  BSSY B0, `(.L_x_607) ;  /* 0x0000089000007945 */ /* 0x000fe60003800000 */
[----:B------:R-:W-:-:S02]  /*273f0*/  SEL R19, R19, RZ, P0 ;  /* 0x000000ff13137207 */ /* 0x000fc40000000000 */
[----:B---3--:R-:W-:Y:S02]  /*27400*/  LOP3.LUT P1, RZ, R4, 0x1, RZ, 0xc0, !PT ;  /* 0x0000000104ff7812 */ /* 0x008fe4000782c0ff */
[----:B------:R-:W-:-:S04]  /*27410*/  SEL R4, RZ, 0x1, P0 ;  /* 0x00000001ff047807 */ /* 0x000fc80000000000 */
[----:B0-2--5:R-:W-:-:S05]  /*27420*/  LOP3.LUT R9, R3, R4, RZ, 0x3c, !PT ;  /* 0x0000000403097212 */ /* 0x025fca00078e3cff */
[----:B------:R0:W-:Y:S02]  /*27430*/  STL [R1+0x18], R9 ;  /* 0x0000180901007387 */ /* 0x0001e40000100800 */
[----:B------:R-:W-:Y:S05]  /*27440*/  @!P1 BRA `(.L_x_608) ;  /* 0x0000000800089947 */ /* 0x000fea0003800000 */
[----:B------:R-:W-:Y:S01]  /*27450*/  ULDC.64 UR4, c[0x0][0x418] ;  /* 0x0001060000047ab9 */ /* 0x000fe20000000a00 */
[----:B------:R-:W-:Y:S01]  /*27460*/  IMAD.MOV.U32 R8, RZ, RZ, R2 ;  /* 0x000000ffff087224 */ /* 0x000fe200078e0002 */
[----:B------:R-:W-:-:S04]  /*27470*/  ISETP.NE.U32.AND P0, PT, RZ, UR4, PT ;  /* 0x00000004ff007c0c */ /* 0x000fc8000bf05070 */
[----:B------:R-:W-:-:S13]  /*27480*/  ISETP.NE.AND.EX P0, PT, RZ, UR5, PT, P0 ;  /* 0x00000005ff007c0c */ /* 0x000fda000bf05300 */
[----:B------:R-:W-:Y:S05]  /*27490*/  @!P0 BRA `(.L_x_609) ;  /* 0x00000000004c8947 */ /* 0x000fea0003800000 */
[----:B------:R-:W3:Y:S01]  /*274a0*/  LDL R11, [R1+0x24] ;  /* 0x00002400010b7983 */ /* 0x000ee20000100800 */
[----:B------:R-:W4:Y:S01]  /*274b0*/  LDC R7, c[0x0][0x43c] ;  /* 0x00010f00ff077b82 */ /* 0x000f220000000800 */
[----:B------:R-:W-:Y:S02]  /*274c0*/  ULDC.64 UR6, c[0x0][0x428] ;  /* 0x00010a0000067ab9 */ /* 0x000fe40000000a00 */
[----:B------:R-:W3:Y:S01]  /*274d0*/  LDL R10, [R1+0x8] ;  /* 0x00000800010a7983 */ /* 0x000ee20000100800 */
[----:B----4-:R-:W-:-:S13]  /*274e0*/  ISETP.NE.AND P0, PT, R7, 0x1, PT ;  /* 0x000000010700780c */ /* 0x010fda0003f05270 */
[----:B--2---:R-:W2:Y:S02]  /*274f0*/  @P0 LDC.64 R4, c[0x0][0x440] ;  /* 0x00011000ff040b82 */ /* 0x004ea40000000a00 */
[----:B--2---:R-:W-:Y:S01]  /*27500*/  @P0 IMAD.HI.U32 R6, R2, R4, RZ ;  /* 0x0000000402060227 */ /* 0x004fe200078e00ff */
[----:B------:R-:W-:-:S04]  /*27510*/  MOV R4, R2 ;  /* 0x0000000200047202 */ /* 0x000fc80000000f00 */
[----:B------:R-:W-:-:S04]  /*27520*/  @P0 SHF.R.U32.HI R4, RZ, R5, R6 ;  /* 0x00000005ff040219 */ /* 0x000fc80000011606 */
[--C-:B------:R-:W-:Y:S01]  /*27530*/  SHF.R.S32.HI R5, RZ, 0x1f, R4.reuse ;  /* 0x0000001fff057819 */ /* 0x100fe20000011404 */
[----:B------:R-:W-:-:S04]  /*27540*/  IMAD.MOV R8, RZ, RZ, -R4 ;  /* 0x000000ffff087224 */ /* 0x000fc800078e0a04 */
[----:B------:R-:W-:Y:S02]  /*27550*/  IMAD R8, R7, R8, R2 ;  /* 0x0000000807087224 */ /* 0x000fe400078e0202 */
[----:B---3--:R-:W-:-:S04]  /*27560*/  IMAD R6, R11, UR6, RZ ;  /* 0x000000060b067c24 */ /* 0x008fc8000f8e02ff */
[C---:B------:R-:W-:Y:S02]  /*27570*/  IMAD R6, R10.reuse, UR7, R6 ;  /* 0x000000070a067c24 */ /* 0x040fe4000f8e0206 */
[----:B------:R-:W-:-:S04]  /*27580*/  IMAD.WIDE.U32 R4, R10, UR6, R4 ;  /* 0x000000060a047c25 */ /* 0x000fc8000f8e0004 */
[----:B------:R-:W-:Y:S01]  /*27590*/  IMAD.IADD R5, R6, 0x1, R5 ;  /* 0x0000000106057824 */ /* 0x000fe200078e0205 */
[----:B------:R-:W-:-:S04]  /*275a0*/  LEA R6, P0, R4, UR4, 0x2 ;  /* 0x0000000404067c11 */ /* 0x000fc8000f8010ff */
[----:B------:R-:W-:-:S05]  /*275b0*/  LEA.HI.X R7, R4, UR5, R5, 0x2, P0 ;  /* 0x0000000504077c11 */ /* 0x000fca00080f1405 */
[----:B------:R3:W5:Y:S04]  /*275c0*/  LDG.E R17, desc[UR54][R6.64] ;  /* 0x0000003606117981 */ /* 0x000768000c1e1900 */
.L_x_609:
[----:B------:R-:W3:Y:S01]  /*275d0*/  S2R R4, SR_TID.X ;  /* 0x0000000000047919 */ /* 0x000ee20000002100 */
[----:B--2---:R-:W-:Y:S01]  /*275e0*/  IMAD R5, R19, 0x8, R18 ;  /* 0x0000000813057824 */ /* 0x004fe200078e0212 */
[----:B------:R-:W-:Y:S01]  /*275f0*/  BSSY B1, `(.L_x_610) ;  /* 0x0000006000017945 */ /* 0x000fe20003800000 */
[----:B---3--:R-:W-:Y:S02]  /*27600*/  LOP3.LUT R6, R4, 0x7f, RZ, 0xc0, !PT ;  /* 0x0000007f04067812 */ /* 0x008fe400078ec0ff */
[----:B------:R-:W-:Y:S02]  /*27610*/  SHF.L.U32 R4, R9, 0x1f, RZ ;  /* 0x0000001f09047819 */ /* 0x000fe400000006ff */
[----:B------:R-:W-:Y:S02]  /*27620*/  ISETP.NE.AND P1, PT, R6, RZ, PT ;  /* 0x000000ff0600720c */ /* 0x000fe40003f25270 */
[----:B------:R-:W2:Y:S02]  /*27630*/  SYNCS.PHASECHK.TRANS64.TRYWAIT P0, [R5+URZ+0x29880], R4 ;  /* 0x02988004050075a7 */ /* 0x000ea4000800017f */
[----:B--2---:R-:W-:Y:S09]  /*27640*/  @!P0 BRA `(.L_x_611) ;  /* 0x00000060005c8947 */ /* 0x004ff20003800000 */
.L_x_814:
[----:B------:R-:W-:Y:S05]  /*27650*/  BSYNC B1 ;  /* 0x0000000000017941 */ /* 0x000fea0003800000 */
.L_x_610:
        /* <DEDUP_REMOVED lines=9> */
.L_x_613:
[----:B------:R-:W-:Y:S05]  /*276f0*/  BSYNC B1 ;  /* 0x0000000000017941 */ /* 0x000fea0003800000 */
.L_x_612:
[----:B------:R-:W3:Y:S01]  /*27700*/  LDL R6, [R1+0x28] ;  /* 0x0000280001067983 */ /* 0x000ee20000100800 */
[----:B------:R-:W-:Y:S01]  /*27710*/  MOV R10, RZ ;  /* 0x000000ff000a7202 */ /* 0x000fe20000000f00 */
[----:B------:R-:W-:Y:S01]  /*27720*/  IMAD R7, R19, 0x5000, R18 ;  /* 0x0000500013077824 */ /* 0x000fe200078e0212 */
[----:B------:R-:W-:Y:S01]  /*27730*/  UIADD3 UR4, UP0, UR40, 0x470, URZ ;  /* 0x0000047028047890 */ /* 0x000fe2000ff1e03f */
[----:B------:R-:W-:Y:S01]  /*27740*/  PLOP3.LUT P0, PT, PT, PT, PT, 0x80, 0x0 ;  /* 0x000000000000781c */ /* 0x000fe20003f0f070 */
[----:B------:R-:W-:Y:S01]  /*27750*/  UMOV UR6, 0x0 ;  /* 0x0000000000067882 */ /* 0x000fe20000000000 */
[----:B------:R-:W-:Y:S01]  /*27760*/  R2UR UR10, R10 ;  /* 0x000000000a0a72ca */ /* 0x000fe200000e0000 */
[----:B------:R-:W-:Y:S01]  /*27770*/  VIADD R7, R7, 0xa400 ;  /* 0x0000a40007077836 */ /* 0x000fe20000000000 */
[----:B------:R-:W-:Y:S01]  /*27780*/  UIADD3.X UR5, URZ, UR41, URZ, UP0, !UPT ;  /* 0x000000293f057290 */ /* 0x000fe200087fe43f */
[----:B------:R-:W-:Y:S01]  /*27790*/  UMOV UR7, 0x14f00000 ;  /* 0x14f0000000077882 */ /* 0x000fe20000000000 */
[----:B---3--:R-:W-:-:S02]  /*277a0*/  IMAD R6, R8, 0xa0, R6 ;  /* 0x000000a008067824 */ /* 0x008fc400078e0206 */
[----:B------:R-:W-:-:S09]  /*277b0*/  VIADD R8, R5, 0x29870 ;  /* 0x0002987005087836 */ /* 0x000fd20000000000 */
.L_x_614:
[----:B------:R-:W-:-:S13]  /*277c0*/  @P0 ELECT P2, URZ, PT ;  /* 0x00000000003f082f */ /* 0x000fda0003840000 */
[----:B-----5:R-:W-:Y:S02]  /*277d0*/  @P2 R2UR UR13, R17 ;  /* 0x00000000110d22ca */ /* 0x020fe400000e0000 */
[----:B------:R-:W-:Y:S02]  /*277e0*/  @P2 R2UR UR12, R16 ;  /* 0x00000000100c22ca */ /* 0x000fe400000e0000 */
[----:B------:R-:W-:Y:S02]  /*277f0*/  @P2 R2UR UR11, R6 ;  /* 0x00000000060b22ca */ /* 0x000fe400000e0000 */
[----:B------:R-:W-:Y:S02]  /*27800*/  @P2 R2UR UR9, R8 ;  /* 0x00000000080922ca */ /* 0x000fe400000e0000 */
[----:B------:R-:W-:Y:S02]  /*27810*/  @P2 R2UR UR8, R7 ;  /* 0x00000000070822ca */ /* 0x000fe400000e0000 */
[----:B------:R-:W-:-:S02]  /*27820*/  @P2 PLOP3.LUT P0, PT, P2, PT, PT, 0x8, 0x0 ;  /* 0x000000000000281c */ /* 0x000fc4000170e170 */
[----:B------:R-:W-:-:S09]  /*27830*/  PLOP3.LUT P2, PT, PT, PT, PT, 0x8, 0x0 ;  /* 0x000000000000781c */ /* 0x000fd20003f4e170 */
[----:B------:R3:W-:Y:S02]  /*27840*/  UTMALDG.4D [UR8], [UR4], desc[UR6] ;  /* 0x00000608040075b4 */ /* 0x0007e40008019000 */
[----:B---3--:R-:W-:Y:S05]  /*27850*/  @P0 BRA.U.ANY `(.L_x_614) ;  /* 0xfffffffd00d80947 */ /* 0x008fea000393ffff */
[----:B------:R-:W3:Y:S01]  /*27860*/  SYNCS.PHASECHK.TRANS64.TRYWAIT P0, [R5+URZ+0x29840], R4 ;  /* 0x02984004050075a7 */ /* 0x000ee2000800017f */
[----:B------:R-:W-:Y:S04]  /*27870*/  BSSY B1, `(.L_x_615) ;  /* 0x0000002000017945 */ /* 0x000fe80003800000 */
[----:B---3--:R-:W-:Y:S05]  /*27880*/  @!P0 BRA `(.L_x_616) ;  /* 0x0000005c00e08947 */ /* 0x008fea0003800000 */
.L_x_815:
[----:B------:R-:W-:Y:S05]  /*27890*/  BSYNC B1 ;  /* 0x0000000000017941 */ /* 0x000fea0003800000 */
.L_x_615:
[----:B------:R-:W-:Y:S01]  /*278a0*/  BSSY B1, `(.L_x_617) ;  /* 0x000000b000017945 */ /* 0x000fe20003800000 */
[----:B------:R-:W-:Y:S02]  /*278b0*/  IMAD.MOV.U32 R8, RZ, RZ, 0x0 ;  /* 0x00000000ff087424 */ /* 0x000fe400078e00ff */
[----:B0-----:R-:W-:Y:S01]  /*278c0*/  IMAD.MOV.U32 R9, RZ, RZ, 0x14f00000 ;  /* 0x14f00000ff097424 */ /* 0x001fe200078e00ff */
[----:B------:R-:W-:Y:S06]  /*278d0*/  @P1 BRA `(.L_x_618) ;  /* 0x00000000001c1947 */ /* 0x000fec0003800000 */
[----:B------:R-:W0:Y:S01]  /*278e0*/  S2R R7, SR_TID.X ;  /* 0x0000000000077919 */ /* 0x000e220000002100 */
[----:B--23--:R-:W-:-:S04]  /*278f0*/  MOV R4, 0x7800 ;  /* 0x0000780000047802 */ /* 0x00cfc80000000f00 */
[----:B------:R4:W-:Y:S01]  /*27900*/  SYNCS.ARRIVE.TRANS64 RZ, [R5+URZ+0x29830], R4 ;  /* 0x0298300405ff79a7 */ /* 0x0009e2000800003f */
[----:B0-----:R-:W-:-:S04]  /*27910*/  LOP3.LUT R7, R7, 0x1f, RZ, 0xc0, !PT ;  /* 0x0000001f07077812 */ /* 0x001fc800078ec0ff */
[----:B------:R-:W-:-:S13]  /*27920*/  ISETP.NE.AND P0, PT, R7, RZ, PT ;  /* 0x000000ff0700720c */ /* 0x000fda0003f05270 */
[----:B----4-:R-:W-:Y:S05]  /*27930*/  @!P0 BRA `(.L_x_618) ;  /* 0x0000000000048947 */ /* 0x010fea0003800000 */
[----:B------:R-:W-:Y:S01]  /*27940*/  BPT.TRAP 0x1 ;  /* 0x000000040000795c */ /* 0x000fe20000300000 */
.L_x_618:
[----:B------:R-:W-:Y:S05]  /*27950*/  BSYNC B1 ;  /* 0x0000000000017941 */ /* 0x000fea0003800000 */
.L_x_617:
        /* <DEDUP_REMOVED lines=9> */
.L_x_619:
        /* <DEDUP_REMOVED lines=15> */
.L_x_620:
        /* <DEDUP_REMOVED lines=15> */
.L_x_621:
        /* <DEDUP_REMOVED lines=10> */
.L_x_608:
[----:B------:R-:W-:Y:S05]  /*27c70*/  BSYNC B0 ;  /* 0x0000000000007941 */ /* 0x000fea0003800000 */
.L_x_607:
[----:B------:R-:W-:-:S06]  /*27c80*/  UISETP.NE.AND UP0, UPT, UR37, 0x3, UPT ;  /* 0x000000032500788c */ /* 0x000fcc000bf05270 */
[----:B------:R-:W-:-:S13]  /*27c90*/  PLOP3.LUT P0, PT, PT, PT, UP0, 0x80, 0x0 ;  /* 0x000000000000781c */ /* 0x000fda0003f0f008 */
[----:B------:R-:W-:Y:S05]  /*27ca0*/  @!P0 BRA `(.L_x_622) ;  /* 0x0000000000048947 */ /* 0x000fea0003800000 */
[----:B------:R-:W-:Y:S01]  /*27cb0*/  BPT.TRAP 0x1 ;  /* 0x000000040000795c */ /* 0x000fe20000300000 */
.L_x_622:
[----:B------:R-:W-:Y:S01]  /*27cc0*/  MOV R4, UR39 ;  /* 0x0000002700047c02 */ /* 0x000fe20008000f00 */
[----:B------:R-:W-:Y:S01]  /*27cd0*/  IMAD R20, R0, 0x8, R18 ;  /* 0x0000000800147824 */ /* 0x000fe200078e0212 */
[----:B------:R-:W-:Y:S02]  /*27ce0*/  BSSY B0, `(.L_x_623) ;  /* 0x0000006000007945 */ /* 0x000fe40003800000 */
[----:B------:R-:W-:Y:S02]  /*27cf0*/  ISETP.NE.AND P1, PT, R4, 0x3, PT ;  /* 0x000000030400780c */ /* 0x000fe40003f25270 */
[----:B------:R-:W-:-:S04]  /*27d00*/  LOP3.LUT R4, R3, 0x1, RZ, 0x3c, !PT ;  /* 0x0000000103047812 */ /* 0x000fc800078e3cff */
[----:B------:R-:W-:-:S04]  /*27d10*/  SHF.L.U32 R4, R4, 0x1f, RZ ;  /* 0x0000001f04047819 */ /* 0x000fc800000006ff */
[----:B------:R-:W3:Y:S02]  /*27d20*/  SYNCS.PHASECHK.TRANS64.TRYWAIT P0, [R20+URZ+0x29870], R4 ;  /* 0x02987004140075a7 */ /* 0x000ee4000800017f */
[----:B---3--:R-:W-:Y:S05]  /*27d30*/  @!P0 BRA `(.L_x_624) ;  /* 0x0000005800c88947 */ /* 0x008fea0003800000 */
.L_x_816:
[----:B------:R-:W-:Y:S05]  /*27d40*/  BSYNC B0 ;  /* 0x0000000000007941 */ /* 0x000fea0003800000 */
.L_x_623:
[----:B------:R-:W-:Y:S05]  /*27d50*/  @!P1 BRA `(.L_x_625) ;  /* 0x0000000000049947 */ /* 0x000fea0003800000 */
[----:B------:R-:W-:Y:S01]  /*27d60*/  BPT.TRAP 0x1 ;  /* 0x000000040000795c */ /* 0x000fe20000300000 */
.L_x_625:
[----:B------:R-:W-:Y:S01]  /*27d70*/  SHF.L.U32 R3, R3, 0x1f, RZ ;  /* 0x0000001f03037819 */ /* 0x000fe200000006ff */
[----:B------:R-:W-:-:S03]  /*27d80*/  IMAD R12, R0, 0x5000, RZ ;  /* 0x00005000000c7824 */ /* 0x000fc600078e02ff */
[----:B------:R-:W4:Y:S02]  /*27d90*/  SYNCS.PHASECHK.TRANS64.TRYWAIT P0, [R20+URZ+0x29860], R3 ;  /* 0x02986003140075a7 */ /* 0x000f24000800017f */
[----:B----4-:R-:W-:Y:S05]  /*27da0*/  @!P0 BRA `(.L_x_626) ;  /* 0x0000005800c08947 */ /* 0x010fea0003800000 */
.L_x_817:
[----:B------:R-:W5:Y:S04]  /*27db0*/  LDL R0, [R1+0x30] ;  /* 0x0000300001007983 */ /* 0x000f680000100800 */
[----:B------:R-:W4:Y:S04]  /*27dc0*/  LDL R14, [R1+0x34] ;  /* 0x00003400010e7983 */ /* 0x000f280000100800 */
[----:B------:R-:W2:Y:S01]  /*27dd0*/  LDL R13, [R1+0x2c] ;  /* 0x00002c00010d7983 */ /* 0x000ea20000100800 */
[----:B------:R-:W-:Y:S05]  /*27de0*/  WARPSYNC.ALL ;  /* 0x0000000000007948 */ /* 0x000fea0003800000 */
[----:B-----5:R-:W-:-:S05]  /*27df0*/  LOP3.LUT R0, R12, R0, RZ, 0xfc, !PT ;  /* 0x000000000c007212 */ /* 0x020fca00078efcff */
[----:B------:R-:W-:Y:S01]  /*27e00*/  IMAD.IADD R0, R18, 0x1, R0 ;  /* 0x0000000112007824 */ /* 0x000fe200078e0200 */
[----:B--2---:R-:W-:-:S03]  /*27e10*/  LOP3.LUT R21, R12, R13, RZ, 0xfc, !PT ;  /* 0x0000000d0c157212 */ /* 0x004fc600078efcff */
[----:B----4-:R-:W-:Y:S01]  /*27e20*/  IMAD.IADD R3, R14, 0x1, R0 ;  /* 0x000000010e037824 */ /* 0x010fe200078e0200 */
[----:B---3--:R-:W2:Y:S01]  /*27e30*/  LDSM.16.MT88.4 R4, [R0+0xa400] ;  /* 0x00a400000004783b */ /* 0x008ea20000004200 */
[----:B------:R-:W-:Y:S01]  /*27e40*/  IMAD.IADD R21, R18, 0x1, R21 ;  /* 0x0000000112157824 */ /* 0x000fe200078e0215 */
[C-C-:B--2---:R-:W-:Y:S02]  /*27e50*/  PRMT R8, R4.reuse, 0x6420, R5.reuse ;  /* 0x0000642004087816 */ /* 0x144fe40000000005 */
[----:B0-----:R-:W-:Y:S02]  /*27e60*/  PRMT R9, R4, 0x7531, R5 ;  /* 0x0000753104097816 */ /* 0x001fe40000000005 */
        /* <DEDUP_REMOVED lines=65> */
.L_x_627:
[----:B------:R-:W3:Y:S01]  /*28280*/  S2R R0, SR_TID.X ;  /* 0x0000000000007919 */ /* 0x000ee20000002100 */
[----:B0-----:R0:W-:Y:S01]  /*28290*/  SYNCS.ARRIVE.TRANS64.A1T0 RZ, [R20+URZ+0x29850], RZ ;  /* 0x029850ff14ff79a7 */ /* 0x0011e2000810003f */
[----:B---3--:R-:W-:Y:S02]  /*282a0*/  LOP3.LUT R3, R0, 0x7f, RZ, 0xc0, !PT ;  /* 0x0000007f00037812 */ /* 0x008fe400078ec0ff */
[----:B------:R-:W3:Y:S01]  /*282b0*/  LDL R0, [R1+0x20] ;  /* 0x0000200001007983 */ /* 0x000ee20000100800 */
[----:B------:R-:W-:Y:S01]  /*282c0*/  BAR.SYNC.DEFER_BLOCKING 0x2, 0x80 ;  /* 0x0082000000007b1d */ /* 0x000fe20000010000 */
[----:B------:R-:W-:-:S05]  /*282d0*/  ISETP.NE.AND P0, PT, R3, RZ, PT ;  /* 0x000000ff0300720c */ /* 0x000fca0003f05270 */
[----:B------:R4:W5:Y:S08]  /*282e0*/  LDL R3, [R1+0x18] ;  /* 0x0000180001037983 */ /* 0x0009700000100800 */
[----:B0-----:R-:W-:-:S04]  /*282f0*/  @!P0 IADD3 R20, R20, 0x29880, RZ ;  /* 0x0002988014148810 */ /* 0x001fc80007ffe0ff */
[----:B------:R-:W-:-:S04]  /*28300*/  @!P0 PRMT R20, RZ, 0x654, R20 ;  /* 0x00000654ff148816 */ /* 0x000fc80000000014 */
[----:B------:R4:W-:Y:S01]  /*28310*/  @!P0 SYNCS.ARRIVE.TRANS64.RED.A1T0 RZ, [R20+URZ], RZ ;  /* 0x000000ff14ff89a7 */ /* 0x0009e2000810043f */
[C---:B---3--:R-:W-:Y:S01]  /*28320*/  ISETP.GT.AND P0, PT, R2.reuse, R0, PT ;  /* 0x000000000200720c */ /* 0x048fe20003f04270 */
[----:B------:R-:W-:Y:S02]  /*28330*/  VIADD R2, R2, 0xffffffff ;  /* 0xffffffff02027836 */ /* 0x000fe40000000000 */
[----:B------:R-:W-:-:S10]  /*28340*/  IMAD.MOV.U32 R0, RZ, RZ, R19 ;  /* 0x000000ffff007224 */ /* 0x000fd400078e0013 */
[----:B----4-:R-:W-:Y:S05]  /*28350*/  @P0 BRA `(.L_x_628) ;  /* 0xfffffff000100947 */ /* 0x010fea000383ffff */
.L_x_606:
[----:B------:R-:W3:Y:S01]  /*28360*/  S2R R4, SR_TID.X ;  /* 0x0000000000047919 */ /* 0x000ee20000002100 */
[----:B------:R-:W-:Y:S01]  /*28370*/  BSSY B0, `(.L_x_629) ;  /* 0x0000011000007945 */ /* 0x000fe20003800000 */
[----:B---3--:R-:W-:-:S04]  /*28380*/  LOP3.LUT R4, R4, 0x7f, RZ, 0xc0, !PT ;  /* 0x0000007f04047812 */ /* 0x008fc800078ec0ff */
[----:B------:R-:W-:-:S13]  /*28390*/  ISETP.NE.AND P0, PT, R4, RZ, PT ;  /* 0x000000ff0400720c */ /* 0x000fda0003f05270 */
[----:B------:R-:W-:Y:S05]  /*283a0*/  @P0 BRA `(.L_x_630) ;  /* 0x0000000000340947 */ /* 0x000fea0003800000 */
[----:B------:R-:W3:Y:S01]  /*283b0*/  S2R R2, SR_LANEID ;  /* 0x0000000000027919 */ /* 0x000ee20000000000 */
[----:B------:R-:W-:Y:S01]  /*283c0*/  VOTEU.ANY UR4, UPT, PT ;  /* 0x0000000000047886 */ /* 0x000fe200038e0100 */
[----:B--2---:R-:W2:Y:S01]  /*283d0*/  LDC.64 R4, c[0x0][0xc60] ;  /* 0x00031800ff047b82 */ /* 0x004ea20000000a00 */
[----:B----4-:R-:W3:Y:S02]  /*283e0*/  FLO.U32 R0, UR4 ;  /* 0x0000000400007d00 */ /* 0x010ee400080e0000 */
[----:B---3--:R-:W-:-:S06]  /*283f0*/  ISETP.EQ.U32.AND P1, PT, R0, R2, PT ;  /* 0x000000020000720c */ /* 0x008fcc0003f22070 */
[----:B------:R-:W2:Y:S07]  /*28400*/  POPC R2, UR4 ;  /* 0x0000000400027d09 */ /* 0x000eae0008000000 */
[----:B--2---:R-:W2:Y:S04]  /*28410*/  @P1 ATOMG.E.ADD.STRONG.GPU PT, R2, desc[UR54][R4.64], R2 ;  /* 0x00000002040219a8 */ /* 0x004ea800081ee1f6 */
[----:B--2---:R2:W3:Y:S02]  /*28420*/  SHFL.IDX PT, R2, R2, R0, 0x1f ;  /* 0x00001f0002027589 */ /* 0x0044e400000e0000 */
[----:B--2---:R-:W2:Y:S02]  /*28430*/  S2R R0, SR_LTMASK ;  /* 0x0000000000007919 */ /* 0x004ea40000003900 */
[----:B--2---:R-:W-:-:S06]  /*28440*/  LOP3.LUT R0, R0, UR4, RZ, 0xc0, !PT ;  /* 0x0000000400007c12 */ /* 0x004fcc000f8ec0ff */
[----:B------:R-:W3:Y:S02]  /*28450*/  POPC R0, R0 ;  /* 0x0000000000007309 */ /* 0x000ee40000000000 */
[----:B---3--:R-:W-:-:S05]  /*28460*/  IADD3 R0, R2, UR38, R0 ;  /* 0x0000002602007c10 */ /* 0x008fca000fffe000 */
[----:B------:R3:W-:Y:S02]  /*28470*/  STL [R1], R0 ;  /* 0x0000000001007387 */ /* 0x0007e40000100800 */
.L_x_630:
[----:B------:R-:W-:Y:S05]  /*28480*/  BSYNC B0 ;  /* 0x0000000000007941 */ /* 0x000fea0003800000 */
.L_x_629:
[----:B------:R-:W-:-:S06]  /*28490*/  UISETP.NE.AND UP0, UPT, UR37, 0x3, UPT ;  /* 0x000000032500788c */ /* 0x000fcc000bf05270 */
[----:B------:R-:W-:-:S13]  /*284a0*/  PLOP3.LUT P1, PT, PT, PT, UP0, 0x80, 0x0 ;  /* 0x000000000000781c */ /* 0x000fda0003f2f008 */
[----:B------:R-:W-:Y:S05]  /*284b0*/  @!P1 BRA `(.L_x_631) ;  /* 0x0000000000049947 */ /* 0x000fea0003800000 */
[----:B------:R-:W-:Y:S01]  /*284c0*/  BPT.TRAP 0x1 ;  /* 0x000000040000795c */ /* 0x000fe20000300000 */
.L_x_631:
[----:B------:R-:W2:Y:S01]  /*284d0*/  LDL R2, [R1+0x18] ;  /* 0x0000180001027983 */ /* 0x000ea20000100800 */
[----:B---34-:R-:W-:Y:S01]  /*284e0*/  IMAD.U32 R0, RZ, RZ, UR39 ;  /* 0x00000027ff007e24 */ /* 0x018fe2000f8e00ff */
[----:B------:R-:W-:Y:S01]  /*284f0*/  BSSY B0, `(.L_x_632) ;  /* 0x0000007000007945 */ /* 0x000fe20003800000 */
[----:B------:R-:W-:-:S03]  /*28500*/  IMAD R16, R19, 0x8, R18 ;  /* 0x0000000813107824 */ /* 0x000fc600078e0212 */
[----:B------:R-:W-:Y:S02]  /*28510*/  ISETP.NE.AND P2, PT, R0, 0x3, PT ;  /* 0x000000030000780c */ /* 0x000fe40003f45270 */
[----:B--2---:R-:W-:-:S04]  /*28520*/  LOP3.LUT R0, R2, 0x1, RZ, 0x3c, !PT ;  /* 0x0000000102007812 */ /* 0x004fc800078e3cff */
[----:B------:R-:W-:-:S04]  /*28530*/  SHF.L.U32 R0, R0, 0x1f, RZ ;  /* 0x0000001f00007819 */ /* 0x000fc800000006ff */
[----:B------:R-:W2:Y:S02]  /*28540*/  SYNCS.PHASECHK.TRANS64.TRYWAIT P1, [R16+URZ+0x29870], R0 ;  /* 0x02987000100075a7 */ /* 0x000ea4000802017f */
[----:B--2---:R-:W-:Y:S05]  /*28550*/  @!P1 BRA `(.L_x_633) ;  /* 0x0000005000e89947 */ /* 0x004fea0003800000 */
.L_x_818:
[----:B------:R-:W-:Y:S05]  /*28560*/  BSYNC B0 ;  /* 0x0000000000007941 */ /* 0x000fea0003800000 */
.L_x_632:
[----:B------:R-:W-:Y:S05]  /*28570*/  @!P2 BRA `(.L_x_634) ;  /* 0x000000000004a947 */ /* 0x000fea0003800000 */
[----:B------:R-:W-:Y:S01]  /*28580*/  BPT.TRAP 0x1 ;  /* 0x000000040000795c */ /* 0x000fe20000300000 */
.L_x_634:
[----:B--2---:R-:W2:Y:S02]  /*28590*/  LDL R0, [R1+0x18] ;  /* 0x0000180001007983 */ /* 0x004ea40000100800 */
[----:B--2---:R-:W-:-:S04]  /*285a0*/  SHF.L.U32 R0, R0, 0x1f, RZ ;  /* 0x0000001f00007819 */ /* 0x004fc800000006ff */
[----:B------:R-:W2:Y:S02]  /*285b0*/  SYNCS.PHASECHK.TRANS64.TRYWAIT P1, [R16+URZ+0x29860], R0 ;  /* 0x02986000100075a7 */ /* 0x000ea4000802017f */
[----:B--2---:R-:W-:Y:S05]  /*285c0*/  @!P1 BRA `(.L_x_635) ;  /* 0x0000005000e09947 */ /* 0x004fea0003800000 */
.L_x_819:
[----:B------:R-:W3:Y:S04]  /*285d0*/  LDL R2, [R1+0x30] ;  /* 0x0000300001027983 */ /* 0x000ee80000100800 */
[----:B-----5:R-:W4:Y:S04]  /*285e0*/  LDL R3, [R1+0x34] ;  /* 0x0000340001037983 */ /* 0x020f280000100800 */
[----:B------:R-:W4:Y:S01]  /*285f0*/  LDL R12, [R1+0x2c] ;  /* 0x00002c00010c7983 */ /* 0x000f220000100800 */
[----:B--2---:R-:W-:Y:S01]  /*28600*/  IMAD R0, R19, 0x5000, RZ ;  /* 0x0000500013007824 */ /* 0x004fe200078e02ff */
[----:B------:R-:W-:Y:S05]  /*28610*/  WARPSYNC.ALL ;  /* 0x0000000000007948 */ /* 0x000fea0003800000 */
[----:B---3--:R-:W-:-:S04]  /*28620*/  LOP3.LUT R2, R0, R2, RZ, 0xfc, !PT ;  /* 0x0000000200027212 */ /* 0x008fc800078efcff */
[----:B------:R-:W-:Y:S02]  /*28630*/  IADD3 R2, R18, R2, RZ ;  /* 0x0000000212027210 */ /* 0x000fe40007ffe0ff */
[----:B----4-:R-:W-:-:S03]  /*28640*/  LOP3.LUT R0, R0, R12, RZ, 0xfc, !PT ;  /* 0x0000000c00007212 */ /* 0x010fc600078efcff */
[----:B0-----:R-:W0:Y:S01]  /*28650*/  LDSM.16.MT88.4 R4, [R2+0xa400] ;  /* 0x00a400000204783b */ /* 0x001e220000004200 */
[----:B------:R-:W-:Y:S02]  /*28660*/  IMAD.IADD R3, R3, 0x1, R2 ;  /* 0x0000000103037824 */ /* 0x000fe400078e0202 */
[----:B------:R-:W-:Y:S01]  /*28670*/  IMAD.IADD R0, R18, 0x1, R0 ;  /* 0x0000000112007824 */ /* 0x000fe200078e0200 */
[C-C-:B0-----:R-:W-:Y:S02]  /*28680*/  PRMT R8, R4.reuse, 0x6420, R5.reuse ;  /* 0x0000642004087816 */ /* 0x141fe40000000005 */
[----:B------:R-:W-:Y:S02]  /*28690*/  PRMT R9, R4, 0x7531, R5 ;  /* 0x0000753104097816 */ /* 0x000fe40000000005 */
[C-C-:B------:R-:W-:Y:S02]  /*286a0*/  PRMT R10, R6.reuse, 0x6420, R7.reuse ;  /* 0x00006420060a7816 */ /* 0x140fe40000000007 */
[----:B------:R-:W-:-:S02]  /*286b0*/  PRMT R11, R6, 0x7531, R7 ;  /* 0x00007531060b7816 */ /* 0x000fc40000000007 */
[----:B------:R-:W0:Y:S04]  /*286c0*/  LDSM.16.MT88.4 R4, [R3+0xa400] ;  /* 0x00a400000304783b */ /* 0x000e280000004200 */
[----:B------:R0:W-:Y:S02]  /*286d0*/  STSM.16.M88.4 [R0+0x400], R8 ;  /* 0x0004000800007844 */ /* 0x0001e40000000200 */
        /* <DEDUP_REMOVED lines=61> */
.L_x_636:
[----:B------:R-:W3:Y:S01]  /*28ab0*/  LDL.LU R2, [R1+0x18] ;  /* 0x0000180001027983 */ /* 0x000ee20000300800 */
[----:B0-----:R0:W-:Y:S01]  /*28ac0*/  SYNCS.ARRIVE.TRANS64.A1T0 RZ, [R16+URZ+0x29850], RZ ;  /* 0x029850ff10ff79a7 */ /* 0x0011e2000810003f */
[----:B------:R-:W-:Y:S02]  /*28ad0*/  VIADD R19, R19, 0x1 ;  /* 0x0000000113137836 */ /* 0x000fe40000000000 */
[----:B0-----:R-:W-:-:S05]  /*28ae0*/  @!P0 VIADD R16, R16, 0x29880 ;  /* 0x0002988010108836 */ /* 0x001fca0000000000 */
[----:B------:R-:W-:Y:S01]  /*28af0*/  @!P0 PRMT R16, RZ, 0x654, R16 ;  /* 0x00000654ff108816 */ /* 0x000fe20000000010 */
[----:B------:R-:W-:Y:S06]  /*28b00*/  BAR.SYNC.DEFER_BLOCKING 0x2, 0x80 ;  /* 0x0082000000007b1d */ /* 0x000fec0000010000 */
[----:B------:R0:W-:Y:S01]  /*28b10*/  @!P0 SYNCS.ARRIVE.TRANS64.RED.A1T0 RZ, [R16+URZ], RZ ;  /* 0x000000ff10ff89a7 */ /* 0x0001e2000810043f */
[----:B------:R-:W-:-:S04]  /*28b20*/  ISETP.NE.AND P0, PT, R19, 0x2, PT ;  /* 0x000000021300780c */ /* 0x000fc80003f05270 */
[----:B--2---:R-:W-:Y:S02]  /*28b30*/  SEL R0, RZ, 0x1, P0 ;  /* 0x00000001ff007807 */ /* 0x004fe40000000000 */
[----:B------:R-:W-:Y:S02]  /*28b40*/  SEL R19, R19, RZ, P0 ;  /* 0x000000ff13137207 */ /* 0x000fe40000000000 */
[----:B---3--:R-:W-:-:S05]  /*28b50*/  LOP3.LUT R2, R2, R0, RZ, 0x3c, !PT ;  /* 0x0000000002027212 */ /* 0x008fca00078e3cff */
[----:B------:R0:W-:Y:S02]  /*28b60*/  STL [R1+0x18], R2 ;  /* 0x0000180201007387 */ /* 0x0001e40000100800 */
.L_x_581:
[----:B--2---:R-:W2:Y:S02]  /*28b70*/  LDL R0, [R1+0x10] ;  /* 0x0000100001007983 */ /* 0x004ea40000100800 */
[----:B--2---:R-:W-:-:S13]  /*28b80*/  LOP3.LUT P0, RZ, R0, 0x2, RZ, 0xc0, !PT ;  /* 0x0000000200ff7812 */ /* 0x004fda000780c0ff */
[----:B------:R-:W-:Y:S05]  /*28b90*/  @!P0 BRA `(.L_x_637) ;  /* 0x00000000002c8947 */ /* 0x000fea0003800000 */
[----:B------:R-:W-:Y:S05]  /*28ba0*/  WARPSYNC.ALL ;  /* 0x0000000000007948 */ /* 0x000fea0003800000 */
[----:B------:R-:W2:Y:S08]  /*28bb0*/  S2UR UR5, SR_CgaCtaId ;  /* 0x00000000000579c3 */ /* 0x000eb00000008800 */
[----:B------:R-:W-:Y:S06]  /*28bc0*/  BAR.SYNC.DEFER_BLOCKING 0x5, 0x180 ;  /* 0x0146000000007b1d */ /* 0x000fec0000010000 */
[----:B------:R-:W-:-:S02]  /*28bd0*/  UMOV UR4, 0x400 ;  /* 0x0000040000047882 */ /* 0x000fc40000000000 */
[----:B--2---:R-:W-:-:S06]  /*28be0*/  ULEA UR4, UR5, UR4, 0x18 ;  /* 0x0000000405047291 */ /* 0x004fcc000f8ec03f */
[----:B------:R-:W-:-:S05]  /*28bf0*/  MOV R18, UR4 ;  /* 0x0000000400127c02 */ /* 0x000fca0008000f00 */
[----:B01----:R-:W0:Y:S04]  /*28c00*/  LDS.128 R4, [R18+0x298d0] ;  /* 0x0298d00012047984 */ /* 0x003e280000000c00 */
[----:B0-----:R1:W-:Y:S04]  /*28c10*/  STL.64 [R1], R4 ;  /* 0x0000000401007387 */ /* 0x0013e80000100a00 */
[----:B------:R1:W-:Y:S01]  /*28c20*/  STL.64 [R1+0x8], R6 ;  /* 0x0000080601007387 */ /* 0x0003e20000100a00 */
[----:B------:R-:W-:Y:S06]  /*28c30*/  BAR.ARV 0x4, 0x180 ;  /* 0x0106000000007b1d */ /* 0x000fec0000002000 */
[----:B------:R-:W-:Y:S05]  /*28c40*/  BRA `(.L_x_638) ;  /* 0x0000000c00247947 */ /* 0x000fea0003800000 */
.L_x_637:
[----:B------:R-:W0:Y:S01]  /*28c50*/  S2R R0, SR_TID.X ;  /* 0x0000000000007919 */ /* 0x000e220000002100 */
[----:B------:R-:W-:Y:S01]  /*28c60*/  UMOV UR4, 0xffffffff ;  /* 0xffffffff00047882 */ /* 0x000fe20000000000 */
[----:B0-----:R-:W-:-:S04]  /*28c70*/  LOP3.LUT R16, R0, 0x1f, RZ, 0xc0, !PT ;  /* 0x0000001f00107812 */ /* 0x001fc800078ec0ff */
[----:B------:R-:W-:Y:S01]  /*28c80*/  ISETP.NE.AND P0, PT, R16, 0x1f, PT ;  /* 0x0000001f1000780c */ /* 0x000fe20003f05270 */
[----:B------:R-:W-:-:S12]  /*28c90*/  BRA.DIV UR4, `(.L_x_639) ;  /* 0x0000004e04407947 */ /* 0x000fd8000b800000 */
[----:B------:R-:W2:Y:S01]  /*28ca0*/  LDL.LU R2, [R1] ;  /* 0x0000000001027983 */ /* 0x000ea20000300800 */
[----:B------:R-:W-:-:S03]  /*28cb0*/  ULDC UR4, c[0x0][0xc3c] ;  /* 0x00030f0000047ab9 */ /* 0x000fc60000000800 */
[----:B------:R-:W3:Y:S01]  /*28cc0*/  LDL R7, [R1+0xc] ;  /* 0x00000c0001077983 */ /* 0x000ee20000100800 */
[----:B--2---:R-:W-:Y:S02]  /*28cd0*/  IMAD.MOV.U32 R10, RZ, RZ, R2 ;  /* 0x000000ffff0a7224 */ /* 0x004fe400078e0002 */
[----:B---3--:R-:W-:-:S05]  /*28ce0*/  IMAD.IADD R0, R7, 0x1, R16 ;  /* 0x0000000107007824 */ /* 0x008fca00078e0210 */
[----:B------:R-:W-:-:S13]  /*28cf0*/  ISETP.GE.OR P1, PT, R0, UR4, !P0 ;  /* 0x0000000400007c0c */ /* 0x000fda000c726670 */
[----:B------:R-:W0:Y:S08]  /*28d00*/  @!P1 LDC.64 R2, c[0x0][0xc80] ;  /* 0x00032000ff029b82 */ /* 0x000e300000000a00 */
[----:B-1----:R-:W1:Y:S01]  /*28d10*/  @!P1 LDC.64 R6, c[0x0][0xc78] ;  /* 0x00031e00ff069b82 */ /* 0x002e620000000a00 */
[----:B0-----:R-:W-:-:S05]  /*28d20*/  @!P1 IMAD.WIDE R2, R0, 0x4, R2 ;  /* 0x0000000400029825 */ /* 0x001fca00078e0202 */
[----:B------:R1:W2:Y:S02]  /*28d30*/  @!P1 LDG.E R8, desc[UR54][R2.64] ;  /* 0x0000003602089981 */ /* 0x0002a4000c1e1900 */
[----:B-1----:R-:W-:-:S06]  /*28d40*/  @!P1 IMAD.WIDE R2, R0, 0x4, R6 ;  /* 0x0000000400029825 */ /* 0x002fcc00078e0206 */
[----:B------:R-:W3:Y:S01]  /*28d50*/  @!P1 LDG.E R2, desc[UR54][R2.64] ;  /* 0x0000003602029981 */ /* 0x000ee2000c1e1900 */
[----:B------:R-:W-:Y:S01]  /*28d60*/  IMAD.MOV.U32 R4, RZ, RZ, RZ ;  /* 0x000000ffff047224 */ /* 0x000fe200078e00ff */
[----:B------:R-:W-:Y:S02]  /*28d70*/  MOV R6, RZ ;  /* 0x000000ff00067202 */ /* 0x000fe40000000f00 */
[C---:B------:R-:W-:Y:S01]  /*28d80*/  ISETP.GE.U32.AND P2, PT, R16.reuse, 0x2, PT ;  /* 0x000000021000780c */ /* 0x040fe20003f46070 */
[----:B------:R-:W-:Y:S01]  /*28d90*/  SHFL.IDX PT, R5, R10, RZ, 0x1f ;  /* 0x00001fff0a057589 */ /* 0x000fe200000e0000 */
[C---:B------:R-:W-:Y:S02]  /*28da0*/  ISETP.GE.U32.AND P3, PT, R16.reuse, 0x4, PT ;  /* 0x000000041000780c */ /* 0x040fe40003f66070 */
[C---:B------:R-:W-:Y:S01]  /*28db0*/  ISETP.GE.U32.AND P4, PT, R16.reuse, 0x8, PT ;  /* 0x000000081000780c */ /* 0x040fe20003f86070 */
[----:B------:R-:W-:Y:S01]  /*28dc0*/  SHFL.IDX PT, R0, R10, 0x1, 0x1f ;  /* 0x00201f000a007f89 */ /* 0x000fe200000e0000 */
[----:B------:R-:W-:Y:S01]  /*28dd0*/  ISETP.GE.U32.AND P5, PT, R16, 0x10, PT ;  /* 0x000000101000780c */ /* 0x000fe20003fa6070 */
[----:B--2---:R-:W-:-:S02]  /*28de0*/  @!P1 IMAD.MOV.U32 R4, RZ, RZ, R8 ;  /* 0x000000ffff049224 */ /* 0x004fc400078e0008 */
[----:B------:R-:W-:Y:S02]  /*28df0*/  IMAD.MOV.U32 R8, RZ, RZ, RZ ;  /* 0x000000ffff087224 */ /* 0x000fe400078e00ff */
[----:B---3--:R-:W-:Y:S01]  /*28e00*/  @!P1 IMAD.MOV.U32 R6, RZ, RZ, R2 ;  /* 0x000000ffff069224 */ /* 0x008fe200078e0002 */
[----:B------:R-:W-:-:S03]  /*28e10*/  ISETP.NE.AND P1, PT, R16, RZ, PT ;  /* 0x000000ff1000720c */ /* 0x000fc60003f25270 */
[----:B------:R-:W-:-:S05]  /*28e20*/  IMAD R2, R6, R4, RZ ;  /* 0x0000000406027224 */ /* 0x000fca00078e02ff */
        /* <DEDUP_REMOVED lines=15> */
[----:B------:R0:W1:Y:S02]  /*28f20*/  SHFL.IDX PT, R9, R3, 0x1f, 0x1f ;  /* 0x03e01f0003097f89 */ /* 0x00006400000e0000 */
.L_x_829:
[----:B------:R-:W-:Y:S01]  /*28f30*/  ULDC UR4, c[0x0][0xc38] ;  /* 0x00030e0000047ab9 */ /* 0x000fe20000000800 */
[----:B------:R-:W-:Y:S01]  /*28f40*/  MOV R7, R3 ;  /* 0x0000000300077202 */ /* 0x000fe20000000f00 */
[----:B------:R-:W-:-:S04]  /*28f50*/  IMAD.U32 R2, RZ, RZ, UR4 ;  /* 0x00000004ff027e24 */ /* 0x000fc8000f8e00ff */
[----:B-1----:R-:W-:-:S04]  /*28f60*/  IMAD R9, R9, R2, RZ ;  /* 0x0000000209097224 */ /* 0x002fc800078e02ff */
[----:B------:R-:W-:-:S05]  /*28f70*/  IMAD.IADD R0, R0, 0x1, R9 ;  /* 0x0000000100007824 */ /* 0x000fca00078e0209 */
[----:B------:R-:W-:-:S13]  /*28f80*/  ISETP.GT.AND P6, PT, R0, R5, PT ;  /* 0x000000050000720c */ /* 0x000fda0003fc4270 */
[----:B------:R-:W-:Y:S05]  /*28f90*/  @P6 BRA `(.L_x_640) ;  /* 0x0000000000ac6947 */ /* 0x000fea0003800000 */
.L_x_643:
[----:B0-----:R-:W2:Y:S01]  /*28fa0*/  LDL.LU R3, [R1+0xc] ;  /* 0x00000c0001037983 */ /* 0x001ea20000300800 */
[----:B------:R-:W0:Y:S01]  /*28fb0*/  LDC R2, c[0x0][0xc3c] ;  /* 0x00030f00ff027b82 */ /* 0x000e220000000800 */
[----:B--2---:R-:W-:-:S05]  /*28fc0*/  VIADD R3, R3, 0x1f ;  /* 0x0000001f03037836 */ /* 0x004fca0000000000 */
[----:B0-----:R-:W-:-:S13]  /*28fd0*/  ISETP.GE.AND P6, PT, R3, R2, PT ;  /* 0x000000020300720c */ /* 0x001fda0003fc6270 */
[----:B------:R-:W-:Y:S05]  /*28fe0*/  @P6 BRA `(.L_x_641) ;  /* 0x0000000400d46947 */ /* 0x000fea0003800000 */
[----:B------:R-:W0:Y:S01]  /*28ff0*/  S2R R4, SR_TID.X ;  /* 0x0000000000047919 */ /* 0x000e220000002100 */
[----:B------:R1:W-:Y:S01]  /*29000*/  STL [R1+0xc], R3 ;  /* 0x00000c0301007387 */ /* 0x0003e20000100800 */
[----:B0-----:R-:W-:-:S05]  /*29010*/  LOP3.LUT R4, R4, 0x1f, RZ, 0xc0, !PT ;  /* 0x0000001f04047812 */ /* 0x001fca00078ec0ff */
[----:B------:R-:W-:Y:S02]  /*29020*/  IMAD.IADD R6, R3, 0x1, R4 ;  /* 0x0000000103067824 */ /* 0x000fe400078e0204 */
[----:B------:R-:W-:-:S03]  /*29030*/  IMAD.MOV.U32 R4, RZ, RZ, RZ ;  /* 0x000000ffff047224 */ /* 0x000fc600078e00ff */
[----:B------:R-:W-:-:S13]  /*29040*/  ISETP.GE.OR P6, PT, R6, R2, !P0 ;  /* 0x000000020600720c */ /* 0x000fda00047c6670 */
[----:B-1----:R-:W0:Y:S02]  /*29050*/  @!P6 LDC.64 R2, c[0x0][0xc80] ;  /* 0x00032000ff02eb82 */ /* 0x002e240000000a00 */
[----:B0-----:R-:W-:-:S05]  /*29060*/  @!P6 IMAD.WIDE R2, R6, 0x4, R2 ;  /* 0x000000040602e825 */ /* 0x001fca00078e0202 */
[----:B------:R0:W2:Y:S02]  /*29070*/  @!P6 LDG.E R4, desc[UR54][R2.64] ;  /* 0x000000360204e981 */ /* 0x0000a4000c1e1900 */
[----:B0-----:R-:W0:Y:S02]  /*29080*/  @!P6 LDC.64 R2, c[0x0][0xc78] ;  /* 0x00031e00ff02eb82 */ /* 0x001e240000000a00 */
[----:B0-----:R-:W-:-:S04]  /*29090*/  @!P6 IMAD.WIDE R2, R6, 0x4, R2 ;  /* 0x000000040602e825 */ /* 0x001fc800078e0202 */
[----:B------:R-:W-:-:S06]  /*290a0*/  IMAD.MOV.U32 R6, RZ, RZ, RZ ;  /* 0x000000ffff067224 */ /* 0x000fcc00078e00ff */
[----:B------:R-:W2:Y:S01]  /*290b0*/  @!P6 LDG.E R6, desc[UR54][R2.64] ;  /* 0x000000360206e981 */ /* 0x000ea2000c1e1900 */
[----:B------:R-:W-:Y:S01]  /*290c0*/  UMOV UR4, 0xffffffff ;  /* 0xffffffff00047882 */ /* 0x000fe20000000000 */
[----:B--2---:R-:W-:Y:S02]  /*290d0*/  IMAD R2, R6, R4, RZ ;  /* 0x0000000406027224 */ /* 0x004fe400078e02ff */
[----:B------:R-:W-:Y:S05]  /*290e0*/  BRA.DIV UR4, `(.L_x_642) ;  /* 0x0000004e048c7947 */ /* 0x000fea000b800000 */
        /* <DEDUP_REMOVED lines=15> */
[----:B------:R0:W1:Y:S02]  /*291e0*/  SHFL.IDX PT, R9, R7, 0x1f, 0x1f ;  /* 0x03e01f0007097f89 */ /* 0x00006400000e0000 */
.L_x_837:
[----:B------:R-:W-:Y:S02]  /*291f0*/  ULDC UR4, c[0x0][0xc38] ;  /* 0x00030e0000047ab9 */ /* 0x000fe40000000800 */
[----:B------:R-:W-:-:S05]  /*29200*/  MOV R2, UR4 ;  /* 0x0000000400027c02 */ /* 0x000fca0008000f00 */
[----:B-1----:R-:W-:-:S04]  /*29210*/  IMAD R9, R9, R2, RZ ;  /* 0x0000000209097224 */ /* 0x002fc800078e02ff */
[----:B------:R-:W-:-:S05]  /*29220*/  IMAD.IADD R0, R9, 0x1, R0 ;  /* 0x0000000109007824 */ /* 0x000fca00078e0200 */
[----:B------:R-:W-:-:S13]  /*29230*/  ISETP.GT.AND P6, PT, R0, R5, PT ;  /* 0x000000050000720c */ /* 0x000fda0003fc4270 */
[----:B------:R-:W-:Y:S05]  /*29240*/  @!P6 BRA `(.L_x_643) ;  /* 0xfffffffc0054e947 */ /* 0x000fea000383ffff */
.L_x_640:
[----:B------:R-:W-:Y:S01]  /*29250*/  IMAD.IADD R9, R0, 0x1, -R9 ;  /* 0x0000000100097824 */ /* 0x000fe200078e0a09 */
[----:B------:R-:W-:-:S03]  /*29260*/  UMOV UR4, 0xffffffff ;  /* 0xffffffff00047882 */ /* 0x000fc60000000000 */
[----:B------:R-:W-:-:S05]  /*29270*/  IMAD R0, R7, R2, R9 ;  /* 0x0000000207007224 */ /* 0x000fca00078e0209 */
[----:B------:R-:W-:Y:S01]  /*29280*/  ISETP.GT.AND P6, PT, R0, R5, PT ;  /* 0x000000050000720c */ /* 0x000fe20003fc4270 */
[----:B------:R-:W-:-:S12]  /*29290*/  BRA.DIV UR4, `(.L_x_644) ;  /* 0x0000004e04f87947 */ /* 0x000fd8000b800000 */
[----:B0-----:R-:W-:-:S04]  /*292a0*/  VOTE.ANY R3, PT, !P6 ;  /* 0x0000000000037806 */ /* 0x001fc800070e0100 */
[----:B------:R-:W0:Y:S02]  /*292b0*/  POPC R0, R3 ;  /* 0x0000000300007309 */ /* 0x000e240000000000 */
[----:B0-----:R0:W1:Y:S04]  /*292c0*/  SHFL.IDX PT, R4, R4, R0, 0x1f ;  /* 0x00001f0004047589 */ /* 0x00106800000e0000 */
[----:B------:R0:W2:Y:S02]  /*292d0*/  SHFL.IDX PT, R6, R6, R0, 0x1f ;  /* 0x00001f0006067589 */ /* 0x0000a400000e0000 */
.L_x_842:
[----:B------:R-:W-:-:S13]  /*292e0*/  ISETP.NE.AND P0, PT, R3, RZ, PT ;  /* 0x000000ff0300720c */ /* 0x000fda0003f05270 */
[----:B------:R-:W-:Y:S05]  /*292f0*/  @!P0 BRA `(.L_x_645) ;  /* 0x0000000000148947 */ /* 0x000fea0003800000 */
[----:B------:R-:W-:Y:S01]  /*29300*/  UMOV UR4, 0xffffffff ;  /* 0xffffffff00047882 */ /* 0x000fe20000000000 */
[----:B------:R-:W-:Y:S02]  /*29310*/  VIADD R12, R0, 0xffffffff ;  /* 0xffffffff000c7836 */ /* 0x000fe40000000000 */
[----:B------:R-:W-:Y:S05]  /*29320*/  BRA.DIV UR4, `(.L_x_646) ;  /* 0x0000005204307947 */ /* 0x000fea000b800000 */
[----:B------:R3:W4:Y:S02]  /*29330*/  SHFL.IDX PT, R7, R7, R12, 0x1f ;  /* 0x00001f0c07077589 */ /* 0x00072400000e0000 */
.L_x_845:
[----:B----4-:R-:W-:-:S07]  /*29340*/  IMAD.MOV.U32 R8, RZ, RZ, R7 ;  /* 0x000000ffff087224 */ /* 0x010fce00078e0007 */
.L_x_645:
[----:B------:R-:W4:Y:S01]  /*29350*/  LDL.LU R10, [R1+0xc] ;  /* 0x00000c00010a7983 */ /* 0x000f220000300800 */
[----:B-1----:R-:W-:Y:S01]  /*29360*/  IABS R7, R4 ;  /* 0x0000000400077213 */ /* 0x002fe20000000000 */
[----:B------:R-:W-:-:S03]  /*29370*/  IMAD R8, R8, R2, R9 ;  /* 0x0000000208087224 */ /* 0x000fc600078e0209 */
[----:B------:R-:W1:Y:S02]  /*29380*/  I2F.RP R2, R7 ;  /* 0x0000000700027306 */ /* 0x000e640000209400 */
[----:B------:R5:W-:Y:S02]  /*29390*/  STL [R1], R8 ;  /* 0x0000000801007387 */ /* 0x000be40000100800 */
[----:B-----5:R-:W-:-:S04]  /*293a0*/  IMAD.IADD R8, R5, 0x1, -R8 ;  /* 0x0000000105087824 */ /* 0x020fc800078e0a08 */
[----:B-1----:R-:W1:Y:S02]  /*293b0*/  MUFU.RCP R2, R2 ;  /* 0x0000000200027308 */ /* 0x002e640000001000 */
[----:B-1----:R-:W-:-:S06]  /*293c0*/  IADD3 R2, R2, 0xffffffe, RZ ;  /* 0x0ffffffe02027810 */ /* 0x002fcc0007ffe0ff */
[----:B------:R-:W1:Y:S02]  /*293d0*/  F2I.FTZ.U32.TRUNC.NTZ R3, R2 ;  /* 0x0000000200037305 */ /* 0x000e64000021f000 */
[----:B-1----:R-:W-:-:S04]  /*293e0*/  IMAD.MOV R2, RZ, RZ, -R3 ;  /* 0x000000ffff027224 */ /* 0x002fc800078e0a03 */
[----:B------:R-:W-:Y:S02]  /*293f0*/  IMAD R9, R2, R7, RZ ;  /* 0x0000000702097224 */ /* 0x000fe400078e02ff */
[----:B------:R-:W-:-:S04]  /*29400*/  IMAD.MOV.U32 R2, RZ, RZ, RZ ;  /* 0x000000ffff027224 */ /* 0x000fc800078e00ff */
[----:B------:R-:W-:Y:S01]  /*29410*/  IMAD.HI.U32 R9, R3, R9, R2 ;  /* 0x0000000903097227 */ /* 0x000fe200078e0002 */
[----:B------:R-:W-:Y:S02]  /*29420*/  IABS R3, R4 ;  /* 0x0000000400037213 */ /* 0x000fe40000000000 */
[----:B------:R-:W-:-:S03]  /*29430*/  IABS R2, R8 ;  /* 0x0000000800027213 */ /* 0x000fc60000000000 */
[----:B------:R-:W-:Y:S02]  /*29440*/  IMAD.MOV R3, RZ, RZ, -R3 ;  /* 0x000000ffff037224 */ /* 0x000fe400078e0a03 */
[----:B------:R-:W-:-:S04]  /*29450*/  IMAD.HI.U32 R5, R9, R2, RZ ;  /* 0x0000000209057227 */ /* 0x000fc800078e00ff */
[----:B------:R-:W-:-:S05]  /*29460*/  IMAD R2, R5, R3, R2 ;  /* 0x0000000305027224 */ /* 0x000fca00078e0202 */
[----:B------:R-:W-:-:S13]  /*29470*/  ISETP.GT.U32.AND P1, PT, R7, R2, PT ;  /* 0x000000020700720c */ /* 0x000fda0003f24070 */
[-C--:B------:R-:W-:Y:S01]  /*29480*/  @!P1 IADD3 R2, R2, -R7.reuse, RZ ;  /* 0x8000000702029210 */ /* 0x080fe20007ffe0ff */
[----:B------:R-:W-:Y:S01]  /*29490*/  @!P1 VIADD R5, R5, 0x1 ;  /* 0x0000000105059836 */ /* 0x000fe20000000000 */
[----:B------:R-:W-:Y:S02]  /*294a0*/  ISETP.NE.AND P1, PT, R4, RZ, PT ;  /* 0x000000ff0400720c */ /* 0x000fe40003f25270 */
[----:B------:R-:W-:Y:S02]  /*294b0*/  ISETP.GE.U32.AND P0, PT, R2, R7, PT ;  /* 0x000000070200720c */ /* 0x000fe40003f06070 */
[----:B--2---:R-:W-:-:S04]  /*294c0*/  IABS R7, R6 ;  /* 0x0000000600077213 */ /* 0x004fc80000000000 */
[----:B------:R-:W1:Y:S07]  /*294d0*/  I2F.RP R2, R7 ;  /* 0x0000000700027306 */ /* 0x000e6e0000209400 */
[----:B------:R-:W-:Y:S01]  /*294e0*/  @P0 IADD3 R5, R5, 0x1, RZ ;  /* 0x0000000105050810 */ /* 0x000fe20007ffe0ff */
[----:B-1----:R-:W1:Y:S02]  /*294f0*/  MUFU.RCP R2, R2 ;  /* 0x0000000200027308 */ /* 0x002e640000001000 */
[----:B-1----:R-:W-:-:S06]  /*29500*/  VIADD R2, R2, 0xffffffe ;  /* 0x0ffffffe02027836 */ /* 0x002fcc0000000000 */
[----:B------:R-:W1:Y:S02]  /*29510*/  F2I.FTZ.U32.TRUNC.NTZ R3, R2 ;  /* 0x0000000200037305 */ /* 0x000e64000021f000 */
[----:B-1----:R-:W-:-:S04]  /*29520*/  IMAD.MOV R2, RZ, RZ, -R3 ;  /* 0x000000ffff027224 */ /* 0x002fc800078e0a03 */
        /* <DEDUP_REMOVED lines=11> */
[----:B------:R-:W-:Y:S01]  /*295e0*/  IMAD.HI.U32 R2, R2, R3, RZ ;  /* 0x0000000302027227 */ /* 0x000fe200078e00ff */
[----:B------:R-:W-:-:S03]  /*295f0*/  IADD3 R4, R8, -R4, RZ ;  /* 0x8000000408047210 */ /* 0x000fc60007ffe0ff */
[----:B------:R-:W-:-:S05]  /*29600*/  IMAD R3, R2, R9, R3 ;  /* 0x0000000902037224 */ /* 0x000fca00078e0203 */
[----:B------:R-:W-:-:S13]  /*29610*/  ISETP.GT.U32.AND P1, PT, R7, R3, PT ;  /* 0x000000030700720c */ /* 0x000fda0003f24070 */
[----:B------:R-:W-:Y:S02]  /*29620*/  @!P1 IMAD.IADD R3, R3, 0x1, -R7 ;  /* 0x0000000103039824 */ /* 0x000fe400078e0a07 */
[----:B------:R-:W-:Y:S01]  /*29630*/  @!P1 VIADD R2, R2, 0x1 ;  /* 0x0000000102029836 */ /* 0x000fe20000000000 */
[----:B------:R-:W-:Y:S02]  /*29640*/  ISETP.NE.AND P1, PT, R6, RZ, PT ;  /* 0x000000ff0600720c */ /* 0x000fe40003f25270 */
[----:B------:R-:W-:Y:S02]  /*29650*/  ISETP.GE.U32.AND P0, PT, R3, R7, PT ;  /* 0x000000070300720c */ /* 0x000fe40003f06070 */
[----:B------:R-:W-:-:S04]  /*29660*/  LOP3.LUT R3, R5, R6, RZ, 0x3c, !PT ;  /* 0x0000000605037212 */ /* 0x000fc800078e3cff */
[----:B------:R-:W-:-:S07]  /*29670*/  ISETP.GE.AND P2, PT, R3, RZ, PT ;  /* 0x000000ff0300720c */ /* 0x000fce0003f46270 */
[----:B------:R-:W-:-:S06]  /*29680*/  @P0 IADD3 R2, R2, 0x1, RZ ;  /* 0x0000000102020810 */ /* 0x000fcc0007ffe0ff */
[----:B------:R-:W-:Y:S01]  /*29690*/  @!P2 IMAD.MOV R2, RZ, RZ, -R2 ;  /* 0x000000ffff02a224 */ /* 0x000fe200078e0a02 */
[----:B------:R-:W-:-:S05]  /*296a0*/  @!P1 LOP3.LUT R2, RZ, R6, RZ, 0x33, !PT ;  /* 0x00000006ff029212 */ /* 0x000fca00078e33ff */
[--C-:B------:R-:W-:Y:S02]  /*296b0*/  IMAD.MOV R3, RZ, RZ, -R2.reuse ;  /* 0x000000ffff037224 */ /* 0x100fe400078e0a02 */
[C---:B------:R-:W-:Y:S02]  /*296c0*/  IMAD R2, R6.reuse, 0x1000000, R2 ;  /* 0x0100000006027824 */ /* 0x040fe400078e0202 */
[----:B------:R-:W-:Y:S02]  /*296d0*/  IMAD R3, R6, R3, R5 ;  /* 0x0000000306037224 */ /* 0x000fe400078e0205 */
[----:B----4-:R-:W-:Y:S02]  /*296e0*/  IMAD.IADD R10, R0, 0x1, R10 ;  /* 0x00000001000a7824 */ /* 0x010fe400078e020a */
[----:B0-----:R-:W-:-:S05]  /*296f0*/  IMAD R0, R3, 0x10000, R2 ;  /* 0x0001000003007824 */ /* 0x001fca00078e0202 */
[----:B------:R1:W-:Y:S04]  /*29700*/  STL [R1+0x8], R0 ;  /* 0x0000080001007387 */ /* 0x0003e80000100800 */
[----:B------:R1:W-:Y:S04]  /*29710*/  STL [R1+0xc], R10 ;  /* 0x00000c0a01007387 */ /* 0x0003e80000100800 */
[----:B------:R1:W-:Y:S01]  /*29720*/  STL [R1+0x4], R4 ;  /* 0x0000040401007387 */ /* 0x0003e20000100800 */
[----:B------:R-:W-:Y:S05]  /*29730*/  BRA `(.L_x_647) ;  /* 0x0000000000287947 */ /* 0x000fea0003800000 */
.L_x_641:
[----:B------:R-:W-:Y:S01]  /*29740*/  UMOV UR4, URZ ;  /* 0x0000003f00047c82 */ /* 0x000fe20008000000 */
[----:B------:R-:W-:Y:S01]  /*29750*/  ULDC UR6, c[0x0][0xc3c] ;  /* 0x00030f0000067ab9 */ /* 0x000fe20000000800 */
[----:B------:R-:W-:Y:S01]  /*29760*/  UMOV UR5, URZ ;  /* 0x0000003f00057c82 */ /* 0x000fe20008000000 */
[----:B------:R-:W-:Y:S01]  /*29770*/  IMAD.U32 R3, RZ, RZ, UR4 ;  /* 0x00000004ff037e24 */ /* 0x000fe2000f8e00ff */
[----:B------:R0:W-:Y:S01]  /*29780*/  STL [R1], R5 ;  /* 0x0000000501007387 */ /* 0x0001e20000100800 */
[----:B------:R-:W-:Y:S02]  /*29790*/  IMAD.U32 R0, RZ, RZ, UR6 ;  /* 0x00000006ff007e24 */ /* 0x000fe4000f8e00ff */
[----:B------:R-:W-:Y:S01]  /*297a0*/  IMAD.U32 R2, RZ, RZ, UR5 ;  /* 0x00000005ff027e24 */ /* 0x000fe2000f8e00ff */
[----:B------:R0:W-:Y:S04]  /*297b0*/  STL [R1+0x4], R3 ;  /* 0x0000040301007387 */ /* 0x0001e80000100800 */
[----:B------:R0:W-:Y:S04]  /*297c0*/  STL [R1+0xc], R0 ;  /* 0x00000c0001007387 */ /* 0x0001e80000100800 */
[----:B------:R0:W-:Y:S02]  /*297d0*/  STL [R1+0x8], R2 ;  /* 0x0000080201007387 */ /* 0x0001e40000100800 */
.L_x_647:
[----:B0-----:R-:W2:Y:S04]  /*297e0*/  LDL R2, [R1+0xc] ;  /* 0x00000c0001027983 */ /* 0x001ea80000100800 */
[----:B------:R-:W4:Y:S04]  /*297f0*/  LDL R3, [R1+0x8] ;  /* 0x0000080001037983 */ /* 0x000f280000100800 */
[----:B-1----:R-:W5:Y:S04]  /*29800*/  LDL R4, [R1] ;  /* 0x0000000001047983 */ /* 0x002f680000100800 */
[----:B------:R-:W5:Y:S01]  /*29810*/  LDL R5, [R1+0x4] ;  /* 0x0000040001057983 */ /* 0x000f620000100800 */
[----:B------:R-:W0:Y:S01]  /*29820*/  S2R R0, SR_TID.X ;  /* 0x0000000000007919 */ /* 0x000e220000002100 */
[----:B------:R-:W-:Y:S05]  /*29830*/  WARPSYNC.ALL ;  /* 0x0000000000007948 */ /* 0x000fea0003800000 */
[----:B0-----:R-:W-:Y:S01]  /*29840*/  LOP3.LUT R0, R0, 0x1f, RZ, 0xc0, !PT ;  /* 0x0000001f00007812 */ /* 0x001fe200078ec0ff */
[----:B------:R-:W-:Y:S03]  /*29850*/  BAR.SYNC.DEFER_BLOCKING 0x4, 0x180 ;  /* 0x0106000000007b1d */ /* 0x000fe60000010000 */
[----:B------:R-:W-:-:S13]  /*29860*/  ISETP.NE.AND P0, PT, R0, RZ, PT ;  /* 0x000000ff0000720c */ /* 0x000fda0003f05270 */
[----:B------:R-:W0:Y:S01]  /*29870*/  @!P0 S2R R0, SR_CgaCtaId ;  /* 0x0000000000008919 */ /* 0x000e220000008800 */
[----:B--2---:R-:W-:Y:S01]  /*29880*/  IMAD.MOV.U32 R7, RZ, RZ, R2 ;  /* 0x000000ffff077224 */ /* 0x004fe200078e0002 */
[----:B------:R-:W-:Y:S02]  /*29890*/  @!P0 MOV R2, 0x400 ;  /* 0x0000040000028802 */ /* 0x000fe40000000f00 */
[----:B----4-:R-:W-:Y:S02]  /*298a0*/  MOV R6, R3 ;  /* 0x0000000300067202 */ /* 0x010fe40000000f00 */
[----:B0-----:R-:W-:-:S05]  /*298b0*/  @!P0 LEA R18, R0, R2, 0x18 ;  /* 0x0000000200128211 */ /* 0x001fca00078ec0ff */
[----:B-----5:R0:W-:Y:S01]  /*298c0*/  @!P0 STS.128 [R18+0x298d0], R4 ;  /* 0x0298d00412008388 */ /* 0x0201e20000000c00 */
[----:B------:R-:W-:Y:S06]  /*298d0*/  BAR.ARV 0x5, 0x180 ;  /* 0x0146000000007b1d */ /* 0x000fec0000002000 */
.L_x_638:
[----:B------:R-:W2:Y:S01]  /*298e0*/  LDL R0, [R1+0xc] ;  /* 0x00000c0001007983 */ /* 0x000ea20000100800 */
[----:B------:R-:W-:Y:S02]  /*298f0*/  ULDC UR4, c[0x0][0xc3c] ;  /* 0x00030f0000047ab9 */ /* 0x000fe40000000800 */
[----:B--2---:R-:W-:-:S13]  /*29900*/  ISETP.GE.AND P0, PT, R0, UR4, PT ;  /* 0x0000000400007c0c */ /* 0x004fda000bf06270 */
[----:B------:R-:W-:Y:S05]  /*29910*/  @!P0 BRA `(.L_x_648) ;  /* 0xffffffa000dc8947 */ /* 0x000fea000383ffff */
[----:B------:R-:W-:Y:S05]  /*29920*/  BSYNC B7 ;  /* 0x0000000000077941 */ /* 0x000fea0003800000 */
.L_x_536:
[----:B-1----:R-:W4:Y:S01]  /*29930*/  LDL.LU R0, [R1+0x5c] ;  /* 0x00005c0001007983 */ /* 0x002f220000300800 */
[----:B------:R-:W-:Y:S01]  /*29940*/  BSSY B0, `(.L_x_649) ;  /* 0x000000b000007945 */ /* 0x000fe20003800000 */
[----:B0-2---:R-:W0:Y:S01]  /*29950*/  S2R R5, SR_CgaCtaId ;  /* 0x0000000000057919 */ /* 0x005e220000008800 */
[----:B----4-:R-:W-:-:S05]  /*29960*/  VIADD R0, R0, 0x1 ;  /* 0x0000000100007836 */ /* 0x010fca0000000000 */
[----:B------:R-:W-:-:S04]  /*29970*/  LEA.HI R2, R0, R0, RZ, 0x1 ;  /* 0x0000000000027211 */ /* 0x000fc800078f08ff */
[----:B------:R-:W-:-:S05]  /*29980*/  LOP3.LUT R3, R2, 0xfffffffe, RZ, 0xc0, !PT ;  /* 0xfffffffe02037812 */ /* 0x000fca00078ec0ff */
[----:B------:R-:W-:Y:S01]  /*29990*/  IMAD.IADD R3, R0, 0x1, -R3 ;  /* 0x0000000100037824 */ /* 0x000fe200078e0a03 */
[----:B------:R-:W-:-:S04]  /*299a0*/  MOV R0, 0x400 ;  /* 0x0000040000007802 */ /* 0x000fc80000000f00 */
[----:B0-----:R-:W-:Y:S02]  /*299b0*/  LEA R0, R5, R0, 0x18 ;  /* 0x0000000005007211 */ /* 0x001fe400078ec0ff */
[----:B------:R-:W-:-:S04]  /*299c0*/  SHF.L.U32 R3, R3, 0x1f, RZ ;  /* 0x0000001f03037819 */ /* 0x000fc800000006ff */
[----:B------:R-:W0:Y:S02]  /*299d0*/  SYNCS.PHASECHK.TRANS64.TRYWAIT P0, [R0+URZ+0x29820], R3 ;  /* 0x02982003000075a7 */ /* 0x000e24000800017f */
[----:B0-----:R-:W-:Y:S05]  /*299e0*/  @!P0 BRA `(.L_x_650) ;  /* 0x0000004800a88947 */ /* 0x001fea0003800000 */
.L_x_846:
[----:B------:R-:W-:Y:S05]  /*299f0*/  BSYNC B0 ;  /* 0x0000000000007941 */ /* 0x000fea0003800000 */
.L_x_649:
[----:B------:R-:W-:-:S03]  /*29a00*/  UMOV UR4, 0xffffffff ;  /* 0xffffffff00047882 */ /* 0x000fc60000000000 */
[----:B------:R-:W-:Y:S05]  /*29a10*/  BRA.DIV UR4, `(.L_x_651) ;  /* 0x0000004a04b07947 */ /* 0x000fea000b800000 */
[----:B------:R-:W1:Y:S02]  /*29a20*/  S2R R2, SR_TID.X ;  /* 0x0000000000027919 */ /* 0x000e640000002100 */
[----:B-1----:R-:W-:-:S04]  /*29a30*/  SHF.R.U32.HI R2, RZ, 0x5, R2 ;  /* 0x00000005ff027819 */ /* 0x002fc80000011602 */
[----:B------:R-:W-:-:S05]  /*29a40*/  LOP3.LUT R2, R2, 0x3, RZ, 0xc0, !PT ;  /* 0x0000000302027812 */ /* 0x000fca00078ec0ff */
[----:B------:R1:W2:Y:S02]  /*29a50*/  SHFL.IDX PT, R14, R2, RZ, 0x1f ;  /* 0x00001fff020e7589 */ /* 0x0002a400000e0000 */
.L_x_849:
[----:B--2---:R-:W-:-:S13]  /*29a60*/  ISETP.NE.AND P0, PT, R14, RZ, PT ;  /* 0x000000ff0e00720c */ /* 0x004fda0003f05270 */
[----:B------:R-:W-:Y:S05]  /*29a70*/  @P0 BRA `(.L_x_324) ;  /* 0x0000000000a80947 */ /* 0x000fea0003800000 */
[----:B------:R-:W-:-:S03]  /*29a80*/  UMOV UR4, 0xffffffff ;  /* 0xffffffff00047882 */ /* 0x000fc60000000000 */
[----:B------:R-:W-:Y:S05]  /*29a90*/  BRA.DIV UR4, `(.L_x_652) ;  /* 0x0000004a04c47947 */ /* 0x000fea000b800000 */
[----:B------:R-:W-:-:S13]  /*29aa0*/  ELECT P6, URZ, PT ;  /* 0x00000000003f782f */ /* 0x000fda00038c0000 */
.L_x_852:
[----:B------:R-:W-:Y:S05]  /*29ab0*/  @!P6 BRA `(.L_x_324) ;  /* 0x000000000098e947 */ /* 0x000fea0003800000 */
[----:B------:R-:W-:-:S06]  /*29ac0*/  ULOP3.LUT UR4, UR36, 0x2, URZ, 0xfc, !UPT ;  /* 0x0000000224047892 */ /* 0x000fcc000f8efc3f */
[----:B-1----:R-:W-:-:S05]  /*29ad0*/  IMAD.U32 R2, RZ, RZ, UR4 ;  /* 0x00000004ff027e24 */ /* 0x002fca000f8e00ff */
[----:B------:R-:W-:-:S13]  /*29ae0*/  ISETP.NE.AND P0, PT, R2, 0x3, PT ;  /* 0x000000030200780c */ /* 0x000fda0003f05270 */
[----:B------:R-:W-:Y:S05]  /*29af0*/  @!P0 BRA `(.L_x_653) ;  /* 0x0000000000048947 */ /* 0x000fea0003800000 */
[----:B------:R-:W-:Y:S01]  /*29b00*/  BPT.TRAP 0x1 ;  /* 0x000000040000795c */ /* 0x000fe20000300000 */
.L_x_653:
[----:B------:R-:W2:Y:S01]  /*29b10*/  LDL.LU R7, [R1+0x18] ;  /* 0x0000180001077983 */ /* 0x000ea20000300800 */
[----:B------:R-:W-:Y:S01]  /*29b20*/  IADD3 R2, R0, 0x29840, RZ ;  /* 0x0002984000027810 */ /* 0x000fe20007ffe0ff */
[----:B0-----:R-:W-:-:S04]  /*29b30*/  VIADD R3, R19, 0x1 ;  /* 0x0000000113037836 */ /* 0x001fc80000000000 */
[----:B------:R-:W-:Y:S01]  /*29b40*/  IMAD R6, R19, 0x8, R2 ;  /* 0x0000000813067824 */ /* 0x000fe200078e0202 */
[----:B------:R-:W-:-:S04]  /*29b50*/  ISETP.NE.AND P2, PT, R3, 0x2, PT ;  /* 0x000000020300780c */ /* 0x000fc80003f45270 */
[----:B------:R-:W-:Y:S02]  /*29b60*/  SEL R4, RZ, 0x1, P2 ;  /* 0x00000001ff047807 */ /* 0x000fe40001000000 */
[----:B------:R-:W-:Y:S02]  /*29b70*/  SEL R3, R3, RZ, P2 ;  /* 0x000000ff03037207 */ /* 0x000fe40001000000 */
[C---:B--2---:R-:W-:Y:S02]  /*29b80*/  SHF.L.U32 R5, R7.reuse, 0x1f, RZ ;  /* 0x0000001f07057819 */ /* 0x044fe400000006ff */
[----:B------:R-:W-:Y:S01]  /*29b90*/  LOP3.LUT R4, R7, R4, RZ, 0x3c, !PT ;  /* 0x0000000407047212 */ /* 0x000fe200078e3cff */
[----:B------:R-:W-:Y:S01]  /*29ba0*/  IMAD R7, R3, 0x8, R2 ;  /* 0x0000000803077824 */ /* 0x000fe200078e0202 */
[----:B------:R-:W0:Y:S02]  /*29bb0*/  SYNCS.PHASECHK.TRANS64.TRYWAIT P1, [R6+URZ], R5 ;  /* 0x00000005060075a7 */ /* 0x000e24000802017f */
[----:B------:R-:W-:Y:S01]  /*29bc0*/  SHF.L.U32 R2, R4, 0x1f, RZ ;  /* 0x0000001f04027819 */ /* 0x000fe200000006ff */
[----:B0-----:R-:W-:Y:S06]  /*29bd0*/  @!P1 BRA `(.L_x_654) ;  /* 0x0000004800949947 */ /* 0x001fec0003800000 */
.L_x_853:
[----:B------:R-:W1:Y:S02]  /*29be0*/  SYNCS.PHASECHK.TRANS64.TRYWAIT P1, [R7+URZ], R2 ;  /* 0x00000002070075a7 */ /* 0x000e64000802017f */
[----:B-1----:R-:W-:Y:S05]  /*29bf0*/  @!P1 BRA `(.L_x_655) ;  /* 0x0000004800a09947 */ /* 0x002fea0003800000 */
.L_x_854:
[----:B------:R-:W-:Y:S05]  /*29c00*/  @!P0 BRA `(.L_x_656) ;  /* 0x0000000000048947 */ /* 0x000fea0003800000 */
[----:B------:R-:W-:Y:S01]  /*29c10*/  BPT.TRAP 0x1 ;  /* 0x000000040000795c */ /* 0x000fe20000300000 */
.L_x_656:
[----:B------:R-:W-:-:S04]  /*29c20*/  IMAD R4, R19, 0x8, R0 ;  /* 0x0000000813047824 */ /* 0x000fc800078e0200 */
[----:B------:R-:W2:Y:S02]  /*29c30*/  SYNCS.PHASECHK.TRANS64.TRYWAIT P1, [R4+URZ+0x29860], R5 ;  /* 0x02986005040075a7 */ /* 0x000ea4000802017f */
[----:B--2---:R-:W-:Y:S05]  /*29c40*/  @!P1 BRA `(.L_x_657) ;  /* 0x0000004800a09947 */ /* 0x004fea0003800000 */
.L_x_855:
[----:B------:R-:W-:Y:S05]  /*29c50*/  @!P0 BRA `(.L_x_658) ;  /* 0x0000000000048947 */ /* 0x000fea0003800000 */
[----:B------:R-:W-:Y:S01]  /*29c60*/  BPT.TRAP 0x1 ;  /* 0x000000040000795c */ /* 0x000fe20000300000 */
.L_x_658:
[----:B------:R-:W-:-:S04]  /*29c70*/  LEA R3, R3, R0, 0x3 ;  /* 0x0000000003037211 */ /* 0x000fc800078e18ff */
[----:B------:R-:W4:Y:S02]  /*29c80*/  SYNCS.PHASECHK.TRANS64.TRYWAIT P1, [R3+URZ+0x29860], R2 ;  /* 0x02986002030075a7 */ /* 0x000f24000802017f */
[----:B----4-:R-:W-:Y:S05]  /*29c90*/  @!P1 BRA `(.L_x_659) ;  /* 0x0000004800a09947 */ /* 0x010fea0003800000 */
.L_x_856:
[----:B------:R-:W-:Y:S05]  /*29ca0*/  @!P0 BRA `(.L_x_660) ;  /* 0x0000000000048947 */ /* 0x000fea0003800000 */
[----:B------:R-:W-:Y:S01]  /*29cb0*/  BPT.TRAP 0x1 ;  /* 0x000000040000795c */ /* 0x000fe20000300000 */
.L_x_660:
[----:B------:R-:W5:Y:S02]  /*29cc0*/  SYNCS.PHASECHK.TRANS64.TRYWAIT P0, [R4+URZ+0x29880], R5 ;  /* 0x02988005040075a7 */ /* 0x000f64000800017f */
[----:B-----5:R-:W-:Y:S05]  /*29cd0*/  @!P0 BRA `(.L_x_661) ;  /* 0x0000004800a48947 */ /* 0x020fea0003800000 */
.L_x_662:
[----:B------:R0:W0:Y:S02]  /*29ce0*/  SYNCS.PHASECHK.TRANS64.TRYWAIT P0, [R3+URZ+0x29880], R2 ;  /* 0x02988002030075a7 */ /* 0x000024000800017f */
[----:B0-----:R-:W-:Y:S05]  /*29cf0*/  @!P0 NANOSLEEP.SYNCS 0x989680 ;  /* 0x009896800000895d */ /* 0x001fea0003900000 */
[----:B------:R-:W0:Y:S02]  /*29d00*/  @!P0 SYNCS.PHASECHK.TRANS64 P0, [R3+URZ+0x29880], R2 ;  /* 0x02988002030085a7 */ /* 0x000e24000800007f */
[----:B0-----:R-:W-:Y:S05]  /*29d10*/  @!P0 BRA `(.L_x_662) ;  /* 0xfffffffc00f08947 */ /* 0x001fea000383ffff */
.L_x_324:
[----:B------:R-:W-:Y:S05]  /*29d20*/  BSYNC B8 ;  /* 0x0000000000087941 */ /* 0x000fea0003800000 */
.L_x_321:
[----:B------:R-:W-:Y:S05]  /*29d30*/  EXIT ;  /* 0x000000000000794d */ /* 0x000fea0003800000 */
.L_x_344:
[----:B---3--:R3:W4:Y:S02]  /*29d40*/  SYNCS.PHASECHK.TRANS64.TRYWAIT P5, [R97+URZ+0x29890], R98 ;  /* 0x02989062610075a7 */ /* 0x00872400080a017f */
[----:B----4-:R-:W-:Y:S05]  /*29d50*/  @!P5 NANOSLEEP.SYNCS 0x989680 ;  /* 0x009896800000d95d */ /* 0x010fea0003900000 */
[----:B------:R-:W4:Y:S02]  /*29d60*/  @!P5 SYNCS.PHASECHK.TRANS64 P5, [R97+URZ+0x29890], R98 ;  /* 0x029890626100d5a7 */ /* 0x000f2400080a007f */
[----:B----4-:R-:W-:Y:S05]  /*29d70*/  @!P5 BRA `(.L_x_344) ;  /* 0xfffffffc00f0d947 */ /* 0x010fea000383ffff */
[----:B------:R-:W-:Y:S05]  /*29d80*/  BRA `(.L_x_663) ;  /* 0xfffffd9800f47947 */ /* 0x000fea000383ffff */
.L_x_398:
[----:B--2---:R2:W3:Y:S02]  /*29d90*/  SYNCS.PHASECHK.TRANS64.TRYWAIT P5, [R97+URZ+0x29890], R98 ;  /* 0x02989062610075a7 */ /* 0x0044e400080a017f */
[----:B---3--:R-:W-:Y:S05]  /*29da0*/  @!P5 NANOSLEEP.SYNCS 0x989680 ;  /* 0x009896800000d95d */ /* 0x008fea0003900000 */
[----:B------:R-:W3:Y:S02]  /*29db0*/  @!P5 SYNCS.PHASECHK.TRANS64 P5, [R97+URZ+0x29890], R98 ;  /* 0x029890626100d5a7 */ /* 0x000ee400080a007f */
[----:B---3--:R-:W-:Y:S05]  /*29dc0*/  @!P5 BRA `(.L_x_398) ;  /* 0xfffffffc00f0d947 */ /* 0x008fea000383ffff */
[----:B------:R-:W-:Y:S05]  /*29dd0*/  BRA `(.L_x_664) ;  /* 0xfffffdf8004c7947 */ /* 0x000fea000383ffff */
.L_x_423:
[----:B-1----:R1:W2:Y:S02]  /*29de0*/  SYNCS.PHASECHK.TRANS64.TRYWAIT P3, [R97+URZ+0x29890], R98 ;  /* 0x02989062610075a7 */ /* 0x0022a4000806017f */
[----:B--2---:R-:W-:Y:S05]  /*29df0*/  @!P3 NANOSLEEP.SYNCS 0x989680 ;  /* 0x009896800000b95d */ /* 0x004fea0003900000 */
[----:B------:R-:W2:Y:S02]  /*29e00*/  @!P3 SYNCS.PHASECHK.TRANS64 P3, [R97+URZ+0x29890], R98 ;  /* 0x029890626100b5a7 */ /* 0x000ea4000806007f */
[----:B--2---:R-:W-:Y:S05]  /*29e10*/  @!P3 BRA `(.L_x_423) ;  /* 0xfffffffc00f0b947 */ /* 0x004fea000383ffff */
[----:B------:R-:W-:Y:S05]  /*29e20*/  BRA `(.L_x_665) ;  /* 0xfffffe58000c7947 */ /* 0x000fea000383ffff */
.L_x_429:
[----:B-1----:R1:W2:Y:S02]  /*29e30*/  SYNCS.PHASECHK.TRANS64.TRYWAIT P2, [R97+URZ+0x298b0], R98 ;  /* 0x0298b062610075a7 */ /* 0x0022a4000804017f */
[----:B--2---:R-:W-:Y:S05]  /*29e40*/  @!P2 NANOSLEEP.SYNCS 0x989680 ;  /* 0x009896800000a95d */ /* 0x004fea0003900000 */
[----:B------:R-:W2:Y:S02]  /*29e50*/  @!P2 SYNCS.PHASECHK.TRANS64 P2, [R97+URZ+0x298b0], R98 ;  /* 0x0298b0626100a5a7 */ /* 0x000ea4000804007f */
[----:B--2---:R-:W-:Y:S05]  /*29e60*/  @!P2 BRA `(.L_x_429) ;  /* 0xfffffffc00f0a947 */ /* 0x004fea000383ffff */
[----:B------:R-:W-:Y:S05]  /*29e70*/  BRA `(.L_x_666) ;  /* 0xfffffe5c00107947 */ /* 0x000fea000383ffff */
.L_x_439:
[----:B------:R-:W0:Y:S01]  /*29e80*/  S2R R3, SR_TID.X ;  /* 0x0000000000037919 */ /* 0x000e220000002100 */
[----:B------:R-:W-:Y:S01]  /*29e90*/  BSSY B0, `(.L_x_667) ;  /* 0x000000c000007945 */ /* 0x000fe20003800000 */
[----:B------:R-:W-:Y:S01]  /*29ea0*/  IMAD.MOV.U32 R12, RZ, RZ, RZ ;  /* 0x000000ffff0c7224 */ /* 0x000fe200078e00ff */
[----:B------:R-:W-:Y:S01]  /*29eb0*/  MOV R15, 0xffffffff ;  /* 0xffffffff000f7802 */ /* 0x000fe20000000f00 */
[----:B------:R-:W-:Y:S02]  /*29ec0*/  IMAD.MOV.U32 R11, RZ, RZ, 0x1f ;  /* 0x0000001fff0b7424 */ /* 0x000fe400078e00ff */
[----:B0-----:R-:W-:-:S05]  /*29ed0*/  VIADD R7, R3, 0xffffff80 ;  /* 0xffffff8003077836 */ /* 0x001fca0000000000 */
[----:B------:R-:W-:-:S04]  /*29ee0*/  SHF.R.S32.HI R3, RZ, 0x1f, R7 ;  /* 0x0000001fff037819 */ /* 0x000fc80000011407 */
[----:B------:R-:W-:-:S04]  /*29ef0*/  LEA.HI R3, R3, R7, RZ, 0x7 ;  /* 0x0000000703037211 */ /* 0x000fc800078f38ff */
[----:B------:R-:W-:-:S05]  /*29f00*/  SHF.R.S32.HI R3, RZ, 0x7, R3 ;  /* 0x00000007ff037819 */ /* 0x000fca0000011403 */
[----:B------:R-:W-:-:S07]  /*29f10*/  IMAD.MOV.U32 R13, RZ, RZ, R3 ;  /* 0x000000ffff0d7224 */ /* 0x000fce00078e0003 */
[----:B-----5:R-:W-:Y:S05]  /*29f20*/  WARPSYNC.COLLECTIVE R15, `(.L_x_668) ;  /* 0x000000000f087348 */ /* 0x020fea0003c00000 */
[----:B------:R0:W1:Y:S02]  /*29f30*/  SHFL.IDX P6, R14, R13, R12, R11 ;  /* 0x0000000c0d0e7389 */ /* 0x00006400000c000b */
[----:B01---5:R-:W-:Y:S01]  /*29f40*/  ENDCOLLECTIVE ;  /* 0x000000000000791b */ /* 0x023fe20003800000 */
.L_x_668:
[----:B------:R-:W-:Y:S05]  /*29f50*/  BSYNC B0 ;  /* 0x0000000000007941 */ /* 0x000fea0003800000 */
.L_x_667:
[----:B------:R-:W-:Y:S01]  /*29f60*/  IMAD.MOV.U32 R202, RZ, RZ, R14 ;  /* 0x000000ffffca7224 */ /* 0x000fe200078e000e */
[----:B------:R-:W-:Y:S06]  /*29f70*/  BRA `(.L_x_669) ;  /* 0xfffffe6800107947 */ /* 0x000fec000383ffff */
.L_x_449:
[----:B------:R-:W-:Y:S01]  /*29f80*/  BSSY B1, `(.L_x_670) ;  /* 0x0000008000017945 */ /* 0x000fe20003800000 */
[----:B------:R-:W-:Y:S01]  /*29f90*/  IMAD.MOV.U32 R13, RZ, RZ, R28 ;  /* 0x000000ffff0d7224 */ /* 0x000fe200078e001c */
[----:B------:R-:W-:Y:S01]  /*29fa0*/  MOV R15, 0xffffffff ;  /* 0xffffffff000f7802 */ /* 0x000fe20000000f00 */
[----:B------:R-:W-:Y:S02]  /*29fb0*/  IMAD.MOV.U32 R12, RZ, RZ, RZ ;  /* 0x000000ffff0c7224 */ /* 0x000fe400078e00ff */
[----:B------:R-:W-:-:S07]  /*29fc0*/  IMAD.MOV.U32 R11, RZ, RZ, 0x1e1f ;  /* 0x00001e1fff0b7424 */ /* 0x000fce00078e00ff */
[----:B------:R-:W-:Y:S05]  /*29fd0*/  WARPSYNC.COLLECTIVE R15, `(.L_x_671) ;  /* 0x000000000f087348 */ /* 0x000fea0003c00000 */
[----:B------:R0:W1:Y:S02]  /*29fe0*/  SHFL.IDX P6, R14, R13, R12, R11 ;  /* 0x0000000c0d0e7389 */ /* 0x00006400000c000b */
[----:B01----:R-:W-:Y:S01]  /*29ff0*/  ENDCOLLECTIVE ;  /* 0x000000000000791b */ /* 0x003fe20003800000 */
.L_x_671:
[----:B------:R-:W-:Y:S05]  /*2a000*/  BSYNC B1 ;  /* 0x0000000000017941 */ /* 0x000fea0003800000 */
.L_x_670:
[----:B------:R-:W-:Y:S01]  /*2a010*/  IMAD.MOV.U32 R13, RZ, RZ, R26 ;  /* 0x000000ffff0d7224 */ /* 0x000fe200078e001a */
[----:B------:R-:W-:Y:S01]  /*2a020*/  MOV R15, 0xffffffff ;  /* 0xffffffff000f7802 */ /* 0x000fe20000000f00 */
[----:B------:R-:W-:Y:S02]  /*2a030*/  IMAD.MOV.U32 R12, RZ, RZ, RZ ;  /* 0x000000ffff0c7224 */ /* 0x000fe400078e00ff */
[----:B------:R-:W-:Y:S02]  /*2a040*/  IMAD.MOV.U32 R11, RZ, RZ, 0x1e1f ;  /* 0x00001e1fff0b7424 */ /* 0x000fe400078e00ff */
[----:B------:R-:W-:-:S07]  /*2a050*/  IMAD.MOV.U32 R0, RZ, RZ, R14 ;  /* 0x000000ffff007224 */ /* 0x000fce00078e000e */
[----:B------:R-:W-:Y:S05]  /*2a060*/  WARPSYNC.COLLECTIVE R15, `(.L_x_672) ;  /* 0x000000000f087348 */ /* 0x000fea0003c00000 */
[----:B------:R0:W1:Y:S02]  /*2a070*/  SHFL.IDX P6, R14, R13, R12, R11 ;  /* 0x0000000c0d0e7389 */ /* 0x00006400000c000b */
[----:B01----:R-:W-:Y:S01]  /*2a080*/  ENDCOLLECTIVE ;  /* 0x000000000000791b */ /* 0x003fe20003800000 */
.L_x_672:
[----:B------:R-:W-:Y:S02]  /*2a090*/  IMAD.MOV.U32 R13, RZ, RZ, R29 ;  /* 0x000000ffff0d7224 */ /* 0x000fe400078e001d */
[----:B------:R-:W-:-:S07]  /*2a0a0*/  IMAD.MOV.U32 R27, RZ, RZ, R14 ;  /* 0x000000ffff1b7224 */ /* 0x000fce00078e000e */
[----:B------:R-:W-:Y:S05]  /*2a0b0*/  WARPSYNC.COLLECTIVE R15, `(.L_x_673) ;  /* 0x000000000f087348 */ /* 0x000fea0003c00000 */
[----:B------:R0:W1:Y:S02]  /*2a0c0*/  SHFL.IDX P6, R14, R13, R12, R11 ;  /* 0x0000000c0d0e7389 */ /* 0x00006400000c000b */
[----:B01----:R-:W-:Y:S01]  /*2a0d0*/  ENDCOLLECTIVE ;  /* 0x000000000000791b */ /* 0x003fe20003800000 */
.L_x_673:
[----:B------:R-:W-:Y:S02]  /*2a0e0*/  IMAD.MOV.U32 R13, RZ, RZ, R24 ;  /* 0x000000ffff0d7224 */ /* 0x000fe400078e0018 */
[----:B------:R-:W-:-:S07]  /*2a0f0*/  IMAD.MOV.U32 R3, RZ, RZ, R14 ;  /* 0x000000ffff037224 */ /* 0x000fce00078e000e */
[----:B------:R-:W-:Y:S05]  /*2a100*/  WARPSYNC.COLLECTIVE R15, `(.L_x_674) ;  /* 0x000000000f087348 */ /* 0x000fea0003c00000 */
[----:B------:R0:W1:Y:S02]  /*2a110*/  SHFL.IDX P6, R14, R13, R12, R11 ;  /* 0x0000000c0d0e7389 */ /* 0x00006400000c000b */
[----:B01----:R-:W-:Y:S01]  /*2a120*/  ENDCOLLECTIVE ;  /* 0x000000000000791b */ /* 0x003fe20003800000 */
.L_x_674:
[----:B------:R-:W-:Y:S05]  /*2a130*/  BRA `(.L_x_675) ;  /* 0xfffffe6800fc7947 */ /* 0x000fea000383ffff */
.L_x_453:
[----:B0-----:R0:W3:Y:S02]  /*2a140*/  SYNCS.PHASECHK.TRANS64.TRYWAIT P0, [R16+URZ+0x29800], R5 ;  /* 0x02980005100075a7 */ /* 0x0010e4000800017f */
[----:B---3--:R-:W-:Y:S05]  /*2a150*/  @!P0 NANOSLEEP.SYNCS 0x989680 ;  /* 0x009896800000895d */ /* 0x008fea0003900000 */
[----:B------:R-:W3:Y:S02]  /*2a160*/  @!P0 SYNCS.PHASECHK.TRANS64 P0, [R16+URZ+0x29800], R5 ;  /* 0x02980005100085a7 */ /* 0x000ee4000800007f */
[----:B---3--:R-:W-:Y:S05]  /*2a170*/  @!P0 BRA `(.L_x_453) ;  /* 0xfffffffc00f08947 */ /* 0x008fea000383ffff */
[----:B------:R-:W-:Y:S05]  /*2a180*/  BRA `(.L_x_676) ;  /* 0xfffffe7000507947 */ /* 0x000fea000383ffff */
.L_x_465:
[----:B------:R-:W-:Y:S01]  /*2a190*/  BSSY B1, `(.L_x_677) ;  /* 0x0000008000017945 */ /* 0x000fe20003800000 */
[----:B------:R-:W-:Y:S01]  /*2a1a0*/  MOV R13, R28 ;  /* 0x0000001c000d7202 */ /* 0x000fe20000000f00 */
[----:B------:R-:W-:Y:S02]  /*2a1b0*/  IMAD.MOV.U32 R12, RZ, RZ, RZ ;  /* 0x000000ffff0c7224 */ /* 0x000fe400078e00ff */
[----:B------:R-:W-:Y:S02]  /*2a1c0*/  IMAD.MOV.U32 R11, RZ, RZ, 0x1e1f ;  /* 0x00001e1fff0b7424 */ /* 0x000fe400078e00ff */
[----:B------:R-:W-:-:S07]  /*2a1d0*/  IMAD.MOV.U32 R15, RZ, RZ, -0x1 ;  /* 0xffffffffff0f7424 */ /* 0x000fce00078e00ff */
[----:B------:R-:W-:Y:S05]  /*2a1e0*/  WARPSYNC.COLLECTIVE R15, `(.L_x_678) ;  /* 0x000000000f087348 */ /* 0x000fea0003c00000 */
[----:B------:R0:W1:Y:S02]  /*2a1f0*/  SHFL.IDX P6, R14, R13, R12, R11 ;  /* 0x0000000c0d0e7389 */ /* 0x00006400000c000b */
[----:B01----:R-:W-:Y:S01]  /*2a200*/  ENDCOLLECTIVE ;  /* 0x000000000000791b */ /* 0x003fe20003800000 */
.L_x_678:
[----:B------:R-:W-:Y:S05]  /*2a210*/  BSYNC B1 ;  /* 0x0000000000017941 */ /* 0x000fea0003800000 */
.L_x_677:
[----:B------:R-:W-:Y:S01]  /*2a220*/  MOV R13, R26 ;  /* 0x0000001a000d7202 */ /* 0x000fe20000000f00 */
[----:B------:R-:W-:Y:S02]  /*2a230*/  IMAD.MOV.U32 R12, RZ, RZ, RZ ;  /* 0x000000ffff0c7224 */ /* 0x000fe400078e00ff */
[----:B------:R-:W-:Y:S02]  /*2a240*/  IMAD.MOV.U32 R11, RZ, RZ, 0x1e1f ;  /* 0x00001e1fff0b7424 */ /* 0x000fe400078e00ff */
[----:B------:R-:W-:Y:S02]  /*2a250*/  IMAD.MOV.U32 R15, RZ, RZ, -0x1 ;  /* 0xffffffffff0f7424 */ /* 0x000fe400078e00ff */
[----:B------:R-:W-:-:S07]  /*2a260*/  IMAD.MOV.U32 R0, RZ, RZ, R14 ;  /* 0x000000ffff007224 */ /* 0x000fce00078e000e */
[----:B------:R-:W-:Y:S05]  /*2a270*/  WARPSYNC.COLLECTIVE R15, `(.L_x_679) ;  /* 0x000000000f087348 */ /* 0x000fea0003c00000 */
[----:B------:R0:W1:Y:S02]  /*2a280*/  SHFL.IDX P6, R14, R13, R12, R11 ;  /* 0x0000000c0d0e7389 */ /* 0x00006400000c000b */
[----:B01----:R-:W-:Y:S01]  /*2a290*/  ENDCOLLECTIVE ;  /* 0x000000000000791b */ /* 0x003fe20003800000 */
.L_x_679:
[----:B------:R-:W-:Y:S01]  /*2a2a0*/  MOV R13, R29 ;  /* 0x0000001d000d7202 */ /* 0x000fe20000000f00 */
[----:B------:R-:W-:-:S07]  /*2a2b0*/  IMAD.MOV.U32 R3, RZ, RZ, R14 ;  /* 0x000000ffff037224 */ /* 0x000fce00078e000e */
[----:B------:R-:W-:Y:S05]  /*2a2c0*/  WARPSYNC.COLLECTIVE R15, `(.L_x_680) ;  /* 0x000000000f087348 */ /* 0x000fea0003c00000 */
[----:B------:R0:W1:Y:S02]  /*2a2d0*/  SHFL.IDX P6, R14, R13, R12, R11 ;  /* 0x0000000c0d0e7389 */ /* 0x00006400000c000b */
[----:B01----:R-:W-:Y:S01]  /*2a2e0*/  ENDCOLLECTIVE ;  /* 0x000000000000791b */ /* 0x003fe20003800000 */
.L_x_680:
[----:B------:R-:W-:Y:S02]  /*2a2f0*/  IMAD.MOV.U32 R13, RZ, RZ, R24 ;  /* 0x000000ffff0d7224 */ /* 0x000fe400078e0018 */
[----:B------:R-:W-:-:S07]  /*2a300*/  IMAD.MOV.U32 R20, RZ, RZ, R14 ;  /* 0x000000ffff147224 */ /* 0x000fce00078e000e */
[----:B------:R-:W-:Y:S05]  /*2a310*/  WARPSYNC.COLLECTIVE R15, `(.L_x_681) ;  /* 0x000000000f087348 */ /* 0x000fea0003c00000 */
[----:B------:R0:W1:Y:S02]  /*2a320*/  SHFL.IDX P6, R14, R13, R12, R11 ;  /* 0x0000000c0d0e7389 */ /* 0x00006400000c000b */
[----:B01----:R-:W-:Y:S01]  /*2a330*/  ENDCOLLECTIVE ;  /* 0x000000000000791b */ /* 0x003fe20003800000 */
.L_x_681:
[----:B------:R-:W-:Y:S01]  /*2a340*/  IMAD.MOV.U32 R21, RZ, RZ, R14 ;  /* 0x000000ffff157224 */ /* 0x000fe200078e000e */
[----:B------:R-:W-:Y:S06]  /*2a350*/  BRA `(.L_x_682) ;  /* 0xfffffe9c00a07947 */ /* 0x000fec000383ffff */
.L_x_469:
[----:B-1----:R1:W2:Y:S02]  /*2a360*/  SYNCS.PHASECHK.TRANS64.TRYWAIT P0, [R16+URZ+0x29800], R21 ;  /* 0x02980015100075a7 */ /* 0x0022a4000800017f */
[----:B--2---:R-:W-:Y:S05]  /*2a370*/  @!P0 NANOSLEEP.SYNCS 0x989680 ;  /* 0x009896800000895d */ /* 0x004fea0003900000 */
[----:B------:R-:W2:Y:S02]  /*2a380*/  @!P0 SYNCS.PHASECHK.TRANS64 P0, [R16+URZ+0x29800], R21 ;  /* 0x02980015100085a7 */ /* 0x000ea4000800007f */
[----:B--2---:R-:W-:Y:S05]  /*2a390*/  @!P0 BRA `(.L_x_469) ;  /* 0xfffffffc00f08947 */ /* 0x004fea000383ffff */
[----:B------:R-:W-:Y:S05]  /*2a3a0*/  BRA `(.L_x_683) ;  /* 0xfffffea000ac7947 */ /* 0x000fea000383ffff */
.L_x_477:
[----:B-1----:R1:W2:Y:S02]  /*2a3b0*/  SYNCS.PHASECHK.TRANS64.TRYWAIT P2, [R3+URZ+0x29830], R0 ;  /* 0x02983000030075a7 */ /* 0x0022a4000804017f */
[----:B--2---:R-:W-:Y:S05]  /*2a3c0*/  @!P2 NANOSLEEP.SYNCS 0x989680 ;  /* 0x009896800000a95d */ /* 0x004fea0003900000 */
[----:B------:R-:W2:Y:S02]  /*2a3d0*/  @!P2 SYNCS.PHASECHK.TRANS64 P2, [R3+URZ+0x29830], R0 ;  /* 0x029830000300a5a7 */ /* 0x000ea4000804007f */
[----:B--2---:R-:W-:Y:S05]  /*2a3e0*/  @!P2 BRA `(.L_x_477) ;  /* 0xfffffffc00f0a947 */ /* 0x004fea000383ffff */
[----:B------:R-:W-:Y:S05]  /*2a3f0*/  BRA `(.L_x_476) ;  /* 0xfffffed400087947 */ /* 0x000fea000383ffff */
.L_x_483:
[----:B-1----:R1:W2:Y:S02]  /*2a400*/  SYNCS.PHASECHK.TRANS64.TRYWAIT P2, [R11+URZ+0x29830], R10 ;  /* 0x0298300a0b0075a7 */ /* 0x0022a4000804017f */
[----:B--2---:R-:W-:Y:S05]  /*2a410*/  @!P2 NANOSLEEP.SYNCS 0x989680 ;  /* 0x009896800000a95d */ /* 0x004fea0003900000 */
[----:B------:R-:W2:Y:S02]  /*2a420*/  @!P2 SYNCS.PHASECHK.TRANS64 P2, [R11+URZ+0x29830], R10 ;  /* 0x0298300a0b00a5a7 */ /* 0x000ea4000804007f */
[----:B--2---:R-:W-:Y:S05]  /*2a430*/  @!P2 BRA `(.L_x_483) ;  /* 0xfffffffc00f0a947 */ /* 0x004fea000383ffff */
[----:B------:R-:W-:Y:S05]  /*2a440*/  BRA `(.L_x_482) ;  /* 0xffffff0800d47947 */ /* 0x000fea000383ffff */
.L_x_487:
[----:B-1----:R1:W2:Y:S02]  /*2a450*/  SYNCS.PHASECHK.TRANS64.TRYWAIT P1, [R11+URZ+0x29850], R8 ;  /* 0x029850080b0075a7 */ /* 0x0022a4000802017f */
[----:B--2---:R-:W-:Y:S05]  /*2a460*/  @!P1 NANOSLEEP.SYNCS 0x989680 ;  /* 0x009896800000995d */ /* 0x004fea0003900000 */
[----:B------:R-:W2:Y:S02]  /*2a470*/  @!P1 SYNCS.PHASECHK.TRANS64 P1, [R11+URZ+0x29850], R8 ;  /* 0x029850080b0095a7 */ /* 0x000ea4000802007f */
[----:B--2---:R-:W-:Y:S05]  /*2a480*/  @!P1 BRA `(.L_x_487) ;  /* 0xfffffffc00f09947 */ /* 0x004fea000383ffff */
[----:B------:R-:W-:Y:S05]  /*2a490*/  BRA `(.L_x_484) ;  /* 0xffffff1c00107947 */ /* 0x000fea000383ffff */
.L_x_493:
[----:B-1----:R1:W2:Y:S02]  /*2a4a0*/  SYNCS.PHASECHK.TRANS64.TRYWAIT P1, [R13+URZ+0x29850], R0 ;  /* 0x029850000d0075a7 */ /* 0x0022a4000802017f */
[----:B--2---:R-:W-:Y:S05]  /*2a4b0*/  @!P1 NANOSLEEP.SYNCS 0x989680 ;  /* 0x009896800000995d */ /* 0x004fea0003900000 */
[----:B------:R-:W2:Y:S02]  /*2a4c0*/  @!P1 SYNCS.PHASECHK.TRANS64 P1, [R13+URZ+0x29850], R0 ;  /* 0x029850000d0095a7 */ /* 0x000ea4000802007f */
[----:B--2---:R-:W-:Y:S05]  /*2a4d0*/  @!P1 BRA `(.L_x_493) ;  /* 0xfffffffc00f09947 */ /* 0x004fea000383ffff */
[----:B------:R-:W-:Y:S05]  /*2a4e0*/  BRA `(.L_x_492) ;  /* 0xffffff3c00247947 */ /* 0x000fea000383ffff */
.L_x_497:
[----:B------:R-:W-:Y:S01]  /*2a4f0*/  SEL R128, R65, R12, P0 ;  /* 0x0000000c41807207 */ /* 0x000fe20000000000 */
[----:B------:R-:W-:Y:S01]  /*2a500*/  IMAD.MOV.U32 R15, RZ, RZ, -0x1 ;  /* 0xffffffffff0f7424 */ /* 0x000fe200078e00ff */
[----:B------:R-:W-:Y:S01]  /*2a510*/  SEL R82, R12, R65, P0 ;  /* 0x000000410c527207 */ /* 0x000fe20000000000 */
[----:B-----5:R-:W-:Y:S01]  /*2a520*/  IMAD.MOV.U32 R12, RZ, RZ, R7 ;  /* 0x000000ffff0c7224 */ /* 0x020fe200078e0007 */
[----:B------:R-:W-:Y:S02]  /*2a530*/  MOV R11, 0x1c1f ;  /* 0x00001c1f000b7802 */ /* 0x000fe40000000f00 */
[----:B--2---:R-:W-:Y:S02]  /*2a540*/  SEL R144, R95, R40, P0 ;  /* 0x000000285f907207 */ /* 0x004fe40000000000 */
[----:B------:R-:W-:-:S07]  /*2a550*/  SEL R38, R40, R95, P0 ;  /* 0x0000005f28267207 */ /* 0x000fce0000000000 */
[----:B-1----:R-:W-:Y:S05]  /*2a560*/  WARPSYNC.COLLECTIVE R15, `(.L_x_684) ;  /* 0x000000000f087348 */ /* 0x002fea0003c00000 */
[----:B------:R0:W2:Y:S02]  /*2a570*/  SHFL.IDX P6, R14, R13, R12, R11 ;  /* 0x0000000c0d0e7389 */ /* 0x0000a400000c000b */
[----:B012---:R-:W-:Y:S01]  /*2a580*/  ENDCOLLECTIVE ;  /* 0x000000000000791b */ /* 0x007fe20003800000 */
.L_x_684:
[----:B------:R-:W-:Y:S02]  /*2a590*/  LOP3.LUT R5, R7, 0x2, RZ, 0x3c, !PT ;  /* 0x0000000207057812 */ /* 0x000fe400078e3cff */
[----:B------:R-:W-:Y:S02]  /*2a5a0*/  SEL R154, R97, R94, P0 ;  /* 0x0000005e619a7207 */ /* 0x000fe40000000000 */
[----:B------:R-:W-:Y:S02]  /*2a5b0*/  SEL R94, R94, R97, P0 ;  /* 0x000000615e5e7207 */ /* 0x000fe40000000000 */
[----:B------:R-:W-:Y:S02]  /*2a5c0*/  SEL R156, R109, R92, P0 ;  /* 0x0000005c6d9c7207 */ /* 0x000fe40000000000 */
[----:B------:R-:W-:Y:S02]  /*2a5d0*/  SEL R140, R93, R36, P0 ;  /* 0x000000245d8c7207 */ /* 0x000fe40000000000 */
[----:B------:R-:W-:-:S02]  /*2a5e0*/  SEL R70, R74, R63, P0 ;  /* 0x0000003f4a467207 */ /* 0x000fc40000000000 */
[----:B------:R-:W-:Y:S01]  /*2a5f0*/  SEL R30, R63, R74, P0 ;  /* 0x0000004a3f1e7207 */ /* 0x000fe20000000000 */
[----:B------:R-:W-:Y:S01]  /*2a600*/  IMAD.MOV.U32 R13, RZ, RZ, R96 ;  /* 0x000000ffff0d7224 */ /* 0x000fe200078e0060 */
[----:B------:R-:W-:Y:S02]  /*2a610*/  SEL R76, R92, R109, P0 ;  /* 0x0000006d5c4c7207 */ /* 0x000fe40000000000 */
[----:B------:R-:W-:Y:S02]  /*2a620*/  SEL R36, R36, R93, P0 ;  /* 0x0000005d24247207 */ /* 0x000fe40000000000 */
[----:B------:R-:W-:Y:S02]  /*2a630*/  SEL R124, R104, R49, P0 ;  /* 0x00000031687c7207 */ /* 0x000fe40000000000 */
[----:B------:R-:W-:Y:S02]  /*2a640*/  SEL R46, R49, R104, P0 ;  /* 0x00000068312e7207 */ /* 0x000fe40000000000 */
[----:B------:R-:W-:Y:S01]  /*2a650*/  SEL R138, R91, R64, P0 ;  /* 0x000000405b8a7207 */ /* 0x000fe20000000000 */
[----:B------:R-:W-:Y:S01]  /*2a660*/  IMAD.MOV.U32 R95, RZ, RZ, R14 ;  /* 0x000000ffff5f7224 */ /* 0x000fe200078e000e */
[----:B------:R-:W-:-:S07]  /*2a670*/  SEL R130, R61, R0, P0 ;  /* 0x000000003d827207 */ /* 0x000fce0000000000 */
[----:B------:R-:W-:Y:S05]  /*2a680*/  WARPSYNC.COLLECTIVE R15, `(.L_x_685) ;  /* 0x000000000f087348 */ /* 0x000fea0003c00000 */
[----:B------:R0:W1:Y:S02]  /*2a690*/  SHFL.IDX P6, R14, R13, R12, R11 ;  /* 0x0000000c0d0e7389 */ /* 0x00006400000c000b */
[----:B01----:R-:W-:Y:S01]  /*2a6a0*/  ENDCOLLECTIVE ;  /* 0x000000000000791b */ /* 0x003fe20003800000 */
.L_x_685:
[----:B------:R-:W-:Y:S02]  /*2a6b0*/  SEL R78, R0, R61, P0 ;  /* 0x0000003d004e7207 */ /* 0x000fe40000000000 */
[----:B------:R-:W-:Y:S02]  /*2a6c0*/  SEL R20, R64, R91, P0 ;  /* 0x0000005b40147207 */ /* 0x000fe40000000000 */
[----:B------:R-:W-:Y:S02]  /*2a6d0*/  SEL R64, R72, R55, P0 ;  /* 0x0000003748407207 */ /* 0x000fe40000000000 */
[----:B------:R-:W-:Y:S02]  /*2a6e0*/  SEL R26, R55, R72, P0 ;  /* 0x00000048371a7207 */ /* 0x000fe40000000000 */
[----:B------:R-:W-:Y:S02]  /*2a6f0*/  SEL R72, R33, R84, P0 ;  /* 0x0000005421487207 */ /* 0x000fe40000000000 */
[----:B------:R-:W-:-:S02]  /*2a700*/  SEL R28, R84, R33, P0 ;  /* 0x00000021541c7207 */ /* 0x000fc40000000000 */
[----:B------:R-:W-:Y:S01]  /*2a710*/  SEL R142, R120, R111, P0 ;  /* 0x0000006f788e7207 */ /* 0x000fe20000000000 */
[----:B------:R-:W-:Y:S01]  /*2a720*/  IMAD.MOV.U32 R12, RZ, RZ, R5 ;  /* 0x000000ffff0c7224 */ /* 0x000fe200078e0005 */
[----:B------:R-:W-:Y:S02]  /*2a730*/  MOV R13, R2 ;  /* 0x00000002000d7202 */ /* 0x000fe40000000f00 */
        /* <DEDUP_REMOVED lines=9> */
.L_x_686:
        /* <DEDUP_REMOVED lines=18> */
.L_x_687:
        /* <DEDUP_REMOVED lines=18> */
.L_x_688:
        /* <DEDUP_REMOVED lines=11> */
[----:B------:R-:W-:Y:S01]  /*2aac0*/  SEL R97, R44, R97, P0 ;  /* 0x000000612c617207 */ /* 0x000fe20000000000 */
[----:B------:R-:W-:-:S07]  /*2aad0*/  IMAD.MOV.U32 R74, RZ, RZ, R14 ;  /* 0x000000ffff4a7224 */ /* 0x000fce00078e000e */
[----:B------:R-:W-:Y:S05]  /*2aae0*/  WARPSYNC.COLLECTIVE R15, `(.L_x_689) ;  /* 0x000000000f087348 */ /* 0x000fea0003c00000 */
[----:B------:R0:W1:Y:S02]  /*2aaf0*/  SHFL.IDX P6, R14, R13, R12, R11 ;  /* 0x0000000c0d0e7389 */ /* 0x00006400000c000b */
[----:B01----:R-:W-:Y:S01]  /*2ab00*/  ENDCOLLECTIVE ;  /* 0x000000000000791b */ /* 0x003fe20003800000 */
.L_x_689:
[----:B------:R-:W-:Y:S01]  /*2ab10*/  MOV R13, R76 ;  /* 0x0000004c000d7202 */ /* 0x000fe20000000f00 */
[----:B------:R-:W-:Y:S02]  /*2ab20*/  IMAD.MOV.U32 R12, RZ, RZ, R5 ;  /* 0x000000ffff0c7224 */ /* 0x000fe400078e0005 */
[----:B------:R-:W-:-:S07]  /*2ab30*/  IMAD.MOV.U32 R75, RZ, RZ, R14 ;  /* 0x000000ffff4b7224 */ /* 0x000fce00078e000e */
[----:B------:R-:W-:Y:S05]  /*2ab40*/  WARPSYNC.COLLECTIVE R15, `(.L_x_690) ;  /* 0x000000000f087348 */ /* 0x000fea0003c00000 */
[----:B------:R0:W1:Y:S02]  /*2ab50*/  SHFL.IDX P6, R14, R13, R12, R11 ;  /* 0x0000000c0d0e7389 */ /* 0x00006400000c000b */
[----:B01----:R-:W-:Y:S01]  /*2ab60*/  ENDCOLLECTIVE ;  /* 0x000000000000791b */ /* 0x003fe20003800000 */
.L_x_690:
[----:B------:R-:W-:Y:S02]  /*2ab70*/  IMAD.MOV.U32 R13, RZ, RZ, R36 ;  /* 0x000000ffff0d7224 */ /* 0x000fe400078e0024 */
[----:B------:R-:W-:-:S07]  /*2ab80*/  IMAD.MOV.U32 R49, RZ, RZ, R14 ;  /* 0x000000ffff317224 */ /* 0x000fce00078e000e */
[----:B------:R-:W-:Y:S05]  /*2ab90*/  WARPSYNC.COLLECTIVE R15, `(.L_x_691) ;  /* 0x000000000f087348 */ /* 0x000fea0003c00000 */
[----:B------:R0:W1:Y:S02]  /*2aba0*/  SHFL.IDX P6, R14, R13, R12, R11 ;  /* 0x0000000c0d0e7389 */ /* 0x00006400000c000b */
[----:B01----:R-:W-:Y:S01]  /*2abb0*/  ENDCOLLECTIVE ;  /* 0x000000000000791b */ /* 0x003fe20003800000 */
.L_x_691:
[----:B------:R-:W-:Y:S02]  /*2abc0*/  SEL R93, R74, R49, P0 ;  /* 0x000000314a5d7207 */ /* 0x000fe40000000000 */
[----:B------:R-:W-:Y:S02]  /*2abd0*/  SEL R74, R49, R74, P0 ;  /* 0x0000004a314a7207 */ /* 0x000fe40000000000 */
[----:B------:R-:W-:Y:S01]  /*2abe0*/  MOV R13, R154 ;  /* 0x0000009a000d7202 */ /* 0x000fe20000000f00 */
[----:B------:R-:W-:Y:S02]  /*2abf0*/  IMAD.MOV.U32 R12, RZ, RZ, R7 ;  /* 0x000000ffff0c7224 */ /* 0x000fe400078e0007 */
[----:B------:R-:W-:-:S07]  /*2ac00*/  IMAD.MOV.U32 R36, RZ, RZ, R14 ;  /* 0x000000ffff247224 */ /* 0x000fce00078e000e */
[----:B------:R-:W-:Y:S05]  /*2ac10*/  WARPSYNC.COLLECTIVE R15, `(.L_x_692) ;  /* 0x000000000f087348 */ /* 0x000fea0003c00000 */
[----:B------:R0:W1:Y:S02]  /*2ac20*/  SHFL.IDX P6, R14, R13, R12, R11 ;  /* 0x0000000c0d0e7389 */ /* 0x00006400000c000b */
[----:B01----:R-:W-:Y:S01]  /*2ac30*/  ENDCOLLECTIVE ;  /* 0x000000000000791b */ /* 0x003fe20003800000 */
.L_x_692:
[----:B------:R-:W-:Y:S02]  /*2ac40*/  IMAD.MOV.U32 R13, RZ, RZ, R138 ;  /* 0x000000ffff0d7224 */ /* 0x000fe400078e008a */
[----:B------:R-:W-:-:S07]  /*2ac50*/  IMAD.MOV.U32 R0, RZ, RZ, R14 ;  /* 0x000000ffff007224 */ /* 0x000fce00078e000e */
[----:B------:R-:W-:Y:S05]  /*2ac60*/  WARPSYNC.COLLECTIVE R15, `(.L_x_693) ;  /* 0x000000000f087348 */ /* 0x000fea0003c00000 */
[----:B------:R0:W1:Y:S02]  /*2ac70*/  SHFL.IDX P6, R14, R13, R12, R11 ;  /* 0x0000000c0d0e7389 */ /* 0x00006400000c000b */
[----:B01----:R-:W-:Y:S01]  /*2ac80*/  ENDCOLLECTIVE ;  /* 0x000000000000791b */ /* 0x003fe20003800000 */
.L_x_693:
[----:B------:R-:W-:Y:S01]  /*2ac90*/  MOV R13, R94 ;  /* 0x0000005e000d7202 */ /* 0x000fe20000000f00 */
[----:B------:R-:W-:Y:S01]  /*2aca0*/  IMAD.MOV.U32 R12, RZ, RZ, R5 ;  /* 0x000000ffff0c7224 */ /* 0x000fe200078e0005 */
[----:B------:R-:W-:Y:S02]  /*2acb0*/  SEL R94, R75, R36, P0 ;  /* 0x000000244b5e7207 */ /* 0x000fe40000000000 */
[----:B------:R-:W-:Y:S01]  /*2acc0*/  SEL R75, R36, R75, P0 ;  /* 0x0000004b244b7207 */ /* 0x000fe20000000000 */
[----:B------:R-:W-:-:S07]  /*2acd0*/  IMAD.MOV.U32 R3, RZ, RZ, R14 ;  /* 0x000000ffff037224 */ /* 0x000fce00078e000e */
[----:B------:R-:W-:Y:S05]  /*2ace0*/  WARPSYNC.COLLECTIVE R15, `(.L_x_694) ;  /* 0x000000000f087348 */ /* 0x000fea0003c00000 */
[----:B------:R0:W1:Y:S02]  /*2acf0*/  SHFL.IDX P6, R14, R13, R12, R11 ;  /* 0x0000000c0d0e7389 */ /* 0x00006400000c000b */
[----:B01----:R-:W-:Y:S01]  /*2ad00*/  ENDCOLLECTIVE ;  /* 0x000000000000791b */ /* 0x003fe20003800000 */
.L_x_694:
[----:B------:R-:W-:Y:S02]  /*2ad10*/  IMAD.MOV.U32 R13, RZ, RZ, R20 ;  /* 0x000000ffff0d7224 */ /* 0x000fe400078e0014 */
[----:B------:R-:W-:-:S07]  /*2ad20*/  IMAD.MOV.U32 R33, RZ, RZ, R14 ;  /* 0x000000ffff217224 */ /* 0x000fce00078e000e */
[----:B------:R-:W-:Y:S05]  /*2ad30*/  WARPSYNC.COLLECTIVE R15, `(.L_x_695) ;  /* 0x000000000f087348 */ /* 0x000fea0003c00000 */
[----:B------:R0:W1:Y:S02]  /*2ad40*/  SHFL.IDX P6, R14, R13, R12, R11 ;  /* 0x0000000c0d0e7389 */ /* 0x00006400000c000b */
[----:B01----:R-:W-:Y:S01]  /*2ad50*/  ENDCOLLECTIVE ;  /* 0x000000000000791b */ /* 0x003fe20003800000 */
.L_x_695:
        /* <DEDUP_REMOVED lines=8> */
.L_x_696:
[----:B------:R-:W-:Y:S02]  /*2ade0*/  SEL R2, R3, R20, P0 ;  /* 0x0000001403027207 */ /* 0x000fe40000000000 */
[----:B------:R-:W-:Y:S01]  /*2adf0*/  SEL R3, R20, R3, P0 ;  /* 0x0000000314037207 */ /* 0x000fe20000000000 */
[----:B------:R-:W-:Y:S02]  /*2ae00*/  IMAD.MOV.U32 R13, RZ, RZ, R142 ;  /* 0x000000ffff0d7224 */ /* 0x000fe400078e008e */
[----:B------:R-:W-:-:S07]  /*2ae10*/  IMAD.MOV.U32 R21, RZ, RZ, R14 ;  /* 0x000000ffff157224 */ /* 0x000fce00078e000e */
[----:B------:R-:W-:Y:S05]  /*2ae20*/  WARPSYNC.COLLECTIVE R15, `(.L_x_697) ;  /* 0x000000000f087348 */ /* 0x000fea0003c00000 */
[----:B------:R0:W1:Y:S02]  /*2ae30*/  SHFL.IDX P6, R14, R13, R12, R11 ;  /* 0x0000000c0d0e7389 */ /* 0x00006400000c000b */
[----:B01----:R-:W-:Y:S01]  /*2ae40*/  ENDCOLLECTIVE ;  /* 0x000000000000791b */ /* 0x003fe20003800000 */
.L_x_697:
[----:B------:R-:W-:Y:S01]  /*2ae50*/  MOV R13, R38 ;  /* 0x00000026000d7202 */ /* 0x000fe20000000f00 */
[----:B------:R-:W-:Y:S02]  /*2ae60*/  IMAD.MOV.U32 R12, RZ, RZ, R5 ;  /* 0x000000ffff0c7224 */ /* 0x000fe400078e0005 */
[----:B------:R-:W-:-:S07]  /*2ae70*/  IMAD.MOV.U32 R37, RZ, RZ, R14 ;  /* 0x000000ffff257224 */ /* 0x000fce00078e000e */
[----:B------:R-:W-:Y:S05]  /*2ae80*/  WARPSYNC.COLLECTIVE R15, `(.L_x_698) ;  /* 0x000000000f087348 */ /* 0x000fea0003c00000 */
[----:B------:R0:W1:Y:S02]  /*2ae90*/  SHFL.IDX P6, R14, R13, R12, R11 ;  /* 0x0000000c0d0e7389 */ /* 0x00006400000c000b */
[----:B01----:R-:W-:Y:S01]  /*2aea0*/  ENDCOLLECTIVE ;  /* 0x000000000000791b */ /* 0x003fe20003800000 */
.L_x_698:
[----:B------:R-:W-:Y:S02]  /*2aeb0*/  IMAD.MOV.U32 R13, RZ, RZ, R120 ;  /* 0x000000ffff0d7224 */ /* 0x000fe400078e0078 */
[----:B------:R-:W-:-:S07]  /*2aec0*/  IMAD.MOV.U32 R38, RZ, RZ, R14 ;  /* 0x000000ffff267224 */ /* 0x000fce00078e000e */
[----:B------:R-:W-:Y:S05]  /*2aed0*/  WARPSYNC.COLLECTIVE R15, `(.L_x_699) ;  /* 0x000000000f087348 */ /* 0x000fea0003c00000 */
[----:B------:R0:W1:Y:S02]  /*2aee0*/  SHFL.IDX P6, R14, R13, R12, R11 ;  /* 0x0000000c0d0e7389 */ /* 0x00006400000c000b */
[----:B01----:R-:W-:Y:S01]  /*2aef0*/  ENDCOLLECTIVE ;  /* 0x000000000000791b */ /* 0x003fe20003800000 */
.L_x_699:
        /* <DEDUP_REMOVED lines=8> */
.L_x_700:
[----:B------:R-:W-:Y:S02]  /*2af80*/  SEL R36, R37, R120, P0 ;  /* 0x0000007825247207 */ /* 0x000fe40000000000 */
[----:B------:R-:W-:Y:S01]  /*2af90*/  SEL R37, R120, R37, P0 ;  /* 0x0000002578257207 */ /* 0x000fe20000000000 */
[----:B------:R-:W-:Y:S02]  /*2afa0*/  IMAD.MOV.U32 R13, RZ, RZ, R134 ;  /* 0x000000ffff0d7224 */ /* 0x000fe400078e0086 */
[----:B------:R-:W-:-:S07]  /*2afb0*/  IMAD.MOV.U32 R39, RZ, RZ, R14 ;  /* 0x000000ffff277224 */ /* 0x000fce00078e000e */
[----:B------:R-:W-:Y:S05]  /*2afc0*/  WARPSYNC.COLLECTIVE R15, `(.L_x_701) ;  /* 0x000000000f087348 */ /* 0x000fea0003c00000 */
[----:B------:R0:W1:Y:S02]  /*2afd0*/  SHFL.IDX P6, R14, R13, R12, R11 ;  /* 0x0000000c0d0e7389 */ /* 0x00006400000c000b */
[----:B01----:R-:W-:Y:S01]  /*2afe0*/  ENDCOLLECTIVE ;  /* 0x000000000000791b */ /* 0x003fe20003800000 */
.L_x_701:
[----:B------:R-:W-:Y:S01]  /*2aff0*/  MOV R13, R118 ;  /* 0x00000076000d7202 */ /* 0x000fe20000000f00 */
[----:B------:R-:W-:Y:S02]  /*2b000*/  IMAD.MOV.U32 R12, RZ, RZ, R5 ;  /* 0x000000ffff0c7224 */ /* 0x000fe400078e0005 */
[----:B------:R-:W-:-:S07]  /*2b010*/  IMAD.MOV.U32 R41, RZ, RZ, R14 ;  /* 0x000000ffff297224 */ /* 0x000fce00078e000e */
[----:B------:R-:W-:Y:S05]  /*2b020*/  WARPSYNC.COLLECTIVE R15, `(.L_x_702) ;  /* 0x000000000f087348 */ /* 0x000fea0003c00000 */
[----:B------:R0:W1:Y:S02]  /*2b030*/  SHFL.IDX P6, R14, R13, R12, R11 ;  /* 0x0000000c0d0e7389 */ /* 0x00006400000c000b */
[----:B01----:R-:W-:Y:S01]  /*2b040*/  ENDCOLLECTIVE ;  /* 0x000000000000791b */ /* 0x003fe20003800000 */
.L_x_702:
[----:B------:R-:W-:Y:S02]  /*2b050*/  IMAD.MOV.U32 R13, RZ, RZ, R112 ;  /* 0x000000ffff0d7224 */ /* 0x000fe400078e0070 */
[----:B------:R-:W-:-:S07]  /*2b060*/  IMAD.MOV.U32 R118, RZ, RZ, R14 ;  /* 0x000000ffff767224 */ /* 0x000fce00078e000e */
[----:B------:R-:W-:Y:S05]  /*2b070*/  WARPSYNC.COLLECTIVE R15, `(.L_x_703) ;  /* 0x000000000f087348 */ /* 0x000fea0003c00000 */
[----:B------:R0:W1:Y:S02]  /*2b080*/  SHFL.IDX P6, R14, R13, R12, R11 ;  /* 0x0000000c0d0e7389 */ /* 0x00006400000c000b */
[----:B01----:R-:W-:Y:S01]  /*2b090*/  ENDCOLLECTIVE ;  /* 0x000000000000791b */ /* 0x003fe20003800000 */
.L_x_703:
        /* <DEDUP_REMOVED lines=8> */
.L_x_704:
[----:B------:R-:W-:Y:S02]  /*2b120*/  IMAD.MOV.U32 R13, RZ, RZ, R68 ;  /* 0x000000ffff0d7224 */ /* 0x000fe400078e0044 */
[----:B------:R-:W-:-:S07]  /*2b130*/  IMAD.MOV.U32 R43, RZ, RZ, R14 ;  /* 0x000000ffff2b7224 */ /* 0x000fce00078e000e */
[----:B------:R-:W-:Y:S05]  /*2b140*/  WARPSYNC.COLLECTIVE R15, `(.L_x_705) ;  /* 0x000000000f087348 */ /* 0x000fea0003c00000 */
[----:B------:R0:W1:Y:S02]  /*2b150*/  SHFL.IDX P6, R14, R13, R12, R11 ;  /* 0x0000000c0d0e7389 */ /* 0x00006400000c000b */
[----:B01----:R-:W-:Y:S01]  /*2b160*/  ENDCOLLECTIVE ;  /* 0x000000000000791b */ /* 0x003fe20003800000 */
.L_x_705:
[----:B------:R-:W-:Y:S01]  /*2b170*/  MOV R13, R110 ;  /* 0x0000006e000d7202 */ /* 0x000fe20000000f00 */
[----:B------:R-:W-:Y:S02]  /*2b180*/  IMAD.MOV.U32 R12, RZ, RZ, R5 ;  /* 0x000000ffff0c7224 */ /* 0x000fe400078e0005 */
[----:B------:R-:W-:-:S07]  /*2b190*/  IMAD.MOV.U32 R45, RZ, RZ, R14 ;  /* 0x000000ffff2d7224 */ /* 0x000fce00078e000e */
[----:B------:R-:W-:Y:S05]  /*2b1a0*/  WARPSYNC.COLLECTIVE R15, `(.L_x_706) ;  /* 0x000000000f087348 */ /* 0x000fea0003c00000 */
[----:B------:R0:W1:Y:S02]  /*2b1b0*/  SHFL.IDX P6, R14, R13, R12, R11 ;  /* 0x0000000c0d0e7389 */ /* 0x00006400000c000b */
[----:B01----:R-:W-:Y:S01]  /*2b1c0*/  ENDCOLLECTIVE ;  /* 0x000000000000791b */ /* 0x003fe20003800000 */
.L_x_706:
[----:B------:R-:W-:Y:S02]  /*2b1d0*/  IMAD.MOV.U32 R13, RZ, RZ, R108 ;  /* 0x000000ffff0d7224 */ /* 0x000fe400078e006c */
[----:B------:R-:W-:-:S07]  /*2b1e0*/  IMAD.MOV.U32 R110, RZ, RZ, R14 ;  /* 0x000000ffff6e7224 */ /* 0x000fce00078e000e */
[----:B------:R-:W-:Y:S05]  /*2b1f0*/  WARPSYNC.COLLECTIVE R15, `(.L_x_707) ;  /* 0x000000000f087348 */ /* 0x000fea0003c00000 */
[----:B------:R0:W1:Y:S02]  /*2b200*/  SHFL.IDX P6, R14, R13, R12, R11 ;  /* 0x0000000c0d0e7389 */ /* 0x00006400000c000b */
[----:B01----:R-:W-:Y:S01]  /*2b210*/  ENDCOLLECTIVE ;  /* 0x000000000000791b */ /* 0x003fe20003800000 */
.L_x_707:
[----:B------:R-:W-:Y:S01]  /*2b220*/  MOV R13, R128 ;  /* 0x00000080000d7202 */ /* 0x000fe20000000f00 */
[----:B------:R-:W-:Y:S02]  /*2b230*/  IMAD.MOV.U32 R12, RZ, RZ, R7 ;  /* 0x000000ffff0c7224 */ /* 0x000fe400078e0007 */
[----:B------:R-:W-:-:S07]  /*2b240*/  IMAD.MOV.U32 R108, RZ, RZ, R14 ;  /* 0x000000ffff6c7224 */ /* 0x000fce00078e000e */
[----:B------:R-:W-:Y:S05]  /*2b250*/  WARPSYNC.COLLECTIVE R15, `(.L_x_708) ;  /* 0x000000000f087348 */ /* 0x000fea0003c00000 */
[----:B------:R0:W1:Y:S02]  /*2b260*/  SHFL.IDX P6, R14, R13, R12, R11 ;  /* 0x0000000c0d0e7389 */ /* 0x00006400000c000b */
[----:B01----:R-:W-:Y:S01]  /*2b270*/  ENDCOLLECTIVE ;  /* 0x000000000000791b */ /* 0x003fe20003800000 */
.L_x_708:
[----:B------:R-:W-:Y:S02]  /*2b280*/  SEL R44, R45, R108, P0 ;  /* 0x0000006c2d2c7207 */ /* 0x000fe40000000000 */
[----:B------:R-:W-:Y:S01]  /*2b290*/  SEL R45, R108, R45, P0 ;  /* 0x0000002d6c2d7207 */ /* 0x000fe20000000000 */
[----:B------:R-:W-:Y:S02]  /*2b2a0*/  IMAD.MOV.U32 R13, RZ, RZ, R66 ;  /* 0x000000ffff0d7224 */ /* 0x000fe400078e0042 */
[----:B------:R-:W-:-:S07]  /*2b2b0*/  IMAD.MOV.U32 R47, RZ, RZ, R14 ;  /* 0x000000ffff2f7224 */ /* 0x000fce00078e000e */
[----:B------:R-:W-:Y:S05]  /*2b2c0*/  WARPSYNC.COLLECTIVE R15, `(.L_x_709) ;  /* 0x000000000f087348 */ /* 0x000fea0003c00000 */
[----:B------:R0:W1:Y:S02]  /*2b2d0*/  SHFL.IDX P6, R14, R13, R12, R11 ;  /* 0x0000000c0d0e7389 */ /* 0x00006400000c000b */
[----:B01----:R-:W-:Y:S01]  /*2b2e0*/  ENDCOLLECTIVE ;  /* 0x000000000000791b */ /* 0x003fe20003800000 */
.L_x_709:
[----:B------:R-:W-:Y:S01]  /*2b2f0*/  MOV R13, R82 ;  /* 0x00000052000d7202 */ /* 0x000fe20000000f00 */
[----:B------:R-:W-:Y:S02]  /*2b300*/  IMAD.MOV.U32 R12, RZ, RZ, R5 ;  /* 0x000000ffff0c7224 */ /* 0x000fe400078e0005 */
[----:B------:R-:W-:-:S07]  /*2b310*/  IMAD.MOV.U32 R77, RZ, RZ, R14 ;  /* 0x000000ffff4d7224 */ /* 0x000fce00078e000e */
[----:B------:R-:W-:Y:S05]  /*2b320*/  WARPSYNC.COLLECTIVE R15, `(.L_x_710) ;  /* 0x000000000f087348 */ /* 0x000fea0003c00000 */
[----:B------:R0:W1:Y:S02]  /*2b330*/  SHFL.IDX P6, R14, R13, R12, R11 ;  /* 0x0000000c0d0e7389 */ /* 0x00006400000c000b */
[----:B01----:R-:W-:Y:S01]  /*2b340*/  ENDCOLLECTIVE ;  /* 0x000000000000791b */ /* 0x003fe20003800000 */
.L_x_710:
[----:B------:R-:W-:Y:S02]  /*2b350*/  IMAD.MOV.U32 R13, RZ, RZ, R80 ;  /* 0x000000ffff0d7224 */ /* 0x000fe400078e0050 */
[----:B------:R-:W-:-:S07]  /*2b360*/  IMAD.MOV.U32 R82, RZ, RZ, R14 ;  /* 0x000000ffff527224 */ /* 0x000fce00078e000e */
[----:B------:R-:W-:Y:S05]  /*2b370*/  WARPSYNC.COLLECTIVE R15, `(.L_x_711) ;  /* 0x000000000f087348 */ /* 0x000fea0003c00000 */
[----:B------:R0:W1:Y:S02]  /*2b380*/  SHFL.IDX P6, R14, R13, R12, R11 ;  /* 0x0000000c0d0e7389 */ /* 0x00006400000c000b */
[----:B01----:R-:W-:Y:S01]  /*2b390*/  ENDCOLLECTIVE ;  /* 0x000000000000791b */ /* 0x003fe20003800000 */
.L_x_711:
[----:B------:R-:W-:Y:S01]  /*2b3a0*/  MOV R13, R130 ;  /* 0x00000082000d7202 */ /* 0x000fe20000000f00 */
[----:B------:R-:W-:Y:S02]  /*2b3b0*/  IMAD.MOV.U32 R12, RZ, RZ, R7 ;  /* 0x000000ffff0c7224 */ /* 0x000fe400078e0007 */
[----:B------:R-:W-:-:S07]  /*2b3c0*/  IMAD.MOV.U32 R80, RZ, RZ, R14 ;  /* 0x000000ffff507224 */ /* 0x000fce00078e000e */
[----:B------:R-:W-:Y:S05]  /*2b3d0*/  WARPSYNC.COLLECTIVE R15, `(.L_x_712) ;  /* 0x000000000f087348 */ /* 0x000fea0003c00000 */
[----:B------:R0:W1:Y:S02]  /*2b3e0*/  SHFL.IDX P6, R14, R13, R12, R11 ;  /* 0x0000000c0d0e7389 */ /* 0x00006400000c000b */
[----:B01----:R-:W-:Y:S01]  /*2b3f0*/  ENDCOLLECTIVE ;  /* 0x000000000000791b */ /* 0x003fe20003800000 */
.L_x_712:
[----:B------:R-:W-:Y:S02]  /*2b400*/  IMAD.MOV.U32 R13, RZ, RZ, R126 ;  /* 0x000000ffff0d7224 */ /* 0x000fe400078e007e */
[----:B------:R-:W-:-:S07]  /*2b410*/  IMAD.MOV.U32 R79, RZ, RZ, R14 ;  /* 0x000000ffff4f7224 */ /* 0x000fce00078e000e */
[----:B------:R-:W-:Y:S05]  /*2b420*/  WARPSYNC.COLLECTIVE R15, `(.L_x_713) ;  /* 0x000000000f087348 */ /* 0x000fea0003c00000 */
[----:B------:R0:W1:Y:S02]  /*2b430*/  SHFL.IDX P6, R14, R13, R12, R11 ;  /* 0x0000000c0d0e7389 */ /* 0x00006400000c000b */
[----:B01----:R-:W-:Y:S01]  /*2b440*/  ENDCOLLECTIVE ;  /* 0x000000000000791b */ /* 0x003fe20003800000 */
.L_x_713:
[----:B------:R-:W-:Y:S01]  /*2b450*/  MOV R13, R78 ;  /* 0x0000004e000d7202 */ /* 0x000fe20000000f00 */
[----:B------:R-:W-:Y:S02]  /*2b460*/  IMAD.MOV.U32 R12, RZ, RZ, R5 ;  /* 0x000000ffff0c7224 */ /* 0x000fe400078e0005 */
[----:B------:R-:W-:-:S07]  /*2b470*/  IMAD.MOV.U32 R81, RZ, RZ, R14 ;  /* 0x000000ffff517224 */ /* 0x000fce00078e000e */
[----:B------:R-:W-:Y:S05]  /*2b480*/  WARPSYNC.COLLECTIVE R15, `(.L_x_714) ;  /* 0x000000000f087348 */ /* 0x000fea0003c00000 */
[----:B------:R0:W1:Y:S02]  /*2b490*/  SHFL.IDX P6, R14, R13, R12, R11 ;  /* 0x0000000c0d0e7389 */ /* 0x00006400000c000b */
[----:B01----:R-:W-:Y:S01]  /*2b4a0*/  ENDCOLLECTIVE ;  /* 0x000000000000791b */ /* 0x003fe20003800000 */
.L_x_714:
[----:B------:R-:W-:Y:S01]  /*2b4b0*/  IMAD.MOV.U32 R13, RZ, RZ, R48 ;  /* 0x000000ffff0d7224 */ /* 0x000fe200078e0030 */
[----:B------:R-:W-:Y:S02]  /*2b4c0*/  SEL R48, R77, R80, P0 ;  /* 0x000000504d307207 */ /* 0x000fe40000000000 */
[----:B------:R-:W-:Y:S01]  /*2b4d0*/  SEL R77, R80, R77, P0 ;  /* 0x0000004d504d7207 */ /* 0x000fe20000000000 */
[----:B------:R-:W-:-:S07]  /*2b4e0*/  IMAD.MOV.U32 R126, RZ, RZ, R14 ;  /* 0x000000ffff7e7224 */ /* 0x000fce00078e000e */
[----:B------:R-:W-:Y:S05]  /*2b4f0*/  WARPSYNC.COLLECTIVE R15, `(.L_x_715) ;  /* 0x000000000f087348 */ /* 0x000fea0003c00000 */
[----:B------:R0:W1:Y:S02]  /*2b500*/  SHFL.IDX P6, R14, R13, R12, R11 ;  /* 0x0000000c0d0e7389 */ /* 0x00006400000c000b */
[----:B01----:R-:W-:Y:S01]  /*2b510*/  ENDCOLLECTIVE ;  /* 0x000000000000791b */ /* 0x003fe20003800000 */
.L_x_715:
        /* <DEDUP_REMOVED lines=8> */
.L_x_716:
[----:B------:R-:W-:Y:S02]  /*2b5a0*/  SEL R80, R81, R128, P0 ;  /* 0x0000008051507207 */ /* 0x000fe40000000000 */
[----:B------:R-:W-:Y:S01]  /*2b5b0*/  SEL R81, R128, R81, P0 ;  /* 0x0000005180517207 */ /* 0x000fe20000000000 */
[----:B------:R-:W-:Y:S02]  /*2b5c0*/  IMAD.MOV.U32 R13, RZ, RZ, R122 ;  /* 0x000000ffff0d7224 */ /* 0x000fe400078e007a */
[----:B------:R-:W-:-:S07]  /*2b5d0*/  IMAD.MOV.U32 R83, RZ, RZ, R14 ;  /* 0x000000ffff537224 */ /* 0x000fce00078e000e */
[----:B------:R-:W-:Y:S05]  /*2b5e0*/  WARPSYNC.COLLECTIVE R15, `(.L_x_717) ;  /* 0x000000000f087348 */ /* 0x000fea0003c00000 */
[----:B------:R0:W1:Y:S02]  /*2b5f0*/  SHFL.IDX P6, R14, R13, R12, R11 ;  /* 0x0000000c0d0e7389 */ /* 0x00006400000c000b */
[----:B01----:R-:W-:Y:S01]  /*2b600*/  ENDCOLLECTIVE ;  /* 0x000000000000791b */ /* 0x003fe20003800000 */
.L_x_717:
        /* <DEDUP_REMOVED lines=8> */
.L_x_718:
[----:B------:R-:W-:Y:S01]  /*2b690*/  IMAD.MOV.U32 R13, RZ, RZ, R42 ;  /* 0x000000ffff0d7224 */ /* 0x000fe200078e002a */
[----:B------:R-:W-:Y:S02]  /*2b6a0*/  SEL R42, R43, R110, P0 ;  /* 0x0000006e2b2a7207 */ /* 0x000fe40000000000 */
[----:B------:R-:W-:Y:S01]  /*2b6b0*/  SEL R43, R110, R43, P0 ;  /* 0x0000002b6e2b7207 */ /* 0x000fe20000000000 */
[----:B------:R-:W-:-:S07]  /*2b6c0*/  IMAD.MOV.U32 R122, RZ, RZ, R14 ;  /* 0x000000ffff7a7224 */ /* 0x000fce00078e000e */
[----:B------:R-:W-:Y:S05]  /*2b6d0*/  WARPSYNC.COLLECTIVE R15, `(.L_x_719) ;  /* 0x000000000f087348 */ /* 0x000fea0003c00000 */
[----:B------:R0:W1:Y:S02]  /*2b6e0*/  SHFL.IDX P6, R14, R13, R12, R11 ;  /* 0x0000000c0d0e7389 */ /* 0x00006400000c000b */
[----:B01----:R-:W-:Y:S01]  /*2b6f0*/  ENDCOLLECTIVE ;  /* 0x000000000000791b */ /* 0x003fe20003800000 */
.L_x_719:
        /* <DEDUP_REMOVED lines=8> */
.L_x_720:
[----:B------:R-:W-:Y:S01]  /*2b780*/  SEL R49, R31, R124, P0 ;  /* 0x0000007c1f317207 */ /* 0x000fe20000000000 */
[----:B------:R-:W-:Y:S02]  /*2b790*/  IMAD.MOV.U32 R13, RZ, RZ, R114 ;  /* 0x000000ffff0d7224 */ /* 0x000fe400078e0072 */
[----:B------:R-:W-:-:S07]  /*2b7a0*/  IMAD.MOV.U32 R27, RZ, RZ, R14 ;  /* 0x000000ffff1b7224 */ /* 0x000fce00078e000e */
[----:B------:R-:W-:Y:S05]  /*2b7b0*/  WARPSYNC.COLLECTIVE R15, `(.L_x_721) ;  /* 0x000000000f087348 */ /* 0x000fea0003c00000 */
[----:B------:R0:W1:Y:S02]  /*2b7c0*/  SHFL.IDX P6, R14, R13, R12, R11 ;  /* 0x0000000c0d0e7389 */ /* 0x00006400000c000b */
[----:B01----:R-:W-:Y:S01]  /*2b7d0*/  ENDCOLLECTIVE ;  /* 0x000000000000791b */ /* 0x003fe20003800000 */
.L_x_721:
        /* <DEDUP_REMOVED lines=8> */
.L_x_722:
[----:B------:R-:W-:Y:S02]  /*2b860*/  IMAD.MOV.U32 R13, RZ, RZ, R52 ;  /* 0x000000ffff0d7224 */ /* 0x000fe400078e0034 */
[----:B------:R-:W-:-:S07]  /*2b870*/  IMAD.MOV.U32 R114, RZ, RZ, R14 ;  /* 0x000000ffff727224 */ /* 0x000fce00078e000e */
[----:B------:R-:W-:Y:S05]  /*2b880*/  WARPSYNC.COLLECTIVE R15, `(.L_x_723) ;  /* 0x000000000f087348 */ /* 0x000fea0003c00000 */
[----:B------:R0:W1:Y:S02]  /*2b890*/  SHFL.IDX P6, R14, R13, R12, R11 ;  /* 0x0000000c0d0e7389 */ /* 0x00006400000c000b */
[----:B01----:R-:W-:Y:S01]  /*2b8a0*/  ENDCOLLECTIVE ;  /* 0x000000000000791b */ /* 0x003fe20003800000 */
.L_x_723:
        /* <DEDUP_REMOVED lines=8> */
.L_x_724:
[----:B------:R-:W-:Y:S01]  /*2b930*/  SEL R53, R29, R116, P0 ;  /* 0x000000741d357207 */ /* 0x000fe20000000000 */
[----:B------:R-:W-:Y:S02]  /*2b940*/  IMAD.MOV.U32 R13, RZ, RZ, R104 ;  /* 0x000000ffff0d7224 */ /* 0x000fe400078e0068 */
[----:B------:R-:W-:-:S07]  /*2b950*/  IMAD.MOV.U32 R9, RZ, RZ, R14 ;  /* 0x000000ffff097224 */ /* 0x000fce00078e000e */
[----:B------:R-:W-:Y:S05]  /*2b960*/  WARPSYNC.COLLECTIVE R15, `(.L_x_725) ;  /* 0x000000000f087348 */ /* 0x000fea0003c00000 */
[----:B------:R0:W1:Y:S02]  /*2b970*/  SHFL.IDX P6, R14, R13, R12, R11 ;  /* 0x0000000c0d0e7389 */ /* 0x00006400000c000b */
[----:B01----:R-:W-:Y:S01]  /*2b980*/  ENDCOLLECTIVE ;  /* 0x000000000000791b */ /* 0x003fe20003800000 */
.L_x_725:
[----:B------:R-:W-:Y:S01]  /*2b990*/  MOV R13, R58 ;  /* 0x0000003a000d7202 */ /* 0x000fe20000000f00 */
[----:B------:R-:W-:Y:S02]  /*2b9a0*/  IMAD.MOV.U32 R12, RZ, RZ, R5 ;  /* 0x000000ffff0c7224 */ /* 0x000fe400078e0005 */
[----:B------:R-:W-:-:S07]  /*2b9b0*/  IMAD.MOV.U32 R25, RZ, RZ, R14 ;  /* 0x000000ffff197224 */ /* 0x000fce00078e000e */
[----:B------:R-:W-:Y:S05]  /*2b9c0*/  WARPSYNC.COLLECTIVE R15, `(.L_x_726) ;  /* 0x000000000f087348 */ /* 0x000fea0003c00000 */
[----:B------:R0:W1:Y:S02]  /*2b9d0*/  SHFL.IDX P6, R14, R13, R12, R11 ;  /* 0x0000000c0d0e7389 */ /* 0x00006400000c000b */
[----:B01----:R-:W-:Y:S01]  /*2b9e0*/  ENDCOLLECTIVE ;  /* 0x000000000000791b */ /* 0x003fe20003800000 */
.L_x_726:
[----:B------:R-:W-:Y:S01]  /*2b9f0*/  IMAD.MOV.U32 R13, RZ, RZ, R50 ;  /* 0x000000ffff0d7224 */ /* 0x000fe200078e0032 */
[----:B------:R-:W-:Y:S01]  /*2ba00*/  SEL R50, R124, R31, P0 ;  /* 0x0000001f7c327207 */ /* 0x000fe20000000000 */
[----:B------:R-:W-:-:S07]  /*2ba10*/  IMAD.MOV.U32 R58, RZ, RZ, R14 ;  /* 0x000000ffff3a7224 */ /* 0x000fce00078e000e */
[----:B------:R-:W-:Y:S05]  /*2ba20*/  WARPSYNC.COLLECTIVE R15, `(.L_x_727) ;  /* 0x000000000f087348 */ /* 0x000fea0003c00000 */
[----:B------:R0:W1:Y:S02]  /*2ba30*/  SHFL.IDX P6, R14, R13, R12, R11 ;  /* 0x0000000c0d0e7389 */ /* 0x00006400000c000b */
[----:B01----:R-:W-:Y:S01]  /*2ba40*/  ENDCOLLECTIVE ;  /* 0x000000000000791b */ /* 0x003fe20003800000 */
.L_x_727:
[----:B------:R-:W-:Y:S02]  /*2ba50*/  SEL R55, R9, R58, P0 ;  /* 0x0000003a09377207 */ /* 0x000fe40000000000 */
[----:B------:R-:W-:Y:S01]  /*2ba60*/  MOV R13, R64 ;  /* 0x00000040000d7202 */ /* 0x000fe20000000f00 */
[----:B------:R-:W-:Y:S02]  /*2ba70*/  IMAD.MOV.U32 R12, RZ, RZ, R7 ;  /* 0x000000ffff0c7224 */ /* 0x000fe400078e0007 */
[----:B------:R-:W-:-:S07]  /*2ba80*/  IMAD.MOV.U32 R98, RZ, RZ, R14 ;  /* 0x000000ffff627224 */ /* 0x000fce00078e000e */
[----:B------:R-:W-:Y:S05]  /*2ba90*/  WARPSYNC.COLLECTIVE R15, `(.L_x_728) ;  /* 0x000000000f087348 */ /* 0x000fea0003c00000 */
[----:B------:R0:W1:Y:S02]  /*2baa0*/  SHFL.IDX P6, R14, R13, R12, R11 ;  /* 0x0000000c0d0e7389 */ /* 0x00006400000c000b */
[----:B01----:R-:W-:Y:S01]  /*2bab0*/  ENDCOLLECTIVE ;  /* 0x000000000000791b */ /* 0x003fe20003800000 */
.L_x_728:
[----:B------:R-:W-:Y:S02]  /*2bac0*/  SEL R63, R25, R98, P0 ;  /* 0x00000062193f7207 */ /* 0x000fe40000000000 */
[----:B------:R-:W-:Y:S01]  /*2bad0*/  SEL R64, R98, R25, P0 ;  /* 0x0000001962407207 */ /* 0x000fe20000000000 */
[----:B------:R-:W-:Y:S02]  /*2bae0*/  IMAD.MOV.U32 R98, RZ, RZ, RZ ;  /* 0x000000ffff627224 */ /* 0x000fe400078e00ff */
[----:B------:R-:W-:Y:S01]  /*2baf0*/  IMAD.MOV.U32 R13, RZ, RZ, R62 ;  /* 0x000000ffff0d7224 */ /* 0x000fe200078e003e */
[----:B------:R-:W-:Y:S01]  /*2bb00*/  SEL R62, R58, R9, P0 ;  /* 0x000000093a3e7207 */ /* 0x000fe20000000000 */
[----:B------:R-:W-:-:S07]  /*2bb10*/  IMAD.MOV.U32 R66, RZ, RZ, R14 ;  /* 0x000000ffff427224 */ /* 0x000fce00078e000e */
[----:B------:R-:W-:Y:S05]  /*2bb20*/  WARPSYNC.COLLECTIVE R15, `(.L_x_729) ;  /* 0x000000000f087348 */ /* 0x000fea0003c00000 */
[----:B------:R0:W1:Y:S02]  /*2bb30*/  SHFL.IDX P6, R14, R13, R12, R11 ;  /* 0x0000000c0d0e7389 */ /* 0x00006400000c000b */
[----:B01----:R-:W-:Y:S01]  /*2bb40*/  ENDCOLLECTIVE ;  /* 0x000000000000791b */ /* 0x003fe20003800000 */
.L_x_729:
[----:B------:R-:W-:Y:S01]  /*2bb50*/  MOV R13, R26 ;  /* 0x0000001a000d7202 */ /* 0x000fe20000000f00 */
[----:B------:R-:W-:Y:S02]  /*2bb60*/  IMAD.MOV.U32 R12, RZ, RZ, R5 ;  /* 0x000000ffff0c7224 */ /* 0x000fe400078e0005 */
[----:B------:R-:W-:-:S07]  /*2bb70*/  IMAD.MOV.U32 R68, RZ, RZ, R14 ;  /* 0x000000ffff447224 */ /* 0x000fce00078e000e */
[----:B------:R-:W-:Y:S05]  /*2bb80*/  WARPSYNC.COLLECTIVE R15, `(.L_x_730) ;  /* 0x000000000f087348 */ /* 0x000fea0003c00000 */
[----:B------:R0:W1:Y:S02]  /*2bb90*/  SHFL.IDX P6, R14, R13, R12, R11 ;  /* 0x0000000c0d0e7389 */ /* 0x00006400000c000b */
[----:B01----:R-:W-:Y:S01]  /*2bba0*/  ENDCOLLECTIVE ;  /* 0x000000000000791b */ /* 0x003fe20003800000 */
.L_x_730:
[----:B------:R-:W-:Y:S02]  /*2bbb0*/  IMAD.MOV.U32 R13, RZ, RZ, R24 ;  /* 0x000000ffff0d7224 */ /* 0x000fe400078e0018 */
[----:B------:R-:W-:-:S07]  /*2bbc0*/  IMAD.MOV.U32 R59, RZ, RZ, R14 ;  /* 0x000000ffff3b7224 */ /* 0x000fce00078e000e */
[----:B------:R-:W-:Y:S05]  /*2bbd0*/  WARPSYNC.COLLECTIVE R15, `(.L_x_731) ;  /* 0x000000000f087348 */ /* 0x000fea0003c00000 */
[----:B------:R0:W1:Y:S02]  /*2bbe0*/  SHFL.IDX P6, R14, R13, R12, R11 ;  /* 0x0000000c0d0e7389 */ /* 0x00006400000c000b */
[----:B01----:R-:W-:Y:S01]  /*2bbf0*/  ENDCOLLECTIVE ;  /* 0x000000000000791b */ /* 0x003fe20003800000 */
.L_x_731:
        /* <DEDUP_REMOVED lines=8> */
.L_x_732:
[----:B------:R-:W-:Y:S02]  /*2bc80*/  SEL R67, R68, R61, P0 ;  /* 0x0000003d44437207 */ /* 0x000fe40000000000 */
[----:B------:R-:W-:Y:S01]  /*2bc90*/  SEL R68, R61, R68, P0 ;  /* 0x000000443d447207 */ /* 0x000fe20000000000 */
[----:B------:R-:W-:Y:S02]  /*2bca0*/  IMAD.MOV.U32 R13, RZ, RZ, R72 ;  /* 0x000000ffff0d7224 */ /* 0x000fe400078e0048 */
[----:B------:R-:W-:-:S07]  /*2bcb0*/  IMAD.MOV.U32 R70, RZ, RZ, R14 ;  /* 0x000000ffff467224 */ /* 0x000fce00078e000e */
[----:B------:R-:W-:Y:S05]  /*2bcc0*/  WARPSYNC.COLLECTIVE R15, `(.L_x_733) ;  /* 0x000000000f087348 */ /* 0x000fea0003c00000 */
[----:B------:R0:W1:Y:S02]  /*2bcd0*/  SHFL.IDX P6, R14, R13, R12, R11 ;  /* 0x0000000c0d0e7389 */ /* 0x00006400000c000b */
[----:B01----:R-:W-:Y:S01]  /*2bce0*/  ENDCOLLECTIVE ;  /* 0x000000000000791b */ /* 0x003fe20003800000 */
.L_x_733:
[----:B------:R-:W-:Y:S01]  /*2bcf0*/  MOV R13, R30 ;  /* 0x0000001e000d7202 */ /* 0x000fe20000000f00 */
[----:B------:R-:W-:Y:S02]  /*2bd00*/  IMAD.MOV.U32 R12, RZ, RZ, R5 ;  /* 0x000000ffff0c7224 */ /* 0x000fe400078e0005 */
[----:B------:R-:W-:-:S07]  /*2bd10*/  IMAD.MOV.U32 R72, RZ, RZ, R14 ;  /* 0x000000ffff487224 */ /* 0x000fce00078e000e */
[----:B------:R-:W-:Y:S05]  /*2bd20*/  WARPSYNC.COLLECTIVE R15, `(.L_x_734) ;  /* 0x000000000f087348 */ /* 0x000fea0003c00000 */
[----:B------:R0:W1:Y:S02]  /*2bd30*/  SHFL.IDX P6, R14, R13, R12, R11 ;  /* 0x0000000c0d0e7389 */ /* 0x00006400000c000b */
[----:B01----:R-:W-:Y:S01]  /*2bd40*/  ENDCOLLECTIVE ;  /* 0x000000000000791b */ /* 0x003fe20003800000 */
.L_x_734:
[----:B------:R-:W-:Y:S02]  /*2bd50*/  IMAD.MOV.U32 R13, RZ, RZ, R28 ;  /* 0x000000ffff0d7224 */ /* 0x000fe400078e001c */
[----:B------:R-:W-:-:S07]  /*2bd60*/  IMAD.MOV.U32 R73, RZ, RZ, R14 ;  /* 0x000000ffff497224 */ /* 0x000fce00078e000e */
[----:B------:R-:W-:Y:S05]  /*2bd70*/  WARPSYNC.COLLECTIVE R15, `(.L_x_735) ;  /* 0x000000000f087348 */ /* 0x000fea0003c00000 */
[----:B------:R0:W1:Y:S02]  /*2bd80*/  SHFL.IDX P6, R14, R13, R12, R11 ;  /* 0x0000000c0d0e7389 */ /* 0x00006400000c000b */
[----:B01----:R-:W-:Y:S01]  /*2bd90*/  ENDCOLLECTIVE ;  /* 0x000000000000791b */ /* 0x003fe20003800000 */
.L_x_735:
        /* <DEDUP_REMOVED lines=8> */
.L_x_736:
[----:B------:R-:W-:Y:S02]  /*2be20*/  SEL R71, R72, R85, P0 ;  /* 0x0000005548477207 */ /* 0x000fe40000000000 */
[----:B------:R-:W-:Y:S01]  /*2be30*/  SEL R72, R85, R72, P0 ;  /* 0x0000004855487207 */ /* 0x000fe20000000000 */
[----:B------:R-:W-:Y:S02]  /*2be40*/  IMAD.MOV.U32 R13, RZ, RZ, R86 ;  /* 0x000000ffff0d7224 */ /* 0x000fe400078e0056 */
[----:B------:R-:W-:-:S07]  /*2be50*/  IMAD.MOV.U32 R84, RZ, RZ, R14 ;  /* 0x000000ffff547224 */ /* 0x000fce00078e000e */
[----:B------:R-:W-:Y:S05]  /*2be60*/  WARPSYNC.COLLECTIVE R15, `(.L_x_737) ;  /* 0x000000000f087348 */ /* 0x000fea0003c00000 */
[----:B------:R0:W1:Y:S02]  /*2be70*/  SHFL.IDX P6, R14, R13, R12, R11 ;  /* 0x0000000c0d0e7389 */ /* 0x00006400000c000b */
[----:B01----:R-:W-:Y:S01]  /*2be80*/  ENDCOLLECTIVE ;  /* 0x000000000000791b */ /* 0x003fe20003800000 */
.L_x_737:
[----:B------:R-:W-:Y:S01]  /*2be90*/  MOV R13, R34 ;  /* 0x00000022000d7202 */ /* 0x000fe20000000f00 */
[----:B------:R-:W-:Y:S02]  /*2bea0*/  IMAD.MOV.U32 R12, RZ, RZ, R5 ;  /* 0x000000ffff0c7224 */ /* 0x000fe400078e0005 */
[----:B------:R-:W-:-:S07]  /*2beb0*/  IMAD.MOV.U32 R86, RZ, RZ, R14 ;  /* 0x000000ffff567224 */ /* 0x000fce00078e000e */
[----:B------:R-:W-:Y:S05]  /*2bec0*/  WARPSYNC.COLLECTIVE R15, `(.L_x_738) ;  /* 0x000000000f087348 */ /* 0x000fea0003c00000 */
[----:B------:R0:W1:Y:S02]  /*2bed0*/  SHFL.IDX P6, R14, R13, R12, R11 ;  /* 0x0000000c0d0e7389 */ /* 0x00006400000c000b */
[----:B01----:R-:W-:Y:S01]  /*2bee0*/  ENDCOLLECTIVE ;  /* 0x000000000000791b */ /* 0x003fe20003800000 */
.L_x_738:
[----:B------:R-:W-:Y:S02]  /*2bef0*/  IMAD.MOV.U32 R13, RZ, RZ, R32 ;  /* 0x000000ffff0d7224 */ /* 0x000fe400078e0020 */
[----:B------:R-:W-:-:S07]  /*2bf00*/  IMAD.MOV.U32 R87, RZ, RZ, R14 ;  /* 0x000000ffff577224 */ /* 0x000fce00078e000e */
[----:B------:R-:W-:Y:S05]  /*2bf10*/  WARPSYNC.COLLECTIVE R15, `(.L_x_739) ;  /* 0x000000000f087348 */ /* 0x000fea0003c00000 */
[----:B------:R0:W1:Y:S02]  /*2bf20*/  SHFL.IDX P6, R14, R13, R12, R11 ;  /* 0x0000000c0d0e7389 */ /* 0x00006400000c000b */
[----:B01----:R-:W-:Y:S01]  /*2bf30*/  ENDCOLLECTIVE ;  /* 0x000000000000791b */ /* 0x003fe20003800000 */
.L_x_739:
        /* <DEDUP_REMOVED lines=8> */
.L_x_740:
[----:B------:R-:W-:Y:S02]  /*2bfc0*/  SEL R85, R86, R91, P0 ;  /* 0x0000005b56557207 */ /* 0x000fe40000000000 */
[----:B------:R-:W-:Y:S01]  /*2bfd0*/  SEL R86, R91, R86, P0 ;  /* 0x000000565b567207 */ /* 0x000fe20000000000 */
[----:B------:R-:W-:Y:S02]  /*2bfe0*/  IMAD.MOV.U32 R13, RZ, RZ, R92 ;  /* 0x000000ffff0d7224 */ /* 0x000fe400078e005c */
[----:B------:R-:W-:-:S07]  /*2bff0*/  IMAD.MOV.U32 R90, RZ, RZ, R14 ;  /* 0x000000ffff5a7224 */ /* 0x000fce00078e000e */
[----:B------:R-:W-:Y:S05]  /*2c000*/  WARPSYNC.COLLECTIVE R15, `(.L_x_741) ;  /* 0x000000000f087348 */ /* 0x000fea0003c00000 */
[----:B------:R0:W1:Y:S02]  /*2c010*/  SHFL.IDX P6, R14, R13, R12, R11 ;  /* 0x0000000c0d0e7389 */ /* 0x00006400000c000b */
[----:B01----:R-:W-:Y:S01]  /*2c020*/  ENDCOLLECTIVE ;  /* 0x000000000000791b */ /* 0x003fe20003800000 */
.L_x_741:
[----:B------:R-:W-:Y:S01]  /*2c030*/  MOV R13, R54 ;  /* 0x00000036000d7202 */ /* 0x000fe20000000f00 */
[----:B------:R-:W-:Y:S01]  /*2c040*/  IMAD.MOV.U32 R12, RZ, RZ, R5 ;  /* 0x000000ffff0c7224 */ /* 0x000fe200078e0005 */
[----:B------:R-:W-:Y:S01]  /*2c050*/  SEL R54, R116, R29, P0 ;  /* 0x0000001d74367207 */ /* 0x000fe20000000000 */
[----:B------:R-:W-:-:S07]  /*2c060*/  IMAD.MOV.U32 R92, RZ, RZ, R14 ;  /* 0x000000ffff5c7224 */ /* 0x000fce00078e000e */
[----:B------:R-:W-:Y:S05]  /*2c070*/  WARPSYNC.COLLECTIVE R15, `(.L_x_742) ;  /* 0x000000000f087348 */ /* 0x000fea0003c00000 */
[----:B------:R0:W1:Y:S02]  /*2c080*/  SHFL.IDX P6, R14, R13, R12, R11 ;  /* 0x0000000c0d0e7389 */ /* 0x00006400000c000b */
[----:B01----:R-:W-:Y:S01]  /*2c090*/  ENDCOLLECTIVE ;  /* 0x000000000000791b */ /* 0x003fe20003800000 */
.L_x_742:
[----:B------:R-:W-:Y:S02]  /*2c0a0*/  IMAD.MOV.U32 R13, RZ, RZ, R10 ;  /* 0x000000ffff0d7224 */ /* 0x000fe400078e000a */
[----:B------:R-:W-:-:S07]  /*2c0b0*/  IMAD.MOV.U32 R109, RZ, RZ, R14 ;  /* 0x000000ffff6d7224 */ /* 0x000fce00078e000e */
[----:B------:R-:W-:Y:S05]  /*2c0c0*/  WARPSYNC.COLLECTIVE R15, `(.L_x_743) ;  /* 0x000000000f087348 */ /* 0x000fea0003c00000 */
[----:B------:R0:W1:Y:S02]  /*2c0d0*/  SHFL.IDX P6, R14, R13, R12, R11 ;  /* 0x0000000c0d0e7389 */ /* 0x00006400000c000b */
[----:B01----:R-:W-:Y:S01]  /*2c0e0*/  ENDCOLLECTIVE ;  /* 0x000000000000791b */ /* 0x003fe20003800000 */
.L_x_743:
        /* <DEDUP_REMOVED lines=8> */
.L_x_744:
[----:B------:R-:W-:Y:S02]  /*2c170*/  SEL R91, R92, R111, P0 ;  /* 0x0000006f5c5b7207 */ /* 0x000fe40000000000 */
[----:B------:R-:W-:Y:S01]  /*2c180*/  SEL R92, R111, R92, P0 ;  /* 0x0000005c6f5c7207 */ /* 0x000fe20000000000 */
[----:B------:R-:W-:Y:S02]  /*2c190*/  IMAD.MOV.U32 R13, RZ, RZ, R60 ;  /* 0x000000ffff0d7224 */ /* 0x000fe400078e003c */
[----:B------:R-:W-:-:S07]  /*2c1a0*/  IMAD.MOV.U32 R4, RZ, RZ, R14 ;  /* 0x000000ffff047224 */ /* 0x000fce00078e000e */
[----:B------:R-:W-:Y:S05]  /*2c1b0*/  WARPSYNC.COLLECTIVE R15, `(.L_x_745) ;  /* 0x000000000f087348 */ /* 0x000fea0003c00000 */
[----:B------:R0:W1:Y:S02]  /*2c1c0*/  SHFL.IDX P6, R14, R13, R12, R11 ;  /* 0x0000000c0d0e7389 */ /* 0x00006400000c000b */
[----:B01----:R-:W-:Y:S01]  /*2c1d0*/  ENDCOLLECTIVE ;  /* 0x000000000000791b */ /* 0x003fe20003800000 */
.L_x_745:
[----:B------:R-:W-:Y:S01]  /*2c1e0*/  MOV R13, R8 ;  /* 0x00000008000d7202 */ /* 0x000fe20000000f00 */
[----:B------:R-:W-:Y:S02]  /*2c1f0*/  IMAD.MOV.U32 R12, RZ, RZ, R5 ;  /* 0x000000ffff0c7224 */ /* 0x000fe400078e0005 */
[----:B------:R-:W-:-:S07]  /*2c200*/  IMAD.MOV.U32 R60, RZ, RZ, R14 ;  /* 0x000000ffff3c7224 */ /* 0x000fce00078e000e */
[----:B------:R-:W-:Y:S05]  /*2c210*/  WARPSYNC.COLLECTIVE R15, `(.L_x_746) ;  /* 0x000000000f087348 */ /* 0x000fea0003c00000 */
[----:B------:R0:W1:Y:S02]  /*2c220*/  SHFL.IDX P6, R14, R13, R12, R11 ;  /* 0x0000000c0d0e7389 */ /* 0x00006400000c000b */
[----:B01----:R-:W-:Y:S01]  /*2c230*/  ENDCOLLECTIVE ;  /* 0x000000000000791b */ /* 0x003fe20003800000 */
.L_x_746:
[----:B------:R-:W-:Y:S02]  /*2c240*/  IMAD.MOV.U32 R13, RZ, RZ, R6 ;  /* 0x000000ffff0d7224 */ /* 0x000fe400078e0006 */
[----:B------:R-:W-:-:S07]  /*2c250*/  IMAD.MOV.U32 R7, RZ, RZ, R14 ;  /* 0x000000ffff077224 */ /* 0x000fce00078e000e */
[----:B------:R-:W-:Y:S05]  /*2c260*/  WARPSYNC.COLLECTIVE R15, `(.L_x_747) ;  /* 0x000000000f087348 */ /* 0x000fea0003c00000 */
[----:B------:R0:W1:Y:S02]  /*2c270*/  SHFL.IDX P6, R14, R13, R12, R11 ;  /* 0x0000000c0d0e7389 */ /* 0x00006400000c000b */
[----:B01----:R-:W-:Y:S01]  /*2c280*/  ENDCOLLECTIVE ;  /* 0x000000000000791b */ /* 0x003fe20003800000 */
.L_x_747:
[----:B------:R-:W-:Y:S05]  /*2c290*/  BRA `(.L_x_748) ;  /* 0xffffff3800507947 */ /* 0x000fea000383ffff */
.L_x_500:
[----:B------:R-:W-:Y:S01]  /*2c2a0*/  MOV R13, R3 ;  /* 0x00000003000d7202 */ /* 0x000fe20000000f00 */
[----:B------:R-:W-:Y:S02]  /*2c2b0*/  IMAD.MOV.U32 R12, RZ, RZ, RZ ;  /* 0x000000ffff0c7224 */ /* 0x000fe400078e00ff */
[----:B------:R-:W-:Y:S02]  /*2c2c0*/  IMAD.MOV.U32 R11, RZ, RZ, 0x181f ;  /* 0x0000181fff0b7424 */ /* 0x000fe400078e00ff */
[----:B------:R-:W-:-:S07]  /*2c2d0*/  IMAD.MOV.U32 R15, RZ, RZ, -0x1 ;  /* 0xffffffffff0f7424 */ /* 0x000fce00078e00ff */
[----:B-----5:R-:W-:Y:S05]  /*2c2e0*/  WARPSYNC.COLLECTIVE R15, `(.L_x_749) ;  /* 0x000000000f087348 */ /* 0x020fea0003c00000 */
[----:B------:R0:W1:Y:S02]  /*2c2f0*/  SHFL.IDX P6, R14, R13, R12, R11 ;  /* 0x0000000c0d0e7389 */ /* 0x00006400000c000b */
[----:B01---5:R-:W-:Y:S01]  /*2c300*/  ENDCOLLECTIVE ;  /* 0x000000000000791b */ /* 0x023fe20003800000 */
.L_x_749:
[----:B------:R-:W-:Y:S01]  /*2c310*/  MOV R13, R2 ;  /* 0x00000002000d7202 */ /* 0x000fe20000000f00 */
[----:B------:R-:W-:-:S07]  /*2c320*/  IMAD.MOV.U32 R0, RZ, RZ, R14 ;  /* 0x000000ffff007224 */ /* 0x000fce00078e000e */
[----:B------:R-:W-:Y:S05]  /*2c330*/  WARPSYNC.COLLECTIVE R15, `(.L_x_750) ;  /* 0x000000000f087348 */ /* 0x000fea0003c00000 */
[----:B------:R0:W1:Y:S02]  /*2c340*/  SHFL.IDX P6, R14, R13, R12, R11 ;  /* 0x0000000c0d0e7389 */ /* 0x00006400000c000b */
[----:B01----:R-:W-:Y:S01]  /*2c350*/  ENDCOLLECTIVE ;  /* 0x000000000000791b */ /* 0x003fe20003800000 */
.L_x_750:
[----:B------:R-:W-:Y:S05]  /*2c360*/  BRA `(.L_x_751) ;  /* 0xffffff4400c47947 */ /* 0x000fea000383ffff */
.L_x_503:
[----:B------:R-:W-:Y:S01]  /*2c370*/  BSSY B1, `(.L_x_752) ;  /* 0x0000008000017945 */ /* 0x000fe20003800000 */
[----:B------:R-:W-:Y:S02]  /*2c380*/  IMAD.MOV.U32 R13, RZ, RZ, R3 ;  /* 0x000000ffff0d7224 */ /* 0x000fe400078e0003 */
[----:B------:R-:W-:Y:S02]  /*2c390*/  IMAD.MOV.U32 R12, RZ, RZ, 0x1 ;  /* 0x00000001ff0c7424 */ /* 0x000fe400078e00ff */
[----:B------:R-:W-:Y:S02]  /*2c3a0*/  IMAD.MOV.U32 R11, RZ, RZ, 0x181f ;  /* 0x0000181fff0b7424 */ /* 0x000fe400078e00ff */
[----:B---3--:R-:W-:-:S07]  /*2c3b0*/  IMAD.MOV.U32 R15, RZ, RZ, -0x1 ;  /* 0xffffffffff0f7424 */ /* 0x008fce00078e00ff */
[----:B012--5:R-:W-:Y:S05]  /*2c3c0*/  WARPSYNC.COLLECTIVE R15, `(.L_x_753) ;  /* 0x000000000f087348 */ /* 0x027fea0003c00000 */
[----:B--2---:R2:W3:Y:S02]  /*2c3d0*/  SHFL.IDX P6, R14, R13, R12, R11 ;  /* 0x0000000c0d0e7389 */ /* 0x0044e400000c000b */
[----:B0123-5:R-:W-:Y:S01]  /*2c3e0*/  ENDCOLLECTIVE ;  /* 0x000000000000791b */ /* 0x02ffe20003800000 */
.L_x_753:
[----:B------:R-:W-:Y:S05]  /*2c3f0*/  BSYNC B1 ;  /* 0x0000000000017941 */ /* 0x000fea0003800000 */
.L_x_752:
[----:B------:R-:W-:Y:S01]  /*2c400*/  IMAD.MOV.U32 R13, RZ, RZ, R2 ;  /* 0x000000ffff0d7224 */ /* 0x000fe200078e0002 */
[----:B------:R-:W-:Y:S01]  /*2c410*/  MOV R0, R14 ;  /* 0x0000000e00007202 */ /* 0x000fe20000000f00 */
[----:B------:R-:W-:Y:S02]  /*2c420*/  IMAD.MOV.U32 R12, RZ, RZ, 0x1 ;  /* 0x00000001ff0c7424 */ /* 0x000fe400078e00ff */
[----:B------:R-:W-:Y:S02]  /*2c430*/  IMAD.MOV.U32 R11, RZ, RZ, 0x181f ;  /* 0x0000181fff0b7424 */ /* 0x000fe400078e00ff */
[----:B------:R-:W-:-:S07]  /*2c440*/  IMAD.MOV.U32 R15, RZ, RZ, -0x1 ;  /* 0xffffffffff0f7424 */ /* 0x000fce00078e00ff */
[----:B------:R-:W-:Y:S05]  /*2c450*/  WARPSYNC.COLLECTIVE R15, `(.L_x_754) ;  /* 0x000000000f087348 */ /* 0x000fea0003c00000 */
[----:B------:R0:W1:Y:S02]  /*2c460*/  SHFL.IDX P6, R14, R13, R12, R11 ;  /* 0x0000000c0d0e7389 */ /* 0x00006400000c000b */
[----:B01----:R-:W-:Y:S01]  /*2c470*/  ENDCOLLECTIVE ;  /* 0x000000000000791b */ /* 0x003fe20003800000 */
.L_x_754:
[----:B------:R-:W-:Y:S05]  /*2c480*/  BRA `(.L_x_755) ;  /* 0xffffff4400cc7947 */ /* 0x000fea000383ffff */
.L_x_506:
[----:B------:R-:W-:Y:S01]  /*2c490*/  BSSY B1, `(.L_x_756) ;  /* 0x0000008000017945 */ /* 0x000fe20003800000 */
[----:B------:R-:W-:Y:S01]  /*2c4a0*/  MOV R13, R3 ;  /* 0x00000003000d7202 */ /* 0x000fe20000000f00 */
[----:B------:R-:W-:Y:S02]  /*2c4b0*/  IMAD.MOV.U32 R12, RZ, RZ, 0x2 ;  /* 0x00000002ff0c7424 */ /* 0x000fe400078e00ff */
[----:B------:R-:W-:Y:S02]  /*2c4c0*/  IMAD.MOV.U32 R11, RZ, RZ, 0x181f ;  /* 0x0000181fff0b7424 */ /* 0x000fe400078e00ff */
[----:B---3--:R-:W-:-:S07]  /*2c4d0*/  IMAD.MOV.U32 R15, RZ, RZ, -0x1 ;  /* 0xffffffffff0f7424 */ /* 0x008fce00078e00ff */
[----:B012-4-:R-:W-:Y:S05]  /*2c4e0*/  WARPSYNC.COLLECTIVE R15, `(.L_x_757) ;  /* 0x000000000f087348 */ /* 0x017fea0003c00000 */
[----:B--2---:R2:W3:Y:S02]  /*2c4f0*/  SHFL.IDX P6, R14, R13, R12, R11 ;  /* 0x0000000c0d0e7389 */ /* 0x0044e400000c000b */
[----:B01234-:R-:W-:Y:S01]  /*2c500*/  ENDCOLLECTIVE ;  /* 0x000000000000791b */ /* 0x01ffe20003800000 */
.L_x_757:
[----:B------:R-:W-:Y:S05]  /*2c510*/  BSYNC B1 ;  /* 0x0000000000017941 */ /* 0x000fea0003800000 */
.L_x_756:
[----:B------:R-:W-:Y:S01]  /*2c520*/  MOV R13, R2 ;  /* 0x00000002000d7202 */ /* 0x000fe20000000f00 */
[----:B------:R-:W-:Y:S02]  /*2c530*/  IMAD.MOV.U32 R12, RZ, RZ, 0x2 ;  /* 0x00000002ff0c7424 */ /* 0x000fe400078e00ff */
[----:B------:R-:W-:Y:S02]  /*2c540*/  IMAD.MOV.U32 R11, RZ, RZ, 0x181f ;  /* 0x0000181fff0b7424 */ /* 0x000fe400078e00ff */
[----:B------:R-:W-:Y:S02]  /*2c550*/  IMAD.MOV.U32 R15, RZ, RZ, -0x1 ;  /* 0xffffffffff0f7424 */ /* 0x000fe400078e00ff */
[----:B------:R-:W-:-:S07]  /*2c560*/  IMAD.MOV.U32 R0, RZ, RZ, R14 ;  /* 0x000000ffff007224 */ /* 0x000fce00078e000e */
[----:B------:R-:W-:Y:S05]  /*2c570*/  WARPSYNC.COLLECTIVE R15, `(.L_x_758) ;  /* 0x000000000f087348 */ /* 0x000fea0003c00000 */
[----:B------:R0:W1:Y:S02]  /*2c580*/  SHFL.IDX P6, R14, R13, R12, R11 ;  /* 0x0000000c0d0e7389 */ /* 0x00006400000c000b */
[----:B01----:R-:W-:Y:S01]  /*2c590*/  ENDCOLLECTIVE ;  /* 0x000000000000791b */ /* 0x003fe20003800000 */
.L_x_758:
[----:B------:R-:W-:Y:S05]  /*2c5a0*/  BRA `(.L_x_759) ;  /* 0xffffff4400d47947 */ /* 0x000fea000383ffff */
.L_x_509:
[----:B------:R-:W-:Y:S01]  /*2c5b0*/  BSSY B1, `(.L_x_760) ;  /* 0x0000008000017945 */ /* 0x000fe20003800000 */
[----:B------:R-:W-:Y:S01]  /*2c5c0*/  IMAD.MOV.U32 R13, RZ, RZ, R3 ;  /* 0x000000ffff0d7224 */ /* 0x000fe200078e0003 */
[----:B------:R-:W-:Y:S01]  /*2c5d0*/  MOV R12, 0x3 ;  /* 0x00000003000c7802 */ /* 0x000fe20000000f00 */
[----:B------:R-:W-:Y:S02]  /*2c5e0*/  IMAD.MOV.U32 R11, RZ, RZ, 0x181f ;  /* 0x0000181fff0b7424 */ /* 0x000fe400078e00ff */
[----:B---3--:R-:W-:-:S07]  /*2c5f0*/  IMAD.MOV.U32 R15, RZ, RZ, -0x1 ;  /* 0xffffffffff0f7424 */ /* 0x008fce00078e00ff */
[----:B012-4-:R-:W-:Y:S05]  /*2c600*/  WARPSYNC.COLLECTIVE R15, `(.L_x_761) ;  /* 0x000000000f087348 */ /* 0x017fea0003c00000 */
[----:B--2---:R2:W3:Y:S02]  /*2c610*/  SHFL.IDX P6, R14, R13, R12, R11 ;  /* 0x0000000c0d0e7389 */ /* 0x0044e400000c000b */
[----:B01234-:R-:W-:Y:S01]  /*2c620*/  ENDCOLLECTIVE ;  /* 0x000000000000791b */ /* 0x01ffe20003800000 */
.L_x_761:
[----:B------:R-:W-:Y:S05]  /*2c630*/  BSYNC B1 ;  /* 0x0000000000017941 */ /* 0x000fea0003800000 */
.L_x_760:
[----:B------:R-:W-:Y:S01]  /*2c640*/  IMAD.MOV.U32 R13, RZ, RZ, R2 ;  /* 0x000000ffff0d7224 */ /* 0x000fe200078e0002 */
[----:B------:R-:W-:Y:S01]  /*2c650*/  MOV R12, 0x3 ;  /* 0x00000003000c7802 */ /* 0x000fe20000000f00 */
[----:B------:R-:W-:Y:S02]  /*2c660*/  IMAD.MOV.U32 R11, RZ, RZ, 0x181f ;  /* 0x0000181fff0b7424 */ /* 0x000fe400078e00ff */
[----:B------:R-:W-:Y:S02]  /*2c670*/  IMAD.MOV.U32 R15, RZ, RZ, -0x1 ;  /* 0xffffffffff0f7424 */ /* 0x000fe400078e00ff */
[----:B------:R-:W-:-:S07]  /*2c680*/  IMAD.MOV.U32 R0, RZ, RZ, R14 ;  /* 0x000000ffff007224 */ /* 0x000fce00078e000e */
[----:B------:R-:W-:Y:S05]  /*2c690*/  WARPSYNC.COLLECTIVE R15, `(.L_x_762) ;  /* 0x000000000f087348 */ /* 0x000fea0003c00000 */
[----:B------:R0:W1:Y:S02]  /*2c6a0*/  SHFL.IDX P6, R14, R13, R12, R11 ;  /* 0x0000000c0d0e7389 */ /* 0x00006400000c000b */
[----:B01----:R-:W-:Y:S01]  /*2c6b0*/  ENDCOLLECTIVE ;  /* 0x000000000000791b */ /* 0x003fe20003800000 */
.L_x_762:
[----:B------:R-:W-:Y:S05]  /*2c6c0*/  BRA `(.L_x_763) ;  /* 0xffffff4400dc7947 */ /* 0x000fea000383ffff */
.L_x_511:
[----:B------:R-:W-:Y:S01]  /*2c6d0*/  IMAD.MOV.U32 R13, RZ, RZ, R27 ;  /* 0x000000ffff0d7224 */ /* 0x000fe200078e001b */
[----:B------:R-:W-:Y:S01]  /*2c6e0*/  MOV R11, 0x1c1f ;  /* 0x00001c1f000b7802 */ /* 0x000fe20000000f00 */
[----:B------:R-:W-:Y:S02]  /*2c6f0*/  IMAD.MOV.U32 R12, RZ, RZ, RZ ;  /* 0x000000ffff0c7224 */ /* 0x000fe400078e00ff */
[----:B------:R-:W-:-:S07]  /*2c700*/  IMAD.MOV.U32 R15, RZ, RZ, -0x1 ;  /* 0xffffffffff0f7424 */ /* 0x000fce00078e00ff */
[----:B------:R-:W-:Y:S05]  /*2c710*/  WARPSYNC.COLLECTIVE R15, `(.L_x_764) ;  /* 0x000000000f087348 */ /* 0x000fea0003c00000 */
[----:B------:R0:W1:Y:S02]  /*2c720*/  SHFL.IDX P6, R14, R13, R12, R11 ;  /* 0x0000000c0d0e7389 */ /* 0x00006400000c000b */
[----:B01----:R-:W-:Y:S01]  /*2c730*/  ENDCOLLECTIVE ;  /* 0x000000000000791b */ /* 0x003fe20003800000 */
.L_x_764:
[----:B------:R-:W-:Y:S02]  /*2c740*/  IMAD.MOV.U32 R13, RZ, RZ, R26 ;  /* 0x000000ffff0d7224 */ /* 0x000fe400078e001a */
[----:B------:R-:W-:-:S07]  /*2c750*/  IMAD.MOV.U32 R25, RZ, RZ, R14 ;  /* 0x000000ffff197224 */ /* 0x000fce00078e000e */
[----:B------:R-:W-:Y:S05]  /*2c760*/  WARPSYNC.COLLECTIVE R15, `(.L_x_765) ;  /* 0x000000000f087348 */ /* 0x000fea0003c00000 */
[----:B------:R0:W1:Y:S02]  /*2c770*/  SHFL.IDX P6, R14, R13, R12, R11 ;  /* 0x0000000c0d0e7389 */ /* 0x00006400000c000b */
[----:B01----:R-:W-:Y:S01]  /*2c780*/  ENDCOLLECTIVE ;  /* 0x000000000000791b */ /* 0x003fe20003800000 */
.L_x_765:
[----:B------:R-:W-:Y:S05]  /*2c790*/  BRA `(.L_x_766) ;  /* 0xffffff4800a47947 */ /* 0x000fea000383ffff */
.L_x_514:
[----:B------:R-:W-:Y:S01]  /*2c7a0*/  BSSY B1, `(.L_x_767) ;  /* 0x0000008000017945 */ /* 0x000fe20003800000 */
[----:B------:R-:W-:Y:S01]  /*2c7b0*/  IMAD.MOV.U32 R13, RZ, RZ, R27 ;  /* 0x000000ffff0d7224 */ /* 0x000fe200078e001b */
[----:B------:R-:W-:Y:S01]  /*2c7c0*/  MOV R12, 0x1 ;  /* 0x00000001000c7802 */ /* 0x000fe20000000f00 */
[----:B------:R-:W-:Y:S02]  /*2c7d0*/  IMAD.MOV.U32 R11, RZ, RZ, 0x1c1f ;  /* 0x00001c1fff0b7424 */ /* 0x000fe400078e00ff */
[----:B------:R-:W-:-:S07]  /*2c7e0*/  IMAD.MOV.U32 R15, RZ, RZ, -0x1 ;  /* 0xffffffffff0f7424 */ /* 0x000fce00078e00ff */
[----:B0123--:R-:W-:Y:S05]  /*2c7f0*/  WARPSYNC.COLLECTIVE R15, `(.L_x_768) ;  /* 0x000000000f087348 */ /* 0x00ffea0003c00000 */
[----:B--2---:R2:W4:Y:S02]  /*2c800*/  SHFL.IDX P6, R14, R13, R12, R11 ;  /* 0x0000000c0d0e7389 */ /* 0x00452400000c000b */
[----:B01234-:R-:W-:Y:S01]  /*2c810*/  ENDCOLLECTIVE ;  /* 0x000000000000791b */ /* 0x01ffe20003800000 */
.L_x_768:
[----:B------:R-:W-:Y:S05]  /*2c820*/  BSYNC B1 ;  /* 0x0000000000017941 */ /* 0x000fea0003800000 */
.L_x_767:
        /* <DEDUP_REMOVED lines=8> */
.L_x_769:
[----:B------:R-:W-:Y:S05]  /*2c8b0*/  BRA `(.L_x_770) ;  /* 0xffffff50003c7947 */ /* 0x000fea000383ffff */
.L_x_518:
[----:B------:R-:W-:Y:S01]  /*2c8c0*/  IMAD.MOV.U32 R13, RZ, RZ, R3 ;  /* 0x000000ffff0d7224 */ /* 0x000fe200078e0003 */
[----:B------:R-:W-:Y:S01]  /*2c8d0*/  MOV R11, 0x181f ;  /* 0x0000181f000b7802 */ /* 0x000fe20000000f00 */
[----:B------:R-:W-:Y:S02]  /*2c8e0*/  IMAD.MOV.U32 R12, RZ, RZ, RZ ;  /* 0x000000ffff0c7224 */ /* 0x000fe400078e00ff */
[----:B------:R-:W-:-:S07]  /*2c8f0*/  IMAD.MOV.U32 R15, RZ, RZ, -0x1 ;  /* 0xffffffffff0f7424 */ /* 0x000fce00078e00ff */
[----:B0-2---:R-:W-:Y:S05]  /*2c900*/  WARPSYNC.COLLECTIVE R15, `(.L_x_771) ;  /* 0x000000000f087348 */ /* 0x005fea0003c00000 */
[----:B------:R1:W3:Y:S02]  /*2c910*/  SHFL.IDX P6, R14, R13, R12, R11 ;  /* 0x0000000c0d0e7389 */ /* 0x0002e400000c000b */
[----:B0123--:R-:W-:Y:S01]  /*2c920*/  ENDCOLLECTIVE ;  /* 0x000000000000791b */ /* 0x00ffe20003800000 */
.L_x_771:
[----:B------:R-:W-:Y:S02]  /*2c930*/  IMAD.MOV.U32 R13, RZ, RZ, R2 ;  /* 0x000000ffff0d7224 */ /* 0x000fe400078e0002 */
[----:B------:R-:W-:-:S07]  /*2c940*/  IMAD.MOV.U32 R0, RZ, RZ, R14 ;  /* 0x000000ffff007224 */ /* 0x000fce00078e000e */
[----:B------:R-:W-:Y:S05]  /*2c950*/  WARPSYNC.COLLECTIVE R15, `(.L_x_772) ;  /* 0x000000000f087348 */ /* 0x000fea0003c00000 */
[----:B------:R0:W1:Y:S02]  /*2c960*/  SHFL.IDX P6, R14, R13, R12, R11 ;  /* 0x0000000c0d0e7389 */ /* 0x00006400000c000b */
[----:B01----:R-:W-:Y:S01]  /*2c970*/  ENDCOLLECTIVE ;  /* 0x000000000000791b */ /* 0x003fe20003800000 */
.L_x_772:
[----:B------:R-:W-:Y:S05]  /*2c980*/  BRA `(.L_x_773) ;  /* 0xffffff5c00947947 */ /* 0x000fea000383ffff */
.L_x_521:
[----:B------:R-:W-:Y:S01]  /*2c990*/  BSSY B1, `(.L_x_774) ;  /* 0x0000008000017945 */ /* 0x000fe20003800000 */
[----:B------:R-:W-:Y:S01]  /*2c9a0*/  IMAD.MOV.U32 R13, RZ, RZ, R3 ;  /* 0x000000ffff0d7224 */ /* 0x000fe200078e0003 */
[----:B------:R-:W-:Y:S01]  /*2c9b0*/  MOV R12, 0x1 ;  /* 0x00000001000c7802 */ /* 0x000fe20000000f00 */
[----:B------:R-:W-:Y:S02]  /*2c9c0*/  IMAD.MOV.U32 R11, RZ, RZ, 0x181f ;  /* 0x0000181fff0b7424 */ /* 0x000fe400078e00ff */
[----:B---3--:R-:W-:-:S07]  /*2c9d0*/  IMAD.MOV.U32 R15, RZ, RZ, -0x1 ;  /* 0xffffffffff0f7424 */ /* 0x008fce00078e00ff */
[----:B012-4-:R-:W-:Y:S05]  /*2c9e0*/  WARPSYNC.COLLECTIVE R15, `(.L_x_775) ;  /* 0x000000000f087348 */ /* 0x017fea0003c00000 */
[----:B----4-:R3:W4:Y:S02]  /*2c9f0*/  SHFL.IDX P6, R14, R13, R12, R11 ;  /* 0x0000000c0d0e7389 */ /* 0x01072400000c000b */
[----:B01234-:R-:W-:Y:S01]  /*2ca00*/  ENDCOLLECTIVE ;  /* 0x000000000000791b */ /* 0x01ffe20003800000 */
.L_x_775:
[----:B------:R-:W-:Y:S05]  /*2ca10*/  BSYNC B1 ;  /* 0x0000000000017941 */ /* 0x000fea0003800000 */
.L_x_774:
        /* <DEDUP_REMOVED lines=8> */
.L_x_776:
[----:B------:R-:W-:Y:S05]  /*2caa0*/  BRA `(.L_x_777) ;  /* 0xffffff5c00a07947 */ /* 0x000fea000383ffff */
.L_x_524:
[----:B------:R-:W-:Y:S01]  /*2cab0*/  BSSY B1, `(.L_x_778) ;  /* 0x0000008000017945 */ /* 0x000fe20003800000 */
[----:B------:R-:W-:Y:S01]  /*2cac0*/  IMAD.MOV.U32 R13, RZ, RZ, R3 ;  /* 0x000000ffff0d7224 */ /* 0x000fe200078e0003 */
[----:B------:R-:W-:Y:S01]  /*2cad0*/  MOV R11, 0x181f ;  /* 0x0000181f000b7802 */ /* 0x000fe20000000f00 */
[----:B------:R-:W-:Y:S02]  /*2cae0*/  IMAD.MOV.U32 R12, RZ, RZ, 0x2 ;  /* 0x00000002ff0c7424 */ /* 0x000fe400078e00ff */
[----:B0-----:R-:W-:-:S07]  /*2caf0*/  IMAD.MOV.U32 R15, RZ, RZ, -0x1 ;  /* 0xffffffffff0f7424 */ /* 0x001fce00078e00ff */
[----:B-1234-:R-:W-:Y:S05]  /*2cb00*/  WARPSYNC.COLLECTIVE R15, `(.L_x_779) ;  /* 0x000000000f087348 */ /* 0x01efea0003c00000 */
[----:B----4-:R0:W4:Y:S02]  /*2cb10*/  SHFL.IDX P6, R14, R13, R12, R11 ;  /* 0x0000000c0d0e7389 */ /* 0x01012400000c000b */
[----:B01234-:R-:W-:Y:S01]  /*2cb20*/  ENDCOLLECTIVE ;  /* 0x000000000000791b */ /* 0x01ffe20003800000 */
.L_x_779:
[----:B------:R-:W-:Y:S05]  /*2cb30*/  BSYNC B1 ;  /* 0x0000000000017941 */ /* 0x000fea0003800000 */
.L_x_778:
        /* <DEDUP_REMOVED lines=8> */
.L_x_780:
[----:B------:R-:W-:Y:S05]  /*2cbc0*/  BRA `(.L_x_781) ;  /* 0xffffff5c00a87947 */ /* 0x000fea000383ffff */
.L_x_527:
[----:B------:R-:W-:Y:S01]  /*2cbd0*/  BSSY B1, `(.L_x_782) ;  /* 0x0000008000017945 */ /* 0x000fe20003800000 */
[----:B------:R-:W-:Y:S01]  /*2cbe0*/  IMAD.MOV.U32 R13, RZ, RZ, R3 ;  /* 0x000000ffff0d7224 */ /* 0x000fe200078e0003 */
[----:B0-----:R-:W-:Y:S01]  /*2cbf0*/  MOV R15, 0xffffffff ;  /* 0xffffffff000f7802 */ /* 0x001fe20000000f00 */
[----:B------:R-:W-:Y:S02]  /*2cc00*/  IMAD.MOV.U32 R12, RZ, RZ, 0x3 ;  /* 0x00000003ff0c7424 */ /* 0x000fe400078e00ff */
[----:B------:R-:W-:-:S07]  /*2cc10*/  IMAD.MOV.U32 R11, RZ, RZ, 0x181f ;  /* 0x0000181fff0b7424 */ /* 0x000fce00078e00ff */
[----:B-1234-:R-:W-:Y:S05]  /*2cc20*/  WARPSYNC.COLLECTIVE R15, `(.L_x_783) ;  /* 0x000000000f087348 */ /* 0x01efea0003c00000 */
[----:B------:R0:W0:Y:S02]  /*2cc30*/  SHFL.IDX P6, R14, R13, R12, R11 ;  /* 0x0000000c0d0e7389 */ /* 0x00002400000c000b */
[----:B01234-:R-:W-:Y:S01]  /*2cc40*/  ENDCOLLECTIVE ;  /* 0x000000000000791b */ /* 0x01ffe20003800000 */
.L_x_783:
[----:B------:R-:W-:Y:S05]  /*2cc50*/  BSYNC B1 ;  /* 0x0000000000017941 */ /* 0x000fea0003800000 */
.L_x_782:
[----:B------:R-:W-:Y:S01]  /*2cc60*/  IMAD.MOV.U32 R13, RZ, RZ, R2 ;  /* 0x000000ffff0d7224 */ /* 0x000fe200078e0002 */
[----:B------:R-:W-:Y:S01]  /*2cc70*/  MOV R15, 0xffffffff ;  /* 0xffffffff000f7802 */ /* 0x000fe20000000f00 */
[----:B------:R-:W-:Y:S02]  /*2cc80*/  IMAD.MOV.U32 R12, RZ, RZ, 0x3 ;  /* 0x00000003ff0c7424 */ /* 0x000fe400078e00ff */
[----:B------:R-:W-:Y:S02]  /*2cc90*/  IMAD.MOV.U32 R11, RZ, RZ, 0x181f ;  /* 0x0000181fff0b7424 */ /* 0x000fe400078e00ff */
[----:B------:R-:W-:-:S07]  /*2cca0*/  IMAD.MOV.U32 R0, RZ, RZ, R14 ;  /* 0x000000ffff007224 */ /* 0x000fce00078e000e */
[----:B------:R-:W-:Y:S05]  /*2ccb0*/  WARPSYNC.COLLECTIVE R15, `(.L_x_784) ;  /* 0x000000000f087348 */ /* 0x000fea0003c00000 */
[----:B------:R0:W1:Y:S02]  /*2ccc0*/  SHFL.IDX P6, R14, R13, R12, R11 ;  /* 0x0000000c0d0e7389 */ /* 0x00006400000c000b */
[----:B01----:R-:W-:Y:S01]  /*2ccd0*/  ENDCOLLECTIVE ;  /* 0x000000000000791b */ /* 0x003fe20003800000 */
.L_x_784:
[----:B------:R-:W-:Y:S05]  /*2cce0*/  BRA `(.L_x_785) ;  /* 0xffffff5c00b07947 */ /* 0x000fea000383ffff */
.L_x_544:
[----:B------:R-:W0:Y:S01]  /*2ccf0*/  S2R R5, SR_TID.X ;  /* 0x0000000000057919 */ /* 0x000e220000002100 */
[----:B------:R-:W-:Y:S01]  /*2cd00*/  BSSY B1, `(.L_x_786) ;  /* 0x000000a000017945 */ /* 0x000fe20003800000 */
[----:B------:R-:W-:Y:S02]  /*2cd10*/  IMAD.MOV.U32 R12, RZ, RZ, RZ ;  /* 0x000000ffff0c7224 */ /* 0x000fe400078e00ff */
[----:B------:R-:W-:Y:S02]  /*2cd20*/  IMAD.MOV.U32 R11, RZ, RZ, 0x1f ;  /* 0x0000001fff0b7424 */ /* 0x000fe400078e00ff */
[----:B------:R-:W-:Y:S01]  /*2cd30*/  IMAD.MOV.U32 R15, RZ, RZ, -0x1 ;  /* 0xffffffffff0f7424 */ /* 0x000fe200078e00ff */
[----:B0-----:R-:W-:-:S04]  /*2cd40*/  SHF.R.U32.HI R5, RZ, 0x5, R5 ;  /* 0x00000005ff057819 */ /* 0x001fc80000011605 */
[----:B------:R-:W-:-:S05]  /*2cd50*/  LOP3.LUT R5, R5, 0x3, RZ, 0xc0, !PT ;  /* 0x0000000305057812 */ /* 0x000fca00078ec0ff */
[----:B------:R-:W-:-:S07]  /*2cd60*/  IMAD.MOV.U32 R13, RZ, RZ, R5 ;  /* 0x000000ffff0d7224 */ /* 0x000fce00078e0005 */
[----:B------:R-:W-:Y:S05]  /*2cd70*/  WARPSYNC.COLLECTIVE R15, `(.L_x_787) ;  /* 0x000000000f087348 */ /* 0x000fea0003c00000 */
[----:B------:R0:W1:Y:S02]  /*2cd80*/  SHFL.IDX P6, R14, R13, R12, R11 ;  /* 0x0000000c0d0e7389 */ /* 0x00006400000c000b */
[----:B01----:R-:W-:Y:S01]  /*2cd90*/  ENDCOLLECTIVE ;  /* 0x000000000000791b */ /* 0x003fe20003800000 */
.L_x_787:
[----:B------:R-:W-:Y:S05]  /*2cda0*/  BSYNC B1 ;  /* 0x0000000000017941 */ /* 0x000fea0003800000 */
.L_x_786:
[----:B------:R-:W-:Y:S05]  /*2cdb0*/  BRA `(.L_x_788) ;  /* 0xffffff7800287947 */ /* 0x000fea000383ffff */
.L_x_546:
[----:B------:R-:W-:Y:S01]  /*2cdc0*/  BSSY B1, `(.L_x_789) ;  /* 0x0000006000017945 */ /* 0x000fe20003800000 */
[----:B------:R-:W-:-:S07]  /*2cdd0*/  MOV R15, 0xffffffff ;  /* 0xffffffff000f7802 */ /* 0x000fce0000000f00 */
[----:B0-----:R-:W-:Y:S05]  /*2cde0*/  WARPSYNC.COLLECTIVE R15, `(.L_x_790) ;  /* 0x000000000f0c7348 */ /* 0x001fea0003c00000 */
[----:B------:R-:W-:Y:S02]  /*2cdf0*/  ELECT P6, UR62, PT ;  /* 0x00000000003e782f */ /* 0x000fe400038c0000 */
[----:B------:R-:W-:Y:S01]  /*2ce00*/  MOV R14, UR62 ;  /* 0x0000003e000e7c02 */ /* 0x000fe20008000f00 */
[----:B0-----:R-:W-:Y:S10]  /*2ce10*/  ENDCOLLECTIVE ;  /* 0x000000000000791b */ /* 0x001ff40003800000 */
.L_x_790:
[----:B------:R-:W-:Y:S05]  /*2ce20*/  BSYNC B1 ;  /* 0x0000000000017941 */ /* 0x000fea0003800000 */
.L_x_789:
[----:B------:R-:W-:Y:S05]  /*2ce30*/  BRA `(.L_x_545) ;  /* 0xffffff7800207947 */ /* 0x000fea000383ffff */
.L_x_548:
[----:B0-----:R0:W1:Y:S02]  /*2ce40*/  SYNCS.PHASECHK.TRANS64.TRYWAIT P0, [R18+URZ+0x29820], R4 ;  /* 0x02982004120075a7 */ /* 0x001064000800017f */
[----:B-1----:R-:W-:Y:S05]  /*2ce50*/  @!P0 NANOSLEEP.SYNCS 0x989680 ;  /* 0x009896800000895d */ /* 0x002fea0003900000 */
[----:B------:R-:W1:Y:S02]  /*2ce60*/  @!P0 SYNCS.PHASECHK.TRANS64 P0, [R18+URZ+0x29820], R4 ;  /* 0x02982004120085a7 */ /* 0x000e64000800007f */
[----:B-1----:R-:W-:Y:S05]  /*2ce70*/  @!P0 BRA `(.L_x_548) ;  /* 0xfffffffc00f08947 */ /* 0x002fea000383ffff */
[----:B------:R-:W-:Y:S05]  /*2ce80*/  BRA `(.L_x_791) ;  /* 0xffffff7800307947 */ /* 0x000fea000383ffff */
.L_x_552:
[----:B-1----:R1:W2:Y:S02]  /*2ce90*/  SYNCS.PHASECHK.TRANS64.TRYWAIT P0, [R7+URZ+0x298a0], R10 ;  /* 0x0298a00a070075a7 */ /* 0x0022a4000800017f */
[----:B--2---:R-:W-:Y:S05]  /*2cea0*/  @!P0 NANOSLEEP.SYNCS 0x989680 ;  /* 0x009896800000895d */ /* 0x004fea0003900000 */
[----:B------:R-:W2:Y:S02]  /*2ceb0*/  @!P0 SYNCS.PHASECHK.TRANS64 P0, [R7+URZ+0x298a0], R10 ;  /* 0x0298a00a070085a7 */ /* 0x000ea4000800007f */
[----:B--2---:R-:W-:Y:S05]  /*2cec0*/  @!P0 BRA `(.L_x_552) ;  /* 0xfffffffc00f08947 */ /* 0x004fea000383ffff */
[----:B------:R-:W-:Y:S05]  /*2ced0*/  BRA `(.L_x_792) ;  /* 0xffffff7800507947 */ /* 0x000fea000383ffff */
.L_x_559:
[----:B0-----:R0:W2:Y:S02]  /*2cee0*/  SYNCS.PHASECHK.TRANS64.TRYWAIT P0, [R7+URZ+0x298c0], R10 ;  /* 0x0298c00a070075a7 */ /* 0x0010a4000800017f */
[----:B--2---:R-:W-:Y:S05]  /*2cef0*/  @!P0 NANOSLEEP.SYNCS 0x989680 ;  /* 0x009896800000895d */ /* 0x004fea0003900000 */
[----:B------:R-:W2:Y:S02]  /*2cf00*/  @!P0 SYNCS.PHASECHK.TRANS64 P0, [R7+URZ+0x298c0], R10 ;  /* 0x0298c00a070085a7 */ /* 0x000ea4000800007f */
[----:B--2---:R-:W-:Y:S05]  /*2cf10*/  @!P0 BRA `(.L_x_559) ;  /* 0xfffffffc00f08947 */ /* 0x004fea000383ffff */
[----:B------:R-:W-:Y:S05]  /*2cf20*/  BRA `(.L_x_793) ;  /* 0xffffff7c00487947 */ /* 0x000fea000383ffff */
.L_x_566:
[----:B0-----:R0:W1:Y:S02]  /*2cf30*/  SYNCS.PHASECHK.TRANS64.TRYWAIT P2, [R8+URZ+0x298a0], R7 ;  /* 0x0298a007080075a7 */ /* 0x001064000804017f */
[----:B-1----:R-:W-:Y:S05]  /*2cf40*/  @!P2 NANOSLEEP.SYNCS 0x989680 ;  /* 0x009896800000a95d */ /* 0x002fea0003900000 */
[----:B------:R-:W1:Y:S02]  /*2cf50*/  @!P2 SYNCS.PHASECHK.TRANS64 P2, [R8+URZ+0x298a0], R7 ;  /* 0x0298a0070800a5a7 */ /* 0x000e64000804007f */
[----:B-1----:R-:W-:Y:S05]  /*2cf60*/  @!P2 BRA `(.L_x_566) ;  /* 0xfffffffc00f0a947 */ /* 0x002fea000383ffff */
[----:B------:R-:W-:Y:S05]  /*2cf70*/  BRA `(.L_x_794) ;  /* 0xffffff8000247947 */ /* 0x000fea000383ffff */
.L_x_573:
[----:B-1----:R1:W2:Y:S02]  /*2cf80*/  SYNCS.PHASECHK.TRANS64.TRYWAIT P2, [R8+URZ+0x298c0], R7 ;  /* 0x0298c007080075a7 */ /* 0x0022a4000804017f */
[----:B--2---:R-:W-:Y:S05]  /*2cf90*/  @!P2 NANOSLEEP.SYNCS 0x989680 ;  /* 0x009896800000a95d */ /* 0x004fea0003900000 */
[----:B------:R-:W2:Y:S02]  /*2cfa0*/  @!P2 SYNCS.PHASECHK.TRANS64 P2, [R8+URZ+0x298c0], R7 ;  /* 0x0298c0070800a5a7 */ /* 0x000ea4000804007f */
[----:B--2---:R-:W-:Y:S05]  /*2cfb0*/  @!P2 BRA `(.L_x_573) ;  /* 0xfffffffc00f0a947 */ /* 0x004fea000383ffff */
[----:B------:R-:W-:Y:S05]  /*2cfc0*/  BRA `(.L_x_795) ;  /* 0xffffff8400187947 */ /* 0x000fea000383ffff */
.L_x_590:
[----:B------:R-:W2:Y:S01]  /*2cfd0*/  S2R R0, SR_TID.X ;  /* 0x0000000000007919 */ /* 0x000ea20000002100 */
[----:B------:R-:W-:Y:S01]  /*2cfe0*/  BSSY B0, `(.L_x_796) ;  /* 0x000000a000007945 */ /* 0x000fe20003800000 */
[----:B------:R-:W-:Y:S02]  /*2cff0*/  IMAD.MOV.U32 R12, RZ, RZ, RZ ;  /* 0x000000ffff0c7224 */ /* 0x000fe400078e00ff */
[----:B------:R-:W-:Y:S02]  /*2d000*/  IMAD.MOV.U32 R11, RZ, RZ, 0x1f ;  /* 0x0000001fff0b7424 */ /* 0x000fe400078e00ff */
[----:B------:R-:W-:Y:S01]  /*2d010*/  IMAD.MOV.U32 R15, RZ, RZ, -0x1 ;  /* 0xffffffffff0f7424 */ /* 0x000fe200078e00ff */
[----:B--2---:R-:W-:-:S04]  /*2d020*/  SHF.R.U32.HI R0, RZ, 0x5, R0 ;  /* 0x00000005ff007819 */ /* 0x004fc80000011600 */
[----:B------:R-:W-:-:S05]  /*2d030*/  LOP3.LUT R0, R0, 0x3, RZ, 0xc0, !PT ;  /* 0x0000000300007812 */ /* 0x000fca00078ec0ff */
[----:B------:R-:W-:-:S07]  /*2d040*/  IMAD.MOV.U32 R13, RZ, RZ, R0 ;  /* 0x000000ffff0d7224 */ /* 0x000fce00078e0000 */
[----:B01-3--:R-:W-:Y:S05]  /*2d050*/  WARPSYNC.COLLECTIVE R15, `(.L_x_797) ;  /* 0x000000000f087348 */ /* 0x00bfea0003c00000 */
[----:B------:R2:W4:Y:S02]  /*2d060*/  SHFL.IDX P6, R14, R13, R12, R11 ;  /* 0x0000000c0d0e7389 */ /* 0x00052400000c000b */
[----:B01234-:R-:W-:Y:S01]  /*2d070*/  ENDCOLLECTIVE ;  /* 0x000000000000791b */ /* 0x01ffe20003800000 */
.L_x_797:
[----:B------:R-:W-:Y:S05]  /*2d080*/  BSYNC B0 ;  /* 0x0000000000007941 */ /* 0x000fea0003800000 */
.L_x_796:
[----:B------:R-:W-:Y:S05]  /*2d090*/  BRA `(.L_x_798) ;  /* 0xffffff9000407947 */ /* 0x000fea000383ffff */
.L_x_592:
[----:B------:R-:W-:Y:S01]  /*2d0a0*/  BSSY B0, `(.L_x_799) ;  /* 0x0000006000007945 */ /* 0x000fe20003800000 */
[----:B------:R-:W-:-:S07]  /*2d0b0*/  MOV R15, 0xffffffff ;  /* 0xffffffff000f7802 */ /* 0x000fce0000000f00 */
[----:B0123--:R-:W-:Y:S05]  /*2d0c0*/  WARPSYNC.COLLECTIVE R15, `(.L_x_800) ;  /* 0x000000000f0c7348 */ /* 0x00ffea0003c00000 */
[----:B------:R-:W-:Y:S02]  /*2d0d0*/  ELECT P6, UR62, PT ;  /* 0x00000000003e782f */ /* 0x000fe400038c0000 */
[----:B------:R-:W-:Y:S01]  /*2d0e0*/  MOV R14, UR62 ;  /* 0x0000003e000e7c02 */ /* 0x000fe20008000f00 */
[----:B0123--:R-:W-:Y:S10]  /*2d0f0*/  ENDCOLLECTIVE ;  /* 0x000000000000791b */ /* 0x00fff40003800000 */
.L_x_800:
[----:B------:R-:W-:Y:S05]  /*2d100*/  BSYNC B0 ;  /* 0x0000000000007941 */ /* 0x000fea0003800000 */
.L_x_799:
[----:B------:R-:W-:Y:S05]  /*2d110*/  BRA `(.L_x_801) ;  /* 0xffffff9000487947 */ /* 0x000fea000383ffff */
.L_x_594:
[----:B--2---:R2:W3:Y:S02]  /*2d120*/  SYNCS.PHASECHK.TRANS64.TRYWAIT P0, [R2+URZ+0x29880], R3 ;  /* 0x02988003020075a7 */ /* 0x0044e4000800017f */
[----:B---3--:R-:W-:Y:S05]  /*2d130*/  @!P0 NANOSLEEP.SYNCS 0x989680 ;  /* 0x009896800000895d */ /* 0x008fea0003900000 */
[----:B------:R-:W3:Y:S02]  /*2d140*/  @!P0 SYNCS.PHASECHK.TRANS64 P0, [R2+URZ+0x29880], R3 ;  /* 0x02988003020085a7 */ /* 0x000ee4000800007f */
[----:B---3--:R-:W-:Y:S05]  /*2d150*/  @!P0 BRA `(.L_x_594) ;  /* 0xfffffffc00f08947 */ /* 0x008fea000383ffff */
[----:B------:R-:W-:Y:S05]  /*2d160*/  BRA `(.L_x_802) ;  /* 0xffffff9000b07947 */ /* 0x000fea000383ffff */
.L_x_596:
[----:B0-----:R0:W1:Y:S02]  /*2d170*/  SYNCS.PHASECHK.TRANS64.TRYWAIT P0, [R2+URZ+0x29840], R3 ;  /* 0x02984003020075a7 */ /* 0x001064000800017f */
[----:B-1----:R-:W-:Y:S05]  /*2d180*/  @!P0 NANOSLEEP.SYNCS 0x989680 ;  /* 0x009896800000895d */ /* 0x002fea0003900000 */
[----:B------:R-:W1:Y:S02]  /*2d190*/  @!P0 SYNCS.PHASECHK.TRANS64 P0, [R2+URZ+0x29840], R3 ;  /* 0x02984003020085a7 */ /* 0x000e64000800007f */
[----:B-1----:R-:W-:Y:S05]  /*2d1a0*/  @!P0 BRA `(.L_x_596) ;  /* 0xfffffffc00f08947 */ /* 0x002fea000383ffff */
[----:B------:R-:W-:Y:S05]  /*2d1b0*/  BRA `(.L_x_803) ;  /* 0xffffff9400047947 */ /* 0x000fea000383ffff */
.L_x_600:
[----:B------:R-:W2:Y:S01]  /*2d1c0*/  LDL.LU R11, [R1+0x58] ;  /* 0x00005800010b7983 */ /* 0x000ea20000300800 */
[----:B------:R-:W-:Y:S01]  /*2d1d0*/  IMAD.MOV.U32 R13, RZ, RZ, R3 ;  /* 0x000000ffff0d7224 */ /* 0x000fe200078e0003 */
[----:B------:R-:W-:Y:S01]  /*2d1e0*/  LOP3.LUT R7, R7, 0x7f, RZ, 0xc0, !PT ;  /* 0x0000007f07077812 */ /* 0x000fe200078ec0ff */
[----:B------:R-:W-:Y:S02]  /*2d1f0*/  IMAD.MOV.U32 R12, RZ, RZ, RZ ;  /* 0x000000ffff0c7224 */ /* 0x000fe400078e00ff */
[----:B------:R-:W-:Y:S01]  /*2d200*/  IMAD.MOV.U32 R15, RZ, RZ, -0x1 ;  /* 0xffffffffff0f7424 */ /* 0x000fe200078e00ff */
[----:B------:R-:W-:-:S05]  /*2d210*/  SHF.R.U32.HI R0, RZ, 0x2, R7 ;  /* 0x00000002ff007819 */ /* 0x000fca0000011607 */
[----:B------:R-:W-:-:S05]  /*2d220*/  IMAD.IADD R0, R0, 0x1, R5 ;  /* 0x0000000100007824 */ /* 0x000fca00078e0205 */
[----:B------:R-:W-:Y:S01]  /*2d230*/  IADD3 R5, R0, 0x20, RZ ;  /* 0x0000002000057810 */ /* 0x000fe20007ffe0ff */
[----:B--2---:R-:W-:Y:S02]  /*2d240*/  IMAD R2, R11, R8, RZ ;  /* 0x000000080b027224 */ /* 0x004fe400078e02ff */
[----:B------:R-:W-:-:S03]  /*2d250*/  IMAD.MOV.U32 R11, RZ, RZ, 0x1c1f ;  /* 0x00001c1fff0b7424 */ /* 0x000fc600078e00ff */
[----:B------:R-:W-:-:S13]  /*2d260*/  ISETP.GE.AND P4, PT, R0, R2, PT ;  /* 0x000000020000720c */ /* 0x000fda0003f86270 */
[----:B-----5:R-:W-:Y:S05]  /*2d270*/  WARPSYNC.COLLECTIVE R15, `(.L_x_804) ;  /* 0x000000000f087348 */ /* 0x020fea0003c00000 */
[----:B------:R0:W1:Y:S02]  /*2d280*/  SHFL.IDX P6, R14, R13, R12, R11 ;  /* 0x0000000c0d0e7389 */ /* 0x00006400000c000b */
[----:B01---5:R-:W-:Y:S01]  /*2d290*/  ENDCOLLECTIVE ;  /* 0x000000000000791b */ /* 0x023fe20003800000 */
.L_x_804:
[----:B------:R-:W-:Y:S01]  /*2d2a0*/  IMAD.MOV.U32 R13, RZ, RZ, R4 ;  /* 0x000000ffff0d7224 */ /* 0x000fe200078e0004 */
[----:B------:R-:W-:-:S07]  /*2d2b0*/  MOV R6, R14 ;  /* 0x0000000e00067202 */ /* 0x000fce0000000f00 */
[----:B------:R-:W-:Y:S05]  /*2d2c0*/  WARPSYNC.COLLECTIVE R15, `(.L_x_805) ;  /* 0x000000000f087348 */ /* 0x000fea0003c00000 */
[----:B------:R0:W1:Y:S02]  /*2d2d0*/  SHFL.IDX P6, R14, R13, R12, R11 ;  /* 0x0000000c0d0e7389 */ /* 0x00006400000c000b */
[----:B01----:R-:W-:Y:S01]  /*2d2e0*/  ENDCOLLECTIVE ;  /* 0x000000000000791b */ /* 0x003fe20003800000 */
.L_x_805:
[----:B------:R-:W-:Y:S02]  /*2d2f0*/  IMAD.MOV.U32 R13, RZ, RZ, R3 ;  /* 0x000000ffff0d7224 */ /* 0x000fe400078e0003 */
[----:B------:R-:W-:Y:S02]  /*2d300*/  IMAD.MOV.U32 R12, RZ, RZ, 0x1 ;  /* 0x00000001ff0c7424 */ /* 0x000fe400078e00ff */
[----:B------:R-:W-:-:S07]  /*2d310*/  IMAD.MOV.U32 R7, RZ, RZ, R14 ;  /* 0x000000ffff077224 */ /* 0x000fce00078e000e */
[----:B------:R-:W-:Y:S05]  /*2d320*/  WARPSYNC.COLLECTIVE R15, `(.L_x_806) ;  /* 0x000000000f087348 */ /* 0x000fea0003c00000 */
[----:B------:R0:W1:Y:S02]  /*2d330*/  SHFL.IDX P6, R14, R13, R12, R11 ;  /* 0x0000000c0d0e7389 */ /* 0x00006400000c000b */
[----:B01----:R-:W-:Y:S01]  /*2d340*/  ENDCOLLECTIVE ;  /* 0x000000000000791b */ /* 0x003fe20003800000 */
.L_x_806:
[----:B------:R-:W-:-:S05]  /*2d350*/  @!P4 IADD3 R7, P3, R10, R7, RZ ;  /* 0x000000070a07c210 */ /* 0x000fca0007f7e0ff */
[----:B------:R-:W-:Y:S01]  /*2d360*/  @!P4 IMAD.X R6, RZ, RZ, R6, P3 ;  /* 0x000000ffff06c224 */ /* 0x000fe200018e0606 */
[----:B------:R-:W-:-:S04]  /*2d370*/  ISETP.GE.AND P3, PT, R5, R2, PT ;  /* 0x000000020500720c */ /* 0x000fc80003f66270 */
[----:B------:R-:W-:Y:S01]  /*2d380*/  @!P4 LOP3.LUT R7, R7, R6, RZ, 0x3c, !PT ;  /* 0x000000060707c212 */ /* 0x000fe200078e3cff */
[----:B------:R-:W-:-:S03]  /*2d390*/  IMAD.MOV.U32 R13, RZ, RZ, R4 ;  /* 0x000000ffff0d7224 */ /* 0x000fc600078e0004 */
[----:B------:R-:W-:-:S04]  /*2d3a0*/  @!P4 LOP3.LUT R6, R7, R6, RZ, 0x3c, !PT ;  /* 0x000000060706c212 */ /* 0x000fc800078e3cff */
[----:B------:R-:W-:-:S05]  /*2d3b0*/  @!P4 LOP3.LUT R7, R7, R6, RZ, 0x3c, !PT ;  /* 0x000000060707c212 */ /* 0x000fca00078e3cff */
[----:B------:R-:W-:Y:S01]  /*2d3c0*/  @!PT LDS RZ, [RZ] ;  /* 0x00000000fffff984 */ /* 0x000fe20000000800 */
[----:B------:R-:W-:Y:S01]  /*2d3d0*/  @!PT LDS RZ, [RZ] ;  /* 0x00000000fffff984 */ /* 0x000fe20000000800 */
[----:B------:R-:W-:Y:S01]  /*2d3e0*/  @!PT LDS RZ, [RZ] ;  /* 0x00000000fffff984 */ /* 0x000fe20000000800 */
[----:B------:R-:W-:Y:S04]  /*2d3f0*/  @!P4 LDGSTS.E.BYPASS.LTC128B.128 [R9+0x14400], desc[UR54][R6.64], !P0 ;  /* 0x144000000609cfae */ /* 0x000fe8000c101d76 */
[----:B------:R-:W-:Y:S04]  /*2d400*/  @!P4 LDGSTS.E.BYPASS.LTC128B.128 [R9+0x16400], desc[UR54][R6.64+0x40], !P1 ;  /* 0x164000400609cfae */ /* 0x000fe8000c901d76 */
[----:B------:R0:W-:Y:S02]  /*2d410*/  @!P4 LDGSTS.E.BYPASS.LTC128B.128 [R9+0x18400], desc[UR54][R6.64+0x80], !P2 ;  /* 0x184000800609cfae */ /* 0x0001e4000d101d76 */
[----:B0-----:R-:W-:-:S07]  /*2d420*/  IMAD.MOV.U32 R6, RZ, RZ, R14 ;  /* 0x000000ffff067224 */ /* 0x001fce00078e000e */
[----:B------:R-:W-:Y:S05]  /*2d430*/  WARPSYNC.COLLECTIVE R15, `(.L_x_807) ;  /* 0x000000000f087348 */ /* 0x000fea0003c00000 */
[----:B------:R0:W1:Y:S02]  /*2d440*/  SHFL.IDX P6, R14, R13, R12, R11 ;  /* 0x0000000c0d0e7389 */ /* 0x00006400000c000b */
[----:B01----:R-:W-:Y:S01]  /*2d450*/  ENDCOLLECTIVE ;  /* 0x000000000000791b */ /* 0x003fe20003800000 */
.L_x_807:
[----:B------:R-:W-:Y:S01]  /*2d460*/  MOV R13, R3 ;  /* 0x00000003000d7202 */ /* 0x000fe20000000f00 */
[----:B------:R-:W-:Y:S01]  /*2d470*/  IMAD.MOV.U32 R12, RZ, RZ, 0x2 ;  /* 0x00000002ff0c7424 */ /* 0x000fe200078e00ff */
[----:B------:R-:W-:-:S07]  /*2d480*/  MOV R5, R14 ;  /* 0x0000000e00057202 */ /* 0x000fce0000000f00 */
[----:B------:R-:W-:Y:S05]  /*2d490*/  WARPSYNC.COLLECTIVE R15, `(.L_x_808) ;  /* 0x000000000f087348 */ /* 0x000fea0003c00000 */
[----:B------:R0:W1:Y:S02]  /*2d4a0*/  SHFL.IDX P6, R14, R13, R12, R11 ;  /* 0x0000000c0d0e7389 */ /* 0x00006400000c000b */
[----:B01----:R-:W-:Y:S01]  /*2d4b0*/  ENDCOLLECTIVE ;  /* 0x000000000000791b */ /* 0x003fe20003800000 */
.L_x_808:
[----:B------:R-:W-:-:S05]  /*2d4c0*/  @!P3 IADD3 R5, P4, R10, R5, RZ ;  /* 0x000000050a05b210 */ /* 0x000fca0007f9e0ff */
[----:B------:R-:W-:-:S04]  /*2d4d0*/  @!P3 IMAD.X R6, RZ, RZ, R6, P4 ;  /* 0x000000ffff06b224 */ /* 0x000fc800020e0606 */
[----:B------:R-:W-:Y:S02]  /*2d4e0*/  @!P3 IMAD.MOV.U32 R7, RZ, RZ, R6 ;  /* 0x000000ffff07b224 */ /* 0x000fe400078e0006 */
[----:B------:R-:W-:Y:S02]  /*2d4f0*/  @!P3 IMAD.MOV.U32 R6, RZ, RZ, R5 ;  /* 0x000000ffff06b224 */ /* 0x000fe400078e0005 */
[----:B------:R-:W-:Y:S02]  /*2d500*/  IMAD.MOV.U32 R13, RZ, RZ, R4 ;  /* 0x000000ffff0d7224 */ /* 0x000fe400078e0004 */
[----:B------:R-:W-:Y:S01]  /*2d510*/  VIADD R5, R0, 0x40 ;  /* 0x0000004000057836 */ /* 0x000fe20000000000 */
        /* <DEDUP_REMOVED lines=11> */
.L_x_809:
[----:B------:R-:W-:Y:S02]  /*2d5d0*/  IMAD.MOV.U32 R13, RZ, RZ, R3 ;  /* 0x000000ffff0d7224 */ /* 0x000fe400078e0003 */
[----:B------:R-:W-:Y:S02]  /*2d5e0*/  IMAD.MOV.U32 R12, RZ, RZ, 0x3 ;  /* 0x00000003ff0c7424 */ /* 0x000fe400078e00ff */
[----:B------:R-:W-:-:S07]  /*2d5f0*/  IMAD.MOV.U32 R5, RZ, RZ, R14 ;  /* 0x000000ffff057224 */ /* 0x000fce00078e000e */
[----:B------:R-:W-:Y:S05]  /*2d600*/  WARPSYNC.COLLECTIVE R15, `(.L_x_810) ;  /* 0x000000000f087348 */ /* 0x000fea0003c00000 */
[----:B------:R0:W1:Y:S02]  /*2d610*/  SHFL.IDX P6, R14, R13, R12, R11 ;  /* 0x0000000c0d0e7389 */ /* 0x00006400000c000b */
[----:B01----:R-:W-:Y:S01]  /*2d620*/  ENDCOLLECTIVE ;  /* 0x000000000000791b */ /* 0x003fe20003800000 */
.L_x_810:
[----:B------:R-:W-:-:S04]  /*2d630*/  @!P3 IADD3 R5, P4, R10, R5, RZ ;  /* 0x000000050a05b210 */ /* 0x000fc80007f9e0ff */
[----:B------:R-:W-:-:S05]  /*2d640*/  @!P3 IADD3.X R6, RZ, R6, RZ, P4, !PT ;  /* 0x00000006ff06b210 */ /* 0x000fca00027fe4ff */
[----:B------:R-:W-:Y:S02]  /*2d650*/  @!P3 IMAD.MOV.U32 R7, RZ, RZ, R6 ;  /* 0x000000ffff07b224 */ /* 0x000fe400078e0006 */
[----:B------:R-:W-:Y:S02]  /*2d660*/  IMAD.MOV.U32 R13, RZ, RZ, R4 ;  /* 0x000000ffff0d7224 */ /* 0x000fe400078e0004 */
[----:B------:R-:W-:-:S05]  /*2d670*/  @!P3 IMAD.MOV.U32 R6, RZ, RZ, R5 ;  /* 0x000000ffff06b224 */ /* 0x000fca00078e0005 */
[----:B------:R-:W-:Y:S01]  /*2d680*/  @!PT LDS RZ, [RZ] ;  /* 0x00000000fffff984 */ /* 0x000fe20000000800 */
[----:B------:R-:W-:Y:S01]  /*2d690*/  @!PT LDS RZ, [RZ] ;  /* 0x00000000fffff984 */ /* 0x000fe20000000800 */
[----:B------:R-:W-:Y:S01]  /*2d6a0*/  @!PT LDS RZ, [RZ] ;  /* 0x00000000fffff984 */ /* 0x000fe20000000800 */
[----:B------:R0:W-:Y:S01]  /*2d6b0*/  @!P3 LDGSTS.E.BYPASS.LTC128B.128 [R9+0x15400], desc[UR54][R6.64], !P0 ;  /* 0x154000000609bfae */ /* 0x0001e2000c101d76 */
[----:B------:R-:W-:-:S03]  /*2d6c0*/  MOV R5, R14 ;  /* 0x0000000e00057202 */ /* 0x000fc60000000f00 */
[----:B------:R0:W-:Y:S04]  /*2d6d0*/  @!P3 LDGSTS.E.BYPASS.LTC128B.128 [R9+0x17400], desc[UR54][R6.64+0x40], !P1 ;  /* 0x174000400609bfae */ /* 0x0001e8000c901d76 */
[----:B0-----:R-:W-:Y:S05]  /*2d6e0*/  WARPSYNC.COLLECTIVE R15, `(.L_x_811) ;  /* 0x000000000f087348 */ /* 0x001fea0003c00000 */
[----:B------:R1:W2:Y:S02]  /*2d6f0*/  SHFL.IDX P6, R14, R13, R12, R11 ;  /* 0x0000000c0d0e7389 */ /* 0x0002a400000c000b */
[----:B012---:R-:W-:Y:S01]  /*2d700*/  ENDCOLLECTIVE ;  /* 0x000000000000791b */ /* 0x007fe20003800000 */
.L_x_811:
[----:B------:R-:W-:Y:S01]  /*2d710*/  @!PT LDS RZ, [RZ] ;  /* 0x00000000fffff984 */ /* 0x000fe20000000800 */
[----:B------:R-:W-:Y:S01]  /*2d720*/  @!PT LDS RZ, [RZ] ;  /* 0x00000000fffff984 */ /* 0x000fe20000000800 */
[----:B------:R-:W-:Y:S01]  /*2d730*/  @!PT LDS RZ, [RZ] ;  /* 0x00000000fffff984 */ /* 0x000fe20000000800 */
[----:B------:R0:W-:Y:S01]  /*2d740*/  @!P3 LDGSTS.E.BYPASS.LTC128B.128 [R9+0x19400], desc[UR54][R6.64+0x80], !P2 ;  /* 0x194000800609bfae */ /* 0x0001e2000d101d76 */
[----:B------:R-:W-:Y:S01]  /*2d750*/  IMAD.MOV.U32 R3, RZ, RZ, R14 ;  /* 0x000000ffff037224 */ /* 0x000fe200078e000e */
[----:B------:R-:W-:Y:S06]  /*2d760*/  BRA `(.L_x_812) ;  /* 0xffffff9800687947 */ /* 0x000fec000383ffff */
.L_x_605:
[----:B----4-:R4:W0:Y:S02]  /*2d770*/  SYNCS.PHASECHK.TRANS64.TRYWAIT P0, [R18+URZ+0x29820], R0 ;  /* 0x02982000120075a7 */ /* 0x010824000800017f */
[----:B0-----:R-:W-:Y:S05]  /*2d780*/  @!P0 NANOSLEEP.SYNCS 0x989680 ;  /* 0x009896800000895d */ /* 0x001fea0003900000 */
[----:B------:R-:W0:Y:S02]  /*2d790*/  @!P0 SYNCS.PHASECHK.TRANS64 P0, [R18+URZ+0x29820], R0 ;  /* 0x02982000120085a7 */ /* 0x000e24000800007f */
[----:B0-----:R-:W-:Y:S05]  /*2d7a0*/  @!P0 BRA `(.L_x_605) ;  /* 0xfffffffc00f08947 */ /* 0x001fea000383ffff */
[----:B------:R-:W-:Y:S05]  /*2d7b0*/  BRA `(.L_x_813) ;  /* 0xffffff9800d87947 */ /* 0x000fea000383ffff */
.L_x_611:
[----:B--2---:R2:W3:Y:S02]  /*2d7c0*/  SYNCS.PHASECHK.TRANS64.TRYWAIT P0, [R5+URZ+0x29880], R4 ;  /* 0x02988004050075a7 */ /* 0x0044e4000800017f */
[----:B---3--:R-:W-:Y:S05]  /*2d7d0*/  @!P0 NANOSLEEP.SYNCS 0x989680 ;  /* 0x009896800000895d */ /* 0x008fea0003900000 */
[----:B------:R-:W3:Y:S02]  /*2d7e0*/  @!P0 SYNCS.PHASECHK.TRANS64 P0, [R5+URZ+0x29880], R4 ;  /* 0x02988004050085a7 */ /* 0x000ee4000800007f */
[----:B---3--:R-:W-:Y:S05]  /*2d7f0*/  @!P0 BRA `(.L_x_611) ;  /* 0xfffffffc00f08947 */ /* 0x008fea000383ffff */
[----:B------:R-:W-:Y:S05]  /*2d800*/  BRA `(.L_x_814) ;  /* 0xffffff9c00907947 */ /* 0x000fea000383ffff */
.L_x_616:
[----:B---3--:R3:W4:Y:S02]  /*2d810*/  SYNCS.PHASECHK.TRANS64.TRYWAIT P0, [R5+URZ+0x29840], R4 ;  /* 0x02984004050075a7 */ /* 0x008724000800017f */
[----:B----4-:R-:W-:Y:S05]  /*2d820*/  @!P0 NANOSLEEP.SYNCS 0x989680 ;  /* 0x009896800000895d */ /* 0x010fea0003900000 */
[----:B------:R-:W4:Y:S02]  /*2d830*/  @!P0 SYNCS.PHASECHK.TRANS64 P0, [R5+URZ+0x29840], R4 ;  /* 0x02984004050085a7 */ /* 0x000f24000800007f */
[----:B----4-:R-:W-:Y:S05]  /*2d840*/  @!P0 BRA `(.L_x_616) ;  /* 0xfffffffc00f08947 */ /* 0x010fea000383ffff */
[----:B------:R-:W-:Y:S05]  /*2d850*/  BRA `(.L_x_815) ;  /* 0xffffffa0000c7947 */ /* 0x000fea000383ffff */
.L_x_624:
[----:B---3--:R3:W4:Y:S02]  /*2d860*/  SYNCS.PHASECHK.TRANS64.TRYWAIT P0, [R20+URZ+0x29870], R4 ;  /* 0x02987004140075a7 */ /* 0x008724000800017f */
[----:B----4-:R-:W-:Y:S05]  /*2d870*/  @!P0 NANOSLEEP.SYNCS 0x989680 ;  /* 0x009896800000895d */ /* 0x010fea0003900000 */
[----:B------:R-:W4:Y:S02]  /*2d880*/  @!P0 SYNCS.PHASECHK.TRANS64 P0, [R20+URZ+0x29870], R4 ;  /* 0x02987004140085a7 */ /* 0x000f24000800007f */
[----:B----4-:R-:W-:Y:S05]  /*2d890*/  @!P0 BRA `(.L_x_624) ;  /* 0xfffffffc00f08947 */ /* 0x010fea000383ffff */
[----:B------:R-:W-:Y:S05]  /*2d8a0*/  BRA `(.L_x_816) ;  /* 0xffffffa400247947 */ /* 0x000fea000383ffff */
.L_x_626:
[----:B----4-:R4:W0:Y:S02]  /*2d8b0*/  SYNCS.PHASECHK.TRANS64.TRYWAIT P0, [R20+URZ+0x29860], R3 ;  /* 0x02986003140075a7 */ /* 0x010824000800017f */
[----:B0-----:R-:W-:Y:S05]  /*2d8c0*/  @!P0 NANOSLEEP.SYNCS 0x989680 ;  /* 0x009896800000895d */ /* 0x001fea0003900000 */
[----:B------:R-:W0:Y:S02]  /*2d8d0*/  @!P0 SYNCS.PHASECHK.TRANS64 P0, [R20+URZ+0x29860], R3 ;  /* 0x02986003140085a7 */ /* 0x000e24000800007f */
[----:B0-----:R-:W-:Y:S05]  /*2d8e0*/  @!P0 BRA `(.L_x_626) ;  /* 0xfffffffc00f08947 */ /* 0x001fea000383ffff */
[----:B------:R-:W-:Y:S05]  /*2d8f0*/  BRA `(.L_x_817) ;  /* 0xffffffa4002c7947 */ /* 0x000fea000383ffff */
.L_x_633:
[----:B--2---:R2:W3:Y:S02]  /*2d900*/  SYNCS.PHASECHK.TRANS64.TRYWAIT P1, [R16+URZ+0x29870], R0 ;  /* 0x02987000100075a7 */ /* 0x0044e4000802017f */
[----:B---3--:R-:W-:Y:S05]  /*2d910*/  @!P1 NANOSLEEP.SYNCS 0x989680 ;  /* 0x009896800000995d */ /* 0x008fea0003900000 */
[----:B------:R-:W3:Y:S02]  /*2d920*/  @!P1 SYNCS.PHASECHK.TRANS64 P1, [R16+URZ+0x29870], R0 ;  /* 0x02987000100095a7 */ /* 0x000ee4000802007f */
[----:B---3--:R-:W-:Y:S05]  /*2d930*/  @!P1 BRA `(.L_x_633) ;  /* 0xfffffffc00f09947 */ /* 0x008fea000383ffff */
[----:B------:R-:W-:Y:S05]  /*2d940*/  BRA `(.L_x_818) ;  /* 0xffffffac00047947 */ /* 0x000fea000383ffff */
.L_x_635:
[----:B--2---:R2:W3:Y:S02]  /*2d950*/  SYNCS.PHASECHK.TRANS64.TRYWAIT P1, [R16+URZ+0x29860], R0 ;  /* 0x02986000100075a7 */ /* 0x0044e4000802017f */
[----:B---3--:R-:W-:Y:S05]  /*2d960*/  @!P1 NANOSLEEP.SYNCS 0x989680 ;  /* 0x009896800000995d */ /* 0x008fea0003900000 */
[----:B------:R-:W3:Y:S02]  /*2d970*/  @!P1 SYNCS.PHASECHK.TRANS64 P1, [R16+URZ+0x29860], R0 ;  /* 0x02986000100095a7 */ /* 0x000ee4000802007f */
[----:B---3--:R-:W-:Y:S05]  /*2d980*/  @!P1 BRA `(.L_x_635) ;  /* 0xfffffffc00f09947 */ /* 0x008fea000383ffff */
[----:B------:R-:W-:Y:S05]  /*2d990*/  BRA `(.L_x_819) ;  /* 0xffffffac000c7947 */ /* 0x000fea000383ffff */
.L_x_639:
[----:B------:R-:W2:Y:S01]  /*2d9a0*/  LDL R0, [R1] ;  /* 0x0000000001007983 */ /* 0x000ea20000100800 */
[----:B------:R-:W-:Y:S01]  /*2d9b0*/  BSSY B0, `(.L_x_820) ;  /* 0x0000008000007945 */ /* 0x000fe20003800000 */
[----:B------:R-:W-:Y:S01]  /*2d9c0*/  IMAD.MOV.U32 R12, RZ, RZ, RZ ;  /* 0x000000ffff0c7224 */ /* 0x000fe200078e00ff */
[----:B------:R-:W-:Y:S01]  /*2d9d0*/  MOV R11, 0x1f ;  /* 0x0000001f000b7802 */ /* 0x000fe20000000f00 */
[----:B------:R-:W-:Y:S02]  /*2d9e0*/  IMAD.MOV.U32 R15, RZ, RZ, -0x1 ;  /* 0xffffffffff0f7424 */ /* 0x000fe400078e00ff */
[----:B--2---:R-:W-:-:S07]  /*2d9f0*/  IMAD.MOV.U32 R13, RZ, RZ, R0 ;  /* 0x000000ffff0d7224 */ /* 0x004fce00078e0000 */
[----:B-1----:R-:W-:Y:S05]  /*2da00*/  WARPSYNC.COLLECTIVE R15, `(.L_x_821) ;  /* 0x000000000f087348 */ /* 0x002fea0003c00000 */
[----:B------:R0:W2:Y:S02]  /*2da10*/  SHFL.IDX P6, R14, R13, R12, R11 ;  /* 0x0000000c0d0e7389 */ /* 0x0000a400000c000b */
[----:B012---:R-:W-:Y:S01]  /*2da20*/  ENDCOLLECTIVE ;  /* 0x000000000000791b */ /* 0x007fe20003800000 */
.L_x_821:
[----:B------:R-:W-:Y:S05]  /*2da30*/  BSYNC B0 ;  /* 0x0000000000007941 */ /* 0x000fea0003800000 */
.L_x_820:
[----:B------:R0:W5:Y:S01]  /*2da40*/  LDL R2, [R1+0xc] ;  /* 0x00000c0001027983 */ /* 0x0001620000100800 */
[----:B------:R-:W-:Y:S01]  /*2da50*/  IMAD.MOV.U32 R13, RZ, RZ, R0 ;  /* 0x000000ffff0d7224 */ /* 0x000fe200078e0000 */
[----:B------:R-:W-:Y:S01]  /*2da60*/  MOV R11, 0x1f ;  /* 0x0000001f000b7802 */ /* 0x000fe20000000f00 */
[----:B------:R-:W-:Y:S02]  /*2da70*/  IMAD.MOV.U32 R12, RZ, RZ, 0x1 ;  /* 0x00000001ff0c7424 */ /* 0x000fe400078e00ff */
[----:B------:R-:W-:Y:S02]  /*2da80*/  IMAD.MOV.U32 R15, RZ, RZ, -0x1 ;  /* 0xffffffffff0f7424 */ /* 0x000fe400078e00ff */
[----:B------:R-:W-:-:S07]  /*2da90*/  IMAD.MOV.U32 R5, RZ, RZ, R14 ;  /* 0x000000ffff057224 */ /* 0x000fce00078e000e */
[----:B0----5:R-:W-:Y:S05]  /*2daa0*/  WARPSYNC.COLLECTIVE R15, `(.L_x_822) ;  /* 0x000000000f087348 */ /* 0x021fea0003c00000 */
[----:B------:R1:W2:Y:S02]  /*2dab0*/  SHFL.IDX P6, R14, R13, R12, R11 ;  /* 0x0000000c0d0e7389 */ /* 0x0002a400000c000b */
[----:B012--5:R-:W-:Y:S01]  /*2dac0*/  ENDCOLLECTIVE ;  /* 0x000000000000791b */ /* 0x027fe20003800000 */
.L_x_822:
[----:B------:R-:W-:Y:S01]  /*2dad0*/  ULDC UR4, c[0x0][0xc3c] ;  /* 0x00030f0000047ab9 */ /* 0x000fe20000000800 */
[----:B------:R-:W-:Y:S02]  /*2dae0*/  IMAD.IADD R4, R2, 0x1, R16 ;  /* 0x0000000102047824 */ /* 0x000fe400078e0210 */
[----:B------:R-:W-:Y:S02]  /*2daf0*/  IMAD.MOV.U32 R11, RZ, RZ, RZ ;  /* 0x000000ffff0b7224 */ /* 0x000fe400078e00ff */
[----:B------:R-:W-:Y:S01]  /*2db00*/  IMAD.MOV.U32 R0, RZ, RZ, R14 ;  /* 0x000000ffff007224 */ /* 0x000fe200078e000e */
[----:B------:R-:W-:-:S13]  /*2db10*/  ISETP.GE.OR P1, PT, R4, UR4, !P0 ;  /* 0x0000000404007c0c */ /* 0x000fda000c726670 */
[----:B------:R-:W0:Y:S08]  /*2db20*/  @!P1 LDC.64 R2, c[0x0][0xc80] ;  /* 0x00032000ff029b82 */ /* 0x000e300000000a00 */
[----:B------:R-:W1:Y:S01]  /*2db30*/  @!P1 LDC.64 R6, c[0x0][0xc78] ;  /* 0x00031e00ff069b82 */ /* 0x000e620000000a00 */
[----:B0-----:R-:W-:-:S05]  /*2db40*/  @!P1 IMAD.WIDE R2, R4, 0x4, R2 ;  /* 0x0000000404029825 */ /* 0x001fca00078e0202 */
[----:B------:R1:W2:Y:S02]  /*2db50*/  @!P1 LDG.E R8, desc[UR54][R2.64] ;  /* 0x0000003602089981 */ /* 0x0002a4000c1e1900 */
[----:B-1----:R-:W-:-:S06]  /*2db60*/  @!P1 IMAD.WIDE R2, R4, 0x4, R6 ;  /* 0x0000000404029825 */ /* 0x002fcc00078e0206 */
[----:B------:R-:W3:Y:S01]  /*2db70*/  @!P1 LDG.E R2, desc[UR54][R2.64] ;  /* 0x0000003602029981 */ /* 0x000ee2000c1e1900 */
[----:B------:R-:W-:Y:S01]  /*2db80*/  IMAD.MOV.U32 R4, RZ, RZ, RZ ;  /* 0x000000ffff047224 */ /* 0x000fe200078e00ff */
[C---:B------:R-:W-:Y:S01]  /*2db90*/  ISETP.GE.U32.AND P2, PT, R16.reuse, 0x2, PT ;  /* 0x000000021000780c */ /* 0x040fe20003f46070 */
[----:B------:R-:W-:Y:S01]  /*2dba0*/  IMAD.MOV.U32 R6, RZ, RZ, RZ ;  /* 0x000000ffff067224 */ /* 0x000fe200078e00ff */
[C---:B------:R-:W-:Y:S02]  /*2dbb0*/  ISETP.GE.U32.AND P3, PT, R16.reuse, 0x4, PT ;  /* 0x000000041000780c */ /* 0x040fe40003f66070 */
[C---:B------:R-:W-:Y:S02]  /*2dbc0*/  ISETP.GE.U32.AND P4, PT, R16.reuse, 0x8, PT ;  /* 0x000000081000780c */ /* 0x040fe40003f86070 */
[----:B------:R-:W-:Y:S02]  /*2dbd0*/  ISETP.GE.U32.AND P5, PT, R16, 0x10, PT ;  /* 0x000000101000780c */ /* 0x000fe40003fa6070 */
[----:B--2---:R-:W-:Y:S01]  /*2dbe0*/  @!P1 MOV R4, R8 ;  /* 0x0000000800049202 */ /* 0x004fe20000000f00 */
[----:B------:R-:W-:-:S02]  /*2dbf0*/  IMAD.MOV.U32 R8, RZ, RZ, RZ ;  /* 0x000000ffff087224 */ /* 0x000fc400078e00ff */
[----:B---3--:R-:W-:Y:S01]  /*2dc00*/  @!P1 IMAD.MOV.U32 R6, RZ, RZ, R2 ;  /* 0x000000ffff069224 */ /* 0x008fe200078e0002 */
[----:B------:R-:W-:-:S03]  /*2dc10*/  ISETP.NE.AND P1, PT, R16, RZ, PT ;  /* 0x000000ff1000720c */ /* 0x000fc60003f25270 */
[----:B------:R-:W-:-:S04]  /*2dc20*/  IMAD R2, R6, R4, RZ ;  /* 0x0000000406027224 */ /* 0x000fc800078e02ff */
[----:B------:R-:W-:-:S07]  /*2dc30*/  IMAD.MOV.U32 R13, RZ, RZ, R2 ;  /* 0x000000ffff0d7224 */ /* 0x000fce00078e0002 */
[----:B------:R-:W-:Y:S05]  /*2dc40*/  WARPSYNC.COLLECTIVE R15, `(.L_x_823) ;  /* 0x000000000f087348 */ /* 0x000fea0003c00000 */
[----:B------:R0:W1:Y:S02]  /*2dc50*/  SHFL.UP P6, R14, R13, R12, R11 ;  /* 0x0400000c0d0e7389 */ /* 0x00006400000c000b */
[----:B01----:R-:W-:Y:S01]  /*2dc60*/  ENDCOLLECTIVE ;  /* 0x000000000000791b */ /* 0x003fe20003800000 */
.L_x_823:
[----:B------:R-:W-:Y:S01]  /*2dc70*/  IMAD.MOV.U32 R12, RZ, RZ, 0x2 ;  /* 0x00000002ff0c7424 */ /* 0x000fe200078e00ff */
[----:B------:R-:W-:-:S04]  /*2dc80*/  MOV R3, R14 ;  /* 0x0000000e00037202 */ /* 0x000fc80000000f00 */
[----:B------:R-:W-:-:S05]  /*2dc90*/  SEL R3, R3, RZ, P1 ;  /* 0x000000ff03037207 */ /* 0x000fca0000800000 */
[----:B------:R-:W-:-:S04]  /*2dca0*/  IMAD.IADD R2, R2, 0x1, R3 ;  /* 0x0000000102027824 */ /* 0x000fc800078e0203 */
[----:B------:R-:W-:-:S07]  /*2dcb0*/  IMAD.MOV.U32 R13, RZ, RZ, R2 ;  /* 0x000000ffff0d7224 */ /* 0x000fce00078e0002 */
[----:B------:R-:W-:Y:S05]  /*2dcc0*/  WARPSYNC.COLLECTIVE R15, `(.L_x_824) ;  /* 0x000000000f087348 */ /* 0x000fea0003c00000 */
[----:B------:R0:W1:Y:S02]  /*2dcd0*/  SHFL.UP P6, R14, R13, R12, R11 ;  /* 0x0400000c0d0e7389 */ /* 0x00006400000c000b */
[----:B01----:R-:W-:Y:S01]  /*2dce0*/  ENDCOLLECTIVE ;  /* 0x000000000000791b */ /* 0x003fe20003800000 */
.L_x_824:
[----:B------:R-:W-:Y:S02]  /*2dcf0*/  IMAD.MOV.U32 R12, RZ, RZ, 0x4 ;  /* 0x00000004ff0c7424 */ /* 0x000fe400078e00ff */
[----:B------:R-:W-:-:S05]  /*2dd00*/  IMAD.MOV.U32 R3, RZ, RZ, R14 ;  /* 0x000000ffff037224 */ /* 0x000fca00078e000e */
[----:B------:R-:W-:-:S04]  /*2dd10*/  SEL R3, R3, RZ, P2 ;  /* 0x000000ff03037207 */ /* 0x000fc80001000000 */
[----:B------:R-:W-:-:S05]  /*2dd20*/  IADD3 R2, R2, R3, RZ ;  /* 0x0000000302027210 */ /* 0x000fca0007ffe0ff */
[----:B------:R-:W-:-:S07]  /*2dd30*/  IMAD.MOV.U32 R13, RZ, RZ, R2 ;  /* 0x000000ffff0d7224 */ /* 0x000fce00078e0002 */
[----:B------:R-:W-:Y:S05]  /*2dd40*/  WARPSYNC.COLLECTIVE R15, `(.L_x_825) ;  /* 0x000000000f087348 */ /* 0x000fea0003c00000 */
[----:B------:R0:W1:Y:S02]  /*2dd50*/  SHFL.UP P6, R14, R13, R12, R11 ;  /* 0x0400000c0d0e7389 */ /* 0x00006400000c000b */
[----:B01----:R-:W-:Y:S01]  /*2dd60*/  ENDCOLLECTIVE ;  /* 0x000000000000791b */ /* 0x003fe20003800000 */
.L_x_825:
[----:B------:R-:W-:Y:S02]  /*2dd70*/  IMAD.MOV.U32 R12, RZ, RZ, 0x8 ;  /* 0x00000008ff0c7424 */ /* 0x000fe400078e00ff */
[----:B------:R-:W-:-:S05]  /*2dd80*/  IMAD.MOV.U32 R3, RZ, RZ, R14 ;  /* 0x000000ffff037224 */ /* 0x000fca00078e000e */
[----:B------:R-:W-:-:S05]  /*2dd90*/  SEL R3, R3, RZ, P3 ;  /* 0x000000ff03037207 */ /* 0x000fca0001800000 */
[----:B------:R-:W-:-:S05]  /*2dda0*/  IMAD.IADD R2, R2, 0x1, R3 ;  /* 0x0000000102027824 */ /* 0x000fca00078e0203 */
[----:B------:R-:W-:-:S07]  /*2ddb0*/  MOV R13, R2 ;  /* 0x00000002000d7202 */ /* 0x000fce0000000f00 */
[----:B------:R-:W-:Y:S05]  /*2ddc0*/  WARPSYNC.COLLECTIVE R15, `(.L_x_826) ;  /* 0x000000000f087348 */ /* 0x000fea0003c00000 */
[----:B------:R0:W1:Y:S02]  /*2ddd0*/  SHFL.UP P6, R14, R13, R12, R11 ;  /* 0x0400000c0d0e7389 */ /* 0x00006400000c000b */
[----:B01----:R-:W-:Y:S01]  /*2dde0*/  ENDCOLLECTIVE ;  /* 0x000000000000791b */ /* 0x003fe20003800000 */
.L_x_826:
[----:B------:R-:W-:Y:S01]  /*2ddf0*/  MOV R12, 0x10 ;  /* 0x00000010000c7802 */ /* 0x000fe20000000f00 */
[----:B------:R-:W-:-:S05]  /*2de00*/  IMAD.MOV.U32 R3, RZ, RZ, R14 ;  /* 0x000000ffff037224 */ /* 0x000fca00078e000e */
[----:B------:R-:W-:-:S05]  /*2de10*/  SEL R3, R3, RZ, P4 ;  /* 0x000000ff03037207 */ /* 0x000fca0002000000 */
[----:B------:R-:W-:-:S04]  /*2de20*/  IMAD.IADD R2, R2, 0x1, R3 ;  /* 0x0000000102027824 */ /* 0x000fc800078e0203 */
[----:B------:R-:W-:-:S07]  /*2de30*/  IMAD.MOV.U32 R13, RZ, RZ, R2 ;  /* 0x000000ffff0d7224 */ /* 0x000fce00078e0002 */
[----:B------:R-:W-:Y:S05]  /*2de40*/  WARPSYNC.COLLECTIVE R15, `(.L_x_827) ;  /* 0x000000000f087348 */ /* 0x000fea0003c00000 */
[----:B------:R0:W1:Y:S02]  /*2de50*/  SHFL.UP P6, R14, R13, R12, R11 ;  /* 0x0400000c0d0e7389 */ /* 0x00006400000c000b */
[----:B01----:R-:W-:Y:S01]  /*2de60*/  ENDCOLLECTIVE ;  /* 0x000000000000791b */ /* 0x003fe20003800000 */
.L_x_827:
[----:B------:R-:W-:Y:S01]  /*2de70*/  IMAD.MOV.U32 R12, RZ, RZ, 0x1f ;  /* 0x0000001fff0c7424 */ /* 0x000fe200078e00ff */
[----:B------:R-:W-:Y:S01]  /*2de80*/  MOV R11, 0x1f ;  /* 0x0000001f000b7802 */ /* 0x000fe20000000f00 */
[----:B------:R-:W-:-:S05]  /*2de90*/  IMAD.MOV.U32 R3, RZ, RZ, R14 ;  /* 0x000000ffff037224 */ /* 0x000fca00078e000e */
[----:B------:R-:W-:-:S05]  /*2dea0*/  SEL R3, R3, RZ, P5 ;  /* 0x000000ff03037207 */ /* 0x000fca0002800000 */
[----:B------:R-:W-:-:S04]  /*2deb0*/  IMAD.IADD R3, R2, 0x1, R3 ;  /* 0x0000000102037824 */ /* 0x000fc800078e0203 */
[----:B------:R-:W-:-:S07]  /*2dec0*/  IMAD.MOV.U32 R13, RZ, RZ, R3 ;  /* 0x000000ffff0d7224 */ /* 0x000fce00078e0003 */
[----:B------:R-:W-:Y:S05]  /*2ded0*/  WARPSYNC.COLLECTIVE R15, `(.L_x_828) ;  /* 0x000000000f087348 */ /* 0x000fea0003c00000 */
[----:B------:R0:W1:Y:S02]  /*2dee0*/  SHFL.IDX P6, R14, R13, R12, R11 ;  /* 0x0000000c0d0e7389 */ /* 0x00006400000c000b */
[----:B01----:R-:W-:Y:S01]  /*2def0*/  ENDCOLLECTIVE ;  /* 0x000000000000791b */ /* 0x003fe20003800000 */
.L_x_828:
[----:B------:R-:W-:Y:S01]  /*2df00*/  IMAD.MOV.U32 R9, RZ, RZ, R14 ;  /* 0x000000ffff097224 */ /* 0x000fe200078e000e */
[----:B------:R-:W-:Y:S06]  /*2df10*/  BRA `(.L_x_829) ;  /* 0xffffffb000047947 */ /* 0x000fec000383ffff */
.L_x_642:
[----:B------:R-:W-:Y:S01]  /*2df20*/  BSSY B0, `(.L_x_830) ;  /* 0x0000008000007945 */ /* 0x000fe20003800000 */
[----:B------:R-:W-:Y:S01]  /*2df30*/  IMAD.MOV.U32 R13, RZ, RZ, R2 ;  /* 0x000000ffff0d7224 */ /* 0x000fe200078e0002 */
[----:B------:R-:W-:Y:S01]  /*2df40*/  MOV R11, RZ ;  /* 0x000000ff000b7202 */ /* 0x000fe20000000f00 */
[----:B------:R-:W-:Y:S02]  /*2df50*/  IMAD.MOV.U32 R12, RZ, RZ, 0x1 ;  /* 0x00000001ff0c7424 */ /* 0x000fe400078e00ff */
[----:B------:R-:W-:-:S07]  /*2df60*/  IMAD.MOV.U32 R15, RZ, RZ, -0x1 ;  /* 0xffffffffff0f7424 */ /* 0x000fce00078e00ff */
[----:B------:R-:W-:Y:S05]  /*2df70*/  WARPSYNC.COLLECTIVE R15, `(.L_x_831) ;  /* 0x000000000f087348 */ /* 0x000fea0003c00000 */
[----:B------:R0:W1:Y:S02]  /*2df80*/  SHFL.UP P6, R14, R13, R12, R11 ;  /* 0x0400000c0d0e7389 */ /* 0x00006400000c000b */
[----:B01----:R-:W-:Y:S01]  /*2df90*/  ENDCOLLECTIVE ;  /* 0x000000000000791b */ /* 0x003fe20003800000 */
.L_x_831:
[----:B------:R-:W-:Y:S05]  /*2dfa0*/  BSYNC B0 ;  /* 0x0000000000007941 */ /* 0x000fea0003800000 */
.L_x_830:
[----:B------:R-:W-:Y:S01]  /*2dfb0*/  IMAD.MOV.U32 R3, RZ, RZ, R14 ;  /* 0x000000ffff037224 */ /* 0x000fe200078e000e */
[----:B------:R-:W-:Y:S01]  /*2dfc0*/  MOV R12, 0x2 ;  /* 0x00000002000c7802 */ /* 0x000fe20000000f00 */
[----:B------:R-:W-:Y:S02]  /*2dfd0*/  IMAD.MOV.U32 R11, RZ, RZ, RZ ;  /* 0x000000ffff0b7224 */ /* 0x000fe400078e00ff */
[----:B------:R-:W-:Y:S01]  /*2dfe0*/  IMAD.MOV.U32 R15, RZ, RZ, -0x1 ;  /* 0xffffffffff0f7424 */ /* 0x000fe200078e00ff */
[----:B------:R-:W-:-:S05]  /*2dff0*/  SEL R3, R3, RZ, P1 ;  /* 0x000000ff03037207 */ /* 0x000fca0000800000 */
[----:B------:R-:W-:-:S04]  /*2e000*/  IMAD.IADD R2, R2, 0x1, R3 ;  /* 0x0000000102027824 */ /* 0x000fc800078e0203 */
[----:B------:R-:W-:-:S07]  /*2e010*/  IMAD.MOV.U32 R13, RZ, RZ, R2 ;  /* 0x000000ffff0d7224 */ /* 0x000fce00078e0002 */
[----:B------:R-:W-:Y:S05]  /*2e020*/  WARPSYNC.COLLECTIVE R15, `(.L_x_832) ;  /* 0x000000000f087348 */ /* 0x000fea0003c00000 */
[----:B------:R0:W1:Y:S02]  /*2e030*/  SHFL.UP P6, R14, R13, R12, R11 ;  /* 0x0400000c0d0e7389 */ /* 0x00006400000c000b */
[----:B01----:R-:W-:Y:S01]  /*2e040*/  ENDCOLLECTIVE ;  /* 0x000000000000791b */ /* 0x003fe20003800000 */
.L_x_832:
        /* <DEDUP_REMOVED lines=8> */
.L_x_833:
        /* <DEDUP_REMOVED lines=8> */
.L_x_834:
[----:B------:R-:W-:Y:S02]  /*2e150*/  IMAD.MOV.U32 R12, RZ, RZ, 0x10 ;  /* 0x00000010ff0c7424 */ /* 0x000fe400078e00ff */
[----:B------:R-:W-:-:S05]  /*2e160*/  IMAD.MOV.U32 R3, RZ, RZ, R14 ;  /* 0x000000ffff037224 */ /* 0x000fca00078e000e */
[----:B------:R-:W-:-:S05]  /*2e170*/  SEL R3, R3, RZ, P4 ;  /* 0x000000ff03037207 */ /* 0x000fca0002000000 */
[----:B------:R-:W-:-:S04]  /*2e180*/  IMAD.IADD R2, R2, 0x1, R3 ;  /* 0x0000000102027824 */ /* 0x000fc800078e0203 */
[----:B------:R-:W-:-:S07]  /*2e190*/  IMAD.MOV.U32 R13, RZ, RZ, R2 ;  /* 0x000000ffff0d7224 */ /* 0x000fce00078e0002 */
[----:B------:R-:W-:Y:S05]  /*2e1a0*/  WARPSYNC.COLLECTIVE R15, `(.L_x_835) ;  /* 0x000000000f087348 */ /* 0x000fea0003c00000 */
[----:B------:R0:W1:Y:S02]  /*2e1b0*/  SHFL.UP P6, R14, R13, R12, R11 ;  /* 0x0400000c0d0e7389 */ /* 0x00006400000c000b */
[----:B01----:R-:W-:Y:S01]  /*2e1c0*/  ENDCOLLECTIVE ;  /* 0x000000000000791b */ /* 0x003fe20003800000 */
.L_x_835:
[----:B------:R-:W-:Y:S02]  /*2e1d0*/  IMAD.MOV.U32 R12, RZ, RZ, 0x1f ;  /* 0x0000001fff0c7424 */ /* 0x000fe400078e00ff */
[----:B------:R-:W-:Y:S01]  /*2e1e0*/  IMAD.MOV.U32 R11, RZ, RZ, 0x1f ;  /* 0x0000001fff0b7424 */ /* 0x000fe200078e00ff */
[----:B------:R-:W-:-:S04]  /*2e1f0*/  MOV R3, R14 ;  /* 0x0000000e00037202 */ /* 0x000fc80000000f00 */
[----:B------:R-:W-:-:S05]  /*2e200*/  SEL R3, R3, RZ, P5 ;  /* 0x000000ff03037207 */ /* 0x000fca0002800000 */
[----:B------:R-:W-:-:S04]  /*2e210*/  IMAD.IADD R7, R2, 0x1, R3 ;  /* 0x0000000102077824 */ /* 0x000fc800078e0203 */
[----:B------:R-:W-:-:S07]  /*2e220*/  IMAD.MOV.U32 R13, RZ, RZ, R7 ;  /* 0x000000ffff0d7224 */ /* 0x000fce00078e0007 */
[----:B------:R-:W-:Y:S05]  /*2e230*/  WARPSYNC.COLLECTIVE R15, `(.L_x_836) ;  /* 0x000000000f087348 */ /* 0x000fea0003c00000 */
[----:B------:R0:W1:Y:S02]  /*2e240*/  SHFL.IDX P6, R14, R13, R12, R11 ;  /* 0x0000000c0d0e7389 */ /* 0x00006400000c000b */
[----:B01----:R-:W-:Y:S01]  /*2e250*/  ENDCOLLECTIVE ;  /* 0x000000000000791b */ /* 0x003fe20003800000 */
.L_x_836:
[----:B------:R-:W-:Y:S01]  /*2e260*/  MOV R9, R14 ;  /* 0x0000000e00097202 */ /* 0x000fe20000000f00 */
[----:B------:R-:W-:Y:S06]  /*2e270*/  BRA `(.L_x_837) ;  /* 0xffffffac00dc7947 */ /* 0x000fec000383ffff */
.L_x_644:
[----:B------:R-:W-:Y:S01]  /*2e280*/  BSSY B0, `(.L_x_838) ;  /* 0x0000006000007945 */ /* 0x000fe20003800000 */
[----:B------:R-:W-:Y:S01]  /*2e290*/  PLOP3.LUT P6, PT, P6, PT, PT, 0x8, 0x0 ;  /* 0x000000000000781c */ /* 0x000fe200037ce170 */
[----:B------:R-:W-:-:S12]  /*2e2a0*/  IMAD.MOV.U32 R15, RZ, RZ, -0x1 ;  /* 0xffffffffff0f7424 */ /* 0x000fd800078e00ff */
[----:B0-----:R-:W-:Y:S05]  /*2e2b0*/  WARPSYNC.COLLECTIVE R15, `(.L_x_839) ;  /* 0x000000000f087348 */ /* 0x001fea0003c00000 */
[----:B------:R-:W-:Y:S01]  /*2e2c0*/  VOTE.ANY R14, PT, P6 ;  /* 0x00000000000e7806 */ /* 0x000fe200030e0100 */
[----:B0-----:R-:W-:Y:S06]  /*2e2d0*/  ENDCOLLECTIVE ;  /* 0x000000000000791b */ /* 0x001fec0003800000 */
.L_x_839:
[----:B------:R-:W-:Y:S05]  /*2e2e0*/  BSYNC B0 ;  /* 0x0000000000007941 */ /* 0x000fea0003800000 */
.L_x_838:
[----:B------:R-:W-:Y:S01]  /*2e2f0*/  IMAD.MOV.U32 R3, RZ, RZ, R14 ;  /* 0x000000ffff037224 */ /* 0x000fe200078e000e */
[----:B------:R-:W-:Y:S01]  /*2e300*/  MOV R11, 0x1f ;  /* 0x0000001f000b7802 */ /* 0x000fe20000000f00 */
[----:B------:R-:W-:Y:S02]  /*2e310*/  IMAD.MOV.U32 R13, RZ, RZ, R4 ;  /* 0x000000ffff0d7224 */ /* 0x000fe400078e0004 */
[----:B------:R-:W0:Y:S01]  /*2e320*/  POPC R0, R3 ;  /* 0x0000000300007309 */ /* 0x000e220000000000 */
[----:B------:R-:W-:Y:S02]  /*2e330*/  IMAD.MOV.U32 R15, RZ, RZ, -0x1 ;  /* 0xffffffffff0f7424 */ /* 0x000fe400078e00ff */
[----:B0-----:R-:W-:-:S07]  /*2e340*/  IMAD.MOV.U32 R12, RZ, RZ, R0 ;  /* 0x000000ffff0c7224 */ /* 0x001fce00078e0000 */
[----:B------:R-:W-:Y:S05]  /*2e350*/  WARPSYNC.COLLECTIVE R15, `(.L_x_840) ;  /* 0x000000000f087348 */ /* 0x000fea0003c00000 */
[----:B------:R0:W1:Y:S02]  /*2e360*/  SHFL.IDX P6, R14, R13, R12, R11 ;  /* 0x0000000c0d0e7389 */ /* 0x00006400000c000b */
[----:B01----:R-:W-:Y:S01]  /*2e370*/  ENDCOLLECTIVE ;  /* 0x000000000000791b */ /* 0x003fe20003800000 */
.L_x_840:
[----:B------:R-:W-:Y:S02]  /*2e380*/  IMAD.MOV.U32 R13, RZ, RZ, R6 ;  /* 0x000000ffff0d7224 */ /* 0x000fe400078e0006 */
[----:B------:R-:W-:-:S07]  /*2e390*/  IMAD.MOV.U32 R4, RZ, RZ, R14 ;  /* 0x000000ffff047224 */ /* 0x000fce00078e000e */
[----:B------:R-:W-:Y:S05]  /*2e3a0*/  WARPSYNC.COLLECTIVE R15, `(.L_x_841) ;  /* 0x000000000f087348 */ /* 0x000fea0003c00000 */
[----:B------:R0:W1:Y:S02]  /*2e3b0*/  SHFL.IDX P6, R14, R13, R12, R11 ;  /* 0x0000000c0d0e7389 */ /* 0x00006400000c000b */
[----:B01----:R-:W-:Y:S01]  /*2e3c0*/  ENDCOLLECTIVE ;  /* 0x000000000000791b */ /* 0x003fe20003800000 */
.L_x_841:
[----:B------:R-:W-:Y:S01]  /*2e3d0*/  IMAD.MOV.U32 R6, RZ, RZ, R14 ;  /* 0x000000ffff067224 */ /* 0x000fe200078e000e */
[----:B------:R-:W-:Y:S06]  /*2e3e0*/  BRA `(.L_x_842) ;  /* 0xffffffac00bc7947 */ /* 0x000fec000383ffff */
.L_x_646:
[----:B------:R-:W-:Y:S01]  /*2e3f0*/  BSSY B0, `(.L_x_843) ;  /* 0x0000007000007945 */ /* 0x000fe20003800000 */
[----:B------:R-:W-:Y:S01]  /*2e400*/  MOV R13, R7 ;  /* 0x00000007000d7202 */ /* 0x000fe20000000f00 */
[----:B------:R-:W-:Y:S02]  /*2e410*/  IMAD.MOV.U32 R11, RZ, RZ, 0x1f ;  /* 0x0000001fff0b7424 */ /* 0x000fe400078e00ff */
[----:B------:R-:W-:-:S07]  /*2e420*/  IMAD.MOV.U32 R15, RZ, RZ, -0x1 ;  /* 0xffffffffff0f7424 */ /* 0x000fce00078e00ff */
[----:B012---:R-:W-:Y:S05]  /*2e430*/  WARPSYNC.COLLECTIVE R15, `(.L_x_844) ;  /* 0x000000000f087348 */ /* 0x007fea0003c00000 */
[----:B------:R3:W4:Y:S02]  /*2e440*/  SHFL.IDX P6, R14, R13, R12, R11 ;  /* 0x0000000c0d0e7389 */ /* 0x00072400000c000b */
[----:B01234-:R-:W-:Y:S01]  /*2e450*/  ENDCOLLECTIVE ;  /* 0x000000000000791b */ /* 0x01ffe20003800000 */
.L_x_844:
[----:B------:R-:W-:Y:S05]  /*2e460*/  BSYNC B0 ;  /* 0x0000000000007941 */ /* 0x000fea0003800000 */
.L_x_843:
[----:B------:R-:W-:Y:S01]  /*2e470*/  IMAD.MOV.U32 R7, RZ, RZ, R14 ;  /* 0x000000ffff077224 */ /* 0x000fe200078e000e */
[----:B------:R-:W-:Y:S06]  /*2e480*/  BRA `(.L_x_845) ;  /* 0xffffffac00ac7947 */ /* 0x000fec000383ffff */
.L_x_650:
[----:B0-----:R0:W1:Y:S02]  /*2e490*/  SYNCS.PHASECHK.TRANS64.TRYWAIT P0, [R0+URZ+0x29820], R3 ;  /* 0x02982003000075a7 */ /* 0x001064000800017f */
[----:B-1----:R-:W-:Y:S05]  /*2e4a0*/  @!P0 NANOSLEEP.SYNCS 0x989680 ;  /* 0x009896800000895d */ /* 0x002fea0003900000 */
[----:B------:R-:W1:Y:S02]  /*2e4b0*/  @!P0 SYNCS.PHASECHK.TRANS64 P0, [R0+URZ+0x29820], R3 ;  /* 0x02982003000085a7 */ /* 0x000e64000800007f */
[----:B-1----:R-:W-:Y:S05]  /*2e4c0*/  @!P0 BRA `(.L_x_650) ;  /* 0xfffffffc00f08947 */ /* 0x002fea000383ffff */
[----:B------:R-:W-:Y:S05]  /*2e4d0*/  BRA `(.L_x_846) ;  /* 0xffffffb400447947 */ /* 0x000fea000383ffff */
.L_x_651:
[----:B------:R-:W1:Y:S01]  /*2e4e0*/  S2R R2, SR_TID.X ;  /* 0x0000000000027919 */ /* 0x000e620000002100 */
[----:B------:R-:W-:Y:S01]  /*2e4f0*/  BSSY B0, `(.L_x_847) ;  /* 0x000000a000007945 */ /* 0x000fe20003800000 */
[----:B---3--:R-:W-:Y:S01]  /*2e500*/  MOV R12, RZ ;  /* 0x000000ff000c7202 */ /* 0x008fe20000000f00 */
        /* <DEDUP_REMOVED lines=8> */
.L_x_848:
[----:B------:R-:W-:Y:S05]  /*2e590*/  BSYNC B0 ;  /* 0x0000000000007941 */ /* 0x000fea0003800000 */
.L_x_847:
[----:B------:R-:W-:Y:S05]  /*2e5a0*/  BRA `(.L_x_849) ;  /* 0xffffffb4002c7947 */ /* 0x000fea000383ffff */
.L_x_652:
[----:B------:R-:W-:Y:S01]  /*2e5b0*/  BSSY B0, `(.L_x_850) ;  /* 0x0000006000007945 */ /* 0x000fe20003800000 */
[----:B------:R-:W-:-:S07]  /*2e5c0*/  IMAD.MOV.U32 R15, RZ, RZ, -0x1 ;  /* 0xffffffffff0f7424 */ /* 0x000fce00078e00ff */
[----:B01-3--:R-:W-:Y:S05]  /*2e5d0*/  WARPSYNC.COLLECTIVE R15, `(.L_x_851) ;  /* 0x000000000f0c7348 */ /* 0x00bfea0003c00000 */
[----:B------:R-:W-:Y:S02]  /*2e5e0*/  ELECT P6, UR62, PT ;  /* 0x00000000003e782f */ /* 0x000fe400038c0000 */
[----:B------:R-:W-:Y:S01]  /*2e5f0*/  MOV R14, UR62 ;  /* 0x0000003e000e7c02 */ /* 0x000fe20008000f00 */
[----:B01-3--:R-:W-:Y:S10]  /*2e600*/  ENDCOLLECTIVE ;  /* 0x000000000000791b */ /* 0x00bff40003800000 */
.L_x_851:
[----:B------:R-:W-:Y:S05]  /*2e610*/  BSYNC B0 ;  /* 0x0000000000007941 */ /* 0x000fea0003800000 */
.L_x_850:
[----:B------:R-:W-:Y:S05]  /*2e620*/  BRA `(.L_x_852) ;  /* 0xffffffb400207947 */ /* 0x000fea000383ffff */
.L_x_654:
[----:B0-----:R0:W1:Y:S02]  /*2e630*/  SYNCS.PHASECHK.TRANS64.TRYWAIT P1, [R6+URZ], R5 ;  /* 0x00000005060075a7 */ /* 0x001064000802017f */
[----:B-1----:R-:W-:Y:S05]  /*2e640*/  @!P1 NANOSLEEP.SYNCS 0x989680 ;  /* 0x009896800000995d */ /* 0x002fea0003900000 */
[----:B------:R-:W1:Y:S02]  /*2e650*/  @!P1 SYNCS.PHASECHK.TRANS64 P1, [R6+URZ], R5 ;  /* 0x00000005060095a7 */ /* 0x000e64000802007f */
[----:B-1----:R-:W-:Y:S05]  /*2e660*/  @!P1 BRA `(.L_x_654) ;  /* 0xfffffffc00f09947 */ /* 0x002fea000383ffff */
[----:B------:R-:W-:Y:S05]  /*2e670*/  BRA `(.L_x_853) ;  /* 0xffffffb400587947 */ /* 0x000fea000383ffff */
.L_x_655:
[----:B-1----:R1:W2:Y:S02]  /*2e680*/  SYNCS.PHASECHK.TRANS64.TRYWAIT P1, [R7+URZ], R2 ;  /* 0x00000002070075a7 */ /* 0x0022a4000802017f */
[----:B--2---:R-:W-:Y:S05]  /*2e690*/  @!P1 NANOSLEEP.SYNCS 0x989680 ;  /* 0x009896800000995d */ /* 0x004fea0003900000 */
[----:B------:R-:W2:Y:S02]  /*2e6a0*/  @!P1 SYNCS.PHASECHK.TRANS64 P1, [R7+URZ], R2 ;  /* 0x00000002070095a7 */ /* 0x000ea4000802007f */
[----:B--2---:R-:W-:Y:S05]  /*2e6b0*/  @!P1 BRA `(.L_x_655) ;  /* 0xfffffffc00f09947 */ /* 0x004fea000383ffff */
[----:B------:R-:W-:Y:S05]  /*2e6c0*/  BRA `(.L_x_854) ;  /* 0xffffffb4004c7947 */ /* 0x000fea000383ffff */
.L_x_657:
[----:B--2---:R2:W4:Y:S02]  /*2e6d0*/  SYNCS.PHASECHK.TRANS64.TRYWAIT P1, [R4+URZ+0x29860], R5 ;  /* 0x02986005040075a7 */ /* 0x004524000802017f */
[----:B----4-:R-:W-:Y:S05]  /*2e6e0*/  @!P1 NANOSLEEP.SYNCS 0x989680 ;  /* 0x009896800000995d */ /* 0x010fea0003900000 */
[----:B------:R-:W4:Y:S02]  /*2e6f0*/  @!P1 SYNCS.PHASECHK.TRANS64 P1, [R4+URZ+0x29860], R5 ;  /* 0x02986005040095a7 */ /* 0x000f24000802007f */
[----:B----4-:R-:W-:Y:S05]  /*2e700*/  @!P1 BRA `(.L_x_657) ;  /* 0xfffffffc00f09947 */ /* 0x010fea000383ffff */
[----:B------:R-:W-:Y:S05]  /*2e710*/  BRA `(.L_x_855) ;  /* 0xffffffb4004c7947 */ /* 0x000fea000383ffff */
.L_x_659:
[----:B----4-:R4:W0:Y:S02]  /*2e720*/  SYNCS.PHASECHK.TRANS64.TRYWAIT P1, [R3+URZ+0x29860], R2 ;  /* 0x02986002030075a7 */ /* 0x010824000802017f */
[----:B0-----:R-:W-:Y:S05]  /*2e730*/  @!P1 NANOSLEEP.SYNCS 0x989680 ;  /* 0x009896800000995d */ /* 0x001fea0003900000 */
[----:B------:R-:W0:Y:S02]  /*2e740*/  @!P1 SYNCS.PHASECHK.TRANS64 P1, [R3+URZ+0x29860], R2 ;  /* 0x02986002030095a7 */ /* 0x000e24000802007f */
[----:B0-----:R-:W-:Y:S05]  /*2e750*/  @!P1 BRA `(.L_x_659) ;  /* 0xfffffffc00f09947 */ /* 0x001fea000383ffff */
[----:B------:R-:W-:Y:S05]  /*2e760*/  BRA `(.L_x_856) ;  /* 0xffffffb4004c7947 */ /* 0x000fea000383ffff */
.L_x_661:
[----:B------:R0:W0:Y:S02]  /*2e770*/  SYNCS.PHASECHK.TRANS64.TRYWAIT P0, [R4+URZ+0x29880], R5 ;  /* 0x02988005040075a7 */ /* 0x000024000800017f */
[----:B0-----:R-:W-:Y:S05]  /*2e780*/  @!P0 NANOSLEEP.SYNCS 0x989680 ;  /* 0x009896800000895d */ /* 0x001fea0003900000 */
[----:B------:R-:W0:Y:S02]  /*2e790*/  @!P0 SYNCS.PHASECHK.TRANS64 P0, [R4+URZ+0x29880], R5 ;  /* 0x02988005040085a7 */ /* 0x000e24000800007f */
[----:B0-----:R-:W-:Y:S05]  /*2e7a0*/  @!P0 BRA `(.L_x_661) ;  /* 0xfffffffc00f08947 */ /* 0x001fea000383ffff */
[----:B------:R-:W-:Y:S05]  /*2e7b0*/  BRA `(.L_x_662) ;  /* 0xffffffb400487947 */ /* 0x000fea000383ffff */
.L_x_857:
        /* <DEDUP_REMOVED lines=12> */
.L_x_2846:


//--------------------- .text._ZN7cutlass13device_kernelIN5flash11enable_sm90INS1_16FlashAttnFwdSm90INS1_25CollectiveMainloopFwdSm90ILi2EN4cute5tupleIJNS5_1CILi1EEES8_S8_EEENS6_IJNS7_ILi128EEENS7_ILi160EEENS7_ILi192EEEEEELi128ENS_12float_e4m3_tEfNS_4arch4Sm90ELb0ELb1ELb0ELb0ELb0ELb0ELb0ELb1ELb1ELb1ELb1ELb0EEENS1_21CollectiveEpilogueFwdINS6_IJSA_SA_SB_EEES9_NS_10bfloat16_tESG_Li256ELb0ELb1ELb1ELb1EEENS1_19SingleTileSchedulerILb0ELb1ELb1ELi128EEEEEEEEEvNT_6ParamsE --------------------------
	.section	.text._ZN7cutlass13device_kernelIN5flash11enable_sm90INS1_16FlashAttnFwdSm90INS1_25CollectiveMainloopFwdSm90ILi2EN4cute5tupleIJNS5_1CILi1EEES8_S8_EEENS6_IJNS7_ILi128EEENS7_ILi160EEENS7_ILi192EEEEEELi128ENS_12float_e4m3_tEfNS_4arch4Sm90ELb0ELb1ELb0ELb0ELb0ELb0ELb0ELb1ELb1ELb1ELb1ELb0EEENS1_21CollectiveEpilogueFwdINS6_IJSA_SA_SB_EEES9_NS_10bfloat16_tESG_Li256ELb0ELb1ELb1ELb1EEENS1_19SingleTileSchedulerILb0ELb1ELb1ELi128EEEEEEEEEvNT_6ParamsE,"ax",@progbits
	.align	128
.text._ZN7cutlass13device_kernelIN5flash11enable_sm90INS1_16FlashAttnFwdSm90INS1_25CollectiveMainloopFwdSm90ILi2EN4cute5tupleIJNS5_1CILi1EEES8_S8_EEENS6_IJNS7_ILi128EEENS7_ILi160EEENS7_ILi192EEEEEELi128ENS_12float_e4m3_tEfNS_4arch4Sm90ELb0ELb1ELb0ELb0ELb0ELb0ELb0ELb1ELb1ELb1ELb1ELb0EEENS1_21CollectiveEpilogueFwdINS6_IJSA_SA_SB_EEES9_NS_10bfloat16_tESG_Li256ELb0ELb1ELb1ELb1EEENS1_19SingleTileSchedulerILb0ELb1ELb1ELi128EEEEEEEEEvNT_6ParamsE:
        .type           _ZN7cutlass13device_kernelIN5flash11enable_sm90INS1_16FlashAttnFwdSm90INS1_25CollectiveMainloopFwdSm90ILi2EN4cute5tupleIJNS5_1CILi1EEES8_S8_EEENS6_IJNS7_ILi128EEENS7_ILi160EEENS7_ILi192EEEEEELi128ENS_12float_e4m3_tEfNS_4arch4Sm90ELb0ELb1ELb0ELb0ELb0ELb0ELb0ELb1ELb1ELb1ELb1ELb0EEENS1_21CollectiveEpilogueFwdINS6_IJSA_SA_SB_EEES9_NS_10bfloat16_tESG_Li256ELb0ELb1ELb1ELb1EEENS1_19SingleTileSchedulerILb0ELb1ELb1ELi128EEEEEEEEEvNT_6ParamsE,@function
        .size           _ZN7cutlass13device_kernelIN5flash11enable_sm90INS1_16FlashAttnFwdSm90INS1_25CollectiveMainloopFwdSm90ILi2EN4cute5tupleIJNS5_1CILi1EEES8_S8_EEENS6_IJNS7_ILi128EEENS7_ILi160EEENS7_ILi192EEEEEELi128ENS_12float_e4m3_tEfNS_4arch4Sm90ELb0ELb1ELb0ELb0ELb0ELb0ELb0ELb1ELb1ELb1ELb1ELb0EEENS1_21CollectiveEpilogueFwdINS6_IJSA_SA_SB_EEES9_NS_10bfloat16_tESG_Li256ELb0ELb1ELb1ELb1EEENS1_19SingleTileSchedulerILb0ELb1ELb1ELi128EEEEEEEEEvNT_6ParamsE,(.L_x_2847 - _ZN7cutlass13device_kernelIN5flash11enable_sm90INS1_16FlashAttnFwdSm90INS1_25CollectiveMainloopFwdSm90ILi2EN4cute5tupleIJNS5_1CILi1EEES8_S8_EEENS6_IJNS7_ILi128EEENS7_ILi160EEENS7_ILi192EEEEEELi128ENS_12float_e4m3_tEfNS_4arch4Sm90ELb0ELb1ELb0ELb0ELb0ELb0ELb0ELb1ELb1ELb1ELb1ELb0EEENS1_21CollectiveEpilogueFwdINS6_IJSA_SA_SB_EEES9_NS_10bfloat16_tESG_Li256ELb0ELb1ELb1ELb1EEENS1_19SingleTileSchedulerILb0ELb1ELb1ELi128EEEEEEEEEvNT_6ParamsE)
        .other          _ZN7cutlass13device_kernelIN5flash11enable_sm90INS1_16FlashAttnFwdSm90INS1_25CollectiveMainloopFwdSm90ILi2EN4cute5tupleIJNS5_1CILi1EEES8_S8_EEENS6_IJNS7_ILi128EEENS7_ILi160EEENS7_ILi192EEEEEELi128ENS_12float_e4m3_tEfNS_4arch4Sm90ELb0ELb1ELb0ELb0ELb0ELb0ELb0ELb1ELb1ELb1ELb1ELb0EEENS1_21CollectiveEpilogueFwdINS6_IJSA_SA_SB_EEES9_NS_10bfloat16_tESG_Li256ELb0ELb1ELb1ELb1EEENS1_19SingleTileSchedulerILb0ELb1ELb1ELi128EEEEEEEEEvNT_6ParamsE,@"STO_CUDA_ENTRY STV_DEFAULT"
_ZN7cutlass13device_kernelIN5flash11enable_sm90INS1_16FlashAttnFwdSm90INS1_25CollectiveMainloopFwdSm90ILi2EN4cute5tupleIJNS5_1CILi1EEES8_S8_EEENS6_IJNS7_ILi128EEENS7_ILi160EEENS7_ILi192EEEEEELi128ENS_12float_e4m3_tEfNS_4arch4Sm90ELb0ELb1ELb0ELb0ELb0ELb0ELb0ELb1ELb1ELb1ELb1ELb0EEENS1_21CollectiveEpilogueFwdINS6_IJSA_SA_SB_EEES9_NS_10bfloat16_tESG_Li256ELb0ELb1ELb1ELb1EEENS1_19SingleTileSchedulerILb0ELb1ELb1ELi128EEEEEEEEEvNT_6ParamsE:
        /* <DEDUP_REMOVED lines=18> */
.L_x_859:
[----:B------:R-:W-:Y:S05]  /*0120*/  BSYNC B0 ;  /* 0x0000000000007941 */ /* 0x000fea0003800000 */
.L_x_858:
        /* <DEDUP_REMOVED lines=41> */
.L_x_860:
        /* <DEDUP_REMOVED lines=22> */
.L_x_861:
        /* <DEDUP_REMOVED lines=18> */
.L_x_862:
        /* <DEDUP_REMOVED lines=22> */
.L_x_863:
        /* <DEDUP_REMOVED lines=22> */
.L_x_864:
[----:B0-----:R-:W-:Y:S01]  /*0900*/  UMOV UR4, 0x1 ;  /* 0x0000000100047882 */ /* 0x001fe20000000000 */
[----:B------:R-:W-:Y:S01]  /*0910*/  PLOP3.LUT P0, PT, PT, PT, UP0, 0x80, 0x0 ;  /* 0x000000000000781c */ /* 0x000fe20003f0f008 */
[----:B------:R-:W-:Y:S01]  /*0920*/  USEL UR4, UR4, 0x2, !UP0 ;  /* 0x0000000204047887 */ /* 0x000fe2000c000000 */
[----:B------:R-:W-:Y:S01]  /*0930*/  NOP ;  /* 0x0000000000007918 */ /* 0x000fe20000000000 */
[----:B------:R-:W-:Y:S01]  /*0940*/  ULDC.64 UR58, c[0x0][0x208] ;  /* 0x00008200003a7ab9 */ /* 0x000fe20000000a00 */
[----:B------:R-:W-:Y:S03]  /*0950*/  BSSY B6, `(.L_x_865) ;  /* 0x0001877000067945 */ /* 0x000fe60003800000 */
[----:B------:R-:W-:-:S05]  /*0960*/  IMAD.U32 R2, RZ, RZ, UR4 ;  /* 0x00000004ff027e24 */ /* 0x000fca000f8e00ff */
[----:B------:R0:W-:Y:S01]  /*0970*/  STL [R1+0x18], R2 ;  /* 0x0000180201007387 */ /* 0x0001e20000100800 */
[----:B-12-4-:R-:W-:Y:S06]  /*0980*/  BAR.SYNC.DEFER_BLOCKING 0x0 ;  /* 0x0000000000007b1d */ /* 0x016fec0000010000 */
[----:B------:R-:W-:Y:S05]  /*0990*/  @!P0 BRA `(.L_x_866) ;  /* 0x0000014800cc8947 */ /* 0x000fea0003800000 */
.L_x_867:
[----:B------:R-:W-:-:S08]  /*09a0*/  NOP ;  /* 0x0000000000007918 */ /* 0x000fd00000000000 */
[----:B------:R-:W1:Y:S02]  /*09b0*/  USETMAXREG.TRY_ALLOC.CTAPOOL UP0, 0xf0 ;  /* 0x000000f0000079c8 */ /* 0x000e640008000600 */
[----:B-1----:R-:W-:-:S13]  /*09c0*/  PLOP3.LUT P0, PT, PT, PT, UP0, 0x80, 0x0 ;  /* 0x000000000000781c */ /* 0x002fda0003f0f008 */
[----:B------:R-:W-:Y:S05]  /*09d0*/  @!P0 BRA `(.L_x_867) ;  /* 0xfffffffc00f08947 */ /* 0x000fea000383ffff */
[----:B------:R-:W1:Y:S01]  /*09e0*/  S2R R6, SR_TID.X ;  /* 0x0000000000067919 */ /* 0x000e620000002100 */
[----:B------:R-:W2:Y:S01]  /*09f0*/  S2UR UR6, SR_CTAID.Y ;  /* 0x00000000000679c3 */ /* 0x000ea20000002600 */
[----:B------:R-:W-:Y:S02]  /*0a00*/  ULDC UR7, c[0x0][0xc50] ;  /* 0x0003140000077ab9 */ /* 0x000fe40000000800 */
[----:B------:R-:W-:-:S05]  /*0a10*/  UISETP.NE.AND UP0, UPT, UR7, 0x1, UPT ;  /* 0x000000010700788c */ /* 0x000fca000bf05270 */
[----:B------:R-:W3:Y:S06]  /*0a20*/  S2UR UR9, SR_CTAID.Z ;  /* 0x00000000000979c3 */ /* 0x000eec0000002700 */
[----:B------:R-:W-:Y:S01]  /*0a30*/  @UP0 ULDC UR4, c[0x0][0xc54] ;  /* 0x0003150000040ab9 */ /* 0x000fe20000000800 */
[----:B------:R-:W-:Y:S01]  /*0a40*/  @UP0 ULDC UR8, c[0x0][0xc58] ;  /* 0x0003160000080ab9 */ /* 0x000fe20000000800 */
[----:B--2---:R-:W-:Y:S02]  /*0a50*/  UIMAD.WIDE.U32 UR4, UR6, UR4, URZ ;  /* 0x00000004060472a5 */ /* 0x004fe4000f8e003f */
[----:B------:R-:W-:-:S02]  /*0a60*/  UMOV UR55, UR6 ;  /* 0x0000000600377c82 */ /* 0x000fc40008000000 */
[----:B------:R-:W-:Y:S01]  /*0a70*/  @UP0 USHF.R.U32.HI UR55, URZ, UR8, UR5 ;  /* 0x000000083f370299 */ /* 0x000fe20008011605 */
[----:B-1----:R-:W-:-:S03]  /*0a80*/  LOP3.LUT R0, R6, 0xffffff80, RZ, 0xc0, !PT ;  /* 0xffffff8006007812 */ /* 0x002fc600078ec0ff */
[----:B------:R-:W-:Y:S01]  /*0a90*/  UIADD3 UR4, -UR55, URZ, URZ ;  /* 0x0000003f37047290 */ /* 0x000fe2000fffe13f */
[----:B------:R-:W-:Y:S06]  /*0aa0*/  BAR.ARV 0x8, 0x180 ;  /* 0x0206000000007b1d */ /* 0x000fec0000002000 */
[----:B------:R-:W-:Y:S01]  /*0ab0*/  ISETP.NE.AND P0, PT, R0, 0x80, PT ;  /* 0x000000800000780c */ /* 0x000fe20003f05270 */
[----:B------:R-:W-:-:S12]  /*0ac0*/  UIMAD UR4, UR7, UR4, UR6 ;  /* 0x00000004070472a4 */ /* 0x000fd8000f8e0206 */
[----:B------:R-:W-:Y:S06]  /*0ad0*/  @!P0 BAR.ARV 0x9, 0x100 ;  /* 0x0244000000008b1d */ /* 0x000fec0000002000 */
[----:B---3--:R-:W-:-:S13]  /*0ae0*/  ISETP.LE.AND P0, PT, RZ, UR9, PT ;  /* 0x00000009ff007c0c */ /* 0x008fda000bf03270 */
[----:B------:R-:W-:Y:S05]  /*0af0*/  @!P0 BRA `(.L_x_868) ;  /* 0x0000018400708947 */ /* 0x000fea0003800000 */
[----:B------:R-:W1:Y:S01]  /*0b00*/  S2UR UR18, SR_CTAID.Z ;  /* 0x00000000001279c3 */ /* 0x000e620000002700 */
[----:B------:R-:W-:Y:S01]  /*0b10*/  ULDC.64 UR6, c[0x0][0x990] ;  /* 0x0002640000067ab9 */ /* 0x000fe20000000a00 */
[----:B------:R-:W-:Y:S01]  /*0b20*/  ULDC.64 UR8, c[0x0][0x998] ;  /* 0x0002660000087ab9 */ /* 0x000fe20000000a00 */
[----:B------:R-:W-:Y:S01]  /*0b30*/  UISETP.NE.U32.AND UP0, UPT, UR6, URZ, UPT ;  /* 0x0000003f0600728c */ /* 0x000fe2000bf05070 */
[----:B------:R-:W-:Y:S01]  /*0b40*/  IMAD.MOV.U32 R7, RZ, RZ, 0x3f800000 ;  /* 0x3f800000ff077424 */ /* 0x000fe200078e00ff */
[----:B------:R-:W-:Y:S01]  /*0b50*/  UISETP.NE.U32.AND UP1, UPT, UR8, URZ, UPT ;  /* 0x0000003f0800728c */ /* 0x000fe2000bf25070 */
[----:B------:R-:W-:Y:S01]  /*0b60*/  IMAD.MOV.U32 R0, RZ, RZ, 0x3f800000 ;  /* 0x3f800000ff007424 */ /* 0x000fe200078e00ff */
[----:B------:R-:W-:Y:S01]  /*0b70*/  UISETP.NE.AND.EX UP0, UPT, UR7, URZ, UPT, UP0 ;  /* 0x0000003f0700728c */ /* 0x000fe2000bf05300 */
[----:B------:R-:W2:Y:S01]  /*0b80*/  LDC.64 R8, c[0x0][0x418] ;  /* 0x00010600ff087b82 */ /* 0x000ea20000000a00 */
[----:B------:R-:W-:-:S04]  /*0b90*/  UISETP.NE.AND.EX UP1, UPT, UR9, URZ, UPT, UP1 ;  /* 0x0000003f0900728c */ /* 0x000fc8000bf25310 */
[----:B------:R-:W-:Y:S02]  /*0ba0*/  PLOP3.LUT P0, PT, PT, PT, UP0, 0x80, 0x0 ;  /* 0x000000000000781c */ /* 0x000fe40003f0f008 */
[----:B------:R-:W-:Y:S01]  /*0bb0*/  PLOP3.LUT P1, PT, PT, PT, UP1, 0x80, 0x0 ;  /* 0x000000000000781c */ /* 0x000fe20003f2f018 */
[----:B------:R-:W3:Y:S02]  /*0bc0*/  LDC R22, c[0x0][0x288] ;  /* 0x0000a200ff167b82 */ /* 0x000ee40000000800 */
[----:B------:R-:W-:Y:S02]  /*0bd0*/  @UP0 ULDC.64 UR12, c[0x0][0x9a8] ;  /* 0x00026a00000c0ab9 */ /* 0x000fe40000000a00 */
[----:B------:R-:W-:Y:S01]  /*0be0*/  @UP1 ULDC.64 UR16, c[0x0][0x9b8] ;  /* 0x00026e0000101ab9 */ /* 0x000fe20000000a00 */
[----:B------:R-:W-:Y:S02]  /*0bf0*/  @UP1 USHF.R.S32.HI UR20, URZ, 0x1f, UR55 ;  /* 0x0000001f3f141899 */ /* 0x000fe40008011437 */
[----:B-1----:R-:W-:Y:S01]  /*0c00*/  USHF.R.S32.HI UR14, URZ, 0x1f, UR18 ;  /* 0x0000001f3f0e7899 */ /* 0x002fe20008011412 */
[----:B------:R-:W1:Y:S01]  /*0c10*/  LDC R16, c[0x0][0x424] ;  /* 0x00010900ff107b82 */ /* 0x000e620000000800 */
[----:B------:R-:W-:-:S02]  /*0c20*/  @UP0 UIMAD.WIDE.U32 UR10, UR18, UR12, URZ ;  /* 0x0000000c120a02a5 */ /* 0x000fc4000f8e003f */
[----:B------:R-:W-:Y:S02]  /*0c30*/  @UP0 UIMAD UR5, UR14, UR12, URZ ;  /* 0x0000000c0e0502a4 */ /* 0x000fe4000f8e023f */
[----:B------:R-:W-:Y:S02]  /*0c40*/  @UP1 UIMAD UR15, UR14, UR16, URZ ;  /* 0x000000100e0f12a4 */ /* 0x000fe4000f8e023f */
[----:B------:R-:W-:Y:S01]  /*0c50*/  IMAD.U32 R19, RZ, RZ, UR14 ;  /* 0x0000000eff137e24 */ /* 0x000fe2000f8e00ff */
[----:B------:R-:W-:Y:S01]  /*0c60*/  @UP0 UIMAD UR14, UR18, UR13, UR5 ;  /* 0x0000000d120e02a4 */ /* 0x000fe2000f8e0205 */
[----:B------:R-:W4:Y:S01]  /*0c70*/  LDC R11, c[0x0][0x2f0] ;  /* 0x0000bc00ff0b7b82 */ /* 0x000f220000000800 */
[----:B------:R-:W-:Y:S02]  /*0c80*/  @UP0 USHF.R.S32.HI UR5, URZ, 0x1f, UR55 ;  /* 0x0000001f3f050899 */ /* 0x000fe40008011437 */
[----:B------:R-:W-:Y:S02]  /*0c90*/  @UP1 UIMAD.WIDE.U32 UR12, UR18, UR16, URZ ;  /* 0x00000010120c12a5 */ /* 0x000fe4000f8e003f */
[----:B------:R-:W-:-:S02]  /*0ca0*/  @UP1 UIMAD UR15, UR18, UR17, UR15 ;  /* 0x00000011120f12a4 */ /* 0x000fc4000f8e020f */
[----:B------:R-:W-:Y:S01]  /*0cb0*/  @UP0 UIADD3 UR11, UR11, UR14, URZ ;  /* 0x0000000e0b0b0290 */ /* 0x000fe2000fffe03f */
[----:B------:R-:W-:Y:S01]  /*0cc0*/  @UP0 ULDC.64 UR16, c[0x0][0x9b0] ;  /* 0x00026c0000100ab9 */ /* 0x000fe20000000a00 */
[----:B------:R-:W-:Y:S01]  /*0cd0*/  @UP1 ULDC.64 UR18, c[0x0][0x9c0] ;  /* 0x0002700000121ab9 */ /* 0x000fe20000000a00 */
[----:B------:R-:W-:Y:S02]  /*0ce0*/  @UP0 UIMAD UR5, UR5, UR16, URZ ;  /* 0x00000010050502a4 */ /* 0x000fe4000f8e023f */
[----:B------:R-:W-:Y:S02]  /*0cf0*/  @UP1 UIMAD UR14, UR20, UR18, URZ ;  /* 0x00000012140e12a4 */ /* 0x000fe4000f8e023f */
[----:B------:R-:W-:Y:S02]  /*0d00*/  @UP1 UIADD3 UR13, UR13, UR15, URZ ;  /* 0x0000000f0d0d1290 */ /* 0x000fe4000fffe03f */
[----:B------:R-:W-:Y:S02]  /*0d10*/  @UP0 UIMAD UR5, UR55, UR17, UR5 ;  /* 0x00000011370502a4 */ /* 0x000fe4000f8e0205 */
[----:B------:R-:W-:-:S02]  /*0d20*/  @UP0 UIMAD.WIDE.U32 UR10, UR55, UR16, UR10 ;  /* 0x00000010370a02a5 */ /* 0x000fc4000f8e000a */
[----:B------:R-:W-:Y:S02]  /*0d30*/  @UP1 UIMAD UR14, UR55, UR19, UR14 ;  /* 0x00000013370e12a4 */ /* 0x000fe4000f8e020e */
[----:B------:R-:W-:Y:S02]  /*0d40*/  @UP1 UIMAD.WIDE.U32 UR12, UR55, UR18, UR12 ;  /* 0x00000012370c12a5 */ /* 0x000fe4000f8e000c */
[----:B------:R-:W-:Y:S02]  /*0d50*/  @UP0 UIADD3 UR11, UR11, UR5, URZ ;  /* 0x000000050b0b0290 */ /* 0x000fe4000fffe03f */
[----:B------:R-:W-:Y:S02]  /*0d60*/  @UP0 ULEA UR6, UP2, UR10, UR6, 0x2 ;  /* 0x000000060a060291 */ /* 0x000fe4000f84103f */
[----:B------:R-:W-:Y:S02]  /*0d70*/  @UP1 UIADD3 UR5, UR13, UR14, URZ ;  /* 0x0000000e0d051290 */ /* 0x000fe4000fffe03f */
[----:B------:R-:W-:-:S02]  /*0d80*/  @UP1 ULEA UR8, UP3, UR12, UR8, 0x2 ;  /* 0x000000080c081291 */ /* 0x000fc4000f86103f */
[----:B------:R-:W-:Y:S01]  /*0d90*/  @UP0 ULEA.HI.X UR7, UR10, UR7, UR11, 0x2, UP2 ;  /* 0x000000070a070291 */ /* 0x000fe200090f140b */
[----:B0-----:R-:W-:Y:S01]  /*0da0*/  IMAD.U32 R2, RZ, RZ, UR6 ;  /* 0x00000006ff027e24 */ /* 0x001fe2000f8e00ff */
[----:B------:R-:W-:Y:S02]  /*0db0*/  @UP1 ULEA.HI.X UR9, UR12, UR9, UR5, 0x2, UP3 ;  /* 0x000000090c091291 */ /* 0x000fe400098f1405 */
[----:B------:R-:W-:Y:S01]  /*0dc0*/  IMAD.U32 R4, RZ, RZ, UR8 ;  /* 0x00000008ff047e24 */ /* 0x000fe2000f8e00ff */
[----:B------:R-:W0:Y:S01]  /*0dd0*/  S2UR UR40, SR_CTAID.X ;  /* 0x00000000002879c3 */ /* 0x000e220000002500 */
[----:B------:R-:W-:Y:S01]  /*0de0*/  IMAD.U32 R3, RZ, RZ, UR7 ;  /* 0x00000007ff037e24 */ /* 0x000fe2000f8e00ff */
[----:B------:R-:W-:Y:S01]  /*0df0*/  ULDC UR5, c[0x0][0x448] ;  /* 0x0001120000057ab9 */ /* 0x000fe20000000800 */
[----:B------:R-:W-:Y:S01]  /*0e00*/  IMAD.U32 R5, RZ, RZ, UR9 ;  /* 0x00000009ff057e24 */ /* 0x000fe2000f8e00ff */
[----:B------:R-:W-:Y:S01]  /*0e10*/  ULDC.64 UR6, c[0x0][0x9e0] ;  /* 0x0002780000067ab9 */ /* 0x000fe20000000a00 */
[----:B------:R-:W-:Y:S01]  /*0e20*/  ULDC UR11, c[0x0][0x988] ;  /* 0x00026200000b7ab9 */ /* 0x000fe20000000800 */
[----:B------:R3:W5:Y:S04]  /*0e30*/  @P0 LDG.E R7, desc[UR58][R2.64] ;  /* 0x0000003a02070981 */ /* 0x000768000c1e1900 */
[----:B------:R-:W5:Y:S01]  /*0e40*/  @P1 LDG.E R0, desc[UR58][R4.64] ;  /* 0x0000003a04001981 */ /* 0x000f62000c1e1900 */
[----:B--2---:R-:W-:Y:S01]  /*0e50*/  ISETP.NE.U32.AND P0, PT, R8, RZ, PT ;  /* 0x000000ff0800720c */ /* 0x004fe20003f05070 */
[----:B------:R-:W-:Y:S01]  /*0e60*/  UISETP.NE.AND UP1, UPT, UR5, 0x1, UPT ;  /* 0x000000010500788c */ /* 0x000fe2000bf25270 */
[----:B------:R-:W-:Y:S01]  /*0e70*/  VIADD R104, R6, 0xffffff80 ;  /* 0xffffff8006687836 */ /* 0x000fe20000000000 */
[----:B------:R-:W-:Y:S01]  /*0e80*/  UISETP.GE.AND UP0, UPT, UR7, 0x1, UPT ;  /* 0x000000010700788c */ /* 0x000fe2000bf06270 */
[----:B------:R-:W-:-:S02]  /*0e90*/  ISETP.NE.AND.EX P0, PT, R9, RZ, PT, P0 ;  /* 0x000000ff0900720c */ /* 0x000fc40003f05300 */
[----:B---3--:R-:W-:Y:S02]  /*0ea0*/  IADD3 R3, -R22, 0x1, RZ ;  /* 0x0000000116037810 */ /* 0x008fe40007ffe1ff */
[----:B-1----:R-:W-:Y:S02]  /*0eb0*/  SEL R16, R16, 0x1, P0 ;  /* 0x0000000110107807 */ /* 0x002fe40000000000 */
[----:B------:R-:W-:Y:S02]  /*0ec0*/  PLOP3.LUT P1, PT, PT, PT, UP0, 0x80, 0x0 ;  /* 0x000000000000781c */ /* 0x000fe40003f2f008 */
[----:B------:R-:W-:Y:S01]  /*0ed0*/  @UP1 ULDC UR9, c[0x0][0x44c] ;  /* 0x0001130000091ab9 */ /* 0x000fe20000000800 */
[CC--:B----4-:R-:W-:Y:S01]  /*0ee0*/  IMAD R3, R16.reuse, R11.reuse, R3 ;  /* 0x0000000b10037224 */ /* 0x0d0fe200078e0203 */
[----:B0-----:R-:W-:Y:S01]  /*0ef0*/  USHF.L.U32 UR40, UR40, 0x7, URZ ;  /* 0x0000000728287899 */ /* 0x001fe2000800063f */
[----:B------:R-:W-:Y:S01]  /*0f00*/  IMAD R18, R16, R11, RZ ;  /* 0x0000000b10127224 */ /* 0x000fe200078e02ff */
[----:B------:R-:W-:-:S02]  /*0f10*/  @UP1 ULDC UR12, c[0x0][0x450] ;  /* 0x00011400000c1ab9 */ /* 0x000fc40000000800 */
[----:B------:R-:W-:Y:S01]  /*0f20*/  R2UR UR10, R3 ;  /* 0x00000000030a72ca */ /* 0x000fe200000e0000 */
[----:B------:R-:W-:Y:S02]  /*0f30*/  @UP1 UIADD3 UR8, UR40, 0x7f, URZ ;  /* 0x0000007f28081890 */ /* 0x000fe4000fffe03f */
[----:B------:R-:W-:Y:S02]  /*0f40*/  UIADD3 UR5, UR40, 0x7f, URZ ;  /* 0x0000007f28057890 */ /* 0x000fe4000fffe03f */
[----:B------:R-:W-:-:S04]  /*0f50*/  UIMAD.WIDE.U32 UR8, UR8, UR9, URZ ;  /* 0x00000009080872a5 */ /* 0x000fc8000f8e003f */
[----:B------:R-:W-:-:S04]  /*0f60*/  @UP1 USHF.R.U32.HI UR5, URZ, UR12, UR9 ;  /* 0x0000000c3f051299 */ /* 0x000fc80008011609 */
[----:B------:R-:W-:-:S04]  /*0f70*/  UIADD3 UR8, UR10, UR5, URZ ;  /* 0x000000050a087290 */ /* 0x000fc8000fffe03f */
[----:B------:R-:W-:Y:S01]  /*0f80*/  UIADD3 UR6, UR8, UR6, URZ ;  /* 0x0000000608067290 */ /* 0x000fe2000fffe03f */
[----:B-----5:R-:W-:-:S04]  /*0f90*/  FMUL.FTZ R0, R7, R0 ;  /* 0x0000000007007220 */ /* 0x020fc80000410000 */
[----:B------:R-:W-:-:S05]  /*0fa0*/  FMUL.FTZ R0, R0, UR11 ;  /* 0x0000000b00007c20 */ /* 0x000fca0008410000 */
[----:B------:R-:W-:Y:S01]  /*0fb0*/  R2UR UR36, R0 ;  /* 0x00000000002472ca */ /* 0x000fe200000e0000 */
[----:B------:R-:W-:Y:S01]  /*0fc0*/  IMAD.U32 R0, RZ, RZ, UR6 ;  /* 0x00000006ff007e24 */ /* 0x000fe2000f8e00ff */
[----:B------:R-:W-:-:S13]  /*0fd0*/  @!P1 BRA `(.L_x_869) ;  /* 0x0000000000409947 */ /* 0x000fda0003800000 */
[----:B------:R-:W-:Y:S01]  /*0fe0*/  ISETP.LT.AND P0, PT, RZ, UR8, PT ;  /* 0x00000008ff007c0c */ /* 0x000fe2000bf01270 */
[----:B------:R-:W-:-:S12]  /*0ff0*/  UIADD3 UR5, UR8, -0x1, URZ ;  /* 0xffffffff08057890 */ /* 0x000fd8000fffe03f */
[----:B------:R-:W-:Y:S05]  /*1000*/  @P0 BRA `(.L_x_870) ;  /* 0x00000000001c0947 */ /* 0x000fea0003800000 */
[----:B------:R-:W-:Y:S02]  /*1010*/  UISETP.NE.AND UP0, UPT, UR7, 0x1, UPT ;  /* 0x000000010700788c */ /* 0x000fe4000bf05270 */
[----:B------:R-:W-:-:S09]  /*1020*/  UIADD3 UR5, -UR8, URZ, URZ ;  /* 0x0000003f08057290 */ /* 0x000fd2000fffe13f */
[----:B------:R-:W-:Y:S02]  /*1030*/  @UP0 ULDC.64 UR10, c[0x0][0x9e8] ;  /* 0x00027a00000a0ab9 */ /* 0x000fe40000000a00 */
[----:B------:R-:W-:-:S04]  /*1040*/  UIMAD.WIDE.U32 UR8, UR5, UR10, URZ ;  /* 0x0000000a050872a5 */ /* 0x000fc8000f8e003f */
[----:B------:R-:W-:-:S04]  /*1050*/  @UP0 USHF.R.U32.HI UR5, URZ, UR11, UR9 ;  /* 0x0000000b3f050299 */ /* 0x000fc80008011609 */
[----:B------:R-:W-:Y:S01]  /*1060*/  ULOP3.LUT UR5, URZ, UR5, URZ, 0x33, !UPT ;  /* 0x000000053f057292 */ /* 0x000fe2000f8e333f */
[----:B------:R-:W-:Y:S11]  /*1070*/  BRA `(.L_x_871) ;  /* 0x0000000000107947 */ /* 0x000ff60003800000 */
.L_x_870:
[----:B------:R-:W-:-:S11]  /*1080*/  UISETP.NE.AND UP0, UPT, UR7, 0x1, UPT ;  /* 0x000000010700788c */ /* 0x000fd6000bf05270 */
[----:B------:R-:W-:Y:S02]  /*1090*/  @UP0 ULDC.64 UR10, c[0x0][0x9e8] ;  /* 0x00027a00000a0ab9 */ /* 0x000fe40000000a00 */
[----:B------:R-:W-:-:S04]  /*10a0*/  UIMAD.WIDE.U32 UR8, UR5, UR10, URZ ;  /* 0x0000000a050872a5 */ /* 0x000fc8000f8e003f */
[----:B------:R-:W-:-:S12]  /*10b0*/  @UP0 USHF.R.U32.HI UR5, URZ, UR11, UR9 ;  /* 0x0000000b3f050299 */ /* 0x000fd80008011609 */
.L_x_871:
[----:B------:R-:W-:-:S06]  /*10c0*/  UIMAD UR5, UR5, UR7, UR7 ;  /* 0x00000007050572a4 */ /* 0x000fcc000f8e0207 */
[----:B------:R-:W-:-:S07]  /*10d0*/  VIMNMX R0, R0, UR5, PT ;  /* 0x0000000500007c48 */ /* 0x000fce000bfe0100 */
.L_x_869:
[-C--:B------:R-:W-:Y:S01]  /*10e0*/  IMAD R22, R16, R11.reuse, -R22 ;  /* 0x0000000b10167224 */ /* 0x080fe200078e0a16 */
[----:B------:R-:W-:Y:S01]  /*10f0*/  @UP1 ULDC UR8, c[0x0][0x44c] ;  /* 0x0001130000081ab9 */ /* 0x000fe20000000800 */
[----:B------:R-:W-:Y:S01]  /*1100*/  VIADD R2, R0, 0x9f ;  /* 0x0000009f00027836 */ /* 0x000fe20000000000 */
[----:B------:R-:W-:Y:S01]  /*1110*/  UIMAD.WIDE.U32 UR8, UR40, UR8, URZ ;  /* 0x00000008280872a5 */ /* 0x000fe2000f8e003f */
[----:B------:R-:W-:Y:S01]  /*1120*/  IMAD R0, R16, R11, 0x9f ;  /* 0x0000009f10007424 */ /* 0x000fe200078e020b */
[----:B------:R-:W-:Y:S01]  /*1130*/  R2UR UR6, R22 ;  /* 0x00000000160672ca */ /* 0x000fe200000e0000 */
[----:B------:R-:W-:Y:S01]  /*1140*/  @UP1 ULDC UR10, c[0x0][0x450] ;  /* 0x00011400000a1ab9 */ /* 0x000fe20000000800 */
[----:B------:R-:W-:Y:S01]  /*1150*/  IMAD.HI R2, R2, 0x66666667, RZ ;  /* 0x6666666702027827 */ /* 0x000fe200078e02ff */
[----:B------:R-:W-:Y:S01]  /*1160*/  UMOV UR5, UR40 ;  /* 0x0000002800057c82 */ /* 0x000fe20008000000 */
[----:B------:R-:W-:Y:S02]  /*1170*/  @UP1 USHF.R.U32.HI UR5, URZ, UR10, UR9 ;  /* 0x0000000a3f051299 */ /* 0x000fe40008011609 */
[----:B------:R-:W-:Y:S01]  /*1180*/  IMAD.HI R0, R0, 0x66666667, RZ ;  /* 0x6666666700007827 */ /* 0x000fe200078e02ff */
[----:B------:R-:W-:-:S04]  /*1190*/  SHF.R.U32.HI R5, RZ, 0x1f, R2 ;  /* 0x0000001fff057819 */ /* 0x000fc80000011602 */
[----:B------:R-:W-:Y:S02]  /*11a0*/  SHF.R.U32.HI R3, RZ, 0x1f, R0 ;  /* 0x0000001fff037819 */ /* 0x000fe40000011600 */
[----:B------:R-:W-:Y:S01]  /*11b0*/  UIADD3 UR5, UR6, UR5, URZ ;  /* 0x0000000506057290 */ /* 0x000fe2000fffe03f */
[----:B------:R-:W-:Y:S02]  /*11c0*/  LEA.HI.SX32 R2, R2, R5, 0x1a ;  /* 0x0000000502027211 */ /* 0x000fe400078fd2ff */
[----:B------:R-:W-:Y:S01]  /*11d0*/  ULDC UR6, c[0x0][0x9dc] ;  /* 0x0002770000067ab9 */ /* 0x000fe20000000800 */
[----:B------:R-:W-:Y:S01]  /*11e0*/  LEA.HI.SX32 R3, R0, R3, 0x1a ;  /* 0x0000000300037211 */ /* 0x000fe200078fd2ff */
[----:B------:R-:W-:-:S03]  /*11f0*/  UIADD3 UR6, UR5, -UR6, URZ ;  /* 0x8000000605067290 */ /* 0x000fc6000fffe03f */
[----:B------:R-:W-:Y:S01]  /*1200*/  VIMNMX R23, R3, R2, PT ;  /* 0x0000000203177248 */ /* 0x000fe20003fe0100 */
[----:B------:R-:W-:Y:S08]  /*1210*/  @!P1 BRA `(.L_x_872) ;  /* 0x0000000000449947 */ /* 0x000ff00003800000 */
[----:B------:R-:W-:-:S06]  /*1220*/  UISETP.GT.AND UP0, UPT, UR5, -0x1, UPT ;  /* 0xffffffff0500788c */ /* 0x000fcc000bf04270 */
[----:B------:R-:W-:-:S13]  /*1230*/  PLOP3.LUT P0, PT, PT, PT, UP0, 0x80, 0x0 ;  /* 0x000000000000781c */ /* 0x000fda0003f0f008 */
[----:B------:R-:W-:Y:S05]  /*1240*/  @P0 BRA `(.L_x_873) ;  /* 0x00000000001c0947 */ /* 0x000fea0003800000 */
[----:B------:R-:W-:Y:S02]  /*1250*/  UISETP.NE.AND UP0, UPT, UR7, 0x1, UPT ;  /* 0x000000010700788c */ /* 0x000fe4000bf05270 */
[----:B------:R-:W-:-:S09]  /*1260*/  ULOP3.LUT UR5, URZ, UR5, URZ, 0x33, !UPT ;  /* 0x000000053f057292 */ /* 0x000fd2000f8e333f */
[----:B------:R-:W-:Y:S02]  /*1270*/  @UP0 ULDC.64 UR10, c[0x0][0x9e8] ;  /* 0x00027a00000a0ab9 */ /* 0x000fe40000000a00 */
[----:B------:R-:W-:-:S04]  /*1280*/  UIMAD.WIDE.U32 UR8, UR5, UR10, URZ ;  /* 0x0000000a050872a5 */ /* 0x000fc8000f8e003f */
[----:B------:R-:W-:-:S04]  /*1290*/  @UP0 USHF.R.U32.HI UR5, URZ, UR11, UR9 ;  /* 0x0000000b3f050299 */ /* 0x000fc80008011609 */
[----:B------:R-:W-:Y:S01]  /*12a0*/  ULOP3.LUT UR5, URZ, UR5, URZ, 0x33, !UPT ;  /* 0x000000053f057292 */ /* 0x000fe2000f8e333f */
[----:B------:R-:W-:Y:S11]  /*12b0*/  BRA `(.L_x_874) ;  /* 0x0000000000107947 */ /* 0x000ff60003800000 */
.L_x_873:
[----:B------:R-:W-:-:S11]  /*12c0*/  UISETP.NE.AND UP0, UPT, UR7, 0x1, UPT ;  /* 0x000000010700788c */ /* 0x000fd6000bf05270 */
[----:B------:R-:W-:Y:S02]  /*12d0*/  @UP0 ULDC.64 UR10, c[0x0][0x9e8] ;  /* 0x00027a00000a0ab9 */ /* 0x000fe40000000a00 */
[----:B------:R-:W-:-:S04]  /*12e0*/  UIMAD.WIDE.U32 UR8, UR5, UR10, URZ ;  /* 0x0000000a050872a5 */ /* 0x000fc8000f8e003f */
[----:B------:R-:W-:-:S12]  /*12f0*/  @UP0 USHF.R.U32.HI UR5, URZ, UR11, UR9 ;  /* 0x0000000b3f050299 */ /* 0x000fd80008011609 */
.L_x_874:
[----:B------:R-:W-:-:S04]  /*1300*/  UIMAD UR5, UR5, UR7, URZ ;  /* 0x00000007050572a4 */ /* 0x000fc8000f8e023f */
[----:B------:R-:W-:-:S04]  /*1310*/  UISETP.LT.AND UP0, UPT, UR6, UR5, UPT ;  /* 0x000000050600728c */ /* 0x000fc8000bf01270 */
[----:B------:R-:W-:-:S12]  /*1320*/  USEL UR6, UR6, UR5, !UP0 ;  /* 0x0000000506067287 */ /* 0x000fd8000c000000 */
.L_x_872:
[----:B------:R-:W-:Y:S02]  /*1330*/  UIMAD.WIDE UR6, UR6, 0x66666667, URZ ;  /* 0x66666667060678a5 */ /* 0x000fe4000f8e023f */
[----:B------:R-:W-:Y:S02]  /*1340*/  USHF.R.U32.HI UR10, URZ, 0x10, UR4 ;  /* 0x000000103f0a7899 */ /* 0x000fe40008011604 */
[----:B------:R-:W-:Y:S02]  /*1350*/  USHF.R.U32.HI UR5, URZ, 0x1f, UR7 ;  /* 0x0000001f3f057899 */ /* 0x000fe40008011607 */
[----:B------:R-:W-:Y:S02]  /*1360*/  ULOP3.LUT UR56, UR4, 0xffff, URZ, 0xc0, !UPT ;  /* 0x0000ffff04387892 */ /* 0x000fe4000f8ec03f */
[----:B------:R-:W-:Y:S01]  /*1370*/  ULEA.HI.SX32 UR5, UR7, UR5, 0x1a ;  /* 0x0000000507057291 */ /* 0x000fe2000f8fd23f */
[----:B------:R-:W-:-:S03]  /*1380*/  UMOV UR4, URZ ;  /* 0x0000003f00047c82 */ /* 0x000fc60008000000 */
[----:B------:R-:W-:-:S04]  /*1390*/  UISETP.LT.AND UP0, UPT, URZ, UR5, UPT ;  /* 0x000000053f00728c */ /* 0x000fc8000bf01270 */
[----:B------:R-:W-:Y:S02]  /*13a0*/  USEL UR9, URZ, UR5, !UP0 ;  /* 0x000000053f097287 */ /* 0x000fe4000c000000 */
[----:B------:R-:W-:-:S04]  /*13b0*/  UISETP.NE.AND UP0, UPT, UR10, URZ, UPT ;  /* 0x0000003f0a00728c */ /* 0x000fc8000bf05270 */
[----:B------:R-:W-:-:S07]  /*13c0*/  ISETP.GT.AND P0, PT, R23, UR9, PT ;  /* 0x0000000917007c0c */ /* 0x000fce000bf04270 */
[----:B------:R-:W-:-:S06]  /*13d0*/  @!UP0 ULDC UR10, c[0x0][0x9f0] ;  /* 0x00027c00000a8ab9 */ /* 0x000fcc0000000800 */
[----:B------:R-:W-:Y:S05]  /*13e0*/  @!P0 BRA `(.L_x_875) ;  /* 0x00000000008c8947 */ /* 0x000fea0003800000 */
[----:B------:R-:W-:Y:S01]  /*13f0*/  IMAD.U32 R4, RZ, RZ, UR10 ;  /* 0x0000000aff047e24 */ /* 0x000fe2000f8e00ff */
[----:B------:R-:W-:-:S04]  /*1400*/  UMOV UR4, URZ ;  /* 0x0000003f00047c82 */ /* 0x000fc80008000000 */
[----:B------:R-:W-:-:S04]  /*1410*/  IABS R0, R4 ;  /* 0x0000000400007213 */ /* 0x000fc80000000000 */
[----:B------:R-:W-:Y:S02]  /*1420*/  R2UR UR11, R0 ;  /* 0x00000000000b72ca */ /* 0x000fe400000e0000 */
[----:B------:R-:W-:Y:S02]  /*1430*/  IADD3 R0, R4, -0x1, R23 ;  /* 0xffffffff04007810 */ /* 0x000fe40007ffe017 */
[----:B------:R-:W-:Y:S02]  /*1440*/  IABS R4, R4 ;  /* 0x0000000400047213 */ /* 0x000fe40000000000 */
[----:B------:R-:W-:-:S03]  /*1450*/  R2UR UR6, R0 ;  /* 0x00000000000672ca */ /* 0x000fc600000e0000 */
[----:B------:R-:W-:-:S04]  /*1460*/  IMAD.MOV R4, RZ, RZ, -R4 ;  /* 0x000000ffff047224 */ /* 0x000fc800078e0a04 */
[----:B------:R-:W0:Y:S06]  /*1470*/  I2F.RP R2, UR11 ;  /* 0x0000000b00027d06 */ /* 0x000e2c0008209400 */
[----:B------:R-:W-:-:S06]  /*1480*/  UIADD3 UR6, -UR9, UR6, URZ ;  /* 0x0000000609067290 */ /* 0x000fcc000fffe13f */
[----:B------:R-:W-:Y:S01]  /*1490*/  IMAD.U32 R0, RZ, RZ, UR6 ;  /* 0x00000006ff007e24 */ /* 0x000fe2000f8e00ff */
[----:B------:R-:W-:Y:S01]  /*14a0*/  ULOP3.LUT UR6, UR6, UR10, URZ, 0x3c, !UPT ;  /* 0x0000000a06067292 */ /* 0x000fe2000f8e3c3f */
[----:B0-----:R-:W0:Y:S03]  /*14b0*/  MUFU.RCP R2, R2 ;  /* 0x0000000200027308 */ /* 0x001e260000001000 */
[----:B------:R-:W-:-:S04]  /*14c0*/  IABS R0, R0 ;  /* 0x0000000000007213 */ /* 0x000fc80000000000 */
[----:B------:R-:W-:Y:S01]  /*14d0*/  R2UR UR8, R0 ;  /* 0x00000000000872ca */ /* 0x000fe200000e0000 */
[----:B------:R-:W-:Y:S02]  /*14e0*/  IMAD.MOV.U32 R0, RZ, RZ, R4 ;  /* 0x000000ffff007224 */ /* 0x000fe400078e0004 */
[----:B0-----:R-:W-:-:S06]  /*14f0*/  VIADD R3, R2, 0xffffffe ;  /* 0x0ffffffe02037836 */ /* 0x001fcc0000000000 */
        /* <DEDUP_REMOVED lines=18> */
.L_x_875:
[----:B------:R-:W-:Y:S02]  /*1620*/  UIMAD UR56, UR56, UR4, UR9 ;  /* 0x00000004383872a4 */ /* 0x000fe4000f8e0209 */
[----:B------:R-:W-:Y:S01]  /*1630*/  IMAD.U32 R0, RZ, RZ, UR4 ;  /* 0x00000004ff007e24 */ /* 0x000fe2000f8e00ff */
[----:B------:R-:W-:Y:S02]  /*1640*/  PLOP3.LUT P0, PT, PT, PT, PT, 0x80, 0x0 ;  /* 0x000000000000781c */ /* 0x000fe40003f0f070 */
[----:B------:R-:W-:Y:S02]  /*1650*/  CS2R R28, SRZ ;  /* 0x00000000001c7805 */ /* 0x000fe4000001ff00 */
[----:B------:R-:W-:Y:S02]  /*1660*/  CS2R R2, SRZ ;  /* 0x0000000000027805 */ /* 0x000fe4000001ff00 */
[----:B------:R-:W-:Y:S02]  /*1670*/  CS2R R24, SRZ ;  /* 0x0000000000187805 */ /* 0x000fe4000001ff00 */
[----:B------:R-:W-:-:S02]  /*1680*/  VIADDMNMX R23, R0, UR56, R23, PT ;  /* 0x0000003800177c46 */ /* 0x000fc4000b800117 */
[----:B------:R-:W-:Y:S02]  /*1690*/  CS2R R30, SRZ ;  /* 0x00000000001e7805 */ /* 0x000fe4000001ff00 */
[----:B------:R-:W-:Y:S02]  /*16a0*/  CS2R R26, SRZ ;  /* 0x00000000001a7805 */ /* 0x000fe4000001ff00 */
[----:B------:R-:W-:Y:S02]  /*16b0*/  CS2R R36, SRZ ;  /* 0x0000000000247805 */ /* 0x000fe4000001ff00 */
[----:B------:R-:W-:Y:S02]  /*16c0*/  ISETP.GT.AND P1, PT, R23, UR56, PT ;  /* 0x0000003817007c0c */ /* 0x000fe4000bf24270 */
        /* <DEDUP_REMOVED lines=27> */
[----:B------:R-:W-:Y:S06]  /*1880*/  @!P1 BRA `(.L_x_876) ;  /* 0x0000011400a09947 */ /* 0x000fec0003800000 */
[----:B------:R-:W-:Y:S01]  /*1890*/  SHF.R.S32.HI R105, RZ, 0x1f, R104 ;  /* 0x0000001fff697819 */ /* 0x000fe20000011468 */
[----:B------:R-:W0:Y:S01]  /*18a0*/  S2UR UR5, SR_CgaCtaId ;  /* 0x00000000000579c3 */ /* 0x000e220000008800 */
[----:B------:R-:W-:Y:S02]  /*18b0*/  UMOV UR37, 0x400 ;  /* 0x0000040000257882 */ /* 0x000fe40000000000 */
[----:B------:R-:W-:-:S04]  /*18c0*/  LEA.HI R106, R105, R104, RZ, 0x7 ;  /* 0x00000068696a7211 */ /* 0x000fc800078f38ff */
[----:B------:R-:W-:-:S05]  /*18d0*/  SHF.R.S32.HI R107, RZ, 0x7, R106 ;  /* 0x00000007ff6b7819 */ /* 0x000fca000001146a */
        /* <DEDUP_REMOVED lines=29> */
.L_x_877:
[----:B------:R-:W-:-:S04]  /*1ab0*/  SHF.L.U32 R0, RZ, 0x1f, RZ ;  /* 0x0000001fff007819 */ /* 0x000fc800000006ff */
[----:B------:R-:W0:Y:S02]  /*1ac0*/  SYNCS.PHASECHK.TRANS64.TRYWAIT P0, [UR37+0x29800], R0 ;  /* 0x02980000ff0075a7 */ /* 0x000e240008000165 */
[----:B0-----:R-:W-:Y:S05]  /*1ad0*/  @!P0 BRA `(.L_x_878) ;  /* 0x0000017400808947 */ /* 0x001fea0003800000 */
.L_x_1019:
[----:B------:R-:W2:Y:S02]  /*1ae0*/  LDL R2, [R1+0x18] ;  /* 0x0000180001027983 */ /* 0x000ea40000100800 */
[----:B--2---:R-:W-:-:S13]  /*1af0*/  R2UR UR4, R2 ;  /* 0x00000000020472ca */ /* 0x004fda00000e0000 */
[----:B------:R-:W-:-:S06]  /*1b00*/  ULOP3.LUT UR4, UR4, 0x1, URZ, 0xfc, !UPT ;  /* 0x0000000104047892 */ /* 0x000fcc000f8efc3f */
[----:B------:R-:W-:-:S05]  /*1b10*/  IMAD.U32 R2, RZ, RZ, UR4 ;  /* 0x00000004ff027e24 */ /* 0x000fca000f8e00ff */
[----:B------:R-:W-:-:S13]  /*1b20*/  ISETP.NE.AND P0, PT, R2, 0x3, PT ;  /* 0x000000030200780c */ /* 0x000fda0003f05270 */
[----:B------:R-:W-:Y:S05]  /*1b30*/  @!P0 BRA `(.L_x_879) ;  /* 0x0000000000048947 */ /* 0x000fea0003800000 */
[----:B------:R-:W-:Y:S01]  /*1b40*/  BPT.TRAP 0x1 ;  /* 0x000000040000795c */ /* 0x000fe20000300000 */
.L_x_879:
[----:B------:R1:W2:Y:S01]  /*1b50*/  SYNCS.PHASECHK.TRANS64.TRYWAIT P2, [UR37+0x29830], R0 ;  /* 0x02983000ff0075a7 */ /* 0x0002a20008040165 */
[----:B------:R-:W-:Y:S05]  /*1b60*/  @!P0 BRA `(.L_x_880) ;  /* 0x0000000000048947 */ /* 0x000fea0003800000 */
[----:B------:R-:W-:Y:S01]  /*1b70*/  BPT.TRAP 0x1 ;  /* 0x000000040000795c */ /* 0x000fe20000300000 */
.L_x_880:
[----:B------:R-:W3:Y:S02]  /*1b80*/  S2R R2, SR_TID.X ;  /* 0x0000000000027919 */ /* 0x000ee40000002100 */
[----:B---3--:R-:W-:-:S04]  /*1b90*/  LOP3.LUT R2, R2, 0x7f, RZ, 0xc0, !PT ;  /* 0x0000007f02027812 */ /* 0x008fc800078ec0ff */
[----:B------:R-:W-:Y:S01]  /*1ba0*/  ISETP.NE.AND P1, PT, R2, RZ, PT ;  /* 0x000000ff0200720c */ /* 0x000fe20003f25270 */
[----:B------:R-:W-:-:S05]  /*1bb0*/  IMAD.U32 R2, RZ, RZ, UR38 ;  /* 0x00000026ff027e24 */ /* 0x000fca000f8e00ff */
[----:B------:R-:W-:Y:S01]  /*1bc0*/  LOP3.LUT R2, R2, 0x10000, RZ, 0xfc, !PT ;  /* 0x0001000002027812 */ /* 0x000fe200078efcff */
[----:B--2---:R-:W-:Y:S06]  /*1bd0*/  @P2 BRA `(.L_x_881) ;  /* 0x0000000000082947 */ /* 0x004fec0003800000 */
[----:B------:R-:W2:Y:S02]  /*1be0*/  SYNCS.PHASECHK.TRANS64.TRYWAIT P2, [UR37+0x29830], R0 ;  /* 0x02983000ff0075a7 */ /* 0x000ea40008040165 */
[----:B--2---:R-:W-:Y:S05]  /*1bf0*/  @!P2 BRA `(.L_x_882) ;  /* 0x000001740050a947 */ /* 0x004fea0003800000 */
.L_x_881:
[----:B------:R-:W-:Y:S05]  /*1c00*/  WARPSYNC.ALL ;  /* 0x0000000000007948 */ /* 0x000fea0003800000 */
[----:B0-----:R-:W-:Y:S01]  /*1c10*/  IMAD.MOV.U32 R3, RZ, RZ, -0x7fffffe0 ;  /* 0x80000020ff037424 */ /* 0x001fe200078e00ff */
[----:B------:R-:W-:Y:S01]  /*1c20*/  UIADD3 UR4, UR37, 0x1a400, URZ ;  /* 0x0001a40025047890 */ /* 0x000fe2000fffe03f */
[C---:B------:R-:W-:Y:S01]  /*1c30*/  R2UR UR16, R2.reuse ;  /* 0x00000000021072ca */ /* 0x040fe200000e0000 */
[----:B------:R-:W-:Y:S02]  /*1c40*/  WARPGROUP.ARRIVE ;  /* 0x00000000000079c5 */ /* 0x000fe40000000000 */
        /* <DEDUP_REMOVED lines=10> */
[----:B------:R-:W-:Y:S01]  /*1cf0*/  R2UR UR5, R3 ;  /* 0x00000000030572ca */ /* 0x000fe200000e0000 */
[----:B------:R-:W-:Y:S01]  /*1d00*/  UMOV UR11, 0x80000020 ;  /* 0x80000020000b7882 */ /* 0x000fe20000000000 */
[----:B------:R-:W-:Y:S01]  /*1d10*/  R2UR UR4, R2 ;  /* 0x00000000020472ca */ /* 0x000fe200000e0000 */
[----:B------:R-:W-:Y:S01]  /*1d20*/  UIADD3 UR14, UR38, 0x80, URZ ;  /* 0x00000080260e7890 */ /* 0x000fe2000fffe03f */
[----:B--2---:R-:W-:Y:S01]  /*1d30*/  LOP3.LUT R5, R106, 0xffffff80, RZ, 0xc0, !PT ;  /* 0xffffff806a057812 */ /* 0x004fe200078ec0ff */
[----:B------:R-:W-:Y:S01]  /*1d40*/  UIADD3 UR10, UR38, 0x100, URZ ;  /* 0x00000100260a7890 */ /* 0x000fe2000fffe03f */
[----:B------:R-:W-:Y:S01]  /*1d50*/  LEA.HI R4, R107, R107, RZ, 0x1 ;  /* 0x0000006b6b047211 */ /* 0x000fe200078f08ff */
[----:B------:R-:W-:Y:S01]  /*1d60*/  UMOV UR18, UR38 ;  /* 0x0000002600127c82 */ /* 0x000fe20008000000 */
[----:B------:R-:W-:Y:S01]  /*1d70*/  UIADD3 UR6, UR38, 0x180, URZ ;  /* 0x0000018026067890 */ /* 0x000fe2000fffe03f */
[----:B------:R-:W-:Y:S01]  /*1d80*/  QGMMA.64x32x32.F32.E4M3.E4M3 R88, gdesc[UR16], RZ, !UPT, gsb0 ;  /* 0x00600000105879f3 */ /* 0x000fe2000c0008ff */
[----:B------:R-:W-:Y:S01]  /*1d90*/  UMOV UR7, 0x80000020 ;  /* 0x8000002000077882 */ /* 0x000fe20000000000 */
[----:B------:R-:W-:Y:S01]  /*1da0*/  R2UR UR16, R2 ;  /* 0x00000000021072ca */ /* 0x000fe200000e0000 */
[----:B------:R-:W-:Y:S01]  /*1db0*/  UIADD3 UR18, UR38, 0x200, URZ ;  /* 0x0000020026127890 */ /* 0x000fe2000fffe03f */
[----:B------:R-:W-:Y:S01]  /*1dc0*/  R2UR UR17, R3 ;  /* 0x00000000031172ca */ /* 0x000fe200000e0000 */
[----:B------:R-:W-:Y:S01]  /*1dd0*/  UMOV UR19, 0x80000020 ;  /* 0x8000002000137882 */ /* 0x000fe20000000000 */
[----:B------:R-:W-:Y:S01]  /*1de0*/  UMOV UR21, 0x80000020 ;  /* 0x8000002000157882 */ /* 0x000fe20000000000 */
[----:B------:R-:W-:Y:S01]  /*1df0*/  UMOV UR25, 0x80000020 ;  /* 0x8000002000197882 */ /* 0x000fe20000000000 */
[----:B------:R-:W-:Y:S01]  /*1e00*/  UIADD3 UR26, UR38, 0x582, URZ ;  /* 0x00000582261a7890 */ /* 0x000fe2000fffe03f */
[----:B------:R-:W-:Y:S01]  /*1e10*/  IMAD.IADD R5, R104, 0x1, -R5 ;  /* 0x0000000168057824 */ /* 0x000fe200078e0a05 */
[----:B------:R-:W-:Y:S01]  /*1e20*/  UMOV UR27, 0x80000020 ;  /* 0x80000020001b7882 */ /* 0x000fe20000000000 */
[----:B------:R-:W-:Y:S01]  /*1e30*/  UIADD3 UR30, UR38, 0x602, URZ ;  /* 0x00000602261e7890 */ /* 0x000fe2000fffe03f */
[----:B------:R-:W-:Y:S01]  /*1e40*/  LEA.HI R105, R105, R104, RZ, 0x2 ;  /* 0x0000006869697211 */ /* 0x000fe200078f10ff */
[----:B------:R-:W-:Y:S01]  /*1e50*/  UMOV UR29, UR25 ;  /* 0x00000019001d7c82 */ /* 0x000fe20008000000 */
[----:B------:R-:W-:Y:S01]  /*1e60*/  UMOV UR31, 0x80000020 ;  /* 0x80000020001f7882 */ /* 0x000fe20000000000 */
[----:B------:R-:W-:Y:S01]  /*1e70*/  UIADD3 UR34, UR38, 0x682, URZ ;  /* 0x0000068226227890 */ /* 0x000fe2000fffe03f */
[----:B-1----:R-:W-:Y:S01]  /*1e80*/  SHF.R.S32.HI R0, RZ, 0x1f, R5 ;  /* 0x0000001fff007819 */ /* 0x002fe20000011405 */
[----:B------:R-:W-:Y:S01]  /*1e90*/  UMOV UR33, UR25 ;  /* 0x0000001900217c82 */ /* 0x000fe20008000000 */
[----:B------:R-:W-:Y:S01]  /*1ea0*/  UMOV UR35, 0x80000020 ;  /* 0x8000002000237882 */ /* 0x000fe20000000000 */
[----:B------:R-:W-:Y:S01]  /*1eb0*/  UIADD3 UR46, UR38, 0x702, URZ ;  /* 0x00000702262e7890 */ /* 0x000fe2000fffe03f */
[----:B------:R-:W-:Y:S01]  /*1ec0*/  LOP3.LUT R8, R4, 0x3fffffe, RZ, 0xc0, !PT ;  /* 0x03fffffe04087812 */ /* 0x000fe200078ec0ff */
[----:B------:R-:W-:Y:S01]  /*1ed0*/  UMOV UR45, UR25 ;  /* 0x00000019002d7c82 */ /* 0x000fe20008000000 */
[----:B------:R-:W-:Y:S01]  /*1ee0*/  UMOV UR47, 0x80000020 ;  /* 0x80000020002f7882 */ /* 0x000fe20000000000 */
[CC--:B------:R-:W-:Y:S01]  /*1ef0*/  LEA.HI R4, R0.reuse, R5.reuse, RZ, 0x2 ;  /* 0x0000000500047211 */ /* 0x0c0fe200078f10ff */
[----:B------:R-:W-:Y:S01]  /*1f00*/  IMAD.MOV.U32 R10, RZ, RZ, -0xa0 ;  /* 0xffffff60ff0a7424 */ /* 0x000fe200078e00ff */
[----:B------:R-:W-:Y:S01]  /*1f10*/  LOP3.LUT R105, R105, 0xfffffffc, RZ, 0xc0, !PT ;  /* 0xfffffffc69697812 */ /* 0x000fe200078ec0ff */
[----:B------:R-:W-:Y:S01]  /*1f20*/  IMAD.IADD R8, R107, 0x1, -R8 ;  /* 0x000000016b087824 */ /* 0x000fe200078e0a08 */
[----:B------:R-:W-:Y:S01]  /*1f30*/  LEA.HI R6, R0, R5, RZ, 0x5 ;  /* 0x0000000500067211 */ /* 0x000fe200078f28ff */
[----:B------:R-:W-:Y:S01]  /*1f40*/  ULDC UR61, c[0x0][0x288] ;  /* 0x0000a200003d7ab9 */ /* 0x000fe20000000800 */
[--C-:B------:R-:W-:Y:S01]  /*1f50*/  SHF.R.S32.HI R0, RZ, 0x2, R4.reuse ;  /* 0x00000002ff007819 */ /* 0x100fe20000011404 */
[----:B------:R-:W-:Y:S01]  /*1f60*/  IMAD.IADD R105, R104, 0x1, -R105 ;  /* 0x0000000168697824 */ /* 0x000fe200078e0a69 */
[----:B------:R-:W-:Y:S01]  /*1f70*/  SHF.R.S32.HI R7, RZ, 0x1f, R4 ;  /* 0x0000001fff077819 */ /* 0x000fe20000011404 */
[----:B------:R-:W-:Y:S01]  /*1f80*/  ULDC UR57, c[0x0][0x9dc] ;  /* 0x0002770000397ab9 */ /* 0x000fe20000000800 */
[----:B------:R-:W-:Y:S01]  /*1f90*/  SHF.R.S32.HI R6, RZ, 0x5, R6 ;  /* 0x00000005ff067819 */ /* 0x000fe20000011406 */
[----:B------:R-:W-:Y:S01]  /*1fa0*/  ULOP3.LUT UR57, URZ, UR57, URZ, 0x33, !UPT ;  /* 0x000000393f397292 */ /* 0x000fe2000f8e333f */
[----:B------:R-:W-:-:S02]  /*1fb0*/  LEA.HI R7, R7, R0, RZ, 0x3 ;  /* 0x0000000007077211 */ /* 0x000fc400078f18ff */
[----:B------:R-:W-:Y:S02]  /*1fc0*/  LEA R6, R6, UR40, 0x4 ;  /* 0x0000002806067c11 */ /* 0x000fe4000f8e20ff */
[----:B------:R-:W-:Y:S02]  /*1fd0*/  LOP3.LUT R7, R7, 0xfffffff8, RZ, 0xc0, !PT ;  /* 0xfffffff807077812 */ /* 0x000fe400078ec0ff */
[----:B------:R-:W-:Y:S02]  /*1fe0*/  LEA.HI R9, R105, R105, RZ, 0x1 ;  /* 0x0000006969097211 */ /* 0x000fe400078f08ff */
[----:B------:R-:W-:Y:S02]  /*1ff0*/  IADD3 R7, R6, R0, -R7 ;  /* 0x0000000006077210 */ /* 0x000fe40007ffe807 */
[----:B------:R-:W-:Y:S02]  /*2000*/  LOP3.LUT R0, R9, 0x1ffffffe, RZ, 0xc0, !PT ;  /* 0x1ffffffe09007812 */ /* 0x000fe400078ec0ff */
[----:B------:R-:W-:Y:S01]  /*2010*/  LOP3.LUT R4, R4, 0x7ffffffc, RZ, 0xc0, !PT ;  /* 0x7ffffffc04047812 */ /* 0x000fe200078ec0ff */
[----:B------:R-:W-:-:S02]  /*2020*/  IMAD R7, R8, 0x40, R7 ;  /* 0x0000004008077824 */ /* 0x000fc400078e0207 */
[----:B------:R-:W-:Y:S02]  /*2030*/  IMAD.IADD R0, R105, 0x1, -R0 ;  /* 0x0000000169007824 */ /* 0x000fe400078e0a00 */
[----:B------:R-:W-:Y:S02]  /*2040*/  IMAD.IADD R9, R5, 0x1, -R4 ;  /* 0x0000000105097824 */ /* 0x000fe400078e0a04 */
[----:B------:R-:W-:Y:S02]  /*2050*/  IMAD R8, R0, 0x8, R7 ;  /* 0x0000000800087824 */ /* 0x000fe400078e0207 */
[----:B------:R-:W-:Y:S02]  /*2060*/  IMAD.U32 R0, RZ, RZ, UR37 ;  /* 0x00000025ff007e24 */ /* 0x000fe4000f8e00ff */
[----:B------:R-:W-:Y:S01]  /*2070*/  IMAD.MOV.U32 R6, RZ, RZ, R8 ;  /* 0x000000ffff067224 */ /* 0x000fe200078e0008 */
[----:B------:R-:W-:Y:S02]  /*2080*/  WARPGROUP.DEPBAR.LE gsb0, 0x0 ;  /* 0x00008000000079c5 */ /* 0x000fe40000010000 */
[----:B------:R-:W-:Y:S01]  /*2090*/  WARPGROUP.ARRIVE ;  /* 0x00000000000079c5 */ /* 0x000fe20000000000 */
[----:B------:R-:W-:-:S02]  /*20a0*/  @!P1 VIADD R0, R0, 0x29840 ;  /* 0x0002984000009836 */ /* 0x000fc40000000000 */
[----:B------:R-:W-:-:S03]  /*20b0*/  IMAD R4, R23, R10, 0xa1 ;  /* 0x000000a117047424 */ /* 0x000fc600078e020a */
[----:B------:R-:W-:Y:S01]  /*20c0*/  QGMMA.64x32x32.F32.E4M3.E4M3 R72, gdesc[UR12], RZ, !UPT, gsb0 ;  /* 0x006000000c4879f3 */ /* 0x000fe2000c0008ff */
[----:B------:R-:W-:Y:S01]  /*20d0*/  UIADD3 UR12, UR38, 0x102, URZ ;  /* 0x00000102260c7890 */ /* 0x000fe2000fffe03f */
[----:B------:R-:W-:Y:S01]  /*20e0*/  @!P1 PRMT R0, RZ, 0x654, R0 ;  /* 0x00000654ff009816 */ /* 0x000fe20000000000 */
[----:B------:R-:W-:Y:S01]  /*20f0*/  UIADD3 UR14, UR38, 0x280, URZ ;  /* 0x00000280260e7890 */ /* 0x000fe2000fffe03f */
[----:B------:R-:W-:Y:S01]  /*2100*/  IMAD R5, R9, -0x2, R4 ;  /* 0xfffffffe09057824 */ /* 0x000fe200078e0204 */
[----:B------:R-:W-:Y:S01]  /*2110*/  UMOV UR13, 0x80000020 ;  /* 0x80000020000d7882 */ /* 0x000fe20000000000 */
[----:B------:R-:W-:Y:S01]  /*2120*/  UMOV UR15, 0x80000020 ;  /* 0x80000020000f7882 */ /* 0x000fe20000000000 */
[----:B------:R-:W-:Y:S02]  /*2130*/  VIADD R12, R4, 0xffffffff ;  /* 0xffffffff040c7836 */ /* 0x000fe40000000000 */
[----:B------:R-:W-:Y:S01]  /*2140*/  VIADD R13, R5, 0xffffffff ;  /* 0xffffffff050d7836 */ /* 0x000fe20000000000 */
[----:B------:R-:W-:-:S02]  /*2150*/  WARPGROUP.DEPBAR.LE gsb0, 0x0 ;  /* 0x00008000000079c5 */ /* 0x000fc40000010000 */
[----:B------:R-:W-:-:S06]  /*2160*/  WARPGROUP.ARRIVE ;  /* 0x00000000000079c5 */ /* 0x000fcc0000000000 */
[----:B------:R-:W-:Y:S01]  /*2170*/  QGMMA.64x32x32.F32.E4M3.E4M3 R56, gdesc[UR8], RZ, !UPT, gsb0 ;  /* 0x00600000083879f3 */ /* 0x000fe2000c0008ff */
[----:B------:R-:W-:Y:S01]  /*2180*/  R2UR UR10, R2 ;  /* 0x00000000020a72ca */ /* 0x000fe200000e0000 */
[----:B------:R-:W-:Y:S01]  /*2190*/  UMOV UR9, 0x80000020 ;  /* 0x8000002000097882 */ /* 0x000fe20000000000 */
[----:B------:R-:W-:-:S11]  /*21a0*/  UIADD3 UR11, UR38, 0x82, URZ ;  /* 0x00000082260b7890 */ /* 0x000fd6000fffe03f */
[----:B------:R-:W-:Y:S02]  /*21b0*/  UIADD3 UR8, UR10, 0x2, URZ ;  /* 0x000000020a087890 */ /* 0x000fe4000fffe03f */
[----:B------:R-:W-:Y:S02]  /*21c0*/  UIADD3 UR20, UR10, 0x400, URZ ;  /* 0x000004000a147890 */ /* 0x000fe4000fffe03f */
[----:B------:R-:W-:-:S07]  /*21d0*/  UIADD3 UR24, UR10, 0x402, URZ ;  /* 0x000004020a187890 */ /* 0x000fce000fffe03f */
[----:B------:R-:W-:Y:S01]  /*21e0*/  UMOV UR28, UR24 ;  /* 0x00000018001c7c82 */ /* 0x000fe20008000000 */
[----:B------:R-:W-:Y:S01]  /*21f0*/  UMOV UR32, UR24 ;  /* 0x0000001800207c82 */ /* 0x000fe20008000000 */
[----:B------:R-:W-:Y:S01]  /*2200*/  UMOV UR44, UR24 ;  /* 0x00000018002c7c82 */ /* 0x000fe20008000000 */
        /* <DEDUP_REMOVED lines=11> */
[----:B------:R-:W-:Y:S01]  /*22c0*/  UMOV UR17, 0x80000020 ;  /* 0x8000002000117882 */ /* 0x000fe20000000000 */
[----:B------:R-:W-:Y:S02]  /*22d0*/  WARPGROUP.DEPBAR.LE gsb0, 0x0 ;  /* 0x00008000000079c5 */ /* 0x000fe40000010000 */
[----:B------:R-:W-:-:S06]  /*22e0*/  WARPGROUP.ARRIVE ;  /* 0x00000000000079c5 */ /* 0x000fcc0000000000 */
[----:B------:R-:W-:Y:S01]  /*22f0*/  QGMMA.64x32x32.F32.E4M3.E4M3 R88, gdesc[UR4], R88, gsb0 ;  /* 0x00600000045879f3 */ /* 0x000fe20008000858 */
[----:B------:R-:W-:Y:S01]  /*2300*/  UMOV UR4, UR8 ;  /* 0x0000000800047c82 */ /* 0x000fe20008000000 */
        /* <DEDUP_REMOVED lines=31> */
[----:B------:R-:W-:Y:S02]  /*2500*/  UIADD3 UR4, UR38, 0x300, URZ ;  /* 0x0000030026047890 */ /* 0x000fe4000fffe03f */
[----:B------:R-:W-:Y:S02]  /*2510*/  UIADD3 UR5, UR38, 0x380, URZ ;  /* 0x0000038026057890 */ /* 0x000fe4000fffe03f */
        /* <DEDUP_REMOVED lines=29> */
[----:B------:R-:W-:Y:S02]  /*26f0*/  UIADD3 UR14, UR38, 0x382, URZ ;  /* 0x00000382260e7890 */ /* 0x000fe4000fffe03f */
        /* <DEDUP_REMOVED lines=72> */
[----:B------:R-:W-:Y:S01]  /*2b80*/  UIADD3 UR6, UR38, 0x502, URZ ;  /* 0x0000050226067890 */ /* 0x000fe2000fffe03f */
[----:B------:R-:W-:Y:S01]  /*2b90*/  ULDC UR4, c[0x0][0x448] ;  /* 0x0001120000047ab9 */ /* 0x000fe20000000800 */
[----:B------:R-:W-:Y:S01]  /*2ba0*/  UMOV UR5, UR25 ;  /* 0x0000001900057c82 */ /* 0x000fe20008000000 */
[----:B------:R-:W-:Y:S01]  /*2bb0*/  UISETP.NE.AND UP0, UPT, UR4, 0x1, UPT ;  /* 0x000000010400788c */ /* 0x000fe2000bf05270 */
[----:B------:R-:W-:Y:S02]  /*2bc0*/  UMOV UR7, 0x80000020 ;  /* 0x8000002000077882 */ /* 0x000fe40000000000 */
[----:B------:R-:W-:-:S03]  /*2bd0*/  UMOV UR4, UR24 ;  /* 0x0000001800047c82 */ /* 0x000fc60008000000 */
[----:B------:R-:W-:Y:S02]  /*2be0*/  PLOP3.LUT P2, PT, PT, PT, UP0, 0x80, 0x0 ;  /* 0x000000000000781c */ /* 0x000fe40003f4f008 */
[----:B------:R-:W-:Y:S01]  /*2bf0*/  PLOP3.LUT P3, PT, PT, PT, UP0, 0x80, 0x0 ;  /* 0x000000000000781c */ /* 0x000fe20003f6f008 */
[----:B------:R-:W-:Y:S02]  /*2c00*/  WARPGROUP.DEPBAR.LE gsb0, 0x0 ;  /* 0x00008000000079c5 */ /* 0x000fe40000010000 */
[----:B------:R-:W-:-:S06]  /*2c10*/  WARPGROUP.ARRIVE ;  /* 0x00000000000079c5 */ /* 0x000fcc0000000000 */
[----:B------:R-:W-:Y:S01]  /*2c20*/  QGMMA.64x32x32.F32.E4M3.E4M3 R88, gdesc[UR4], R88, gsb0 ;  /* 0x00600000045879f3 */ /* 0x000fe20008000858 */
[----:B------:R-:W-:Y:S02]  /*2c30*/  @UP0 ULDC UR4, c[0x0][0x44c] ;  /* 0x0001130000040ab9 */ /* 0x000fe40000000800 */
[----:B------:R-:W-:Y:S01]  /*2c40*/  @P2 IMAD.HI.U32 R7, R8, UR4, RZ ;  /* 0x0000000408072c27 */ /* 0x000fe2000f8e00ff */
[----:B------:R-:W-:-:S04]  /*2c50*/  @UP0 ULDC UR4, c[0x0][0x450] ;  /* 0x0001140000040ab9 */ /* 0x000fc80000000800 */
[----:B------:R-:W-:Y:S01]  /*2c60*/  @P3 SHF.R.U32.HI R6, RZ, UR4, R7 ;  /* 0x00000004ff063c19 */ /* 0x000fe20008011607 */
[----:B------:R-:W-:Y:S01]  /*2c70*/  ULDC.64 UR4, c[0x0][0x9e0] ;  /* 0x0002780000047ab9 */ /* 0x000fe20000000a00 */
[----:B------:R-:W-:Y:S01]  /*2c80*/  IADD3 R7, R5, -UR61, R18 ;  /* 0x8000003d05077c10 */ /* 0x000fe2000fffe012 */
[----:B------:R-:W-:Y:S02]  /*2c90*/  UISETP.GE.AND UP1, UPT, UR5, 0x1, UPT ;  /* 0x000000010500788c */ /* 0x000fe4000bf26270 */
[----:B------:R-:W0:Y:S02]  /*2ca0*/  SHFL.IDX PT, R14, R6, RZ, 0x1c1f ;  /* 0x001c1fff060e7589 */ /* 0x000e2400000e0000 */
[C---:B------:R-:W-:Y:S02]  /*2cb0*/  VIADD R11, R7.reuse, UR4 ;  /* 0x00000004070b7c36 */ /* 0x040fe40008000000 */
[----:B------:R-:W-:Y:S01]  /*2cc0*/  PLOP3.LUT P2, PT, PT, PT, UP1, 0x40, 0x0 ;  /* 0x000000000000781c */ /* 0x000fe20003f4e818 */
[----:B------:R-:W-:-:S04]  /*2cd0*/  VIADD R7, R7, UR57 ;  /* 0x0000003907077c36 */ /* 0x000fc80008000000 */
[----:B0-----:R-:W-:Y:S01]  /*2ce0*/  IMAD.IADD R4, R7, 0x1, R14 ;  /* 0x0000000107047824 */ /* 0x001fe200078e020e */
        /* <DEDUP_REMOVED lines=13> */
[----:B------:R0:W-:Y:S02]  /*2dc0*/  @!P1 SYNCS.ARRIVE.TRANS64.RED.A1T0 RZ, [R0+URZ], RZ ;  /* 0x000000ff00ff99a7 */ /* 0x0001e4000810043f */
[----:B0-----:R-:W-:-:S04]  /*2dd0*/  IMAD R0, R23, -0xa0, R18 ;  /* 0xffffff6017007824 */ /* 0x001fc800078e0212 */
[----:B------:R-:W-:-:S04]  /*2de0*/  VIADD R0, R0, 0xa0 ;  /* 0x000000a000007836 */ /* 0x000fc80000000000 */
[----:B------:R-:W-:-:S05]  /*2df0*/  IMAD R10, R9, -0x2, R0 ;  /* 0xfffffffe090a7824 */ /* 0x000fca00078e0200 */
[----:B------:R-:W-:Y:S01]  /*2e00*/  VIADDMNMX R0, R14, R11, R10, PT ;  /* 0x0000000b0e007246 */ /* 0x000fe2000380010a */
[----:B------:R-:W-:Y:S06]  /*2e10*/  @P2 BRA `(.L_x_883) ;  /* 0x0000000000542947 */ /* 0x000fec0003800000 */
[----:B------:R-:W-:Y:S01]  /*2e20*/  IADD3 R5, R18, -UR61, R14 ;  /* 0x8000003d12057c10 */ /* 0x000fe2000fffe00e */
[----:B------:R-:W-:Y:S03]  /*2e30*/  BSSY B0, `(.L_x_884) ;  /* 0x0000010000007945 */ /* 0x000fe60003800000 */
[----:B------:R-:W-:-:S13]  /*2e40*/  ISETP.GT.AND P2, PT, R5, -0x1, PT ;  /* 0xffffffff0500780c */ /* 0x000fda0003f44270 */
[----:B------:R-:W-:Y:S05]  /*2e50*/  @P2 BRA `(.L_x_885) ;  /* 0x0000000000202947 */ /* 0x000fea0003800000 */
[----:B------:R-:W-:Y:S01]  /*2e60*/  UISETP.NE.AND UP2, UPT, UR5, 0x1, UPT ;  /* 0x000000010500788c */ /* 0x000fe2000bf45270 */
[----:B------:R-:W-:-:S05]  /*2e70*/  LOP3.LUT R5, RZ, R5, RZ, 0x33, !PT ;  /* 0x00000005ff057212 */ /* 0x000fca00078e33ff */
[----:B------:R-:W-:-:S05]  /*2e80*/  PLOP3.LUT P2, PT, PT, PT, UP2, 0x80, 0x0 ;  /* 0x000000000000781c */ /* 0x000fca0003f4f028 */
[----:B------:R-:W-:-:S08]  /*2e90*/  @UP2 ULDC.64 UR6, c[0x0][0x9e8] ;  /* 0x00027a0000062ab9 */ /* 0x000fd00000000a00 */
[----:B------:R-:W-:-:S05]  /*2ea0*/  @P2 IMAD.HI.U32 R14, R5, UR6, RZ ;  /* 0x00000006050e2c27 */ /* 0x000fca000f8e00ff */
[----:B------:R-:W-:-:S04]  /*2eb0*/  @P2 SHF.R.U32.HI R5, RZ, UR7, R14 ;  /* 0x00000007ff052c19 */ /* 0x000fc8000801160e */
[----:B------:R-:W-:Y:S01]  /*2ec0*/  LOP3.LUT R5, RZ, R5, RZ, 0x33, !PT ;  /* 0x00000005ff057212 */ /* 0x000fe200078e33ff */
[----:B------:R-:W-:Y:S06]  /*2ed0*/  BRA `(.L_x_886) ;  /* 0x0000000000147947 */ /* 0x000fec0003800000 */
.L_x_885:
[----:B------:R-:W-:-:S06]  /*2ee0*/  UISETP.NE.AND UP2, UPT, UR5, 0x1, UPT ;  /* 0x000000010500788c */ /* 0x000fcc000bf45270 */
[----:B------:R-:W-:-:S05]  /*2ef0*/  PLOP3.LUT P2, PT, PT, PT, UP2, 0x80, 0x0 ;  /* 0x000000000000781c */ /* 0x000fca0003f4f028 */
[----:B------:R-:W-:-:S08]  /*2f00*/  @UP2 ULDC.64 UR6, c[0x0][0x9e8] ;  /* 0x00027a0000062ab9 */ /* 0x000fd00000000a00 */
[----:B------:R-:W-:-:S05]  /*2f10*/  @P2 IMAD.HI.U32 R14, R5, UR6, RZ ;  /* 0x00000006050e2c27 */ /* 0x000fca000f8e00ff */
[----:B------:R-:W-:-:S07]  /*2f20*/  @P2 SHF.R.U32.HI R5, RZ, UR7, R14 ;  /* 0x00000007ff052c19 */ /* 0x000fce000801160e */
.L_x_886:
[----:B------:R-:W-:Y:S05]  /*2f30*/  BSYNC B0 ;  /* 0x0000000000007941 */ /* 0x000fea0003800000 */
.L_x_884:
[----:B------:R-:W-:-:S05]  /*2f40*/  IMAD R5, R5, UR5, R13 ;  /* 0x0000000505057c24 */ /* 0x000fca000f8e020d */
[----:B------:R-:W-:Y:S02]  /*2f50*/  VIMNMX R4, R4, R5, !PT ;  /* 0x0000000504047248 */ /* 0x000fe40007fe0100 */
[----:B------:R-:W-:-:S07]  /*2f60*/  VIADDMNMX R0, R5, UR5, R0, PT ;  /* 0x0000000505007c46 */ /* 0x000fce000b800100 */
.L_x_883:
[C---:B------:R-:W-:Y:S02]  /*2f70*/  ISETP.GE.AND P2, PT, R12.reuse, 0x2, PT ;  /* 0x000000020c00780c */ /* 0x040fe40003f46270 */
[----:B------:R-:W-:Y:S02]  /*2f80*/  ISETP.GE.AND P4, PT, R12, 0xa, PT ;  /* 0x0000000a0c00780c */ /* 0x000fe40003f86270 */
[----:B------:R-:W-:Y:S02]  /*2f90*/  P2R R20, PR, RZ, 0x4 ;  /* 0x00000004ff147803 */ /* 0x000fe40000000000 */
[----:B------:R-:W-:Y:S02]  /*2fa0*/  ISETP.GT.AND P2, PT, R4, 0x1, !P2 ;  /* 0x000000010400780c */ /* 0x000fe40005744270 */
[----:B------:R-:W-:Y:S02]  /*2fb0*/  ISETP.GE.AND P3, PT, R12, 0x9, PT ;  /* 0x000000090c00780c */ /* 0x000fe40003f66270 */
[----:B------:R-:W-:-:S02]  /*2fc0*/  ISETP.LT.OR P2, PT, R0, 0x2, P2 ;  /* 0x000000020000780c */ /* 0x000fc40001741670 */
[----:B------:R-:W-:Y:S02]  /*2fd0*/  P2R R21, PR, RZ, 0x8 ;  /* 0x00000008ff157803 */ /* 0x000fe40000000000 */
[----:B------:R-:W-:Y:S02]  /*2fe0*/  FSEL R89, R89, -INF , !P2 ;  /* 0xff80000059597808 */ /* 0x000fe40005000000 */
[----:B------:R-:W-:Y:S02]  /*2ff0*/  ISETP.GT.AND P2, PT, R4, 0x9, !P4 ;  /* 0x000000090400780c */ /* 0x000fe40006744270 */
[----:B------:R-:W-:Y:S02]  /*3000*/  P2R R104, PR, RZ, 0x10 ;  /* 0x00000010ff687803 */ /* 0x000fe40000000000 */
[----:B------:R-:W-:Y:S02]  /*3010*/  ISETP.LT.OR P2, PT, R0, 0xa, P2 ;  /* 0x0000000a0000780c */ /* 0x000fe40001741670 */
[----:B------:R-:W-:-:S02]  /*3020*/  ISETP.GT.AND P3, PT, R4, 0x8, !P3 ;  /* 0x000000080400780c */ /* 0x000fc40005f64270 */
[----:B------:R-:W-:Y:S02]  /*3030*/  ISETP.GE.AND P4, PT, R12, 0x11, PT ;  /* 0x000000110c00780c */ /* 0x000fe40003f86270 */
[----:B------:R-:W-:Y:S02]  /*3040*/  FSEL R93, R93, -INF , !P2 ;  /* 0xff8000005d5d7808 */ /* 0x000fe40005000000 */
[----:B------:R-:W-:Y:S02]  /*3050*/  ISETP.LT.OR P3, PT, R0, 0x9, P3 ;  /* 0x000000090000780c */ /* 0x000fe40001f61670 */
[----:B------:R-:W-:Y:S02]  /*3060*/  ISETP.GT.AND P2, PT, R4, 0x10, !P4 ;  /* 0x000000100400780c */ /* 0x000fe40006744270 */
[----:B------:R-:W-:Y:S02]  /*3070*/  FSEL R92, R92, -INF , !P3 ;  /* 0xff8000005c5c7808 */ /* 0x000fe40005800000 */
[----:B------:R-:W-:-:S02]  /*3080*/  ISETP.LT.OR P2, PT, R0, 0x11, P2 ;  /* 0x000000110000780c */ /* 0x000fc40001741670 */
[----:B------:R-:W-:Y:S02]  /*3090*/  ISETP.GE.AND P3, PT, R12, 0x12, PT ;  /* 0x000000120c00780c */ /* 0x000fe40003f66270 */
[----:B------:R-:W-:Y:S02]  /*30a0*/  FSEL R96, R96, -INF , !P2 ;  /* 0xff80000060607808 */ /* 0x000fe40005000000 */
[----:B------:R-:W-:Y:S02]  /*30b0*/  ISETP.GT.AND P2, PT, R4, 0x11, !P3 ;  /* 0x000000110400780c */ /* 0x000fe40005f44270 */
[----:B------:R-:W-:Y:S02]  /*30c0*/  P2R R106, PR, RZ, 0x8 ;  /* 0x00000008ff6a7803 */ /* 0x000fe40000000000 */
[----:B------:R-:W-:Y:S02]  /*30d0*/  ISETP.LT.OR P2, PT, R0, 0x12, P2 ;  /* 0x000000120000780c */ /* 0x000fe40001741670 */
[----:B------:R-:W-:-:S02]  /*30e0*/  ISETP.GE.AND P3, PT, R12, 0x19, PT ;  /* 0x000000190c00780c */ /* 0x000fc40003f66270 */
[----:B------:R-:W-:Y:S02]  /*30f0*/  FSEL R97, R97, -INF , !P2 ;  /* 0xff80000061617808 */ /* 0x000fe40005000000 */
[----:B------:R-:W-:Y:S02]  /*3100*/  ISETP.GT.AND P2, PT, R4, 0x18, !P3 ;  /* 0x000000180400780c */ /* 0x000fe40005f44270 */
[----:B------:R-:W-:Y:S02]  /*3110*/  P2R R107, PR, RZ, 0x8 ;  /* 0x00000008ff6b7803 */ /* 0x000fe40000000000 */
[----:B------:R-:W-:Y:S02]  /*3120*/  ISETP.LT.OR P2, PT, R0, 0x19, P2 ;  /* 0x000000190000780c */ /* 0x000fe40001741670 */
[----:B------:R-:W-:Y:S02]  /*3130*/  ISETP.GE.AND P3, PT, R12, 0x1a, PT ;  /* 0x0000001a0c00780c */ /* 0x000fe40003f66270 */
[----:B------:R-:W-:-:S02]  /*3140*/  FSEL R100, R100, -INF , !P2 ;  /* 0xff80000064647808 */ /* 0x000fc40005000000 */
[----:B------:R-:W-:Y:S02]  /*3150*/  ISETP.GT.AND P2, PT, R4, 0x19, !P3 ;  /* 0x000000190400780c */ /* 0x000fe40005f44270 */
[----:B------:R-:W-:Y:S02]  /*3160*/  P2R R108, PR, RZ, 0x8 ;  /* 0x00000008ff6c7803 */ /* 0x000fe40000000000 */
[----:B------:R-:W-:Y:S02]  /*3170*/  ISETP.LT.OR P2, PT, R0, 0x1a, P2 ;  /* 0x0000001a0000780c */ /* 0x000fe40001741670 */
[----:B------:R-:W-:Y:S02]  /*3180*/  P2R R105, PR, RZ, 0x10 ;  /* 0x00000010ff697803 */ /* 0x000fe40000000000 */
[----:B------:R-:W-:Y:S02]  /*3190*/  FSEL R101, R101, -INF , !P2 ;  /* 0xff80000065657808 */ /* 0x000fe40005000000 */
[----:B------:R-:W-:-:S02]  /*31a0*/  ISETP.GE.AND P2, PT, R12, 0x21, PT ;  /* 0x000000210c00780c */ /* 0x000fc40003f46270 */
[----:B------:R-:W-:Y:S02]  /*31b0*/  ISETP.GE.AND P4, PT, R12, 0x22, PT ;  /* 0x000000220c00780c */ /* 0x000fe40003f86270 */
[----:B------:R-:W-:Y:S02]  /*31c0*/  ISETP.GT.AND P3, PT, R4, 0x20, !P2 ;  /* 0x000000200400780c */ /* 0x000fe40005764270 */
[----:B------:R-:W-:Y:S02]  /*31d0*/  P2R R109, PR, RZ, 0x10 ;  /* 0x00000010ff6d7803 */ /* 0x000fe40000000000 */
[----:B------:R-:W-:-:S04]  /*31e0*/  ISETP.LT.OR P3, PT, R0, 0x21, P3 ;  /* 0x000000210000780c */ /* 0x000fc80001f61670 */
[----:B------:R-:W-:Y:S02]  /*31f0*/  FSEL R72, R72, -INF , !P3 ;  /* 0xff80000048487808 */ /* 0x000fe40005800000 */
[----:B------:R-:W-:Y:S02]  /*3200*/  ISETP.GT.AND P3, PT, R4, 0x21, !P4 ;  /* 0x000000210400780c */ /* 0x000fe40006764270 */
[----:B------:R-:W-:Y:S02]  /*3210*/  ISETP.GE.AND P4, PT, R12, 0x29, PT ;  /* 0x000000290c00780c */ /* 0x000fe40003f86270 */
[----:B------:R-:W-:Y:S02]  /*3220*/  ISETP.LT.OR P3, PT, R0, 0x22, P3 ;  /* 0x000000220000780c */ /* 0x000fe40001f61670 */
[----:B------:R-:W-:Y:S02]  /*3230*/  P2R R110, PR, RZ, 0x10 ;  /* 0x00000010ff6e7803 */ /* 0x000fe40000000000 */
[----:B------:R-:W-:-:S02]  /*3240*/  FSEL R73, R73, -INF , !P3 ;  /* 0xff80000049497808 */ /* 0x000fc40005800000 */
[----:B------:R-:W-:Y:S02]  /*3250*/  ISETP.GT.AND P3, PT, R4, 0x28, !P4 ;  /* 0x000000280400780c */ /* 0x000fe40006764270 */
[----:B------:R-:W-:Y:S02]  /*3260*/  ISETP.GE.AND P4, PT, R12, 0x2a, PT ;  /* 0x0000002a0c00780c */ /* 0x000fe40003f86270 */
[----:B------:R-:W-:Y:S02]  /*3270*/  ISETP.LT.OR P3, PT, R0, 0x29, P3 ;  /* 0x000000290000780c */ /* 0x000fe40001f61670 */
[----:B------:R-:W-:Y:S02]  /*3280*/  P2R R111, PR, RZ, 0x10 ;  /* 0x00000010ff6f7803 */ /* 0x000fe40000000000 */
[----:B------:R-:W-:Y:S02]  /*3290*/  FSEL R76, R76, -INF , !P3 ;  /* 0xff8000004c4c7808 */ /* 0x000fe40005800000 */
[----:B------:R-:W-:-:S02]  /*32a0*/  ISETP.GT.AND P3, PT, R4, 0x29, !P4 ;  /* 0x000000290400780c */ /* 0x000fc40006764270 */
[----:B------:R-:W-:Y:S02]  /*32b0*/  ISETP.GE.AND P4, PT, R12, 0x31, PT ;  /* 0x000000310c00780c */ /* 0x000fe40003f86270 */
[----:B------:R-:W-:Y:S02]  /*32c0*/  ISETP.LT.OR P3, PT, R0, 0x2a, P3 ;  /* 0x0000002a0000780c */ /* 0x000fe40001f61670 */
[----:B------:R-:W-:Y:S02]  /*32d0*/  P2R R112, PR, RZ, 0x10 ;  /* 0x00000010ff707803 */ /* 0x000fe40000000000 */
[----:B------:R-:W-:Y:S02]  /*32e0*/  FSEL R77, R77, -INF , !P3 ;  /* 0xff8000004d4d7808 */ /* 0x000fe40005800000 */
[----:B------:R-:W-:Y:S02]  /*32f0*/  ISETP.GT.AND P3, PT, R4, 0x30, !P4 ;  /* 0x000000300400780c */ /* 0x000fe40006764270 */
[----:B------:R-:W-:-:S02]  /*3300*/  ISETP.GE.AND P4, PT, R12, 0x32, PT ;  /* 0x000000320c00780c */ /* 0x000fc40003f86270 */
[----:B------:R-:W-:Y:S02]  /*3310*/  ISETP.LT.OR P3, PT, R0, 0x31, P3 ;  /* 0x000000310000780c */ /* 0x000fe40001f61670 */
[----:B------:R-:W-:Y:S02]  /*3320*/  P2R R113, PR, RZ, 0x10 ;  /* 0x00000010ff717803 */ /* 0x000fe40000000000 */
[----:B------:R-:W-:Y:S02]  /*3330*/  FSEL R80, R80, -INF , !P3 ;  /* 0xff80000050507808 */ /* 0x000fe40005800000 */
[----:B------:R-:W-:Y:S02]  /*3340*/  ISETP.GT.AND P3, PT, R4, 0x31, !P4 ;  /* 0x000000310400780c */ /* 0x000fe40006764270 */
[----:B------:R-:W-:Y:S02]  /*3350*/  ISETP.GE.AND P4, PT, R12, 0x39, PT ;  /* 0x000000390c00780c */ /* 0x000fe40003f86270 */
[----:B------:R-:W-:-:S02]  /*3360*/  ISETP.LT.OR P3, PT, R0, 0x32, P3 ;  /* 0x000000320000780c */ /* 0x000fc40001f61670 */
[----:B------:R-:W-:Y:S02]  /*3370*/  P2R R114, PR, RZ, 0x10 ;  /* 0x00000010ff727803 */ /* 0x000fe40000000000 */
[----:B------:R-:W-:Y:S02]  /*3380*/  FSEL R81, R81, -INF , !P3 ;  /* 0xff80000051517808 */ /* 0x000fe40005800000 */
[----:B------:R-:W-:Y:S02]  /*3390*/  ISETP.GT.AND P3, PT, R4, 0x38, !P4 ;  /* 0x000000380400780c */ /* 0x000fe40006764270 */
[----:B------:R-:W-:Y:S02]  /*33a0*/  ISETP.GE.AND P4, PT, R12, 0x3a, PT ;  /* 0x0000003a0c00780c */ /* 0x000fe40003f86270 */
[----:B------:R-:W-:Y:S02]  /*33b0*/  ISETP.LT.OR P3, PT, R0, 0x39, P3 ;  /* 0x000000390000780c */ /* 0x000fe40001f61670 */
[----:B------:R-:W-:-:S02]  /*33c0*/  P2R R115, PR, RZ, 0x10 ;  /* 0x00000010ff737803 */ /* 0x000fc40000000000 */
        /* <DEDUP_REMOVED lines=101> */
[----:B------:R-:W-:-:S04]  /*3a20*/  ISETP.GT.AND P3, PT, R4, 0x89, !P4 ;  /* 0x000000890400780c */ /* 0x000fc80006764270 */
[----:B------:R-:W-:-:S04]  /*3a30*/  ISETP.LT.OR P3, PT, R0, 0x8a, P3 ;  /* 0x0000008a0000780c */ /* 0x000fc80001f61670 */
[----:B------:R-:W-:Y:S02]  /*3a40*/  FSEL R29, R29, -INF , !P3 ;  /* 0xff8000001d1d7808 */ /* 0x000fe40005800000 */
[----:B------:R-:W-:-:S04]  /*3a50*/  ISETP.GE.AND P3, PT, R12, 0x91, PT ;  /* 0x000000910c00780c */ /* 0x000fc80003f66270 */
        /* <DEDUP_REMOVED lines=12> */
[----:B------:R-:W-:Y:S02]  /*3b20*/  P2R R14, PR, RZ, 0x40 ;  /* 0x00000040ff0e7803 */ /* 0x000fe40000000000 */
[----:B------:R-:W-:-:S04]  /*3b30*/  ISETP.GT.AND P6, PT, R4, RZ, !P6 ;  /* 0x000000ff0400720c */ /* 0x000fc800077c4270 */
[----:B------:R-:W-:-:S04]  /*3b40*/  ISETP.LT.OR P6, PT, R0, 0x1, P6 ;  /* 0x000000010000780c */ /* 0x000fc800037c1670 */
[----:B------:R-:W-:Y:S02]  /*3b50*/  FSEL R15, R88, -INF , !P6 ;  /* 0xff800000580f7808 */ /* 0x000fe40007000000 */
[----:B------:R-:W-:-:S04]  /*3b60*/  ISETP.GE.AND P6, PT, R12, 0x9a, PT ;  /* 0x0000009a0c00780c */ /* 0x000fc80003fc6270 */
[----:B------:R-:W-:Y:S02]  /*3b70*/  P2R R12, PR, RZ, 0x40 ;  /* 0x00000040ff0c7803 */ /* 0x000fe40000000000 */
[----:B------:R-:W-:Y:S02]  /*3b80*/  ISETP.GT.AND P6, PT, R4, 0x99, !P6 ;  /* 0x000000990400780c */ /* 0x000fe400077c4270 */
[----:B------:R-:W0:Y:S02]  /*3b90*/  SHFL.IDX PT, R4, R6, 0x1, 0x1c1f ;  /* 0x003c1f0006047f89 */ /* 0x000e2400000e0000 */
[----:B------:R-:W-:-:S04]  /*3ba0*/  ISETP.LT.OR P6, PT, R0, 0x9a, P6 ;  /* 0x0000009a0000780c */ /* 0x000fc800037c1670 */
[----:B------:R-:W-:Y:S02]  /*3bb0*/  FSEL R37, R37, -INF , !P6 ;  /* 0xff80000025257808 */ /* 0x000fe40007000000 */
[----:B------:R-:W-:Y:S02]  /*3bc0*/  PLOP3.LUT P6, PT, PT, PT, UP1, 0x40, 0x0 ;  /* 0x000000000000781c */ /* 0x000fe40003fce818 */
[----:B0-----:R-:W-:Y:S01]  /*3bd0*/  VIADDMNMX R0, R4, R11, R10, PT ;  /* 0x0000000b04007246 */ /* 0x001fe2000380010a */
[----:B------:R-:W-:-:S10]  /*3be0*/  IMAD.IADD R5, R7, 0x1, R4 ;  /* 0x0000000107057824 */ /* 0x000fd400078e0204 */
[----:B------:R-:W-:Y:S05]  /*3bf0*/  @P6 BRA `(.L_x_887) ;  /* 0x00000000005c6947 */ /* 0x000fea0003800000 */
        /* <DEDUP_REMOVED lines=8> */
[----:B------:R-:W-:Y:S01]  /*3c80*/  @P6 IMAD.HI.U32 R6, R4, UR6, RZ ;  /* 0x0000000604066c27 */ /* 0x000fe2000f8e00ff */
[----:B------:R-:W-:-:S13]  /*3c90*/  PLOP3.LUT P6, PT, PT, PT, UP2, 0x80, 0x0 ;  /* 0x000000000000781c */ /* 0x000fda0003fcf028 */
[----:B------:R-:W-:-:S04]  /*3ca0*/  @P6 SHF.R.U32.HI R4, RZ, UR7, R6 ;  /* 0x00000007ff046c19 */ /* 0x000fc80008011606 */
[----:B------:R-:W-:Y:S01]  /*3cb0*/  LOP3.LUT R4, RZ, R4, RZ, 0x33, !PT ;  /* 0x00000004ff047212 */ /* 0x000fe200078e33ff */
[----:B------:R-:W-:Y:S06]  /*3cc0*/  BRA `(.L_x_890) ;  /* 0x0000000000187947 */ /* 0x000fec0003800000 */
.L_x_889:
[----:B------:R-:W-:-:S06]  /*3cd0*/  UISETP.NE.AND UP2, UPT, UR5, 0x1, UPT ;  /* 0x000000010500788c */ /* 0x000fcc000bf45270 */
[----:B------:R-:W-:-:S05]  /*3ce0*/  PLOP3.LUT P6, PT, PT, PT, UP2, 0x80, 0x0 ;  /* 0x000000000000781c */ /* 0x000fca0003fcf028 */
[----:B------:R-:W-:-:S08]  /*3cf0*/  @UP2 ULDC.64 UR6, c[0x0][0x9e8] ;  /* 0x00027a0000062ab9 */ /* 0x000fd00000000a00 */
[----:B------:R-:W-:Y:S01]  /*3d00*/  @P6 IMAD.HI.U32 R6, R4, UR6, RZ ;  /* 0x0000000604066c27 */ /* 0x000fe2000f8e00ff */
[----:B------:R-:W-:-:S13]  /*3d10*/  PLOP3.LUT P6, PT, PT, PT, UP2, 0x80, 0x0 ;  /* 0x000000000000781c */ /* 0x000fda0003fcf028 */
[----:B------:R-:W-:-:S07]  /*3d20*/  @P6 SHF.R.U32.HI R4, RZ, UR7, R6 ;  /* 0x00000007ff046c19 */ /* 0x000fce0008011606 */
.L_x_890:
[----:B------:R-:W-:Y:S05]  /*3d30*/  BSYNC B0 ;  /* 0x0000000000007941 */ /* 0x000fea0003800000 */
.L_x_888:
[----:B------:R-:W-:-:S05]  /*3d40*/  IMAD R4, R4, UR5, R13 ;  /* 0x0000000504047c24 */ /* 0x000fca000f8e020d */
[----:B------:R-:W-:Y:S02]  /*3d50*/  VIMNMX R5, R5, R4, !PT ;  /* 0x0000000405057248 */ /* 0x000fe40007fe0100 */
[----:B------:R-:W-:-:S07]  /*3d60*/  VIADDMNMX R0, R4, UR5, R0, PT ;  /* 0x0000000504007c46 */ /* 0x000fce000b800100 */
.L_x_887:
[----:B------:R-:W-:Y:S01]  /*3d70*/  ISETP.GT.AND P2, PT, R5, 0x20, !P2 ;  /* 0x000000200500780c */ /* 0x000fe20005744270 */
[----:B------:R-:W-:Y:S01]  /*3d80*/  IMAD.U32 R11, RZ, RZ, UR36 ;  /* 0x00000024ff0b7e24 */ /* 0x000fe2000f8e00ff */
[----:B------:R-:W-:Y:S01]  /*3d90*/  ISETP.NE.AND P6, PT, R119, RZ, PT ;  /* 0x000000ff7700720c */ /* 0x000fe20003fc5270 */
[----:B------:R-:W-:Y:S01]  /*3da0*/  @UP0 ULDC UR6, c[0x0][0x44c] ;  /* 0x0001130000060ab9 */ /* 0x000fe20000000800 */
[----:B------:R-:W-:Y:S01]  /*3db0*/  ISETP.LT.OR P2, PT, R0, 0x21, P2 ;  /* 0x000000210000780c */ /* 0x000fe20001741670 */
[----:B------:R-:W-:Y:S01]  /*3dc0*/  UIMAD.WIDE.U32 UR6, UR40, UR6, URZ ;  /* 0x00000006280672a5 */ /* 0x000fe2000f8e003f */
[----:B------:R-:W-:Y:S01]  /*3dd0*/  FMNMX.FTZ R7, R15, R89, !PT ;  /* 0x000000590f077209 */ /* 0x000fe20007810000 */
[----:B------:R-:W-:Y:S01]  /*3de0*/  @UP0 ULDC UR11, c[0x0][0x450] ;  /* 0x00011400000b0ab9 */ /* 0x000fe20000000800 */
[----:B------:R-:W-:Y:S01]  /*3df0*/  FSEL R74, R74, -INF , !P2 ;  /* 0xff8000004a4a7808 */ /* 0x000fe20005000000 */
[----:B------:R-:W-:Y:S01]  /*3e00*/  @UP0 USHF.R.U32.HI UR40, URZ, UR11, UR7 ;  /* 0x0000000b3f280299 */ /* 0x000fe20008011607 */
[----:B------:R-:W-:-:S02]  /*3e10*/  ISETP.NE.AND P2, PT, R109, RZ, PT ;  /* 0x000000ff6d00720c */ /* 0x000fc40003f45270 */
[----:B------:R-:W-:Y:S02]  /*3e20*/  FMNMX.FTZ R4, R92, R7, !PT ;  /* 0x000000075c047209 */ /* 0x000fe40007810000 */
[----:B------:R-:W-:Y:S02]  /*3e30*/  ISETP.GT.AND P2, PT, R5, 0x21, !P2 ;  /* 0x000000210500780c */ /* 0x000fe40005744270 */
[----:B------:R-:W-:Y:S02]  /*3e40*/  FMNMX.FTZ R7, R93, R4, !PT ;  /* 0x000000045d077209 */ /* 0x000fe40007810000 */
[----:B------:R-:W-:Y:S02]  /*3e50*/  ISETP.LT.OR P2, PT, R0, 0x22, P2 ;  /* 0x000000220000780c */ /* 0x000fe40001741670 */
[----:B------:R-:W-:Y:S02]  /*3e60*/  FMNMX.FTZ R4, R96, R7, !PT ;  /* 0x0000000760047209 */ /* 0x000fe40007810000 */
[----:B------:R-:W-:-:S02]  /*3e70*/  FSEL R75, R75, -INF , !P2 ;  /* 0xff8000004b4b7808 */ /* 0x000fc40005000000 */
[----:B------:R-:W-:Y:S02]  /*3e80*/  ISETP.NE.AND P2, PT, R110, RZ, PT ;  /* 0x000000ff6e00720c */ /* 0x000fe40003f45270 */
[----:B------:R-:W-:Y:S02]  /*3e90*/  FMNMX.FTZ R7, R97, R4, !PT ;  /* 0x0000000461077209 */ /* 0x000fe40007810000 */
[----:B------:R-:W-:Y:S02]  /*3ea0*/  ISETP.GT.AND P2, PT, R5, 0x28, !P2 ;  /* 0x000000280500780c */ /* 0x000fe40005744270 */
[----:B------:R-:W-:Y:S02]  /*3eb0*/  FMNMX.FTZ R4, R100, R7, !PT ;  /* 0x0000000764047209 */ /* 0x000fe40007810000 */
[----:B------:R-:W-:Y:S02]  /*3ec0*/  ISETP.LT.OR P2, PT, R0, 0x29, P2 ;  /* 0x000000290000780c */ /* 0x000fe40001741670 */
[----:B------:R-:W-:-:S02]  /*3ed0*/  FMNMX.FTZ R7, R101, R4, !PT ;  /* 0x0000000465077209 */ /* 0x000fc40007810000 */
[----:B------:R-:W-:Y:S02]  /*3ee0*/  FSEL R78, R78, -INF , !P2 ;  /* 0xff8000004e4e7808 */ /* 0x000fe40005000000 */
[----:B------:R-:W-:Y:S02]  /*3ef0*/  ISETP.NE.AND P2, PT, R111, RZ, PT ;  /* 0x000000ff6f00720c */ /* 0x000fe40003f45270 */
[----:B------:R-:W-:Y:S02]  /*3f00*/  FMNMX.FTZ R4, R72, R7, !PT ;  /* 0x0000000748047209 */ /* 0x000fe40007810000 */
[----:B------:R-:W-:Y:S02]  /*3f10*/  ISETP.GT.AND P2, PT, R5, 0x29, !P2 ;  /* 0x000000290500780c */ /* 0x000fe40005744270 */
[----:B------:R-:W-:Y:S02]  /*3f20*/  FMNMX.FTZ R7, R73, R4, !PT ;  /* 0x0000000449077209 */ /* 0x000fe40007810000 */
[----:B------:R-:W-:-:S02]  /*3f30*/  ISETP.LT.OR P2, PT, R0, 0x2a, P2 ;  /* 0x0000002a0000780c */ /* 0x000fc40001741670 */
[----:B------:R-:W-:Y:S02]  /*3f40*/  FMNMX.FTZ R4, R76, R7, !PT ;  /* 0x000000074c047209 */ /* 0x000fe40007810000 */
[----:B------:R-:W-:Y:S02]  /*3f50*/  FSEL R79, R79, -INF , !P2 ;  /* 0xff8000004f4f7808 */ /* 0x000fe40005000000 */
[----:B------:R-:W-:Y:S02]  /*3f60*/  ISETP.NE.AND P2, PT, R112, RZ, PT ;  /* 0x000000ff7000720c */ /* 0x000fe40003f45270 */
[----:B------:R-:W-:Y:S02]  /*3f70*/  FMNMX.FTZ R7, R77, R4, !PT ;  /* 0x000000044d077209 */ /* 0x000fe40007810000 */
[----:B------:R-:W-:Y:S02]  /*3f80*/  ISETP.GT.AND P2, PT, R5, 0x30, !P2 ;  /* 0x000000300500780c */ /* 0x000fe40005744270 */
[----:B------:R-:W-:-:S02]  /*3f90*/  FMNMX.FTZ R4, R80, R7, !PT ;  /* 0x0000000750047209 */ /* 0x000fc40007810000 */
[----:B------:R-:W-:Y:S02]  /*3fa0*/  ISETP.LT.OR P2, PT, R0, 0x31, P2 ;  /* 0x000000310000780c */ /* 0x000fe40001741670 */
[----:B------:R-:W-:Y:S02]  /*3fb0*/  FMNMX.FTZ R7, R81, R4, !PT ;  /* 0x0000000451077209 */ /* 0x000fe40007810000 */
[----:B------:R-:W-:Y:S02]  /*3fc0*/  FSEL R82, R82, -INF , !P2 ;  /* 0xff80000052527808 */ /* 0x000fe40005000000 */
[----:B------:R-:W-:Y:S02]  /*3fd0*/  ISETP.NE.AND P2, PT, R113, RZ, PT ;  /* 0x000000ff7100720c */ /* 0x000fe40003f45270 */
[----:B------:R-:W-:Y:S02]  /*3fe0*/  FMNMX.FTZ R4, R84, R7, !PT ;  /* 0x0000000754047209 */ /* 0x000fe40007810000 */
[----:B------:R-:W-:-:S02]  /*3ff0*/  ISETP.GT.AND P2, PT, R5, 0x31, !P2 ;  /* 0x000000310500780c */ /* 0x000fc40005744270 */
[----:B------:R-:W-:Y:S02]  /*4000*/  FMNMX.FTZ R7, R85, R4, !PT ;  /* 0x0000000455077209 */ /* 0x000fe40007810000 */
[----:B------:R-:W-:Y:S02]  /*4010*/  ISETP.LT.OR P2, PT, R0, 0x32, P2 ;  /* 0x000000320000780c */ /* 0x000fe40001741670 */
[----:B------:R-:W-:Y:S02]  /*4020*/  FMNMX.FTZ R4, R56, R7, !PT ;  /* 0x0000000738047209 */ /* 0x000fe40007810000 */
[----:B------:R-:W-:Y:S02]  /*4030*/  FSEL R83, R83, -INF , !P2 ;  /* 0xff80000053537808 */ /* 0x000fe40005000000 */
[----:B------:R-:W-:Y:S02]  /*4040*/  ISETP.NE.AND P2, PT, R114, RZ, PT ;  /* 0x000000ff7200720c */ /* 0x000fe40003f45270 */
[----:B------:R-:W-:-:S02]  /*4050*/  FMNMX.FTZ R7, R57, R4, !PT ;  /* 0x0000000439077209 */ /* 0x000fc40007810000 */
[----:B------:R-:W-:Y:S02]  /*4060*/  ISETP.GT.AND P2, PT, R5, 0x38, !P2 ;  /* 0x000000380500780c */ /* 0x000fe40005744270 */
[----:B------:R-:W-:Y:S02]  /*4070*/  FMNMX.FTZ R4, R60, R7, !PT ;  /* 0x000000073c047209 */ /* 0x000fe40007810000 */
[----:B------:R-:W-:Y:S02]  /*4080*/  ISETP.LT.OR P2, PT, R0, 0x39, P2 ;  /* 0x000000390000780c */ /* 0x000fe40001741670 */
[----:B------:R-:W-:Y:S02]  /*4090*/  FMNMX.FTZ R7, R61, R4, !PT ;  /* 0x000000043d077209 */ /* 0x000fe40007810000 */
[----:B------:R-:W-:Y:S02]  /*40a0*/  FSEL R86, R86, -INF , !P2 ;  /* 0xff80000056567808 */ /* 0x000fe40005000000 */
        /* <DEDUP_REMOVED lines=28> */
[----:B------:R-:W-:Y:S02]  /*4270*/  ISETP.GT.AND P2, PT, R5, 0x49, !P6 ;  /* 0x000000490500780c */ /* 0x000fe40007744270 */
[----:B------:R-:W-:Y:S02]  /*4280*/  ISETP.NE.AND P6, PT, R130, RZ, PT ;  /* 0x000000ff8200720c */ /* 0x000fe40003fc5270 */
        /* <DEDUP_REMOVED lines=19> */
[C---:B------:R-:W-:Y:S02]  /*43c0*/  ISETP.GT.AND P2, PT, R5.reuse, 0x58, !P2 ;  /* 0x000000580500780c */ /* 0x040fe40005744270 */
[C---:B------:R-:W-:Y:S01]  /*43d0*/  ISETP.GT.AND P3, PT, R5.reuse, 0x90, !P3 ;  /* 0x000000900500780c */ /* 0x040fe20005f64270 */
[----:B------:R-:W0:Y:S01]  /*43e0*/  SHFL.BFLY PT, R7, R6, 0x2, 0x1f ;  /* 0x0c401f0006077f89 */ /* 0x000e2200000e0000 */
[----:B------:R-:W-:Y:S02]  /*43f0*/  ISETP.LT.OR P2, PT, R0, 0x59, P2 ;  /* 0x000000590000780c */ /* 0x000fe40001741670 */
[----:B------:R-:W-:Y:S02]  /*4400*/  ISETP.GT.AND P4, PT, R5, 0x91, !P4 ;  /* 0x000000910500780c */ /* 0x000fe40006784270 */
[----:B------:R-:W-:Y:S02]  /*4410*/  FSEL R70, R70, -INF , !P2 ;  /* 0xff80000046467808 */ /* 0x000fe40005000000 */
[----:B------:R-:W-:-:S02]  /*4420*/  ISETP.NE.AND P2, PT, R123, RZ, PT ;  /* 0x000000ff7b00720c */ /* 0x000fc40003f45270 */
[C---:B------:R-:W-:Y:S02]  /*4430*/  ISETP.LT.OR P3, PT, R0.reuse, 0x91, P3 ;  /* 0x000000910000780c */ /* 0x040fe40001f61670 */
[C---:B------:R-:W-:Y:S02]  /*4440*/  ISETP.GT.AND P2, PT, R5.reuse, 0x59, !P2 ;  /* 0x000000590500780c */ /* 0x040fe40005744270 */
[----:B------:R-:W-:Y:S02]  /*4450*/  ISETP.GT.AND P5, PT, R5, 0x98, !P5 ;  /* 0x000000980500780c */ /* 0x000fe40006fa4270 */
[C---:B------:R-:W-:Y:S02]  /*4460*/  ISETP.LT.OR P2, PT, R0.reuse, 0x5a, P2 ;  /* 0x0000005a0000780c */ /* 0x040fe40001741670 */
[----:B------:R-:W-:Y:S02]  /*4470*/  ISETP.LT.OR P4, PT, R0, 0x92, P4 ;  /* 0x000000920000780c */ /* 0x000fe40002781670 */
[----:B------:R-:W-:-:S02]  /*4480*/  FSEL R71, R71, -INF , !P2 ;  /* 0xff80000047477808 */ /* 0x000fc40005000000 */
[----:B------:R-:W-:Y:S02]  /*4490*/  ISETP.NE.AND P2, PT, R124, RZ, PT ;  /* 0x000000ff7c00720c */ /* 0x000fe40003f45270 */
[----:B------:R-:W-:Y:S02]  /*44a0*/  FSEL R34, R34, -INF , !P3 ;  /* 0xff80000022227808 */ /* 0x000fe40005800000 */
[----:B------:R-:W-:Y:S02]  /*44b0*/  ISETP.GT.AND P2, PT, R5, 0x60, !P2 ;  /* 0x000000600500780c */ /* 0x000fe40005744270 */
[----:B0-----:R-:W-:Y:S02]  /*44c0*/  FMNMX.FTZ R7, R6, R7, !PT ;  /* 0x0000000706077209 */ /* 0x001fe40007810000 */
[C---:B------:R-:W-:Y:S02]  /*44d0*/  ISETP.LT.OR P2, PT, R0.reuse, 0x61, P2 ;  /* 0x000000610000780c */ /* 0x040fe40001741670 */
[----:B------:R-:W-:Y:S01]  /*44e0*/  ISETP.LT.OR P5, PT, R0, 0x99, P5 ;  /* 0x000000990000780c */ /* 0x000fe20002fa1670 */
[----:B------:R-:W0:Y:S01]  /*44f0*/  SHFL.BFLY PT, R4, R7, 0x1, 0x1f ;  /* 0x0c201f0007047f89 */ /* 0x000e2200000e0000 */
[----:B------:R-:W-:-:S02]  /*4500*/  FSEL R42, R42, -INF , !P2 ;  /* 0xff8000002a2a7808 */ /* 0x000fc40005000000 */
[----:B------:R-:W-:Y:S02]  /*4510*/  ISETP.NE.AND P2, PT, R125, RZ, PT ;  /* 0x000000ff7d00720c */ /* 0x000fe40003f45270 */
[----:B------:R-:W-:Y:S02]  /*4520*/  FSEL R35, R35, -INF , !P4 ;  /* 0xff80000023237808 */ /* 0x000fe40006000000 */
[----:B------:R-:W-:Y:S02]  /*4530*/  ISETP.GT.AND P2, PT, R5, 0x61, !P2 ;  /* 0x000000610500780c */ /* 0x000fe40005744270 */
[----:B------:R-:W-:Y:S02]  /*4540*/  R2UR UR10, R22 ;  /* 0x00000000160a72ca */ /* 0x000fe400000e0000 */
[----:B------:R-:W-:-:S04]  /*4550*/  ISETP.LT.OR P2, PT, R0, 0x62, P2 ;  /* 0x000000620000780c */ /* 0x000fc80001741670 */
[----:B------:R-:W-:Y:S02]  /*4560*/  FSEL R43, R43, -INF , !P2 ;  /* 0xff8000002b2b7808 */ /* 0x000fe40005000000 */
[----:B------:R-:W-:-:S04]  /*4570*/  ISETP.NE.AND P2, PT, R126, RZ, PT ;  /* 0x000000ff7e00720c */ /* 0x000fc80003f45270 */
[----:B------:R-:W-:Y:S01]  /*4580*/  ISETP.GT.AND P2, PT, R5, 0x68, !P2 ;  /* 0x000000680500780c */ /* 0x000fe20005744270 */
[----:B------:R-:W-:Y:S01]  /*4590*/  UIADD3 UR40, UR10, UR40, URZ ;  /* 0x000000280a287290 */ /* 0x000fe2000fffe03f */
[----:B0-----:R-:W-:Y:S02]  /*45a0*/  FMNMX.FTZ R4, R7, R4, !PT ;  /* 0x0000000407047209 */ /* 0x001fe40007810000 */
[----:B------:R-:W-:Y:S01]  /*45b0*/  ISETP.LT.OR P2, PT, R0, 0x69, P2 ;  /* 0x000000690000780c */ /* 0x000fe20001741670 */
[----:B------:R-:W-:Y:S02]  /*45c0*/  UIADD3 UR4, UR40, UR4, URZ ;  /* 0x0000000428047290 */ /* 0x000fe4000fffe03f */
[----:B------:R-:W-:Y:S01]  /*45d0*/  FFMA.FTZ R10, R4, R11, -8 ;  /* 0xc1000000040a7423 */ /* 0x000fe2000001000b */
[----:B------:R-:W-:Y:S02]  /*45e0*/  FSEL R46, R46, -INF , !P2 ;  /* 0xff8000002e2e7808 */ /* 0x000fe40005000000 */
[----:B------:R-:W-:-:S04]  /*45f0*/  ISETP.NE.AND P2, PT, R127, RZ, PT ;  /* 0x000000ff7f00720c */ /* 0x000fc80003f45270 */
[----:B------:R-:W-:-:S04]  /*4600*/  ISETP.GT.AND P2, PT, R5, 0x69, !P2 ;  /* 0x000000690500780c */ /* 0x000fc80005744270 */
[----:B------:R-:W-:-:S04]  /*4610*/  ISETP.LT.OR P2, PT, R0, 0x6a, P2 ;  /* 0x0000006a0000780c */ /* 0x000fc80001741670 */
        /* <DEDUP_REMOVED lines=9> */
[----:B------:R-:W-:Y:S02]  /*46b0*/  ISETP.GT.AND P2, PT, R5, 0x78, !P6 ;  /* 0x000000780500780c */ /* 0x000fe40007744270 */
[----:B------:R-:W-:Y:S02]  /*46c0*/  ISETP.NE.AND P6, PT, R133, RZ, PT ;  /* 0x000000ff8500720c */ /* 0x000fe40003fc5270 */
        /* <DEDUP_REMOVED lines=35> */
[----:B------:R-:W-:-:S04]  /*4900*/  ISETP.GT.AND P2, PT, R5, RZ, !P2 ;  /* 0x000000ff0500720c */ /* 0x000fc80005744270 */
[----:B------:R-:W-:-:S04]  /*4910*/  ISETP.LT.OR P2, PT, R0, 0x1, P2 ;  /* 0x000000010000780c */ /* 0x000fc80001741670 */
[----:B------:R-:W-:Y:S02]  /*4920*/  FSEL R90, R90, -INF , !P2 ;  /* 0xff8000005a5a7808 */ /* 0x000fe40005000000 */
[----:B------:R-:W-:Y:S02]  /*4930*/  ISETP.NE.AND P2, PT, R132, RZ, PT ;  /* 0x000000ff8400720c */ /* 0x000fe40003f45270 */
[----:B------:R-:W-:Y:S02]  /*4940*/  FMNMX.FTZ R21, R90, R91, !PT ;  /* 0x0000005b5a157209 */ /* 0x000fe40007810000 */
[----:B------:R-:W-:-:S04]  /*4950*/  ISETP.GT.AND P2, PT, R5, 0x80, !P2 ;  /* 0x000000800500780c */ /* 0x000fc80005744270 */
[----:B------:R-:W-:-:S04]  /*4960*/  ISETP.LT.OR P2, PT, R0, 0x81, P2 ;  /* 0x000000810000780c */ /* 0x000fc80001741670 */
[----:B------:R-:W-:Y:S02]  /*4970*/  FSEL R26, R26, -INF , !P2 ;  /* 0xff8000001a1a7808 */ /* 0x000fe40005000000 */
[----:B------:R-:W-:Y:S02]  /*4980*/  ISETP.GT.AND P2, PT, R5, 0x81, !P6 ;  /* 0x000000810500780c */ /* 0x000fe40007744270 */
[----:B------:R-:W-:Y:S02]  /*4990*/  ISETP.NE.AND P6, PT, R134, RZ, PT ;  /* 0x000000ff8600720c */ /* 0x000fe40003fc5270 */
[----:B------:R-:W-:-:S04]  /*49a0*/  ISETP.LT.OR P2, PT, R0, 0x82, P2 ;  /* 0x000000820000780c */ /* 0x000fc80001741670 */
[----:B------:R-:W-:Y:S02]  /*49b0*/  FSEL R27, R27, -INF , !P2 ;  /* 0xff8000001b1b7808 */ /* 0x000fe40005000000 */
[----:B------:R-:W-:-:S04]  /*49c0*/  FSETP.NEU.FTZ.AND P2, PT, R4, -INF , PT ;  /* 0xff8000000400780b */ /* 0x000fc80003f5d000 */
[----:B------:R-:W-:Y:S02]  /*49d0*/  FSEL R88, R10, RZ, P2 ;  /* 0x000000ff0a587208 */ /* 0x000fe40001000000 */
[----:B------:R-:W-:Y:S02]  /*49e0*/  ISETP.GT.AND P2, PT, R5, 0x88, !P6 ;  /* 0x000000880500780c */ /* 0x000fe40007744270 */
[----:B------:R-:W-:Y:S01]  /*49f0*/  ISETP.NE.AND P6, PT, R12, RZ, PT ;  /* 0x000000ff0c00720c */ /* 0x000fe20003fc5270 */
[--C-:B------:R-:W-:Y:S01]  /*4a00*/  FFMA.FTZ R20, R72, UR36, -R88.reuse ;  /* 0x0000002448147c23 */ /* 0x100fe20008010858 */
[----:B------:R-:W-:Y:S01]  /*4a10*/  FMNMX.FTZ R72, R94, R21, !PT ;  /* 0x000000155e487209 */ /* 0x000fe20007810000 */
[--C-:B------:R-:W-:Y:S01]  /*4a20*/  FFMA.FTZ R7, R89, UR36, -R88.reuse ;  /* 0x0000002459077c23 */ /* 0x100fe20008010858 */
[--C-:B------:R-:W-:Y:S01]  /*4a30*/  FFMA.FTZ R89, R73, UR36, -R88.reuse ;  /* 0x0000002449597c23 */ /* 0x100fe20008010858 */
[--C-:B------:R-:W-:Y:S01]  /*4a40*/  FFMA.FTZ R10, R92, UR36, -R88.reuse ;  /* 0x000000245c0a7c23 */ /* 0x100fe20008010858 */
[----:B------:R-:W-:Y:S01]  /*4a50*/  FMNMX.FTZ R21, R95, R72, !PT ;  /* 0x000000485f157209 */ /* 0x000fe20007810000 */
[--C-:B------:R-:W-:Y:S01]  /*4a60*/  FFMA.FTZ R92, R77, UR36, -R88.reuse ;  /* 0x000000244d5c7c23 */ /* 0x100fe20008010858 */
[----:B------:R-:W-:Y:S01]  /*4a70*/  ISETP.LT.OR P2, PT, R0, 0x89, P2 ;  /* 0x000000890000780c */ /* 0x000fe20001741670 */
[--C-:B------:R-:W-:Y:S01]  /*4a80*/  FFMA.FTZ R6, R15, UR36, -R88.reuse ;  /* 0x000000240f067c23 */ /* 0x100fe20008010858 */
[----:B------:R-:W-:Y:S01]  /*4a90*/  FMNMX.FTZ R72, R98, R21, !PT ;  /* 0x0000001562487209 */ /* 0x000fe20007810000 */
[----:B------:R-:W-:Y:S01]  /*4aa0*/  MUFU.EX2 R7, R7 ;  /* 0x0000000700077308 */ /* 0x000fe20000000800 */
[----:B------:R-:W-:Y:S01]  /*4ab0*/  FSEL R30, R30, -INF , !P2 ;  /* 0xff8000001e1e7808 */ /* 0x000fe20005000000 */
[--C-:B------:R-:W-:Y:S01]  /*4ac0*/  FFMA.FTZ R11, R93, UR36, -R88.reuse ;  /* 0x000000245d0b7c23 */ /* 0x100fe20008010858 */
[----:B------:R-:W-:Y:S01]  /*4ad0*/  FMNMX.FTZ R73, R99, R72, !PT ;  /* 0x0000004863497209 */ /* 0x000fe20007810000 */
[--C-:B------:R-:W-:Y:S01]  /*4ae0*/  FFMA.FTZ R72, R76, UR36, -R88.reuse ;  /* 0x000000244c487c23 */ /* 0x100fe20008010858 */
[----:B------:R-:W-:Y:S01]  /*4af0*/  ISETP.NE.AND P2, PT, R135, RZ, PT ;  /* 0x000000ff8700720c */ /* 0x000fe20003f45270 */
[--C-:B------:R-:W-:Y:S01]  /*4b00*/  FFMA.FTZ R12, R96, UR36, -R88.reuse ;  /* 0x00000024600c7c23 */ /* 0x100fe20008010858 */
[----:B------:R-:W-:Y:S01]  /*4b10*/  FMNMX.FTZ R76, R102, R73, !PT ;  /* 0x00000049664c7209 */ /* 0x000fe20007810000 */
[----:B------:R0:W-:Y:S01]  /*4b20*/  MUFU.EX2 R21, R89 ;  /* 0x0000005900157308 */ /* 0x0001e20000000800 */
[----:B------:R-:W-:Y:S01]  /*4b30*/  ISETP.GT.AND P2, PT, R5, 0x89, !P2 ;  /* 0x000000890500780c */ /* 0x000fe20005744270 */
[--C-:B------:R-:W-:Y:S01]  /*4b40*/  FFMA.FTZ R13, R97, UR36, -R88.reuse ;  /* 0x00000024610d7c23 */ /* 0x100fe20008010858 */
[----:B------:R-:W-:Y:S01]  /*4b50*/  FMNMX.FTZ R73, R103, R76, !PT ;  /* 0x0000004c67497209 */ /* 0x000fe20007810000 */
[--C-:B------:R-:W-:Y:S01]  /*4b60*/  FFMA.FTZ R14, R100, UR36, -R88.reuse ;  /* 0x00000024640e7c23 */ /* 0x100fe20008010858 */
[----:B------:R-:W-:Y:S01]  /*4b70*/  ISETP.LT.OR P2, PT, R0, 0x8a, P2 ;  /* 0x0000008a0000780c */ /* 0x000fe20001741670 */
[--C-:B------:R-:W-:Y:S01]  /*4b80*/  FFMA.FTZ R15, R101, UR36, -R88.reuse ;  /* 0x00000024650f7c23 */ /* 0x100fe20008010858 */
[----:B------:R-:W-:Y:S01]  /*4b90*/  FMNMX.FTZ R76, R74, R73, !PT ;  /* 0x000000494a4c7209 */ /* 0x000fe20007810000 */
[----:B------:R-:W1:Y:S01]  /*4ba0*/  MUFU.EX2 R6, R6 ;  /* 0x0000000600067308 */ /* 0x000e620000000800 */
[--C-:B0-----:R-:W-:Y:S01]  /*4bb0*/  FFMA.FTZ R89, R81, UR36, -R88.reuse ;  /* 0x0000002451597c23 */ /* 0x101fe20008010858 */
[----:B------:R-:W-:Y:S01]  /*4bc0*/  ISETP.GT.AND P6, PT, R5, 0x99, !P6 ;  /* 0x000000990500780c */ /* 0x000fe200077c4270 */
[--C-:B------:R-:W-:Y:S01]  /*4bd0*/  FFMA.FTZ R56, R56, UR36, -R88.reuse ;  /* 0x0000002438387c23 */ /* 0x100fe20008010858 */
[----:B------:R-:W-:Y:S01]  /*4be0*/  FMNMX.FTZ R77, R75, R76, !PT ;  /* 0x0000004c4b4d7209 */ /* 0x000fe20007810000 */
[--C-:B------:R-:W-:Y:S01]  /*4bf0*/  FFMA.FTZ R76, R80, UR36, -R88.reuse ;  /* 0x00000024504c7c23 */ /* 0x100fe20008010858 */
[----:B------:R-:W-:Y:S01]  /*4c00*/  ISETP.LT.OR P6, PT, R0, 0x9a, P6 ;  /* 0x0000009a0000780c */ /* 0x000fe200037c1670 */
[--C-:B------:R-:W-:Y:S01]  /*4c10*/  FFMA.FTZ R57, R57, UR36, -R88.reuse ;  /* 0x0000002439397c23 */ /* 0x100fe20008010858 */
[----:B------:R-:W-:Y:S01]  /*4c20*/  FMNMX.FTZ R80, R78, R77, !PT ;  /* 0x0000004d4e507209 */ /* 0x000fe20007810000 */
[----:B------:R0:W-:Y:S01]  /*4c30*/  MUFU.EX2 R73, R92 ;  /* 0x0000005c00497308 */ /* 0x0001e20000000800 */
[--C-:B------:R-:W-:Y:S01]  /*4c40*/  FFMA.FTZ R61, R61, UR36, -R88.reuse ;  /* 0x000000243d3d7c23 */ /* 0x100fe20008010858 */
[--C-:B------:R-:W-:Y:S01]  /*4c50*/  FFMA.FTZ R24, R24, UR36, -R88.reuse ;  /* 0x0000002418187c23 */ /* 0x100fe20008010858 */
[----:B------:R-:W-:Y:S01]  /*4c60*/  FMNMX.FTZ R77, R79, R80, !PT ;  /* 0x000000504f4d7209 */ /* 0x000fe20007810000 */
[--C-:B------:R-:W-:Y:S01]  /*4c70*/  FFMA.FTZ R25, R25, UR36, -R88.reuse ;  /* 0x0000002419197c23 */ /* 0x100fe20008010858 */
[--C-:B------:R-:W-:Y:S01]  /*4c80*/  FFMA.FTZ R28, R28, UR36, -R88.reuse ;  /* 0x000000241c1c7c23 */ /* 0x100fe20008010858 */
[--C-:B------:R-:W-:Y:S01]  /*4c90*/  FFMA.FTZ R29, R29, UR36, -R88.reuse ;  /* 0x000000241d1d7c23 */ /* 0x100fe20008010858 */
[----:B------:R-:W-:Y:S01]  /*4ca0*/  FMNMX.FTZ R80, R82, R77, !PT ;  /* 0x0000004d52507209 */ /* 0x000fe20007810000 */
[----:B------:R-:W2:Y:S01]  /*4cb0*/  MUFU.EX2 R10, R10 ;  /* 0x0000000a000a7308 */ /* 0x000ea20000000800 */
[--C-:B0-----:R-:W-:Y:S01]  /*4cc0*/  FFMA.FTZ R92, R85, UR36, -R88.reuse ;  /* 0x00000024555c7c23 */ /* 0x101fe20008010858 */
[--C-:B------:R-:W-:Y:S01]  /*4cd0*/  FFMA.FTZ R32, R32, UR36, -R88.reuse ;  /* 0x0000002420207c23 */ /* 0x100fe20008010858 */
[----:B------:R-:W-:Y:S01]  /*4ce0*/  FMNMX.FTZ R81, R83, R80, !PT ;  /* 0x0000005053517209 */ /* 0x000fe20007810000 */
[--C-:B------:R-:W-:Y:S01]  /*4cf0*/  FFMA.FTZ R80, R84, UR36, -R88.reuse ;  /* 0x0000002454507c23 */ /* 0x100fe20008010858 */
[--C-:B------:R-:W-:Y:S01]  /*4d00*/  FFMA.FTZ R33, R33, UR36, -R88.reuse ;  /* 0x0000002421217c23 */ /* 0x100fe20008010858 */
[--C-:B------:R-:W-:Y:S01]  /*4d10*/  FFMA.FTZ R36, R36, UR36, -R88.reuse ;  /* 0x0000002424247c23 */ /* 0x100fe20008010858 */
[----:B------:R-:W-:Y:S01]  /*4d20*/  FMNMX.FTZ R84, R86, R81, !PT ;  /* 0x0000005156547209 */ /* 0x000fe20007810000 */
[----:B------:R-:W-:Y:S01]  /*4d30*/  MUFU.EX2 R77, R89 ;  /* 0x00000059004d7308 */ /* 0x000fe20000000800 */
[----:B------:R-:W-:-:S02]  /*4d40*/  FFMA.FTZ R37, R37, UR36, -R88 ;  /* 0x0000002425257c23 */ /* 0x000fc40008010858 */
[----:B------:R-:W-:-:S04]  /*4d50*/  FMNMX.FTZ R81, R87, R84, !PT ;  /* 0x0000005457517209 */ /* 0x000fc80007810000 */
[----:B------:R-:W-:Y:S01]  /*4d60*/  FMNMX.FTZ R84, R58, R81, !PT ;  /* 0x000000513a547209 */ /* 0x000fe20007810000 */
[----:B------:R-:W0:Y:S03]  /*4d70*/  MUFU.EX2 R11, R11 ;  /* 0x0000000b000b7308 */ /* 0x000e260000000800 */
[----:B------:R-:W-:-:S04]  /*4d80*/  FMNMX.FTZ R85, R59, R84, !PT ;  /* 0x000000543b557209 */ /* 0x000fc80007810000 */
[----:B------:R-:W-:Y:S01]  /*4d90*/  FMNMX.FTZ R84, R62, R85, !PT ;  /* 0x000000553e547209 */ /* 0x000fe20007810000 */
[----:B------:R3:W-:Y:S03]  /*4da0*/  MUFU.EX2 R81, R92 ;  /* 0x0000005c00517308 */ /* 0x0007e60000000800 */
[----:B------:R-:W-:-:S04]  /*4db0*/  FMNMX.FTZ R85, R63, R84, !PT ;  /* 0x000000543f557209 */ /* 0x000fc80007810000 */
[----:B------:R-:W-:Y:S01]  /*4dc0*/  FMNMX.FTZ R84, R66, R85, !PT ;  /* 0x0000005542547209 */ /* 0x000fe20007810000 */
[----:B------:R-:W4:Y:S01]  /*4dd0*/  MUFU.EX2 R12, R12 ;  /* 0x0000000c000c7308 */ /* 0x000f220000000800 */
[--C-:B---3--:R-:W-:Y:S02]  /*4de0*/  FFMA.FTZ R92, R64, UR36, -R88.reuse ;  /* 0x00000024405c7c23 */ /* 0x108fe40008010858 */
[----:B------:R-:W-:Y:S01]  /*4df0*/  FMNMX.FTZ R85, R67, R84, !PT ;  /* 0x0000005443557209 */ /* 0x000fe20007810000 */
[----:B------:R-:W-:-:S03]  /*4e00*/  FFMA.FTZ R84, R60, UR36, -R88 ;  /* 0x000000243c547c23 */ /* 0x000fc60008010858 */
[----:B------:R-:W-:Y:S01]  /*4e10*/  FMNMX.FTZ R60, R70, R85, !PT ;  /* 0x00000055463c7209 */ /* 0x000fe20007810000 */
[----:B------:R-:W3:Y:S03]  /*4e20*/  MUFU.EX2 R13, R13 ;  /* 0x0000000d000d7308 */ /* 0x000ee60000000800 */
[----:B------:R-:W-:-:S04]  /*4e30*/  FMNMX.FTZ R85, R71, R60, !PT ;  /* 0x0000003c47557209 */ /* 0x000fc80007810000 */
[----:B------:R-:W-:Y:S01]  /*4e40*/  FMNMX.FTZ R60, R42, R85, !PT ;  /* 0x000000552a3c7209 */ /* 0x000fe20007810000 */
[----:B------:R-:W5:Y:S03]  /*4e50*/  MUFU.EX2 R14, R14 ;  /* 0x0000000e000e7308 */ /* 0x000f660000000800 */
[----:B------:R-:W-:-:S04]  /*4e60*/  FMNMX.FTZ R85, R43, R60, !PT ;  /* 0x0000003c2b557209 */ /* 0x000fc80007810000 */
[----:B------:R-:W-:Y:S01]  /*4e70*/  FMNMX.FTZ R60, R46, R85, !PT ;  /* 0x000000552e3c7209 */ /* 0x000fe20007810000 */
[----:B------:R-:W5:Y:S03]  /*4e80*/  MUFU.EX2 R15, R15 ;  /* 0x0000000f000f7308 */ /* 0x000f660000000800 */
[----:B------:R-:W-:Y:S01]  /*4e90*/  FMNMX.FTZ R89, R47, R60, !PT ;  /* 0x0000003c2f597209 */ /* 0x000fe20007810000 */
[----:B------:R-:W-:-:S03]  /*4ea0*/  FFMA.FTZ R60, R65, UR36, -R88 ;  /* 0x00000024413c7c23 */ /* 0x000fc60008010858 */
[----:B------:R-:W-:Y:S01]  /*4eb0*/  FMNMX.FTZ R64, R50, R89, !PT ;  /* 0x0000005932407209 */ /* 0x000fe20007810000 */
[--C-:B------:R-:W-:Y:S01]  /*4ec0*/  FFMA.FTZ R89, R69, UR36, -R88.reuse ;  /* 0x0000002445597c23 */ /* 0x100fe20008010858 */
[----:B------:R-:W-:Y:S02]  /*4ed0*/  MUFU.EX2 R20, R20 ;  /* 0x0000001400147308 */ /* 0x000fe40000000800 */
[----:B------:R-:W-:Y:S01]  /*4ee0*/  FMNMX.FTZ R65, R51, R64, !PT ;  /* 0x0000004033417209 */ /* 0x000fe20007810000 */
[----:B------:R-:W-:-:S03]  /*4ef0*/  FFMA.FTZ R64, R68, UR36, -R88 ;  /* 0x0000002444407c23 */ /* 0x000fc60008010858 */
[----:B------:R-:W-:Y:S02]  /*4f00*/  FMNMX.FTZ R68, R54, R65, !PT ;  /* 0x0000004136447209 */ /* 0x000fe40007810000 */
[----:B------:R1:W-:Y:S02]  /*4f10*/  MUFU.EX2 R5, R89 ;  /* 0x0000005900057308 */ /* 0x0003e40000000800 */
[----:B------:R-:W-:-:S04]  /*4f20*/  FMNMX.FTZ R65, R55, R68, !PT ;  /* 0x0000004437417209 */ /* 0x000fc80007810000 */
[----:B------:R-:W-:Y:S02]  /*4f30*/  FMNMX.FTZ R68, R26, R65, !PT ;  /* 0x000000411a447209 */ /* 0x000fe40007810000 */
[----:B------:R-:W-:Y:S01]  /*4f40*/  FSEL R65, R31, -INF , !P2 ;  /* 0xff8000001f417808 */ /* 0x000fe20005000000 */
[--C-:B------:R-:W-:Y:S01]  /*4f50*/  FFMA.FTZ R31, R40, UR36, -R88.reuse ;  /* 0x00000024281f7c23 */ /* 0x100fe20008010858 */
[----:B------:R-:W-:Y:S01]  /*4f60*/  FMNMX.FTZ R69, R27, R68, !PT ;  /* 0x000000441b457209 */ /* 0x000fe20007810000 */
[--C-:B-1----:R-:W-:Y:S01]  /*4f70*/  FFMA.FTZ R89, R41, UR36, -R88.reuse ;  /* 0x0000002429597c23 */ /* 0x102fe20008010858 */
[----:B------:R-:W-:Y:S01]  /*4f80*/  FSEL R41, R39, -INF , !P6 ;  /* 0xff80000027297808 */ /* 0x000fe20007000000 */
[--C-:B------:R-:W-:Y:S01]  /*4f90*/  FFMA.FTZ R39, R44, UR36, -R88.reuse ;  /* 0x000000242c277c23 */ /* 0x100fe20008010858 */
[----:B------:R-:W-:Y:S01]  /*4fa0*/  FMNMX.FTZ R40, R30, R69, !PT ;  /* 0x000000451e287209 */ /* 0x000fe20007810000 */
[--C-:B------:R-:W-:Y:S01]  /*4fb0*/  FFMA.FTZ R44, R45, UR36, -R88.reuse ;  /* 0x000000242d2c7c23 */ /* 0x100fe20008010858 */
[--C-:B------:R-:W-:Y:S01]  /*4fc0*/  FFMA.FTZ R45, R48, UR36, -R88.reuse ;  /* 0x00000024302d7c23 */ /* 0x100fe20008010858 */
[--C-:B------:R-:W-:Y:S01]  /*4fd0*/  FFMA.FTZ R48, R49, UR36, -R88.reuse ;  /* 0x0000002431307c23 */ /* 0x100fe20008010858 */
[----:B------:R-:W-:Y:S01]  /*4fe0*/  FMNMX.FTZ R69, R65, R40, !PT ;  /* 0x0000002841457209 */ /* 0x000fe20007810000 */
[--C-:B------:R-:W-:Y:S01]  /*4ff0*/  FFMA.FTZ R49, R52, UR36, -R88.reuse ;  /* 0x0000002434317c23 */ /* 0x100fe20008010858 */
[----:B------:R-:W-:Y:S01]  /*5000*/  FSEL R40, R38, -INF , !P5 ;  /* 0xff80000026287808 */ /* 0x000fe20006800000 */
[----:B------:R-:W-:Y:S01]  /*5010*/  FFMA.FTZ R52, R53, UR36, -R88 ;  /* 0x0000002435347c23 */ /* 0x000fe20008010858 */
[----:B------:R-:W-:Y:S01]  /*5020*/  FMNMX.FTZ R68, R34, R69, !PT ;  /* 0x0000004522447209 */ /* 0x000fe20007810000 */
[----:B------:R-:W-:Y:S01]  /*5030*/  IMAD.U32 R53, RZ, RZ, UR36 ;  /* 0x00000024ff357e24 */ /* 0x000fe2000f8e00ff */
[----:B------:R1:W-:Y:S02]  /*5040*/  MUFU.EX2 R38, R89 ;  /* 0x0000005900267308 */ /* 0x0003e40000000800 */
[----:B------:R-:W-:-:S04]  /*5050*/  FMNMX.FTZ R69, R35, R68, !PT ;  /* 0x0000004423457209 */ /* 0x000fc80007810000 */
[----:B------:R-:W-:Y:S02]  /*5060*/  FMNMX.FTZ R0, R40, R69, !PT ;  /* 0x0000004528007209 */ /* 0x000fe40007810000 */
[----:B------:R-:W-:Y:S02]  /*5070*/  MUFU.EX2 R72, R72 ;  /* 0x0000004800487308 */ /* 0x000fe40000000800 */
[----:B------:R-:W-:-:S05]  /*5080*/  FMNMX.FTZ R0, R41, R0, !PT ;  /* 0x0000000029007209 */ /* 0x000fca0007810000 */
[----:B------:R-:W2:Y:S01]  /*5090*/  SHFL.BFLY PT, R69, R0, 0x2, 0x1f ;  /* 0x0c401f0000457f89 */ /* 0x000ea200000e0000 */
[----:B------:R5:W-:Y:S08]  /*50a0*/  MUFU.EX2 R85, R92 ;  /* 0x0000005c00557308 */ /* 0x000bf00000000800 */
[----:B------:R-:W-:Y:S08]  /*50b0*/  MUFU.EX2 R76, R76 ;  /* 0x0000004c004c7308 */ /* 0x000ff00000000800 */
[----:B------:R-:W-:Y:S01]  /*50c0*/  MUFU.EX2 R80, R80 ;  /* 0x0000005000507308 */ /* 0x000fe20000000800 */
[----:B--2---:R-:W-:-:S07]  /*50d0*/  FMNMX.FTZ R69, R0, R69, !PT ;  /* 0x0000004500457209 */ /* 0x004fce0007810000 */
[----:B------:R-:W-:Y:S01]  /*50e0*/  MUFU.EX2 R56, R56 ;  /* 0x0000003800387308 */ /* 0x000fe20000000800 */
[----:B------:R-:W2:Y:S07]  /*50f0*/  SHFL.BFLY PT, R0, R69, 0x1, 0x1f ;  /* 0x0c201f0045007f89 */ /* 0x000eae00000e0000 */
[----:B------:R-:W-:Y:S08]  /*5100*/  MUFU.EX2 R57, R57 ;  /* 0x0000003900397308 */ /* 0x000ff00000000800 */
[----:B------:R-:W-:Y:S08]  /*5110*/  MUFU.EX2 R84, R84 ;  /* 0x0000005400547308 */ /* 0x000ff00000000800 */
[----:B------:R-:W-:Y:S01]  /*5120*/  MUFU.EX2 R61, R61 ;  /* 0x0000003d003d7308 */ /* 0x000fe20000000800 */
[----:B--2---:R-:W-:-:S04]  /*5130*/  FMNMX.FTZ R0, R69, R0, !PT ;  /* 0x0000000045007209 */ /* 0x004fc80007810000 */
[C---:B------:R-:W-:Y:S01]  /*5140*/  FSETP.NEU.FTZ.AND P2, PT, R0.reuse, -INF , PT ;  /* 0xff8000000000780b */ /* 0x040fe20003f5d000 */
[----:B------:R-:W-:Y:S02]  /*5150*/  FFMA.FTZ R53, R0, R53, -8 ;  /* 0xc100000000357423 */ /* 0x000fe40000010035 */
[----:B------:R-:W-:Y:S03]  /*5160*/  MUFU.EX2 R64, R64 ;  /* 0x0000004000407308 */ /* 0x000fe60000000800 */
[----:B-1----:R-:W-:Y:S02]  /*5170*/  FSEL R89, R53, RZ, P2 ;  /* 0x000000ff35597208 */ /* 0x002fe40001000000 */
[----:B------:R-:W-:-:S03]  /*5180*/  PLOP3.LUT P2, PT, PT, PT, UP1, 0x40, 0x0 ;  /* 0x000000000000781c */ /* 0x000fc60003f4e818 */
[----:B------:R-:W-:Y:S01]  /*5190*/  MUFU.EX2 R60, R60 ;  /* 0x0000003c003c7308 */ /* 0x000fe20000000800 */
[--C-:B------:R-:W-:Y:S01]  /*51a0*/  FFMA.FTZ R53, R90, UR36, -R89.reuse ;  /* 0x000000245a357c23 */ /* 0x100fe20008010859 */
[--C-:B------:R-:W-:Y:S01]  /*51b0*/  FFMA.FTZ R88, R91, UR36, -R89.reuse ;  /* 0x000000245b587c23 */ /* 0x100fe20008010859 */
[--C-:B------:R-:W-:Y:S01]  /*51c0*/  FFMA.FTZ R94, R94, UR36, -R89.reuse ;  /* 0x000000245e5e7c23 */ /* 0x100fe20008010859 */
[----:B------:R-:W-:Y:S01]  /*51d0*/  FFMA.FTZ R95, R95, UR36, -R89 ;  /* 0x000000245f5f7c23 */ /* 0x000fe20008010859 */
[----:B------:R-:W-:Y:S01]  /*51e0*/  FADD.FTZ R91, R6, R7 ;  /* 0x00000007065b7221 */ /* 0x000fe20000010000 */
[--C-:B------:R-:W-:Y:S01]  /*51f0*/  FFMA.FTZ R68, R98, UR36, -R89.reuse ;  /* 0x0000002462447c23 */ /* 0x100fe20008010859 */
[----:B------:R-:W-:Y:S01]  /*5200*/  FFMA.FTZ R69, R99, UR36, -R89 ;  /* 0x0000002463457c23 */ /* 0x000fe20008010859 */
[----:B------:R-:W-:Y:S01]  /*5210*/  MUFU.EX2 R53, R53 ;  /* 0x0000003500357308 */ /* 0x000fe20000000800 */
[----:B------:R-:W-:Y:S01]  /*5220*/  FADD.FTZ R90, R10, R91 ;  /* 0x0000005b0a5a7221 */ /* 0x000fe20000010000 */
[--C-:B------:R-:W-:Y:S01]  /*5230*/  FFMA.FTZ R102, R102, UR36, -R89.reuse ;  /* 0x0000002466667c23 */ /* 0x100fe20008010859 */
[--C-:B------:R-:W-:Y:S01]  /*5240*/  FFMA.FTZ R103, R103, UR36, -R89.reuse ;  /* 0x0000002467677c23 */ /* 0x100fe20008010859 */
[--C-:B------:R-:W-:Y:S01]  /*5250*/  FFMA.FTZ R74, R74, UR36, -R89.reuse ;  /* 0x000000244a4a7c23 */ /* 0x100fe20008010859 */
[----:B0-----:R-:W-:Y:S01]  /*5260*/  FADD.FTZ R91, R11, R90 ;  /* 0x0000005a0b5b7221 */ /* 0x001fe20000010000 */
[--C-:B------:R-:W-:Y:S01]  /*5270*/  FFMA.FTZ R75, R75, UR36, -R89.reuse ;  /* 0x000000244b4b7c23 */ /* 0x100fe20008010859 */
[----:B------:R-:W-:Y:S01]  /*5280*/  FFMA.FTZ R78, R78, UR36, -R89 ;  /* 0x000000244e4e7c23 */ /* 0x000fe20008010859 */
[----:B------:R-:W0:Y:S01]  /*5290*/  MUFU.EX2 R88, R88 ;  /* 0x0000005800587308 */ /* 0x000e220000000800 */
[----:B----4-:R-:W-:Y:S01]  /*52a0*/  FADD.FTZ R90, R12, R91 ;  /* 0x0000005b0c5a7221 */ /* 0x010fe20000010000 */
[--C-:B------:R-:W-:Y:S01]  /*52b0*/  FFMA.FTZ R79, R79, UR36, -R89.reuse ;  /* 0x000000244f4f7c23 */ /* 0x100fe20008010859 */
[--C-:B------:R-:W-:Y:S01]  /*52c0*/  FFMA.FTZ R82, R82, UR36, -R89.reuse ;  /* 0x0000002452527c23 */ /* 0x100fe20008010859 */
[--C-:B------:R-:W-:Y:S01]  /*52d0*/  FFMA.FTZ R83, R83, UR36, -R89.reuse ;  /* 0x0000002453537c23 */ /* 0x100fe20008010859 */
[----:B---3--:R-:W-:Y:S01]  /*52e0*/  FADD.FTZ R93, R13, R90 ;  /* 0x0000005a0d5d7221 */ /* 0x008fe20000010000 */
[--C-:B------:R-:W-:Y:S01]  /*52f0*/  FFMA.FTZ R86, R86, UR36, -R89.reuse ;  /* 0x0000002456567c23 */ /* 0x100fe20008010859 */
[----:B------:R-:W-:Y:S01]  /*5300*/  FFMA.FTZ R87, R87, UR36, -R89 ;  /* 0x0000002457577c23 */ /* 0x000fe20008010859 */
[----:B------:R-:W1:Y:S01]  /*5310*/  MUFU.EX2 R94, R94 ;  /* 0x0000005e005e7308 */ /* 0x000e620000000800 */
[----:B-----5:R-:W-:Y:S01]  /*5320*/  FADD.FTZ R92, R14, R93 ;  /* 0x0000005d0e5c7221 */ /* 0x020fe20000010000 */
[--C-:B------:R-:W-:Y:S01]  /*5330*/  FFMA.FTZ R58, R58, UR36, -R89.reuse ;  /* 0x000000243a3a7c23 */ /* 0x100fe20008010859 */
[--C-:B------:R-:W-:Y:S01]  /*5340*/  FFMA.FTZ R59, R59, UR36, -R89.reuse ;  /* 0x000000243b3b7c23 */ /* 0x100fe20008010859 */
[--C-:B------:R-:W-:Y:S01]  /*5350*/  FFMA.FTZ R62, R62, UR36, -R89.reuse ;  /* 0x000000243e3e7c23 */ /* 0x100fe20008010859 */
[C---:B------:R-:W-:Y:S01]  /*5360*/  FADD.FTZ R93, R15.reuse, R92 ;  /* 0x0000005c0f5d7221 */ /* 0x040fe20000010000 */
[----:B------:R-:W-:Y:S01]  /*5370*/  F2FP.SATFINITE.E4M3.F32.PACK_AB_MERGE_C R15, R15, R14, RZ ;  /* 0x0000000e0f0f723e */ /* 0x000fe200048070ff */
[----:B------:R-:W-:Y:S01]  /*5380*/  FFMA.FTZ R63, R63, UR36, -R89 ;  /* 0x000000243f3f7c23 */ /* 0x000fe20008010859 */
[----:B------:R-:W2:Y:S01]  /*5390*/  MUFU.EX2 R95, R95 ;  /* 0x0000005f005f7308 */ /* 0x000ea20000000800 */
[----:B0-----:R-:W-:Y:S01]  /*53a0*/  FADD.FTZ R91, R53, R88 ;  /* 0x00000058355b7221 */ /* 0x001fe20000010000 */
[----:B------:R-:W-:Y:S01]  /*53b0*/  FADD.FTZ R22, R20, R93 ;  /* 0x0000005d14167221 */ /* 0x000fe20000010000 */
[--C-:B------:R-:W-:Y:S01]  /*53c0*/  FFMA.FTZ R66, R66, UR36, -R89.reuse ;  /* 0x0000002442427c23 */ /* 0x100fe20008010859 */
[--C-:B------:R-:W-:Y:S01]  /*53d0*/  FFMA.FTZ R67, R67, UR36, -R89.reuse ;  /* 0x0000002443437c23 */ /* 0x100fe20008010859 */
[--C-:B------:R-:W-:Y:S01]  /*53e0*/  FFMA.FTZ R70, R70, UR36, -R89.reuse ;  /* 0x0000002446467c23 */ /* 0x100fe20008010859 */
[----:B------:R-:W-:Y:S01]  /*53f0*/  FFMA.FTZ R71, R71, UR36, -R89 ;  /* 0x0000002447477c23 */ /* 0x000fe20008010859 */
[----:B------:R-:W-:Y:S01]  /*5400*/  F2FP.SATFINITE.E4M3.F32.PACK_AB_MERGE_C R186, R13, R12, R15 ;  /* 0x0000000c0dba723e */ /* 0x000fe2000480700f */
[----:B------:R-:W0:Y:S01]  /*5410*/  MUFU.EX2 R68, R68 ;  /* 0x0000004400447308 */ /* 0x000e220000000800 */
[----:B-1----:R-:W-:Y:S01]  /*5420*/  FADD.FTZ R90, R94, R91 ;  /* 0x0000005b5e5a7221 */ /* 0x002fe20000010000 */
[----:B------:R-:W-:Y:S01]  /*5430*/  F2FP.SATFINITE.E4M3.F32.PACK_AB_MERGE_C R12, R61, R84, RZ ;  /* 0x000000543d0c723e */ /* 0x000fe200048070ff */
[--C-:B------:R-:W-:Y:S01]  /*5440*/  FFMA.FTZ R42, R42, UR36, -R89.reuse ;  /* 0x000000242a2a7c23 */ /* 0x100fe20008010859 */
[--C-:B------:R-:W-:Y:S01]  /*5450*/  FFMA.FTZ R43, R43, UR36, -R89.reuse ;  /* 0x000000242b2b7c23 */ /* 0x100fe20008010859 */
[--C-:B------:R-:W-:Y:S01]  /*5460*/  FFMA.FTZ R46, R46, UR36, -R89.reuse ;  /* 0x000000242e2e7c23 */ /* 0x100fe20008010859 */
[--C-:B------:R-:W-:Y:S01]  /*5470*/  FFMA.FTZ R47, R47, UR36, -R89.reuse ;  /* 0x000000242f2f7c23 */ /* 0x100fe20008010859 */
[--C-:B------:R-:W-:Y:S01]  /*5480*/  FFMA.FTZ R50, R50, UR36, -R89.reuse ;  /* 0x0000002432327c23 */ /* 0x100fe20008010859 */
[----:B------:R-:W1:Y:S01]  /*5490*/  MUFU.EX2 R69, R69 ;  /* 0x0000004500457308 */ /* 0x000e620000000800 */
[----:B--2---:R-:W-:Y:S01]  /*54a0*/  FADD.FTZ R91, R95, R90 ;  /* 0x0000005a5f5b7221 */ /* 0x004fe20000010000 */
[----:B------:R-:W-:Y:S01]  /*54b0*/  F2FP.SATFINITE.E4M3.F32.PACK_AB_MERGE_C R90, R11, R10, RZ ;  /* 0x0000000a0b5a723e */ /* 0x000fe200048070ff */
[--C-:B------:R-:W-:Y:S01]  /*54c0*/  FFMA.FTZ R51, R51, UR36, -R89.reuse ;  /* 0x0000002433337c23 */ /* 0x100fe20008010859 */
[--C-:B------:R-:W-:Y:S01]  /*54d0*/  FFMA.FTZ R54, R54, UR36, -R89.reuse ;  /* 0x0000002436367c23 */ /* 0x100fe20008010859 */
[--C-:B------:R-:W-:Y:S01]  /*54e0*/  FFMA.FTZ R55, R55, UR36, -R89.reuse ;  /* 0x0000002437377c23 */ /* 0x100fe20008010859 */
[----:B------:R-:W-:Y:S01]  /*54f0*/  F2FP.SATFINITE.E4M3.F32.PACK_AB_MERGE_C R184, R7, R6, R90 ;  /* 0x0000000607b8723e */ /* 0x000fe2000480705a */
[----:B------:R-:W-:Y:S01]  /*5500*/  FFMA.FTZ R26, R26, UR36, -R89 ;  /* 0x000000241a1a7c23 */ /* 0x000fe20008010859 */
[----:B------:R-:W2:Y:S01]  /*5510*/  MUFU.EX2 R102, R102 ;  /* 0x0000006600667308 */ /* 0x000ea20000000800 */
[----:B0-----:R-:W-:Y:S01]  /*5520*/  FADD.FTZ R10, R68, R91 ;  /* 0x0000005b440a7221 */ /* 0x001fe20000010000 */
[----:B------:R-:W-:Y:S01]  /*5530*/  FADD.FTZ R91, R21, R22 ;  /* 0x00000016155b7221 */ /* 0x000fe20000010000 */
[--C-:B------:R-:W-:Y:S01]  /*5540*/  FFMA.FTZ R27, R27, UR36, -R89.reuse ;  /* 0x000000241b1b7c23 */ /* 0x100fe20008010859 */
[--C-:B------:R-:W-:Y:S01]  /*5550*/  FFMA.FTZ R30, R30, UR36, -R89.reuse ;  /* 0x000000241e1e7c23 */ /* 0x100fe20008010859 */
[----:B------:R-:W-:Y:S01]  /*5560*/  FFMA.FTZ R65, R65, UR36, -R89 ;  /* 0x0000002441417c23 */ /* 0x000fe20008010859 */
[----:B------:R-:W-:Y:S01]  /*5570*/  FADD.FTZ R14, R72, R91 ;  /* 0x0000005b480e7221 */ /* 0x000fe20000010000 */
[----:B------:R-:W-:Y:S01]  /*5580*/  F2FP.SATFINITE.E4M3.F32.PACK_AB_MERGE_C R72, R73, R72, RZ ;  /* 0x000000484948723e */ /* 0x000fe200048070ff */
[----:B------:R-:W0:Y:S01]  /*5590*/  MUFU.EX2 R103, R103 ;  /* 0x0000006700677308 */ /* 0x000e220000000800 */
[----:B-1----:R-:W-:Y:S01]  /*55a0*/  FADD.FTZ R11, R69, R10 ;  /* 0x0000000a450b7221 */ /* 0x002fe20000010000 */
[----:B------:R-:W-:Y:S01]  /*55b0*/  FADD.FTZ R73, R73, R14 ;  /* 0x0000000e49497221 */ /* 0x000fe20000010000 */
[--C-:B------:R-:W-:Y:S01]  /*55c0*/  FFMA.FTZ R34, R34, UR36, -R89.reuse ;  /* 0x0000002422227c23 */ /* 0x100fe20008010859 */
[--C-:B------:R-:W-:Y:S01]  /*55d0*/  FFMA.FTZ R35, R35, UR36, -R89.reuse ;  /* 0x0000002423237c23 */ /* 0x100fe20008010859 */
[--C-:B------:R-:W-:Y:S01]  /*55e0*/  FFMA.FTZ R40, R40, UR36, -R89.reuse ;  /* 0x0000002428287c23 */ /* 0x100fe20008010859 */
[----:B------:R-:W-:Y:S01]  /*55f0*/  FFMA.FTZ R41, R41, UR36, -R89 ;  /* 0x0000002429297c23 */ /* 0x000fe20008010859 */
[----:B------:R-:W-:Y:S01]  /*5600*/  F2FP.SATFINITE.E4M3.F32.PACK_AB_MERGE_C R94, R95, R94, RZ ;  /* 0x0000005e5f5e723e */ /* 0x000fe200048070ff */
[----:B------:R-:W1:Y:S01]  /*5610*/  MUFU.EX2 R74, R74 ;  /* 0x0000004a004a7308 */ /* 0x000e620000000800 */
[----:B--2---:R-:W-:Y:S01]  /*5620*/  FADD.FTZ R10, R102, R11 ;  /* 0x0000000b660a7221 */ /* 0x004fe20000010000 */
[----:B------:R-:W-:-:S02]  /*5630*/  F2FP.SATFINITE.E4M3.F32.PACK_AB_MERGE_C R180, R21, R20, R72 ;  /* 0x0000001415b4723e */ /* 0x000fc40004807048 */
[----:B------:R-:W-:Y:S02]  /*5640*/  F2FP.SATFINITE.E4M3.F32.PACK_AB_MERGE_C R176, R57, R56, R12 ;  /* 0x0000003839b0723e */ /* 0x000fe4000480700c */
[----:B------:R-:W-:Y:S02]  /*5650*/  F2FP.SATFINITE.E4M3.F32.PACK_AB_MERGE_C R185, R88, R53, R94 ;  /* 0x0000003558b9723e */ /* 0x000fe4000480705e */
[----:B------:R-:W2:Y:S01]  /*5660*/  MUFU.EX2 R75, R75 ;  /* 0x0000004b004b7308 */ /* 0x000ea20000000800 */
[C---:B0-----:R-:W-:Y:S01]  /*5670*/  FADD.FTZ R7, R103.reuse, R10 ;  /* 0x0000000a67077221 */ /* 0x041fe20000010000 */
[----:B------:R-:W-:Y:S01]  /*5680*/  FADD.FTZ R10, R76, R73 ;  /* 0x000000494c0a7221 */ /* 0x000fe20000010000 */
[----:B------:R-:W-:-:S03]  /*5690*/  F2FP.SATFINITE.E4M3.F32.PACK_AB_MERGE_C R102, R103, R102, RZ ;  /* 0x000000666766723e */ /* 0x000fc600048070ff */
[----:B------:R-:W-:Y:S01]  /*56a0*/  FADD.FTZ R11, R77, R10 ;  /* 0x0000000a4d0b7221 */ /* 0x000fe20000010000 */
[----:B------:R-:W-:Y:S01]  /*56b0*/  F2FP.SATFINITE.E4M3.F32.PACK_AB_MERGE_C R187, R69, R68, R102 ;  /* 0x0000004445bb723e */ /* 0x000fe20004807066 */
[----:B------:R-:W0:Y:S01]  /*56c0*/  MUFU.EX2 R78, R78 ;  /* 0x0000004e004e7308 */ /* 0x000e220000000800 */
[----:B-1----:R-:W-:Y:S01]  /*56d0*/  FADD.FTZ R6, R74, R7 ;  /* 0x000000074a067221 */ /* 0x002fe20000010000 */
[----:B------:R-:W-:Y:S01]  /*56e0*/  FADD.FTZ R10, R80, R11 ;  /* 0x0000000b500a7221 */ /* 0x000fe20000010000 */
[----:B------:R-:W-:-:S03]  /*56f0*/  F2FP.SATFINITE.E4M3.F32.PACK_AB_MERGE_C R80, R81, R80, RZ ;  /* 0x000000505150723e */ /* 0x000fc600048070ff */
[----:B------:R-:W-:Y:S01]  /*5700*/  FADD.FTZ R81, R81, R10 ;  /* 0x0000000a51517221 */ /* 0x000fe20000010000 */
[----:B------:R-:W-:Y:S01]  /*5710*/  F2FP.SATFINITE.E4M3.F32.PACK_AB_MERGE_C R182, R77, R76, R80 ;  /* 0x0000004c4db6723e */ /* 0x000fe20004807050 */
[----:B------:R-:W1:Y:S01]  /*5720*/  MUFU.EX2 R79, R79 ;  /* 0x0000004f004f7308 */ /* 0x000e620000000800 */
[----:B--2---:R-:W-:Y:S01]  /*5730*/  FADD.FTZ R7, R75, R6 ;  /* 0x000000064b077221 */ /* 0x004fe20000010000 */
[----:B------:R-:W-:-:S04]  /*5740*/  FADD.FTZ R10, R56, R81 ;  /* 0x00000051380a7221 */ /* 0x000fc80000010000 */
[----:B------:R-:W-:Y:S01]  /*5750*/  FADD.FTZ R11, R57, R10 ;  /* 0x0000000a390b7221 */ /* 0x000fe20000010000 */
[----:B------:R-:W-:Y:S01]  /*5760*/  F2FP.SATFINITE.E4M3.F32.PACK_AB_MERGE_C R10, R5, R64, RZ ;  /* 0x00000040050a723e */ /* 0x000fe200048070ff */
[----:B------:R-:W2:Y:S01]  /*5770*/  MUFU.EX2 R82, R82 ;  /* 0x0000005200527308 */ /* 0x000ea20000000800 */
[----:B0-----:R-:W-:Y:S01]  /*5780*/  FADD.FTZ R6, R78, R7 ;  /* 0x000000074e067221 */ /* 0x001fe20000010000 */
[----:B------:R-:W-:Y:S01]  /*5790*/  FADD.FTZ R84, R84, R11 ;  /* 0x0000000b54547221 */ /* 0x000fe20000010000 */
[----:B------:R-:W-:-:S03]  /*57a0*/  F2FP.SATFINITE.E4M3.F32.PACK_AB_MERGE_C R178, R60, R85, R10 ;  /* 0x000000553cb2723e */ /* 0x000fc6000480700a */
[----:B------:R-:W-:Y:S02]  /*57b0*/  FADD.FTZ R84, R61, R84 ;  /* 0x000000543d547221 */ /* 0x000fe40000010000 */
        /* <DEDUP_REMOVED lines=9> */
[----:B------:R-:W-:Y:S02]  /*5850*/  FADD.FTZ R64, R5, R64 ;  /* 0x0000004005407221 */ /* 0x000fe40000010000 */
[----:B------:R-:W2:Y:S01]  /*5860*/  MUFU.EX2 R87, R87 ;  /* 0x0000005700577308 */ /* 0x000ea20000000800 */
[----:B0-----:R-:W-:-:S07]  /*5870*/  FADD.FTZ R7, R83, R6 ;  /* 0x0000000653077221 */ /* 0x001fce0000010000 */
[----:B------:R-:W0:Y:S01]  /*5880*/  MUFU.EX2 R58, R58 ;  /* 0x0000003a003a7308 */ /* 0x000e220000000800 */
[----:B-1----:R-:W-:-:S07]  /*5890*/  FADD.FTZ R6, R86, R7 ;  /* 0x0000000756067221 */ /* 0x002fce0000010000 */
[----:B------:R-:W1:Y:S01]  /*58a0*/  MUFU.EX2 R59, R59 ;  /* 0x0000003b003b7308 */ /* 0x000e620000000800 */
[C---:B--2---:R-:W-:Y:S01]  /*58b0*/  FADD.FTZ R7, R87.reuse, R6 ;  /* 0x0000000657077221 */ /* 0x044fe20000010000 */
[----:B------:R-:W-:-:S04]  /*58c0*/  F2FP.SATFINITE.E4M3.F32.PACK_AB_MERGE_C R86, R87, R86, RZ ;  /* 0x000000565756723e */ /* 0x000fc800048070ff */
[----:B------:R-:W-:Y:S02]  /*58d0*/  F2FP.SATFINITE.E4M3.F32.PACK_AB_MERGE_C R183, R83, R82, R86 ;  /* 0x0000005253b7723e */ /* 0x000fe40004807056 */
[----:B------:R-:W2:Y:S01]  /*58e0*/  MUFU.EX2 R62, R62 ;  /* 0x0000003e003e7308 */ /* 0x000ea20000000800 */
[----:B0-----:R-:W-:-:S07]  /*58f0*/  FADD.FTZ R6, R58, R7 ;  /* 0x000000073a067221 */ /* 0x001fce0000010000 */
[----:B------:R-:W0:Y:S01]  /*5900*/  MUFU.EX2 R63, R63 ;  /* 0x0000003f003f7308 */ /* 0x000e220000000800 */
[----:B-1----:R-:W-:-:S07]  /*5910*/  FADD.FTZ R7, R59, R6 ;  /* 0x000000063b077221 */ /* 0x002fce0000010000 */
[----:B------:R-:W1:Y:S01]  /*5920*/  MUFU.EX2 R66, R66 ;  /* 0x0000004200427308 */ /* 0x000e620000000800 */
[----:B--2---:R-:W-:-:S07]  /*5930*/  FADD.FTZ R6, R62, R7 ;  /* 0x000000073e067221 */ /* 0x004fce0000010000 */
[----:B------:R-:W2:Y:S01]  /*5940*/  MUFU.EX2 R67, R67 ;  /* 0x0000004300437308 */ /* 0x000ea20000000800 */
[C---:B0-----:R-:W-:Y:S01]  /*5950*/  FADD.FTZ R7, R63.reuse, R6 ;  /* 0x000000063f077221 */ /* 0x041fe20000010000 */
[----:B------:R-:W-:-:S04]  /*5960*/  F2FP.SATFINITE.E4M3.F32.PACK_AB_MERGE_C R62, R63, R62, RZ ;  /* 0x0000003e3f3e723e */ /* 0x000fc800048070ff */
[----:B------:R-:W-:Y:S02]  /*5970*/  F2FP.SATFINITE.E4M3.F32.PACK_AB_MERGE_C R177, R59, R58, R62 ;  /* 0x0000003a3bb1723e */ /* 0x000fe4000480703e */
[----:B------:R-:W0:Y:S01]  /*5980*/  MUFU.EX2 R70, R70 ;  /* 0x0000004600467308 */ /* 0x000e220000000800 */
[----:B-1----:R-:W-:-:S07]  /*5990*/  FADD.FTZ R6, R66, R7 ;  /* 0x0000000742067221 */ /* 0x002fce0000010000 */
[----:B------:R-:W-:Y:S01]  /*59a0*/  MUFU.EX2 R39, R39 ;  /* 0x0000002700277308 */ /* 0x000fe20000000800 */
[----:B--2---:R-:W-:-:S07]  /*59b0*/  FADD.FTZ R7, R67, R6 ;  /* 0x0000000643077221 */ /* 0x004fce0000010000 */
[----:B------:R-:W1:Y:S01]  /*59c0*/  MUFU.EX2 R44, R44 ;  /* 0x0000002c002c7308 */ /* 0x000e620000000800 */
[----:B0-----:R-:W-:-:S07]  /*59d0*/  FADD.FTZ R6, R70, R7 ;  /* 0x0000000746067221 */ /* 0x001fce0000010000 */
[----:B------:R-:W0:Y:S08]  /*59e0*/  MUFU.EX2 R71, R71 ;  /* 0x0000004700477308 */ /* 0x000e300000000800 */
[----:B------:R-:W2:Y:S01]  /*59f0*/  MUFU.EX2 R31, R31 ;  /* 0x0000001f001f7308 */ /* 0x000ea20000000800 */
[----:B-1----:R-:W-:-:S07]  /*5a00*/  F2FP.SATFINITE.E4M3.F32.PACK_AB_MERGE_C R10, R44, R39, RZ ;  /* 0x000000272c0a723e */ /* 0x002fce00048070ff */
[----:B------:R-:W1:Y:S01]  /*5a10*/  MUFU.EX2 R42, R42 ;  /* 0x0000002a002a7308 */ /* 0x000e620000000800 */
[C---:B0-----:R-:W-:Y:S01]  /*5a20*/  FADD.FTZ R5, R71.reuse, R6 ;  /* 0x0000000647057221 */ /* 0x041fe20000010000 */
[----:B------:R-:W-:-:S04]  /*5a30*/  F2FP.SATFINITE.E4M3.F32.PACK_AB_MERGE_C R70, R71, R70, RZ ;  /* 0x000000464746723e */ /* 0x000fc800048070ff */
[----:B------:R-:W-:Y:S02]  /*5a40*/  F2FP.SATFINITE.E4M3.F32.PACK_AB_MERGE_C R179, R67, R66, R70 ;  /* 0x0000004243b3723e */ /* 0x000fe40004807046 */
[----:B------:R-:W0:Y:S01]  /*5a50*/  MUFU.EX2 R43, R43 ;  /* 0x0000002b002b7308 */ /* 0x000e220000000800 */
[----:B--2---:R-:W-:Y:S01]  /*5a60*/  F2FP.SATFINITE.E4M3.F32.PACK_AB_MERGE_C R172, R38, R31, R10 ;  /* 0x0000001f26ac723e */ /* 0x004fe2000480700a */
[----:B------:R-:W-:-:S04]  /*5a70*/  FADD.FTZ R31, R31, R64 ;  /* 0x000000401f1f7221 */ /* 0x000fc80000010000 */
[----:B------:R-:W-:Y:S02]  /*5a80*/  FADD.FTZ R38, R38, R31 ;  /* 0x0000001f26267221 */ /* 0x000fe40000010000 */
[----:B------:R-:W2:Y:S01]  /*5a90*/  MUFU.EX2 R46, R46 ;  /* 0x0000002e002e7308 */ /* 0x000ea20000000800 */
[----:B-1----:R-:W-:Y:S01]  /*5aa0*/  FADD.FTZ R6, R42, R5 ;  /* 0x000000052a067221 */ /* 0x002fe20000010000 */
[----:B------:R-:W-:-:S04]  /*5ab0*/  FADD.FTZ R39, R39, R38 ;  /* 0x0000002627277221 */ /* 0x000fc80000010000 */
[----:B------:R-:W-:Y:S02]  /*5ac0*/  FADD.FTZ R44, R44, R39 ;  /* 0x000000272c2c7221 */ /* 0x000fe40000010000 */
[----:B------:R-:W-:Y:S01]  /*5ad0*/  MUFU.EX2 R49, R49 ;  /* 0x0000003100317308 */ /* 0x000fe20000000800 */
[----:B0-----:R-:W-:-:S07]  /*5ae0*/  FADD.FTZ R5, R43, R6 ;  /* 0x000000062b057221 */ /* 0x001fce0000010000 */
[----:B------:R-:W0:Y:S01]  /*5af0*/  MUFU.EX2 R52, R52 ;  /* 0x0000003400347308 */ /* 0x000e220000000800 */
[----:B--2---:R-:W-:-:S07]  /*5b00*/  FADD.FTZ R6, R46, R5 ;  /* 0x000000052e067221 */ /* 0x004fce0000010000 */
[----:B------:R-:W1:Y:S08]  /*5b10*/  MUFU.EX2 R47, R47 ;  /* 0x0000002f002f7308 */ /* 0x000e700000000800 */
[----:B------:R-:W-:Y:S01]  /*5b20*/  MUFU.EX2 R45, R45 ;  /* 0x0000002d002d7308 */ /* 0x000fe20000000800 */
[----:B0-----:R-:W-:-:S07]  /*5b30*/  F2FP.SATFINITE.E4M3.F32.PACK_AB_MERGE_C R7, R52, R49, RZ ;  /* 0x000000313407723e */ /* 0x001fce00048070ff */
[----:B------:R-:W0:Y:S01]  /*5b40*/  MUFU.EX2 R48, R48 ;  /* 0x0000003000307308 */ /* 0x000e220000000800 */
[C---:B-1----:R-:W-:Y:S01]  /*5b50*/  F2FP.SATFINITE.E4M3.F32.PACK_AB_MERGE_C R46, R47.reuse, R46, RZ ;  /* 0x0000002e2f2e723e */ /* 0x042fe200048070ff */
[----:B------:R-:W-:-:S03]  /*5b60*/  FADD.FTZ R47, R47, R6 ;  /* 0x000000062f2f7221 */ /* 0x000fc60000010000 */
[----:B------:R-:W-:-:S03]  /*5b70*/  F2FP.SATFINITE.E4M3.F32.PACK_AB_MERGE_C R173, R43, R42, R46 ;  /* 0x0000002a2bad723e */ /* 0x000fc6000480702e */
[----:B------:R-:W1:Y:S08]  /*5b80*/  MUFU.EX2 R50, R50 ;  /* 0x0000003200327308 */ /* 0x000e700000000800 */
[----:B------:R-:W2:Y:S01]  /*5b90*/  MUFU.EX2 R51, R51 ;  /* 0x0000003300337308 */ /* 0x000ea20000000800 */
[----:B0-----:R-:W-:Y:S01]  /*5ba0*/  F2FP.SATFINITE.E4M3.F32.PACK_AB_MERGE_C R174, R48, R45, R7 ;  /* 0x0000002d30ae723e */ /* 0x001fe20004807007 */
[----:B------:R-:W-:-:S04]  /*5bb0*/  FADD.FTZ R45, R45, R44 ;  /* 0x0000002c2d2d7221 */ /* 0x000fc80000010000 */
[----:B------:R-:W-:Y:S02]  /*5bc0*/  FADD.FTZ R48, R48, R45 ;  /* 0x0000002d30307221 */ /* 0x000fe40000010000 */
[----:B------:R-:W0:Y:S01]  /*5bd0*/  MUFU.EX2 R54, R54 ;  /* 0x0000003600367308 */ /* 0x000e220000000800 */
[----:B-1----:R-:W-:Y:S01]  /*5be0*/  FADD.FTZ R6, R50, R47 ;  /* 0x0000002f32067221 */ /* 0x002fe20000010000 */
[----:B------:R-:W-:-:S04]  /*5bf0*/  FADD.FTZ R49, R49, R48 ;  /* 0x0000003031317221 */ /* 0x000fc80000010000 */
[----:B------:R-:W-:Y:S02]  /*5c00*/  FADD.FTZ R49, R52, R49 ;  /* 0x0000003134317221 */ /* 0x000fe40000010000 */
[----:B------:R-:W-:Y:S01]  /*5c10*/  MUFU.EX2 R28, R28 ;  /* 0x0000001c001c7308 */ /* 0x000fe20000000800 */
[----:B--2---:R-:W-:-:S07]  /*5c20*/  FADD.FTZ R5, R51, R6 ;  /* 0x0000000633057221 */ /* 0x004fce0000010000 */
[----:B------:R-:W1:Y:S01]  /*5c30*/  MUFU.EX2 R29, R29 ;  /* 0x0000001d001d7308 */ /* 0x000e620000000800 */
[----:B0-----:R-:W-:-:S07]  /*5c40*/  FADD.FTZ R6, R54, R5 ;  /* 0x0000000536067221 */ /* 0x001fce0000010000 */
[----:B------:R-:W0:Y:S08]  /*5c50*/  MUFU.EX2 R55, R55 ;  /* 0x0000003700377308 */ /* 0x000e300000000800 */
[----:B------:R-:W-:Y:S01]  /*5c60*/  MUFU.EX2 R24, R24 ;  /* 0x0000001800187308 */ /* 0x000fe20000000800 */
[----:B-1----:R-:W-:-:S07]  /*5c70*/  F2FP.SATFINITE.E4M3.F32.PACK_AB_MERGE_C R7, R29, R28, RZ ;  /* 0x0000001c1d07723e */ /* 0x002fce00048070ff */
[----:B------:R-:W1:Y:S01]  /*5c80*/  MUFU.EX2 R25, R25 ;  /* 0x0000001900197308 */ /* 0x000e620000000800 */
[C---:B0-----:R-:W-:Y:S01]  /*5c90*/  F2FP.SATFINITE.E4M3.F32.PACK_AB_MERGE_C R54, R55.reuse, R54, RZ ;  /* 0x000000363736723e */ /* 0x041fe200048070ff */
[----:B------:R-:W-:-:S03]  /*5ca0*/  FADD.FTZ R55, R55, R6 ;  /* 0x0000000637377221 */ /* 0x000fc60000010000 */
[----:B------:R-:W-:-:S03]  /*5cb0*/  F2FP.SATFINITE.E4M3.F32.PACK_AB_MERGE_C R175, R51, R50, R54 ;  /* 0x0000003233af723e */ /* 0x000fc60004807036 */
[----:B------:R-:W0:Y:S08]  /*5cc0*/  MUFU.EX2 R26, R26 ;  /* 0x0000001a001a7308 */ /* 0x000e300000000800 */
[----:B------:R-:W2:Y:S01]  /*5cd0*/  MUFU.EX2 R27, R27 ;  /* 0x0000001b001b7308 */ /* 0x000ea20000000800 */
[----:B-1----:R-:W-:Y:S01]  /*5ce0*/  F2FP.SATFINITE.E4M3.F32.PACK_AB_MERGE_C R168, R25, R24, R7 ;  /* 0x0000001819a8723e */ /* 0x002fe20004807007 */
[----:B------:R-:W-:-:S04]  /*5cf0*/  FADD.FTZ R24, R24, R49 ;  /* 0x0000003118187221 */ /* 0x000fc80000010000 */
[----:B------:R-:W-:Y:S02]  /*5d00*/  FADD.FTZ R25, R25, R24 ;  /* 0x0000001819197221 */ /* 0x000fe40000010000 */
[----:B------:R-:W1:Y:S01]  /*5d10*/  MUFU.EX2 R30, R30 ;  /* 0x0000001e001e7308 */ /* 0x000e620000000800 */
[----:B0-----:R-:W-:Y:S01]  /*5d20*/  FADD.FTZ R6, R26, R55 ;  /* 0x000000371a067221 */ /* 0x001fe20000010000 */
[----:B------:R-:W-:-:S04]  /*5d30*/  FADD.FTZ R28, R28, R25 ;  /* 0x000000191c1c7221 */ /* 0x000fc80000010000 */
[----:B------:R-:W-:Y:S02]  /*5d40*/  FADD.FTZ R29, R29, R28 ;  /* 0x0000001c1d1d7221 */ /* 0x000fe40000010000 */
[----:B------:R-:W-:Y:S01]  /*5d50*/  MUFU.EX2 R36, R36 ;  /* 0x0000002400247308 */ /* 0x000fe20000000800 */
[----:B--2---:R-:W-:-:S07]  /*5d60*/  FADD.FTZ R5, R27, R6 ;  /* 0x000000061b057221 */ /* 0x004fce0000010000 */
[----:B------:R-:W0:Y:S01]  /*5d70*/  MUFU.EX2 R37, R37 ;  /* 0x0000002500257308 */ /* 0x000e220000000800 */
[----:B-1----:R-:W-:-:S07]  /*5d80*/  FADD.FTZ R6, R30, R5 ;  /* 0x000000051e067221 */ /* 0x002fce0000010000 */
        /* <DEDUP_REMOVED lines=14> */
[----:B------:R-:W-:-:S06]  /*5e70*/  FADD.FTZ R36, R36, R33 ;  /* 0x0000002124247221 */ /* 0x000fcc0000010000 */
[----:B------:R-:W1:Y:S01]  /*5e80*/  MUFU.EX2 R41, R41 ;  /* 0x0000002900297308 */ /* 0x000e620000000800 */
[----:B--2---:R-:W-:-:S04]  /*5e90*/  FADD.FTZ R5, R35, R6 ;  /* 0x0000000623057221 */ /* 0x004fc80000010000 */
[----:B0-----:R-:W-:Y:S01]  /*5ea0*/  FADD.FTZ R6, R40, R5 ;  /* 0x0000000528067221 */ /* 0x001fe20000010000 */
[----:B------:R-:W-:Y:S01]  /*5eb0*/  VIADD R5, R23, 0xfffffffe ;  /* 0xfffffffe17057836 */ /* 0x000fe20000000000 */
[C---:B-1----:R-:W-:Y:S02]  /*5ec0*/  F2FP.SATFINITE.E4M3.F32.PACK_AB_MERGE_C R7, R41.reuse, R40, RZ ;  /* 0x000000282907723e */ /* 0x042fe400048070ff */
[----:B------:R-:W-:Y:S02]  /*5ed0*/  FADD.FTZ R6, R41, R6 ;  /* 0x0000000629067221 */ /* 0x000fe40000010000 */
[----:B------:R-:W-:Y:S01]  /*5ee0*/  F2FP.SATFINITE.E4M3.F32.PACK_AB_MERGE_C R171, R35, R34, R7 ;  /* 0x0000002223ab723e */ /* 0x000fe20004807007 */
[----:B------:R-:W-:Y:S01]  /*5ef0*/  FADD.FTZ R7, R37, R36 ;  /* 0x0000002425077221 */ /* 0x000fe20000010000 */
[----:B------:R-:W-:Y:S06]  /*5f00*/  @P2 BRA `(.L_x_891) ;  /* 0x0000000000442947 */ /* 0x000fec0003800000 */
        /* <DEDUP_REMOVED lines=10> */
.L_x_892:
[----:B------:R-:W-:-:S11]  /*5fb0*/  UISETP.NE.AND UP2, UPT, UR5, 0x1, UPT ;  /* 0x000000010500788c */ /* 0x000fd6000bf45270 */
[----:B------:R-:W-:Y:S02]  /*5fc0*/  @UP2 ULDC.64 UR14, c[0x0][0x9e8] ;  /* 0x00027a00000e2ab9 */ /* 0x000fe40000000a00 */
[----:B------:R-:W-:-:S04]  /*5fd0*/  UIMAD.WIDE.U32 UR6, UR10, UR14, URZ ;  /* 0x0000000e0a0672a5 */ /* 0x000fc8000f8e003f */
[----:B------:R-:W-:-:S12]  /*5fe0*/  @UP2 USHF.R.U32.HI UR10, URZ, UR15, UR7 ;  /* 0x0000000f3f0a2299 */ /* 0x000fd80008011607 */
.L_x_893:
[----:B------:R-:W-:-:S04]  /*5ff0*/  UIMAD UR5, UR10, UR5, UR5 ;  /* 0x000000050a0572a4 */ /* 0x000fc8000f8e0205 */
[----:B------:R-:W-:-:S04]  /*6000*/  UISETP.LT.AND UP2, UPT, UR4, UR5, UPT ;  /* 0x000000050400728c */ /* 0x000fc8000bf41270 */
[----:B------:R-:W-:-:S12]  /*6010*/  USEL UR4, UR4, UR5, UP2 ;  /* 0x0000000504047287 */ /* 0x000fd80009000000 */
.L_x_891:
[----:B------:R-:W-:Y:S01]  /*6020*/  UIMAD.WIDE UR4, UR4, 0x66666667, URZ ;  /* 0x66666667040478a5 */ /* 0x000fe2000f8e023f */
[----:B------:R-:W0:Y:S01]  /*6030*/  S2UR UR60, SR_CgaCtaId ;  /* 0x00000000003c79c3 */ /* 0x000e220000008800 */
[----:B------:R-:W-:Y:S02]  /*6040*/  CS2R R24, SRZ ;  /* 0x0000000000187805 */ /* 0x000fe4000001ff00 */
[----:B------:R-:W-:Y:S01]  /*6050*/  CS2R R26, SRZ ;  /* 0x00000000001a7805 */ /* 0x000fe2000001ff00 */
[----:B------:R-:W-:Y:S01]  /*6060*/  USHF.R.U32.HI UR4, URZ, 0x1f, UR5 ;  /* 0x0000001f3f047899 */ /* 0x000fe20008011605 */
[----:B------:R-:W-:Y:S02]  /*6070*/  CS2R R28, SRZ ;  /* 0x00000000001c7805 */ /* 0x000fe4000001ff00 */
[----:B------:R-:W-:Y:S02]  /*6080*/  CS2R R30, SRZ ;  /* 0x00000000001e7805 */ /* 0x000fe4000001ff00 */
[----:B------:R-:W-:Y:S01]  /*6090*/  CS2R R32, SRZ ;  /* 0x0000000000207805 */ /* 0x000fe2000001ff00 */
[----:B------:R-:W-:Y:S01]  /*60a0*/  ULEA.HI.SX32 UR4, UR5, UR4, 0x1a ;  /* 0x0000000405047291 */ /* 0x000fe2000f8fd23f */
[----:B------:R-:W-:-:S02]  /*60b0*/  CS2R R34, SRZ ;  /* 0x0000000000227805 */ /* 0x000fc4000001ff00 */
[----:B------:R-:W-:Y:S01]  /*60c0*/  CS2R R36, SRZ ;  /* 0x0000000000247805 */ /* 0x000fe2000001ff00 */
[----:B------:R-:W-:Y:S01]  /*60d0*/  UMOV UR5, URZ ;  /* 0x0000003f00057c82 */ /* 0x000fe20008000000 */
[----:B------:R-:W-:Y:S01]  /*60e0*/  UISETP.LT.AND UP2, UPT, UR56, UR4, UPT ;  /* 0x000000043800728c */ /* 0x000fe2000bf41270 */
[----:B------:R-:W-:Y:S02]  /*60f0*/  CS2R R38, SRZ ;  /* 0x0000000000267805 */ /* 0x000fe4000001ff00 */
[----:B------:R-:W-:Y:S02]  /*6100*/  CS2R R40, SRZ ;  /* 0x0000000000287805 */ /* 0x000fe4000001ff00 */
[----:B------:R-:W-:Y:S01]  /*6110*/  CS2R R42, SRZ ;  /* 0x00000000002a7805 */ /* 0x000fe2000001ff00 */
[----:B------:R-:W-:Y:S01]  /*6120*/  USEL UR52, UR56, UR4, !UP2 ;  /* 0x0000000438347287 */ /* 0x000fe2000d000000 */
[----:B------:R-:W-:Y:S02]  /*6130*/  CS2R R44, SRZ ;  /* 0x00000000002c7805 */ /* 0x000fe4000001ff00 */
[----:B------:R-:W-:Y:S01]  /*6140*/  CS2R R46, SRZ ;  /* 0x00000000002e7805 */ /* 0x000fe2000001ff00 */
[----:B------:R-:W-:Y:S01]  /*6150*/  UMOV UR4, URZ ;  /* 0x0000003f00047c82 */ /* 0x000fe20008000000 */
[----:B------:R-:W-:-:S02]  /*6160*/  CS2R R48, SRZ ;  /* 0x0000000000307805 */ /* 0x000fc4000001ff00 */
[----:B------:R-:W-:Y:S02]  /*6170*/  CS2R R50, SRZ ;  /* 0x0000000000327805 */ /* 0x000fe4000001ff00 */
[----:B------:R-:W-:Y:S02]  /*6180*/  ISETP.GE.AND P2, PT, R5, UR52, PT ;  /* 0x0000003405007c0c */ /* 0x000fe4000bf46270 */
        /* <DEDUP_REMOVED lines=18> */
[----:B0-----:R-:W-:Y:S06]  /*62b0*/  @!P2 BRA `(.L_x_894) ;  /* 0x000000480064a947 */ /* 0x001fec0003800000 */
        /* <DEDUP_REMOVED lines=32> */
[----:B------:R-:W-:Y:S01]  /*64c0*/  UMOV UR6, URZ ;  /* 0x0000003f00067c82 */ /* 0x000fe20008000000 */
[----:B------:R-:W-:Y:S01]  /*64d0*/  UMOV UR7, URZ ;  /* 0x0000003f00077c82 */ /* 0x000fe20008000000 */
[----:B------:R-:W-:Y:S01]  /*64e0*/  ULDC UR53, c[0x0][0x9e4] ;  /* 0x0002790000357ab9 */ /* 0x000fe20000000800 */
[----:B------:R-:W-:Y:S01]  /*64f0*/  ULDC UR61, c[0x0][0x288] ;  /* 0x0000a200003d7ab9 */ /* 0x000fe20000000800 */
[----:B------:R-:W-:-:S05]  /*6500*/  ULDC UR54, c[0x0][0x2f0] ;  /* 0x0000bc0000367ab9 */ /* 0x000fca0000000800 */
.L_x_912:
[----:B------:R-:W-:Y:S01]  /*6510*/  UIADD3 UR5, UR7, 0x1, URZ ;  /* 0x0000000107057890 */ /* 0x000fe2000fffe03f */
[----:B------:R-:W-:-:S03]  /*6520*/  ISETP.NE.AND P3, PT, RZ, UR39, PT ;  /* 0x00000027ff007c0c */ /* 0x000fc6000bf65270 */
[----:B------:R-:W-:-:S04]  /*6530*/  UISETP.NE.AND UP2, UPT, UR5, 0x2, UPT ;  /* 0x000000020500788c */ /* 0x000fc8000bf45270 */
[----:B------:R-:W-:Y:S02]  /*6540*/  USEL UR4, URZ, 0x1, UP2 ;  /* 0x000000013f047887 */ /* 0x000fe40009000000 */
[----:B------:R-:W-:Y:S02]  /*6550*/  USEL UR5, UR5, URZ, UP2 ;  /* 0x0000003f05057287 */ /* 0x000fe40009000000 */
[----:B------:R-:W-:Y:S02]  /*6560*/  ULOP3.LUT UR4, UR6, UR4, URZ, 0x3c, !UPT ;  /* 0x0000000406047292 */ /* 0x000fe4000f8e3c3f */
[----:B------:R-:W-:Y:S10]  /*6570*/  @P3 BRA `(.L_x_895) ;  /* 0x00000000002c3947 */ /* 0x000ff40003800000 */
[----:B------:R-:W-:Y:S05]  /*6580*/  @!P0 BRA `(.L_x_896) ;  /* 0x0000000000048947 */ /* 0x000fea0003800000 */
[----:B------:R-:W-:Y:S01]  /*6590*/  BPT.TRAP 0x1 ;  /* 0x000000040000795c */ /* 0x000fe20000300000 */
.L_x_896:
[----:B------:R-:W-:Y:S01]  /*65a0*/  ULEA UR10, UR5, UR37, 0x3 ;  /* 0x00000025050a7291 */ /* 0x000fe2000f8e183f */
[----:B------:R-:W-:-:S05]  /*65b0*/  IMAD.U32 R10, RZ, RZ, UR4 ;  /* 0x00000004ff0a7e24 */ /* 0x000fca000f8e00ff */
[----:B------:R-:W-:-:S04]  /*65c0*/  SHF.L.U32 R10, R10, 0x1f, RZ ;  /* 0x0000001f0a0a7819 */ /* 0x000fc800000006ff */
[----:B------:R0:W1:Y:S01]  /*65d0*/  SYNCS.PHASECHK.TRANS64.TRYWAIT P2, [UR10+0x29830], R10 ;  /* 0x0298300aff0075a7 */ /* 0x000062000804014a */
[----:B------:R-:W-:Y:S05]  /*65e0*/  @!P0 BRA `(.L_x_897) ;  /* 0x0000000000048947 */ /* 0x000fea0003800000 */
[----:B------:R-:W-:Y:S01]  /*65f0*/  BPT.TRAP 0x1 ;  /* 0x000000040000795c */ /* 0x000fe20000300000 */
.L_x_897:
[----:B-1----:R-:W-:Y:S05]  /*6600*/  @P2 BRA `(.L_x_895) ;  /* 0x0000000000082947 */ /* 0x002fea0003800000 */
[----:B------:R-:W1:Y:S02]  /*6610*/  SYNCS.PHASECHK.TRANS64.TRYWAIT P2, [UR10+0x29830], R10 ;  /* 0x0298300aff0075a7 */ /* 0x000e64000804014a */
[----:B-1----:R-:W-:Y:S05]  /*6620*/  @!P2 BRA `(.L_x_898) ;  /* 0x0000012800dca947 */ /* 0x002fea0003800000 */
.L_x_895:
[----:B01----:R-:W-:Y:S01]  /*6630*/  VIADD R10, R17, 0x8 ;  /* 0x00000008110a7836 */ /* 0x003fe20000000000 */
[C---:B------:R-:W-:Y:S01]  /*6640*/  R2UR UR28, R2.reuse ;  /* 0x00000000021c72ca */ /* 0x040fe200000e0000 */
[----:B------:R-:W-:Y:S01]  /*6650*/  UIMAD UR30, UR5, 0x780, UR38 ;  /* 0x00000780051e78a4 */ /* 0x000fe2000f8e0226 */
[C---:B------:R-:W-:Y:S01]  /*6660*/  R2UR UR29, R3.reuse ;  /* 0x00000000031d72ca */ /* 0x040fe200000e0000 */
[----:B------:R-:W-:Y:S01]  /*6670*/  UMOV UR31, 0x80000020 ;  /* 0x80000020001f7882 */ /* 0x000fe20000000000 */
[----:B------:R0:W-:Y:S01]  /*6680*/  BAR.SYNC.DEFER_BLOCKING R10, 0x100 ;  /* 0x0004000a0000751d */ /* 0x0001e20000010000 */
[C---:B------:R-:W-:Y:S01]  /*6690*/  R2UR UR32, R2.reuse ;  /* 0x00000000022072ca */ /* 0x040fe200000e0000 */
[----:B------:R-:W-:Y:S01]  /*66a0*/  UIADD3 UR34, UR30, 0x80, URZ ;  /* 0x000000801e227890 */ /* 0x000fe2000fffe03f */
[C---:B------:R-:W-:Y:S01]  /*66b0*/  R2UR UR33, R3.reuse ;  /* 0x00000000032172ca */ /* 0x040fe200000e0000 */
[----:B------:R-:W-:Y:S01]  /*66c0*/  UIADD3 UR42, UR30, 0x100, URZ ;  /* 0x000001001e2a7890 */ /* 0x000fe2000fffe03f */
[C---:B------:R-:W-:Y:S01]  /*66d0*/  R2UR UR40, R2.reuse ;  /* 0x00000000022872ca */ /* 0x040fe200000e0000 */
[----:B------:R-:W-:Y:S01]  /*66e0*/  UMOV UR35, 0x80000020 ;  /* 0x8000002000237882 */ /* 0x000fe20000000000 */
[C---:B------:R-:W-:Y:S01]  /*66f0*/  R2UR UR41, R3.reuse ;  /* 0x00000000032972ca */ /* 0x040fe200000e0000 */
[----:B------:R-:W-:Y:S01]  /*6700*/  UMOV UR43, 0x80000020 ;  /* 0x80000020002b7882 */ /* 0x000fe20000000000 */
[C---:B------:R-:W-:Y:S01]  /*6710*/  R2UR UR44, R2.reuse ;  /* 0x00000000022c72ca */ /* 0x040fe200000e0000 */
[----:B------:R-:W-:Y:S01]  /*6720*/  UIADD3 UR46, UR30, 0x180, URZ ;  /* 0x000001801e2e7890 */ /* 0x000fe2000fffe03f */
[C---:B------:R-:W-:Y:S01]  /*6730*/  R2UR UR45, R3.reuse ;  /* 0x00000000032d72ca */ /* 0x040fe200000e0000 */
[----:B------:R-:W-:Y:S01]  /*6740*/  UMOV UR47, 0x80000020 ;  /* 0x80000020002f7882 */ /* 0x000fe20000000000 */
[----:B------:R-:W-:Y:S01]  /*6750*/  R2UR UR48, R2 ;  /* 0x00000000023072ca */ /* 0x000fe200000e0000 */
[----:B------:R-:W-:Y:S01]  /*6760*/  UIADD3 UR50, UR30, 0x200, URZ ;  /* 0x000002001e327890 */ /* 0x000fe2000fffe03f */
[----:B------:R-:W-:Y:S01]  /*6770*/  R2UR UR49, R3 ;  /* 0x00000000033172ca */ /* 0x000fe200000e0000 */
[----:B------:R-:W-:Y:S01]  /*6780*/  UMOV UR51, 0x80000020 ;  /* 0x8000002000337882 */ /* 0x000fe20000000000 */
[----:B------:R-:W-:Y:S01]  /*6790*/  UIADD3 UR10, UR30, 0x2, URZ ;  /* 0x000000021e0a7890 */ /* 0x000fe2000fffe03f */
[----:B------:R-:W-:Y:S01]  /*67a0*/  UMOV UR11, 0x80000020 ;  /* 0x80000020000b7882 */ /* 0x000fe20000000000 */
[----:B------:R-:W-:-:S02]  /*67b0*/  UIADD3 UR14, UR30, 0x82, URZ ;  /* 0x000000821e0e7890 */ /* 0x000fc4000fffe03f */
[----:B------:R-:W-:Y:S01]  /*67c0*/  UIADD3 UR15, UR30, 0x182, URZ ;  /* 0x000001821e0f7890 */ /* 0x000fe2000fffe03f */
[----:B------:R-:W-:Y:S01]  /*67d0*/  WARPGROUP.ARRIVE ;  /* 0x00000000000079c5 */ /* 0x000fe20000000000 */
[----:B------:R-:W-:Y:S01]  /*67e0*/  UIADD3 UR18, UR30, 0x282, URZ ;  /* 0x000002821e127890 */ /* 0x000fe2000fffe03f */
[----:B------:R-:W-:Y:S01]  /*67f0*/  UMOV UR19, 0x80000020 ;  /* 0x8000002000137882 */ /* 0x000fe20000000000 */
[----:B------:R-:W-:-:S03]  /*6800*/  UIADD3 UR22, UR30, 0x500, URZ ;  /* 0x000005001e167890 */ /* 0x000fc6000fffe03f */
[----:B------:R-:W-:Y:S01]  /*6810*/  QGMMA.64x32x32.F32.E4M3.E4M3 R152, gdesc[UR28], RZ, !UPT, gsb0 ;  /* 0x006000001c9879f3 */ /* 0x000fe2000c0008ff */
[----:B------:R-:W-:Y:S01]  /*6820*/  UMOV UR23, 0x80000020 ;  /* 0x8000002000177882 */ /* 0x000fe20000000000 */
[----:B------:R-:W-:Y:S01]  /*6830*/  UIADD3 UR26, UR30, 0x502, URZ ;  /* 0x000005021e1a7890 */ /* 0x000fe2000fffe03f */
[----:B------:R-:W-:Y:S01]  /*6840*/  UMOV UR27, 0x80000020 ;  /* 0x80000020001b7882 */ /* 0x000fe20000000000 */
        /* <DEDUP_REMOVED lines=135> */
[----:B------:R-:W-:-:S03]  /*70c0*/  UIADD3 UR10, UR30, 0x702, URZ ;  /* 0x000007021e0a7890 */ /* 0x000fc6000fffe03f */
        /* <DEDUP_REMOVED lines=21> */
.L_x_900:
[----:B------:R-:W-:Y:S01]  /*7220*/  ULEA UR10, UR7, UR37, 0x3 ;  /* 0x00000025070a7291 */ /* 0x000fe2000f8e183f */
[----:B------:R-:W-:-:S05]  /*7230*/  IMAD.U32 R10, RZ, RZ, UR6 ;  /* 0x00000006ff0a7e24 */ /* 0x000fca000f8e00ff */
[----:B------:R-:W-:-:S04]  /*7240*/  SHF.L.U32 R10, R10, 0x1f, RZ ;  /* 0x0000001f0a0a7819 */ /* 0x000fc800000006ff */
[----:B------:R0:W1:Y:S01]  /*7250*/  SYNCS.PHASECHK.TRANS64.TRYWAIT P2, [UR10+0x29850], R10 ;  /* 0x0298500aff0075a7 */ /* 0x000062000804014a */
[----:B------:R-:W-:Y:S05]  /*7260*/  @!P0 BRA `(.L_x_901) ;  /* 0x0000000000048947 */ /* 0x000fea0003800000 */
[----:B------:R-:W-:Y:S01]  /*7270*/  BPT.TRAP 0x1 ;  /* 0x000000040000795c */ /* 0x000fe20000300000 */
.L_x_901:
[----:B-1----:R-:W-:Y:S05]  /*7280*/  @P2 BRA `(.L_x_899) ;  /* 0x0000000000082947 */ /* 0x002fea0003800000 */
[----:B------:R-:W1:Y:S02]  /*7290*/  SYNCS.PHASECHK.TRANS64.TRYWAIT P2, [UR10+0x29850], R10 ;  /* 0x0298500aff0075a7 */ /* 0x000e64000804014a */
[----:B-1----:R-:W-:Y:S05]  /*72a0*/  @!P2 BRA `(.L_x_902) ;  /* 0x0000011c00d4a947 */ /* 0x002fea0003800000 */
.L_x_899:
[----:B------:R-:W-:Y:S01]  /*72b0*/  UIADD3 UR6, UR37, 0x400, URZ ;  /* 0x0000040025067890 */ /* 0x000fe2000fffe03f */
[----:B------:R-:W-:Y:S01]  /*72c0*/  WARPGROUP.ARRIVE ;  /* 0x00000000000079c5 */ /* 0x000fe20000000000 */
[----:B------:R-:W-:Y:S01]  /*72d0*/  UMOV UR11, 0xc0000010 ;  /* 0xc0000010000b7882 */ /* 0x000fe20000000000 */
[----:B------:R-:W-:Y:S01]  /*72e0*/  PLOP3.LUT P2, PT, PT, PT, UP0, 0x80, 0x0 ;  /* 0x000000000000781c */ /* 0x000fe20003f4f008 */
[----:B------:R-:W-:Y:S01]  /*72f0*/  USHF.R.U32.HI UR6, URZ, 0x4, UR6 ;  /* 0x000000043f067899 */ /* 0x000fe20008011606 */
[----:B------:R-:W-:Y:S01]  /*7300*/  PLOP3.LUT P3, PT, PT, PT, UP0, 0x80, 0x0 ;  /* 0x000000000000781c */ /* 0x000fe20003f6f008 */
[----:B01----:R-:W-:Y:S01]  /*7310*/  IMAD.U32 R10, RZ, RZ, UR5 ;  /* 0x00000005ff0a7e24 */ /* 0x003fe2000f8e00ff */
[----:B------:R-:W-:Y:S01]  /*7320*/  IADD3 R13, -R17, 0xb, RZ ;  /* 0x0000000b110d7810 */ /* 0x000fe20007ffe1ff */
[----:B------:R-:W-:Y:S01]  /*7330*/  ULOP3.LUT UR6, UR6, 0x3fff, URZ, 0xc0, !UPT ;  /* 0x00003fff06067892 */ /* 0x000fe2000f8ec03f */
[----:B------:R-:W-:Y:S01]  /*7340*/  IMAD.MOV.U32 R12, RZ, RZ, R8 ;  /* 0x000000ffff0c7224 */ /* 0x000fe200078e0008 */
[----:B------:R-:W-:Y:S01]  /*7350*/  ULDC UR14, c[0x0][0x9e0] ;  /* 0x00027800000e7ab9 */ /* 0x000fe20000000800 */
[----:B------:R-:W-:Y:S01]  /*7360*/  @!P1 LEA R10, R10, UR37, 0x3 ;  /* 0x000000250a0a9c11 */ /* 0x000fe2000f8e18ff */
[----:B------:R-:W-:-:S04]  /*7370*/  ULOP3.LUT UR6, UR6, 0x10000, URZ, 0xfc, !UPT ;  /* 0x0001000006067892 */ /* 0x000fc8000f8efc3f */
[----:B------:R-:W-:Y:S01]  /*7380*/  UIMAD UR6, UR7, 0x500, UR6 ;  /* 0x00000500070678a4 */ /* 0x000fe2000f8e0206 */
[----:B------:R-:W-:-:S05]  /*7390*/  @!P1 VIADD R10, R10, 0x29840 ;  /* 0x000298400a0a9836 */ /* 0x000fca0000000000 */
[----:B------:R-:W-:Y:S01]  /*73a0*/  @!P1 PRMT R10, RZ, 0x654, R10 ;  /* 0x00000654ff0a9816 */ /* 0x000fe2000000000a */
[----:B------:R-:W-:Y:S02]  /*73b0*/  UMOV UR10, UR6 ;  /* 0x00000006000a7c82 */ /* 0x000fe40008000000 */
        /* <DEDUP_REMOVED lines=17> */
[----:B------:R-:W-:Y:S02]  /*74d0*/  UMOV UR11, 0xc0000010 ;  /* 0xc0000010000b7882 */ /* 0x000fe40000000000 */
[----:B------:R-:W-:Y:S02]  /*74e0*/  @UP0 ULDC UR6, c[0x0][0x44c] ;  /* 0x0001130000060ab9 */ /* 0x000fe40000000800 */
[----:B------:R-:W-:Y:S01]  /*74f0*/  @P2 IMAD.HI.U32 R11, R8, UR6, RZ ;  /* 0x00000006080b2c27 */ /* 0x000fe2000f8e00ff */
[----:B------:R-:W-:Y:S01]  /*7500*/  @UP0 ULDC UR6, c[0x0][0x450] ;  /* 0x0001140000060ab9 */ /* 0x000fe20000000800 */
[----:B------:R-:W-:-:S03]  /*7510*/  PLOP3.LUT P2, PT, PT, PT, UP1, 0x40, 0x0 ;  /* 0x000000000000781c */ /* 0x000fc60003f4e818 */
[----:B------:R-:W-:-:S05]  /*7520*/  @P3 SHF.R.U32.HI R12, RZ, UR6, R11 ;  /* 0x00000006ff0c3c19 */ /* 0x000fca000801160b */
[----:B------:R-:W0:Y:S01]  /*7530*/  SHFL.IDX PT, R15, R12, RZ, 0x1c1f ;  /* 0x001c1fff0c0f7589 */ /* 0x000e2200000e0000 */
[----:B------:R-:W-:Y:S02]  /*7540*/  WARPGROUP.DEPBAR.LE gsb0, 0x0 ;  /* 0x00008000000079c5 */ /* 0x000fe40000010000 */
[----:B------:R-:W-:Y:S01]  /*7550*/  WARPGROUP.ARRIVE ;  /* 0x00000000000079c5 */ /* 0x000fe20000000000 */
[----:B------:R-:W-:-:S04]  /*7560*/  IMAD R172, R5, -0xa0, RZ ;  /* 0xffffff6005ac7824 */ /* 0x000fc800078e02ff */
[----:B------:R-:W-:Y:S01]  /*7570*/  VIADD R14, R172, 0x1 ;  /* 0x00000001ac0e7836 */ /* 0x000fe20000000000 */
[----:B------:R-:W-:Y:S03]  /*7580*/  QGMMA.64x128x32.F32.E4M3.E4M3 R24, R168, gdesc[UR8], R24, gsb0 ;  /* 0x01e00008a8187df3 */ /* 0x000fe60008000818 */
[----:B------:R-:W-:Y:S01]  /*7590*/  IMAD R11, R9, -0x2, R14 ;  /* 0xfffffffe090b7824 */ /* 0x000fe200078e020e */
[----:B------:R-:W-:Y:S02]  /*75a0*/  WARPGROUP.DEPBAR.LE gsb0, 0x0 ;  /* 0x00008000000079c5 */ /* 0x000fe40000010000 */
[----:B------:R1:W-:Y:S06]  /*75b0*/  BAR.ARV R13, 0x100 ;  /* 0x0004000d0000751d */ /* 0x0003ec0000002000 */
[----:B------:R2:W-:Y:S02]  /*75c0*/  @!P1 SYNCS.ARRIVE.TRANS64.RED.A1T0 RZ, [R10+URZ], RZ ;  /* 0x000000ff0aff99a7 */ /* 0x0005e4000810043f */
[----:B--2---:R-:W-:-:S02]  /*75d0*/  IMAD R10, R16, UR54, R11 ;  /* 0x00000036100a7c24 */ /* 0x004fc4000f8e020b */
[----:B------:R-:W-:Y:S02]  /*75e0*/  VIADD R11, R11, 0xffffffff ;  /* 0xffffffff0b0b7836 */ /* 0x000fe40000000000 */
[----:B------:R-:W-:-:S04]  /*75f0*/  VIADD R21, R10, -UR61 ;  /* 0x8000003d0a157c36 */ /* 0x000fc80008000000 */
[C---:B------:R-:W-:Y:S02]  /*7600*/  VIADD R10, R21.reuse, UR14 ;  /* 0x0000000e150a7c36 */ /* 0x040fe40008000000 */
[----:B------:R-:W-:Y:S02]  /*7610*/  VIADD R21, R21, UR57 ;  /* 0x0000003915157c36 */ /* 0x000fe40008000000 */
[--C-:B0-----:R-:W-:Y:S02]  /*7620*/  IMAD.IADD R14, R10, 0x1, R15.reuse ;  /* 0x000000010a0e7824 */ /* 0x101fe400078e020f */
[----:B-1----:R-:W-:Y:S01]  /*7630*/  IMAD.IADD R13, R21, 0x1, R15 ;  /* 0x00000001150d7824 */ /* 0x002fe200078e020f */
[----:B------:R-:W-:Y:S06]  /*7640*/  @P2 BRA `(.L_x_903) ;  /* 0x0000000000582947 */ /* 0x000fec0003800000 */
[----:B------:R-:W-:Y:S01]  /*7650*/  IMAD R15, R16, UR54, R15 ;  /* 0x00000036100f7c24 */ /* 0x000fe2000f8e020f */
[----:B------:R-:W-:Y:S03]  /*7660*/  BSSY B0, `(.L_x_904) ;  /* 0x0000011000007945 */ /* 0x000fe60003800000 */
[----:B------:R-:W-:-:S05]  /*7670*/  VIADD R15, R15, -UR61 ;  /* 0x8000003d0f0f7c36 */ /* 0x000fca0008000000 */
[----:B------:R-:W-:-:S13]  /*7680*/  ISETP.GT.AND P2, PT, R15, -0x1, PT ;  /* 0xffffffff0f00780c */ /* 0x000fda0003f44270 */
[----:B------:R-:W-:Y:S05]  /*7690*/  @P2 BRA `(.L_x_905) ;  /* 0x0000000000202947 */ /* 0x000fea0003800000 */
[----:B------:R-:W-:Y:S01]  /*76a0*/  IMAD.U32 R22, RZ, RZ, UR53 ;  /* 0x00000035ff167e24 */ /* 0x000fe2000f8e00ff */
[----:B------:R-:W-:-:S04]  /*76b0*/  LOP3.LUT R15, RZ, R15, RZ, 0x33, !PT ;  /* 0x0000000fff0f7212 */ /* 0x000fc800078e33ff */
[----:B------:R-:W-:-:S13]  /*76c0*/  ISETP.NE.AND P2, PT, R22, 0x1, PT ;  /* 0x000000011600780c */ /* 0x000fda0003f45270 */
[----:B------:R-:W0:Y:S02]  /*76d0*/  @P2 LDC.64 R168, c[0x0][0x9e8] ;  /* 0x00027a00ffa82b82 */ /* 0x000e240000000a00 */
[----:B0-----:R-:W-:-:S05]  /*76e0*/  @P2 IMAD.HI.U32 R20, R15, R168, RZ ;  /* 0x000000a80f142227 */ /* 0x001fca00078e00ff */
[----:B------:R-:W-:-:S04]  /*76f0*/  @P2 SHF.R.U32.HI R15, RZ, R169, R20 ;  /* 0x000000a9ff0f2219 */ /* 0x000fc80000011614 */
[----:B------:R-:W-:Y:S01]  /*7700*/  LOP3.LUT R15, RZ, R15, RZ, 0x33, !PT ;  /* 0x0000000fff0f7212 */ /* 0x000fe200078e33ff */
[----:B------:R-:W-:Y:S06]  /*7710*/  BRA `(.L_x_906) ;  /* 0x0000000000147947 */ /* 0x000fec0003800000 */
.L_x_905:
[----:B------:R-:W-:-:S05]  /*7720*/  IMAD.U32 R22, RZ, RZ, UR53 ;  /* 0x00000035ff167e24 */ /* 0x000fca000f8e00ff */
[----:B------:R-:W-:-:S13]  /*7730*/  ISETP.NE.AND P2, PT, R22, 0x1, PT ;  /* 0x000000011600780c */ /* 0x000fda0003f45270 */
[----:B------:R-:W0:Y:S02]  /*7740*/  @P2 LDC.64 R168, c[0x0][0x9e8] ;  /* 0x00027a00ffa82b82 */ /* 0x000e240000000a00 */
[----:B0-----:R-:W-:-:S05]  /*7750*/  @P2 IMAD.HI.U32 R20, R15, R168, RZ ;  /* 0x000000a80f142227 */ /* 0x001fca00078e00ff */
[----:B------:R-:W-:-:S07]  /*7760*/  @P2 SHF.R.U32.HI R15, RZ, R169, R20 ;  /* 0x000000a9ff0f2219 */ /* 0x000fce0000011614 */
.L_x_906:
[----:B------:R-:W-:Y:S05]  /*7770*/  BSYNC B0 ;  /* 0x0000000000007941 */ /* 0x000fea0003800000 */
.L_x_904:
[----:B------:R-:W-:-:S05]  /*7780*/  IMAD R15, R15, R22, R11 ;  /* 0x000000160f0f7224 */ /* 0x000fca00078e020b */
[----:B------:R-:W-:Y:S02]  /*7790*/  VIADDMNMX R14, R15, R22, R14, PT ;  /* 0x000000160f0e7246 */ /* 0x000fe4000380010e */
[----:B------:R-:W-:-:S07]  /*77a0*/  VIMNMX R13, R13, R15, !PT ;  /* 0x0000000f0d0d7248 */ /* 0x000fce0007fe0100 */
.L_x_903:
[C---:B------:R-:W-:Y:S02]  /*77b0*/  ISETP.GE.AND P2, PT, R172.reuse, 0x2, PT ;  /* 0x00000002ac00780c */ /* 0x040fe40003f46270 */
[C---:B------:R-:W-:Y:S02]  /*77c0*/  ISETP.GE.AND P4, PT, R172.reuse, 0xa, PT ;  /* 0x0000000aac00780c */ /* 0x040fe40003f86270 */
[----:B------:R-:W-:Y:S02]  /*77d0*/  P2R R23, PR, RZ, 0x4 ;  /* 0x00000004ff177803 */ /* 0x000fe40000000000 */
[----:B------:R-:W-:Y:S02]  /*77e0*/  ISETP.GT.AND P2, PT, R13, 0x1, !P2 ;  /* 0x000000010d00780c */ /* 0x000fe40005744270 */
[----:B------:R-:W-:Y:S02]  /*77f0*/  ISETP.GE.AND P3, PT, R172, 0x9, PT ;  /* 0x00000009ac00780c */ /* 0x000fe40003f66270 */
[----:B------:R-:W-:-:S02]  /*7800*/  ISETP.LT.OR P2, PT, R14, 0x2, P2 ;  /* 0x000000020e00780c */ /* 0x000fc40001741670 */
[----:B------:R-:W-:Y:S02]  /*7810*/  P2R R20, PR, RZ, 0x8 ;  /* 0x00000008ff147803 */ /* 0x000fe40000000000 */
[----:B------:R-:W-:Y:S02]  /*7820*/  FSEL R153, R153, -INF , !P2 ;  /* 0xff80000099997808 */ /* 0x000fe40005000000 */
[C---:B------:R-:W-:Y:S02]  /*7830*/  ISETP.GT.AND P2, PT, R13.reuse, 0x9, !P4 ;  /* 0x000000090d00780c */ /* 0x040fe40006744270 */
        /* <DEDUP_REMOVED lines=37> */
[C---:B------:R-:W-:Y:S02]  /*7a90*/  ISETP.GT.AND P3, PT, R13.reuse, 0x28, !P4 ;  /* 0x000000280d00780c */ /* 0x040fe40006764270 */
        /* <DEDUP_REMOVED lines=150> */
[----:B------:R-:W-:Y:S01]  /*8400*/  PLOP3.LUT P6, PT, PT, PT, UP1, 0x40, 0x0 ;  /* 0x000000000000781c */ /* 0x000fe20003fce818 */
[--C-:B0-----:R-:W-:Y:S02]  /*8410*/  IMAD.IADD R10, R10, 0x1, R13.reuse ;  /* 0x000000010a0a7824 */ /* 0x101fe400078e020d */
[----:B------:R-:W-:-:S10]  /*8420*/  IMAD.IADD R21, R21, 0x1, R13 ;  /* 0x0000000115157824 */ /* 0x000fd400078e020d */
[----:B------:R-:W-:Y:S05]  /*8430*/  @P6 BRA `(.L_x_907) ;  /* 0x0000000000586947 */ /* 0x000fea0003800000 */
        /* <DEDUP_REMOVED lines=13> */
.L_x_909:
[----:B------:R-:W-:-:S05]  /*8510*/  IMAD.U32 R172, RZ, RZ, UR53 ;  /* 0x00000035ffac7e24 */ /* 0x000fca000f8e00ff */
[----:B------:R-:W-:-:S13]  /*8520*/  ISETP.NE.AND P6, PT, R172, 0x1, PT ;  /* 0x00000001ac00780c */ /* 0x000fda0003fc5270 */
[----:B------:R-:W0:Y:S02]  /*8530*/  @P6 LDC.64 R12, c[0x0][0x9e8] ;  /* 0x00027a00ff0c6b82 */ /* 0x000e240000000a00 */
[----:B0-----:R-:W-:-:S05]  /*8540*/  @P6 IMAD.HI.U32 R12, R14, R12, RZ ;  /* 0x0000000c0e0c6227 */ /* 0x001fca00078e00ff */
[----:B------:R-:W-:-:S07]  /*8550*/  @P6 SHF.R.U32.HI R14, RZ, R13, R12 ;  /* 0x0000000dff0e6219 */ /* 0x000fce000001160c */
.L_x_910:
[----:B------:R-:W-:Y:S05]  /*8560*/  BSYNC B0 ;  /* 0x0000000000007941 */ /* 0x000fea0003800000 */
.L_x_908:
[----:B------:R-:W-:-:S05]  /*8570*/  IMAD R11, R14, R172, R11 ;  /* 0x000000ac0e0b7224 */ /* 0x000fca00078e020b */
[----:B------:R-:W-:Y:S02]  /*8580*/  VIADDMNMX R10, R11, R172, R10, PT ;  /* 0x000000ac0b0a7246 */ /* 0x000fe4000380010a */
[----:B------:R-:W-:-:S07]  /*8590*/  VIMNMX R21, R21, R11, !PT ;  /* 0x0000000b15157248 */ /* 0x000fce0007fe0100 */
.L_x_907:
[----:B------:R-:W-:Y:S02]  /*85a0*/  ISETP.GT.AND P2, PT, R21, 0x20, !P2 ;  /* 0x000000201500780c */ /* 0x000fe40005744270 */
[----:B------:R-:W-:Y:S02]  /*85b0*/  ISETP.NE.AND P6, PT, R197, RZ, PT ;  /* 0x000000ffc500720c */ /* 0x000fe40003fc5270 */
[----:B------:R-:W-:Y:S02]  /*85c0*/  ISETP.LT.OR P2, PT, R10, 0x21, P2 ;  /* 0x000000210a00780c */ /* 0x000fe40001741670 */
[----:B------:R-:W-:Y:S02]  /*85d0*/  FMNMX.FTZ R12, R15, R4, !PT ;  /* 0x000000040f0c7209 */ /* 0x000fe40007810000 */
[----:B------:R-:W-:Y:S02]  /*85e0*/  FSEL R138, R138, -INF , !P2 ;  /* 0xff8000008a8a7808 */ /* 0x000fe40005000000 */
[----:B------:R-:W-:-:S02]  /*85f0*/  ISETP.GT.AND P2, PT, R21, 0x21, !P6 ;  /* 0x000000211500780c */ /* 0x000fc40007744270 */
[----:B------:R-:W-:Y:S02]  /*8600*/  ISETP.NE.AND P6, PT, R200, RZ, PT ;  /* 0x000000ffc800720c */ /* 0x000fe40003fc5270 */
        /* <DEDUP_REMOVED lines=73> */
[----:B------:R-:W-:Y:S02]  /*8aa0*/  ISETP.GT.AND P2, PT, R21, 0x50, !P6 ;  /* 0x000000501500780c */ /* 0x000fe40007744270 */
[----:B------:R-:W-:Y:S02]  /*8ab0*/  ISETP.NE.AND P6, PT, R201, RZ, PT ;  /* 0x000000ffc900720c */ /* 0x000fe40003fc5270 */
        /* <DEDUP_REMOVED lines=20> */
[C---:B------:R-:W-:Y:S01]  /*8c00*/  ISETP.GT.AND P3, PT, R21.reuse, 0x90, !P3 ;  /* 0x000000901500780c */ /* 0x040fe20005f64270 */
[----:B------:R-:W0:Y:S01]  /*8c10*/  SHFL.BFLY PT, R11, R12, 0x2, 0x1f ;  /* 0x0c401f000c0b7f89 */ /* 0x000e2200000e0000 */
[----:B------:R-:W-:Y:S02]  /*8c20*/  ISETP.LT.OR P2, PT, R10, 0x5a, P2 ;  /* 0x0000005a0a00780c */ /* 0x000fe40001741670 */
[----:B------:R-:W-:Y:S02]  /*8c30*/  ISETP.GT.AND P4, PT, R21, 0x91, !P4 ;  /* 0x000000911500780c */ /* 0x000fe40006784270 */
[----:B------:R-:W-:Y:S02]  /*8c40*/  FSEL R135, R135, -INF , !P2 ;  /* 0xff80000087877808 */ /* 0x000fe40005000000 */
[----:B------:R-:W-:Y:S02]  /*8c50*/  ISETP.NE.AND P2, PT, R190, RZ, PT ;  /* 0x000000ffbe00720c */ /* 0x000fe40003f45270 */
[----:B------:R-:W-:-:S02]  /*8c60*/  ISETP.LT.OR P3, PT, R10, 0x91, P3 ;  /* 0x000000910a00780c */ /* 0x000fc40001f61670 */
[C---:B------:R-:W-:Y:S02]  /*8c70*/  ISETP.GT.AND P2, PT, R21.reuse, 0x60, !P2 ;  /* 0x000000601500780c */ /* 0x040fe40005744270 */
[----:B------:R-:W-:Y:S02]  /*8c80*/  ISETP.GT.AND P5, PT, R21, 0x98, !P5 ;  /* 0x000000981500780c */ /* 0x000fe40006fa4270 */
[C---:B------:R-:W-:Y:S02]  /*8c90*/  ISETP.LT.OR P2, PT, R10.reuse, 0x61, P2 ;  /* 0x000000610a00780c */ /* 0x040fe40001741670 */
[----:B------:R-:W-:Y:S02]  /*8ca0*/  ISETP.LT.OR P4, PT, R10, 0x92, P4 ;  /* 0x000000920a00780c */ /* 0x000fe40002781670 */
[----:B------:R-:W-:Y:S02]  /*8cb0*/  FSEL R106, R106, -INF , !P2 ;  /* 0xff8000006a6a7808 */ /* 0x000fe40005000000 */
[----:B------:R-:W-:-:S02]  /*8cc0*/  ISETP.NE.AND P2, PT, R191, RZ, PT ;  /* 0x000000ffbf00720c */ /* 0x000fc40003f45270 */
        /* <DEDUP_REMOVED lines=10> */
[----:B------:R-:W-:Y:S02]  /*8d70*/  FSEL R102, R102, -INF , !P5 ;  /* 0xff80000066667808 */ /* 0x000fe40006800000 */
[----:B------:R-:W-:-:S04]  /*8d80*/  ISETP.LT.OR P2, PT, R10, 0x69, P2 ;  /* 0x000000690a00780c */ /* 0x000fc80001741670 */
[----:B------:R-:W-:Y:S02]  /*8d90*/  FSEL R110, R110, -INF , !P2 ;  /* 0xff8000006e6e7808 */ /* 0x000fe40005000000 */
[----:B------:R-:W-:-:S04]  /*8da0*/  ISETP.NE.AND P2, PT, R193, RZ, PT ;  /* 0x000000ffc100720c */ /* 0x000fc80003f45270 */
[----:B------:R-:W-:Y:S02]  /*8db0*/  ISETP.GT.AND P2, PT, R21, 0x69, !P2 ;  /* 0x000000691500780c */ /* 0x000fe40005744270 */
[----:B0-----:R-:W-:Y:S02]  /*8dc0*/  FMNMX.FTZ R11, R13, R14, !PT ;  /* 0x0000000e0d0b7209 */ /* 0x001fe40007810000 */
        /* <DEDUP_REMOVED lines=62> */
[C---:B------:R-:W-:Y:S02]  /*91b0*/  ISETP.GT.AND P2, PT, R21.reuse, RZ, !P6 ;  /* 0x000000ff1500720c */ /* 0x040fe40007744270 */
[----:B------:R-:W-:Y:S01]  /*91c0*/  ISETP.NE.AND P6, PT, R152, RZ, PT ;  /* 0x000000ff9800720c */ /* 0x000fe20003fc5270 */
[----:B------:R-:W-:Y:S01]  /*91d0*/  IMAD.U32 R152, RZ, RZ, UR36 ;  /* 0x00000024ff987e24 */ /* 0x000fe2000f8e00ff */
[----:B------:R-:W-:Y:S02]  /*91e0*/  ISETP.LT.OR P2, PT, R10, 0x1, P2 ;  /* 0x000000010a00780c */ /* 0x000fe40001741670 */
[----:B------:R-:W-:Y:S01]  /*91f0*/  ISETP.GT.AND P6, PT, R21, 0x99, !P6 ;  /* 0x000000991500780c */ /* 0x000fe200077c4270 */
[----:B------:R-:W-:-:S01]  /*9200*/  FFMA.FTZ R152, R11, R152, -8 ;  /* 0xc10000000b987423 */ /* 0x000fc20000010098 */
[----:B------:R-:W-:-:S02]  /*9210*/  FSEL R169, R154, -INF , !P2 ;  /* 0xff8000009aa97808 */ /* 0x000fc40005000000 */
[----:B------:R-:W-:Y:S02]  /*9220*/  FSETP.NEU.FTZ.AND P2, PT, R11, -INF , PT ;  /* 0xff8000000b00780b */ /* 0x000fe40003f5d000 */
[----:B------:R-:W-:Y:S02]  /*9230*/  FMNMX.FTZ R154, R169, R0, !PT ;  /* 0x00000000a99a7209 */ /* 0x000fe40007810000 */
[----:B------:R-:W-:Y:S02]  /*9240*/  FSEL R152, R152, RZ, P2 ;  /* 0x000000ff98987208 */ /* 0x000fe40001000000 */
[----:B------:R-:W-:-:S03]  /*9250*/  ISETP.LT.OR P6, PT, R10, 0x9a, P6 ;  /* 0x0000009a0a00780c */ /* 0x000fc600037c1670 */
        /* <DEDUP_REMOVED lines=8> */
[----:B------:R-:W-:Y:S01]  /*92e0*/  FSEL R103, R103, -INF , !P6 ;  /* 0xff80000067677808 */ /* 0x000fe20007000000 */
[----:B------:R0:W-:Y:S01]  /*92f0*/  MUFU.EX2 R21, R156 ;  /* 0x0000009c00157308 */ /* 0x0001e20000000800 */
[----:B------:R-:W-:Y:S01]  /*9300*/  FMNMX.FTZ R157, R159, R154, !PT ;  /* 0x0000009a9f9d7209 */ /* 0x000fe20007810000 */
[--C-:B------:R-:W-:Y:S01]  /*9310*/  FFMA.FTZ R20, R160, UR36, -R152.reuse ;  /* 0x00000024a0147c23 */ /* 0x100fe20008010898 */
[----:B------:R-:W-:-:S01]  /*9320*/  FFMA.FTZ R23, R161, UR36, -R152 ;  /* 0x00000024a1177c23 */ /* 0x000fc20008010898 */
[--C-:B------:R-:W-:Y:S01]  /*9330*/  FFMA.FTZ R22, R164, UR36, -R152.reuse ;  /* 0x00000024a4167c23 */ /* 0x100fe20008010898 */
[----:B------:R-:W-:Y:S01]  /*9340*/  FMNMX.FTZ R154, R162, R157, !PT ;  /* 0x0000009da29a7209 */ /* 0x000fe20007810000 */
[--C-:B------:R-:W-:Y:S01]  /*9350*/  FFMA.FTZ R153, R165, UR36, -R152.reuse ;  /* 0x00000024a5997c23 */ /* 0x100fe20008010898 */
[----:B------:R-:W-:-:S01]  /*9360*/  FFMA.FTZ R136, R136, UR36, -R152 ;  /* 0x0000002488887c23 */ /* 0x000fc20008010898 */
[--C-:B------:R-:W-:Y:S01]  /*9370*/  FFMA.FTZ R137, R137, UR36, -R152.reuse ;  /* 0x0000002489897c23 */ /* 0x100fe20008010898 */
[----:B------:R-:W-:Y:S01]  /*9380*/  FMNMX.FTZ R157, R163, R154, !PT ;  /* 0x0000009aa39d7209 */ /* 0x000fe20007810000 */
[--C-:B0-----:R-:W-:Y:S01]  /*9390*/  FFMA.FTZ R156, R112, UR36, -R152.reuse ;  /* 0x00000024709c7c23 */ /* 0x101fe20008010898 */
[----:B------:R-:W-:-:S01]  /*93a0*/  FFMA.FTZ R112, R116, UR36, -R152 ;  /* 0x0000002474707c23 */ /* 0x000fc20008010898 */
[--C-:B------:R-:W-:Y:S01]  /*93b0*/  FFMA.FTZ R116, R88, UR36, -R152.reuse ;  /* 0x0000002458747c23 */ /* 0x100fe20008010898 */
        /* <DEDUP_REMOVED lines=27> */
[----:B------:R-:W-:Y:S01]  /*9570*/  FFMA.FTZ R100, R100, UR36, -R152 ;  /* 0x0000002464647c23 */ /* 0x000fe20008010898 */
        /* <DEDUP_REMOVED lines=32> */
[----:B------:R-:W-:Y:S01]  /*9780*/  FMNMX.FTZ R154, R94, R105, !PT ;  /* 0x000000695e9a7209 */ /* 0x000fe20007810000 */
[----:B------:R-:W-:-:S03]  /*9790*/  FFMA.FTZ R105, R108, UR36, -R152 ;  /* 0x000000246c697c23 */ /* 0x000fc60008010898 */
[----:B------:R-:W-:Y:S01]  /*97a0*/  FMNMX.FTZ R157, R95, R154, !PT ;  /* 0x0000009a5f9d7209 */ /* 0x000fe20007810000 */
[----:B------:R-:W-:Y:S03]  /*97b0*/  MUFU.EX2 R141, R141 ;  /* 0x0000008d008d7308 */ /* 0x000fe60000000800 */
[----:B------:R-:W-:-:S04]  /*97c0*/  FMNMX.FTZ R108, R98, R157, !PT ;  /* 0x0000009d626c7209 */ /* 0x000fc80007810000 */
[----:B------:R-:W-:Y:S01]  /*97d0*/  FMNMX.FTZ R109, R99, R108, !PT ;  /* 0x0000006c636d7209 */ /* 0x000fe20007810000 */
[----:B------:R-:W-:Y:S03]  /*97e0*/  MUFU.EX2 R144, R144 ;  /* 0x0000009000907308 */ /* 0x000fe60000000800 */
[----:B------:R-:W-:Y:S01]  /*97f0*/  FMNMX.FTZ R108, R102, R109, !PT ;  /* 0x0000006d666c7209 */ /* 0x000fe20007810000 */
[--C-:B------:R-:W-:Y:S01]  /*9800*/  FFMA.FTZ R109, R113, UR36, -R152.reuse ;  /* 0x00000024716d7c23 */ /* 0x100fe20008010898 */
[----:B------:R-:W-:-:S01]  /*9810*/  FFMA.FTZ R113, R117, UR36, -R152 ;  /* 0x0000002475717c23 */ /* 0x000fc20008010898 */
[----:B------:R-:W-:Y:S01]  /*9820*/  IMAD.U32 R117, RZ, RZ, UR36 ;  /* 0x00000024ff757e24 */ /* 0x000fe2000f8e00ff */
[----:B------:R-:W-:Y:S01]  /*9830*/  FMNMX.FTZ R154, R103, R108, !PT ;  /* 0x0000006c679a7209 */ /* 0x000fe20007810000 */
[----:B------:R-:W-:Y:S04]  /*9840*/  MUFU.EX2 R145, R145 ;  /* 0x0000009100917308 */ /* 0x000fe80000000800 */
[----:B------:R-:W0:Y:S04]  /*9850*/  SHFL.BFLY PT, R157, R154, 0x2, 0x1f ;  /* 0x0c401f009a9d7f89 */ /* 0x000e2800000e0000 */
[----:B------:R1:W-:Y:S08]  /*9860*/  MUFU.EX2 R108, R156 ;  /* 0x0000009c006c7308 */ /* 0x0003f00000000800 */
[----:B------:R-:W-:Y:S08]  /*9870*/  MUFU.EX2 R148, R148 ;  /* 0x0000009400947308 */ /* 0x000ff00000000800 */
[----:B------:R-:W-:Y:S01]  /*9880*/  MUFU.EX2 R149, R149 ;  /* 0x0000009500957308 */ /* 0x000fe20000000800 */
[----:B0-----:R-:W-:Y:S01]  /*9890*/  FMNMX.FTZ R157, R154, R157, !PT ;  /* 0x0000009d9a9d7209 */ /* 0x001fe20007810000 */
[----:B------:R-:W-:Y:S01]  /*98a0*/  FFMA.FTZ R154, R101, UR36, -R152 ;  /* 0x00000024659a7c23 */ /* 0x000fe20008010898 */
[----:B------:R-:W-:-:S05]  /*98b0*/  FSEL R101, R11, RZ, P2 ;  /* 0x000000ff0b657208 */ /* 0x000fca0001000000 */
[----:B------:R-:W-:Y:S01]  /*98c0*/  MUFU.EX2 R120, R120 ;  /* 0x0000007800787308 */ /* 0x000fe20000000800 */
[----:B------:R-:W0:Y:S01]  /*98d0*/  SHFL.BFLY PT, R88, R157, 0x1, 0x1f ;  /* 0x0c201f009d587f89 */ /* 0x000e2200000e0000 */
[----:B------:R-:W-:-:S06]  /*98e0*/  FADD.FTZ R4, -R101, R4 ;  /* 0x0000000465047221 */ /* 0x000fcc0000010100 */
[----:B------:R-:W-:Y:S08]  /*98f0*/  MUFU.EX2 R101, R154 ;  /* 0x0000009a00657308 */ /* 0x000ff00000000800 */
[----:B------:R-:W-:Y:S08]  /*9900*/  MUFU.EX2 R121, R121 ;  /* 0x0000007900797308 */ /* 0x000ff00000000800 */
[----:B------:R-:W-:Y:S01]  /*9910*/  MUFU.EX2 R124, R124 ;  /* 0x0000007c007c7308 */ /* 0x000fe20000000800 */
[----:B0-----:R-:W-:-:S04]  /*9920*/  FMNMX.FTZ R88, R157, R88, !PT ;  /* 0x000000589d587209 */ /* 0x001fc80007810000 */
[C---:B------:R-:W-:Y:S01]  /*9930*/  FSETP.NEU.FTZ.AND P2, PT, R88.reuse, -INF , PT ;  /* 0xff8000005800780b */ /* 0x040fe20003f5d000 */
[----:B------:R-:W-:-:S01]  /*9940*/  FFMA.FTZ R152, R88, R117, -8 ;  /* 0xc100000058987423 */ /* 0x000fc20000010075 */
[----:B------:R-:W-:Y:S01]  /*9950*/  FMUL.FTZ R117, R4, UR36 ;  /* 0x0000002404757c20 */ /* 0x000fe20008410000 */
[----:B------:R-:W-:Y:S03]  /*9960*/  MUFU.EX2 R125, R125 ;  /* 0x0000007d007d7308 */ /* 0x000fe60000000800 */
[----:B------:R-:W-:-:S05]  /*9970*/  FSEL R4, R152, RZ, P2 ;  /* 0x000000ff98047208 */ /* 0x000fca0001000000 */
[--C-:B------:R-:W-:Y:S01]  /*9980*/  FFMA.FTZ R152, R155, UR36, -R4.reuse ;  /* 0x000000249b987c23 */ /* 0x100fe20008010804 */
[----:B------:R-:W-:-:S01]  /*9990*/  FFMA.FTZ R155, R159, UR36, -R4 ;  /* 0x000000249f9b7c23 */ /* 0x000fc20008010804 */
[--C-:B------:R-:W-:Y:S01]  /*99a0*/  FFMA.FTZ R159, R163, UR36, -R4.reuse ;  /* 0x00000024a39f7c23 */ /* 0x100fe20008010804 */
[----:B------:R-:W-:Y:S01]  /*99b0*/  FSEL R163, R88, RZ, P2 ;  /* 0x000000ff58a37208 */ /* 0x000fe20001000000 */
[--C-:B------:R-:W-:Y:S01]  /*99c0*/  FFMA.FTZ R160, R158, UR36, -R4.reuse ;  /* 0x000000249ea07c23 */ /* 0x100fe20008010804 */
[----:B------:R-:W-:-:S01]  /*99d0*/  FFMA.FTZ R157, R169, UR36, -R4 ;  /* 0x00000024a99d7c23 */ /* 0x000fc20008010804 */
[----:B------:R-:W0:Y:S01]  /*99e0*/  MUFU.EX2 R117, R117 ;  /* 0x0000007500757308 */ /* 0x000e220000000800 */
[----:B-1----:R-:W-:-:S01]  /*99f0*/  FFMA.FTZ R156, R162, UR36, -R4 ;  /* 0x00000024a29c7c23 */ /* 0x002fc20008010804 */
[----:B------:R-:W-:Y:S01]  /*9a00*/  FADD.FTZ R163, -R163, R0 ;  /* 0x00000000a3a37221 */ /* 0x000fe20000010100 */
[----:B------:R-:W-:-:S01]  /*9a10*/  FFMA.FTZ R158, R166, UR36, -R4 ;  /* 0x00000024a69e7c23 */ /* 0x000fc20008010804 */
[--C-:B------:R-:W-:Y:S01]  /*9a20*/  FFMA.FTZ R161, R167, UR36, -R4.reuse ;  /* 0x00000024a7a17c23 */ /* 0x100fe20008010804 */
[----:B------:R-:W-:-:S01]  /*9a30*/  FFMA.FTZ R138, R138, UR36, -R4 ;  /* 0x000000248a8a7c23 */ /* 0x000fc20008010804 */
[--C-:B------:R-:W-:Y:S01]  /*9a40*/  FFMA.FTZ R139, R139, UR36, -R4.reuse ;  /* 0x000000248b8b7c23 */ /* 0x100fe20008010804 */
[----:B------:R-:W-:-:S01]  /*9a50*/  FFMA.FTZ R142, R142, UR36, -R4 ;  /* 0x000000248e8e7c23 */ /* 0x000fc20008010804 */
        /* <DEDUP_REMOVED lines=8> */
[----:B------:R-:W-:Y:S01]  /*9ae0*/  MUFU.EX2 R157, R157 ;  /* 0x0000009d009d7308 */ /* 0x000fe20000000800 */
[----:B-1----:R-:W-:-:S01]  /*9af0*/  FFMA.FTZ R160, R126, UR36, -R4 ;  /* 0x000000247ea07c23 */ /* 0x002fc20008010804 */
[----:B------:R-:W-:Y:S01]  /*9b00*/  FMUL.FTZ R126, R163, UR36 ;  /* 0x00000024a37e7c20 */ /* 0x000fe20008410000 */
[----:B0-----:R-:W-:-:S01]  /*9b10*/  FFMA.FTZ R162, R117, R7, R12 ;  /* 0x0000000775a27223 */ /* 0x001fc2000001000c */
[--C-:B------:R-:W-:Y:S01]  /*9b20*/  FFMA.FTZ R127, R127, UR36, -R4.reuse ;  /* 0x000000247f7f7c23 */ /* 0x100fe20008010804 */
[----:B------:R-:W-:-:S01]  /*9b30*/  FFMA.FTZ R130, R130, UR36, -R4 ;  /* 0x0000002482827c23 */ /* 0x000fc20008010804 */
[----:B------:R-:W-:Y:S01]  /*9b40*/  FFMA.FTZ R131, R131, UR36, -R4 ;  /* 0x0000002483837c23 */ /* 0x000fe20008010804 */
[----:B------:R-:W-:-:S01]  /*9b50*/  FADD.FTZ R163, R13, R162 ;  /* 0x000000a20da37221 */ /* 0x000fc20000010000 */
        /* <DEDUP_REMOVED lines=17> */
[----:B0-----:R-:W-:-:S01]  /*9c70*/  FFMA.FTZ R7, R126, R6, R157 ;  /* 0x000000067e077223 */ /* 0x001fc2000001009d */
[----:B------:R-:W-:Y:S01]  /*9c80*/  FADD.FTZ R6, R14, R163 ;  /* 0x000000a30e067221 */ /* 0x000fe20000010000 */
[----:B------:R-:W-:-:S01]  /*9c90*/  FFMA.FTZ R98, R98, UR36, -R4 ;  /* 0x0000002462627c23 */ /* 0x000fc20008010804 */
[--C-:B------:R-:W-:Y:S01]  /*9ca0*/  FFMA.FTZ R99, R99, UR36, -R4.reuse ;  /* 0x0000002463637c23 */ /* 0x100fe20008010804 */
[----:B------:R-:W-:-:S01]  /*9cb0*/  FFMA.FTZ R102, R102, UR36, -R4 ;  /* 0x0000002466667c23 */ /* 0x000fc20008010804 */
[----:B------:R-:W-:-:S02]  /*9cc0*/  FFMA.FTZ R4, R103, UR36, -R4 ;  /* 0x0000002467047c23 */ /* 0x000fc40008010804 */
[----:B------:R-:W0:Y:S01]  /*9cd0*/  MUFU.EX2 R156, R156 ;  /* 0x0000009c009c7308 */ /* 0x000e220000000800 */
[----:B-1----:R-:W-:-:S07]  /*9ce0*/  FADD.FTZ R7, R152, R7 ;  /* 0x0000000798077221 */ /* 0x002fce0000010000 */
[----:B------:R-:W1:Y:S08]  /*9cf0*/  MUFU.EX2 R159, R159 ;  /* 0x0000009f009f7308 */ /* 0x000e700000000800 */
[----:B------:R-:W3:Y:S08]  /*9d00*/  MUFU.EX2 R158, R158 ;  /* 0x0000009e009e7308 */ /* 0x000ef00000000800 */
[----:B------:R4:W-:Y:S08]  /*9d10*/  MUFU.EX2 R0, R160 ;  /* 0x000000a000007308 */ /* 0x0009f00000000800 */
[----:B------:R-:W5:Y:S01]  /*9d20*/  MUFU.EX2 R161, R161 ;  /* 0x000000a100a17308 */ /* 0x000f620000000800 */
[----:B----4-:R-:W-:-:S01]  /*9d30*/  FADD.FTZ R160, R154, R7 ;  /* 0x000000079aa07221 */ /* 0x010fc20000010000 */
[----:B------:R-:W-:-:S03]  /*9d40*/  FADD.FTZ R7, R15, R6 ;  /* 0x000000060f077221 */ /* 0x000fc60000010000 */
[----:B--2---:R-:W-:Y:S01]  /*9d50*/  FADD.FTZ R163, R155, R160 ;  /* 0x000000a09ba37221 */ /* 0x004fe20000010000 */
[----:B------:R-:W-:-:S02]  /*9d60*/  FADD.FTZ R6, R20, R7 ;  /* 0x0000000714067221 */ /* 0x000fc40000010000 */
[----:B------:R-:W2:Y:S01]  /*9d70*/  MUFU.EX2 R138, R138 ;  /* 0x0000008a008a7308 */ /* 0x000ea20000000800 */
[----:B0-----:R-:W-:-:S01]  /*9d80*/  FADD.FTZ R160, R156, R163 ;  /* 0x000000a39ca07221 */ /* 0x001fc20000010000 */
[----:B------:R-:W-:-:S03]  /*9d90*/  FADD.FTZ R7, R23, R6 ;  /* 0x0000000617077221 */ /* 0x000fc60000010000 */
[----:B-1----:R-:W-:Y:S01]  /*9da0*/  FADD.FTZ R163, R159, R160 ;  /* 0x000000a09fa37221 */ /* 0x002fe20000010000 */
[----:B------:R-:W-:-:S02]  /*9db0*/  FADD.FTZ R6, R22, R7 ;  /* 0x0000000716067221 */ /* 0x000fc40000010000 */
[----:B------:R-:W0:Y:S01]  /*9dc0*/  MUFU.EX2 R139, R139 ;  /* 0x0000008b008b7308 */ /* 0x000e220000000800 */
[----:B---3--:R-:W-:-:S01]  /*9dd0*/  FADD.FTZ R160, R158, R163 ;  /* 0x000000a39ea07221 */ /* 0x008fc20000010000 */
[----:B------:R-:W-:-:S03]  /*9de0*/  FADD.FTZ R7, R153, R6 ;  /* 0x0000000699077221 */ /* 0x000fc60000010000 */
[----:B-----5:R-:W-:Y:S01]  /*9df0*/  FADD.FTZ R163, R161, R160 ;  /* 0x000000a0a1a37221 */ /* 0x020fe20000010000 */
[----:B------:R-:W-:-:S02]  /*9e00*/  FADD.FTZ R6, R136, R7 ;  /* 0x0000000788067221 */ /* 0x000fc40000010000 */
[----:B------:R-:W1:Y:S01]  /*9e10*/  MUFU.EX2 R142, R142 ;  /* 0x0000008e008e7308 */ /* 0x000e620000000800 */
[----:B--2---:R-:W-:-:S01]  /*9e20*/  FADD.FTZ R160, R138, R163 ;  /* 0x000000a38aa07221 */ /* 0x004fc20000010000 */
[----:B------:R-:W-:-:S04]  /*9e30*/  FADD.FTZ R7, R137, R6 ;  /* 0x0000000689077221 */ /* 0x000fc80000010000 */
[----:B------:R-:W-:Y:S02]  /*9e40*/  FADD.FTZ R6, R140, R7 ;  /* 0x000000078c067221 */ /* 0x000fe40000010000 */
[----:B------:R-:W2:Y:S01]  /*9e50*/  MUFU.EX2 R143, R143 ;  /* 0x0000008f008f7308 */ /* 0x000ea20000000800 */
[----:B0-----:R-:W-:-:S01]  /*9e60*/  FADD.FTZ R163, R139, R160 ;  /* 0x000000a08ba37221 */ /* 0x001fc20000010000 */
[----:B------:R-:W-:-:S04]  /*9e70*/  FADD.FTZ R7, R141, R6 ;  /* 0x000000068d077221 */ /* 0x000fc80000010000 */
[----:B------:R-:W-:Y:S02]  /*9e80*/  FADD.FTZ R6, R144, R7 ;  /* 0x0000000790067221 */ /* 0x000fe40000010000 */
[----:B------:R-:W0:Y:S01]  /*9e90*/  MUFU.EX2 R146, R146 ;  /* 0x0000009200927308 */ /* 0x000e220000000800 */
[----:B-1----:R-:W-:-:S01]  /*9ea0*/  FADD.FTZ R160, R142, R163 ;  /* 0x000000a38ea07221 */ /* 0x002fc20000010000 */
[----:B------:R-:W-:-:S04]  /*9eb0*/  FADD.FTZ R7, R145, R6 ;  /* 0x0000000691077221 */ /* 0x000fc80000010000 */
[----:B------:R-:W-:Y:S02]  /*9ec0*/  FADD.FTZ R6, R148, R7 ;  /* 0x0000000794067221 */ /* 0x000fe40000010000 */
        /* <DEDUP_REMOVED lines=10> */
[----:B------:R-:W-:-:S06]  /*9f70*/  FADD.FTZ R7, R125, R6 ;  /* 0x000000067d077221 */ /* 0x000fcc0000010000 */
[----:B------:R-:W1:Y:S01]  /*9f80*/  MUFU.EX2 R122, R122 ;  /* 0x0000007a007a7308 */ /* 0x000e620000000800 */
[----:B--2---:R-:W-:-:S07]  /*9f90*/  FADD.FTZ R160, R150, R163 ;  /* 0x000000a396a07221 */ /* 0x004fce0000010000 */
[----:B------:R-:W2:Y:S01]  /*9fa0*/  MUFU.EX2 R123, R123 ;  /* 0x0000007b007b7308 */ /* 0x000ea20000000800 */
[----:B0-----:R-:W-:-:S07]  /*9fb0*/  FADD.FTZ R163, R151, R160 ;  /* 0x000000a097a37221 */ /* 0x001fce0000010000 */
[----:B------:R-:W0:Y:S01]  /*9fc0*/  MUFU.EX2 R127, R127 ;  /* 0x0000007f007f7308 */ /* 0x000e220000000800 */
[----:B-1----:R-:W-:-:S07]  /*9fd0*/  FADD.FTZ R160, R122, R163 ;  /* 0x000000a37aa07221 */ /* 0x002fce0000010000 */
[----:B------:R-:W1:Y:S01]  /*9fe0*/  MUFU.EX2 R128, R128 ;  /* 0x0000008000807308 */ /* 0x000e620000000800 */
[----:B--2---:R-:W-:-:S04]  /*9ff0*/  FADD.FTZ R163, R123, R160 ;  /* 0x000000a07ba37221 */ /* 0x004fc80000010000 */
[----:B------:R-:W-:-:S03]  /*a000*/  FADD.FTZ R160, R0, R163 ;  /* 0x000000a300a07221 */ /* 0x000fc60000010000 */
        /* <DEDUP_REMOVED lines=12> */
[----:B------:R-:W-:Y:S01]  /*a0d0*/  MUFU.EX2 R135, R135 ;  /* 0x0000008700877308 */ /* 0x000fe20000000800 */
[----:B0-----:R-:W-:-:S07]  /*a0e0*/  FADD.FTZ R160, R134, R163 ;  /* 0x000000a386a07221 */ /* 0x001fce0000010000 */
[----:B------:R-:W0:Y:S01]  /*a0f0*/  MUFU.EX2 R104, R104 ;  /* 0x0000006800687308 */ /* 0x000e220000000800 */
[----:B-1----:R-:W-:-:S07]  /*a100*/  FADD.FTZ R7, R133, R6 ;  /* 0x0000000685077221 */ /* 0x002fce0000010000 */
[----:B------:R-:W1:Y:S08]  /*a110*/  MUFU.EX2 R106, R106 ;  /* 0x0000006a006a7308 */ /* 0x000e700000000800 */
[----:B------:R-:W-:Y:S01]  /*a120*/  MUFU.EX2 R107, R107 ;  /* 0x0000006b006b7308 */ /* 0x000fe20000000800 */
[----:B0-----:R-:W-:-:S04]  /*a130*/  FADD.FTZ R6, R104, R7 ;  /* 0x0000000768067221 */ /* 0x001fc80000010000 */
[----:B------:R-:W-:-:S03]  /*a140*/  FADD.FTZ R6, R21, R6 ;  /* 0x0000000615067221 */ /* 0x000fc60000010000 */
[----:B------:R-:W0:Y:S08]  /*a150*/  MUFU.EX2 R105, R105 ;  /* 0x0000006900697308 */ /* 0x000e300000000800 */
[----:B------:R-:W-:Y:S08]  /*a160*/  MUFU.EX2 R110, R110 ;  /* 0x0000006e006e7308 */ /* 0x000ff00000000800 */
[----:B------:R-:W2:Y:S08]  /*a170*/  MUFU.EX2 R10, R10 ;  /* 0x0000000a000a7308 */ /* 0x000eb00000000800 */
[----:B------:R-:W3:Y:S08]  /*a180*/  MUFU.EX2 R111, R111 ;  /* 0x0000006f006f7308 */ /* 0x000ef00000000800 */
[----:B------:R4:W-:Y:S08]  /*a190*/  MUFU.EX2 R162, R119 ;  /* 0x0000007700a27308 */ /* 0x0009f00000000800 */
[----:B------:R-:W5:Y:S01]  /*a1a0*/  MUFU.EX2 R114, R114 ;  /* 0x0000007200727308 */ /* 0x000f620000000800 */
[----:B----4-:R-:W-:-:S04]  /*a1b0*/  FADD.FTZ R119, R135, R160 ;  /* 0x000000a087777221 */ /* 0x010fc80000010000 */
[----:B-1----:R-:W-:Y:S01]  /*a1c0*/  FADD.FTZ R160, R106, R119 ;  /* 0x000000776aa07221 */ /* 0x002fe20000010000 */
[----:B0-----:R-:W-:-:S02]  /*a1d0*/  FADD.FTZ R119, R105, R6 ;  /* 0x0000000669777221 */ /* 0x001fc40000010000 */
[----:B------:R-:W0:Y:S01]  /*a1e0*/  MUFU.EX2 R109, R109 ;  /* 0x0000006d006d7308 */ /* 0x000e220000000800 */
[----:B------:R-:W-:-:S01]  /*a1f0*/  FADD.FTZ R7, R107, R160 ;  /* 0x000000a06b077221 */ /* 0x000fc20000010000 */
[----:B--2---:R-:W-:-:S03]  /*a200*/  FADD.FTZ R119, R10, R119 ;  /* 0x000000770a777221 */ /* 0x004fc60000010000 */
[----:B------:R-:W-:-:S03]  /*a210*/  FADD.FTZ R6, R110, R7 ;  /* 0x000000076e067221 */ /* 0x000fc60000010000 */
[----:B------:R-:W1:Y:S01]  /*a220*/  MUFU.EX2 R115, R115 ;  /* 0x0000007300737308 */ /* 0x000e620000000800 */
[----:B---3--:R-:W-:-:S01]  /*a230*/  FADD.FTZ R7, R111, R6 ;  /* 0x000000066f077221 */ /* 0x008fc20000010000 */
[----:B------:R-:W-:-:S06]  /*a240*/  FADD.FTZ R6, R108, R119 ;  /* 0x000000776c067221 */ /* 0x000fcc0000010000 */
[----:B------:R-:W2:Y:S08]  /*a250*/  MUFU.EX2 R112, R112 ;  /* 0x0000007000707308 */ /* 0x000eb00000000800 */
[----:B------:R-:W3:Y:S08]  /*a260*/  MUFU.EX2 R118, R118 ;  /* 0x0000007600767308 */ /* 0x000ef00000000800 */
[----:B------:R-:W4:Y:S08]  /*a270*/  MUFU.EX2 R113, R113 ;  /* 0x0000007100717308 */ /* 0x000f300000000800 */
[----:B------:R-:W4:Y:S08]  /*a280*/  MUFU.EX2 R116, R116 ;  /* 0x0000007400747308 */ /* 0x000f300000000800 */
[----:B------:R-:W4:Y:S08]  /*a290*/  MUFU.EX2 R90, R90 ;  /* 0x0000005a005a7308 */ /* 0x000f300000000800 */
[----:B------:R5:W-:Y:S08]  /*a2a0*/  MUFU.EX2 R163, R94 ;  /* 0x0000005e00a37308 */ /* 0x000bf00000000800 */
[----:B------:R-:W4:Y:S01]  /*a2b0*/  MUFU.EX2 R89, R89 ;  /* 0x0000005900597308 */ /* 0x000f220000000800 */
[----:B-----5:R-:W-:-:S01]  /*a2c0*/  FADD.FTZ R94, R114, R7 ;  /* 0x00000007725e7221 */ /* 0x020fc20000010000 */
[----:B0-----:R-:W-:-:S03]  /*a2d0*/  FADD.FTZ R7, R109, R6 ;  /* 0x000000066d077221 */ /* 0x001fc60000010000 */
[----:B-1----:R-:W-:Y:S01]  /*a2e0*/  FADD.FTZ R119, R115, R94 ;  /* 0x0000005e73777221 */ /* 0x002fe20000010000 */
[----:B--2---:R-:W-:-:S02]  /*a2f0*/  FADD.FTZ R6, R112, R7 ;  /* 0x0000000770067221 */ /* 0x004fc40000010000 */
[----:B------:R-:W0:Y:S01]  /*a300*/  MUFU.EX2 R91, R91 ;  /* 0x0000005b005b7308 */ /* 0x000e220000000800 */
[----:B---3--:R-:W-:-:S01]  /*a310*/  FADD.FTZ R119, R118, R119 ;  /* 0x0000007776777221 */ /* 0x008fc20000010000 */
[----:B----4-:R-:W-:-:S03]  /*a320*/  FADD.FTZ R7, R113, R6 ;  /* 0x0000000671077221 */ /* 0x010fc60000010000 */
[----:B------:R-:W-:Y:S01]  /*a330*/  FADD.FTZ R119, R162, R119 ;  /* 0x00000077a2777221 */ /* 0x000fe20000010000 */
[----:B------:R-:W-:-:S02]  /*a340*/  FADD.FTZ R6, R116, R7 ;  /* 0x0000000774067221 */ /* 0x000fc40000010000 */
[----:B------:R-:W1:Y:S01]  /*a350*/  MUFU.EX2 R92, R92 ;  /* 0x0000005c005c7308 */ /* 0x000e620000000800 */
[----:B------:R-:W-:-:S01]  /*a360*/  FADD.FTZ R94, R90, R119 ;  /* 0x000000775a5e7221 */ /* 0x000fc20000010000 */
[----:B------:R-:W-:-:S06]  /*a370*/  FADD.FTZ R7, R89, R6 ;  /* 0x0000000659077221 */ /* 0x000fcc0000010000 */
[----:B------:R-:W2:Y:S01]  /*a380*/  MUFU.EX2 R93, R93 ;  /* 0x0000005d005d7308 */ /* 0x000ea20000000800 */
[----:B0-----:R-:W-:-:S04]  /*a390*/  FADD.FTZ R94, R91, R94 ;  /* 0x0000005e5b5e7221 */ /* 0x001fc80000010000 */
[----:B------:R-:W-:-:S03]  /*a3a0*/  FADD.FTZ R94, R163, R94 ;  /* 0x0000005ea35e7221 */ /* 0x000fc60000010000 */
        /* <DEDUP_REMOVED lines=16> */
[----:B------:R-:W-:Y:S01]  /*a4b0*/  FADD.FTZ R7, R101, R6 ;  /* 0x0000000665077221 */ /* 0x000fe20000010000 */
[----:B0-----:R-:W-:-:S04]  /*a4c0*/  FADD.FTZ R94, R119, R94 ;  /* 0x0000005e775e7221 */ /* 0x001fc80000010000 */
[----:B-1----:R-:W-:Y:S01]  /*a4d0*/  FADD.FTZ R6, R103, R94 ;  /* 0x0000005e67067221 */ /* 0x002fe20000010000 */
[----:B------:R-:W-:Y:S06]  /*a4e0*/  @!P0 BRA `(.L_x_911) ;  /* 0x0000000000048947 */ /* 0x000fec0003800000 */
[----:B------:R-:W-:Y:S01]  /*a4f0*/  BPT.TRAP 0x1 ;  /* 0x000000040000795c */ /* 0x000fe20000300000 */
.L_x_911:
[----:B------:R-:W-:Y:S01]  /*a500*/  ULEA UR6, UR7, UR37, 0x3 ;  /* 0x0000002507067291 */ /* 0x000fe2000f8e183f */
[----:B------:R-:W-:Y:S01]  /*a510*/  ISETP.GT.AND P2, PT, R5, UR52, PT ;  /* 0x0000003405007c0c */ /* 0x000fe2000bf44270 */
        /* <DEDUP_REMOVED lines=16> */
[----:B------:R-:W-:Y:S01]  /*a620*/  SYNCS.ARRIVE.TRANS64.RED.A1T0 RZ, [UR6], RZ ;  /* 0x000000ffffff79a7 */ /* 0x000fe20008100406 */
[----:B------:R-:W-:Y:S01]  /*a630*/  F2FP.SATFINITE.E4M3.F32.PACK_AB_MERGE_C R148, R149, R148, RZ ;  /* 0x000000949594723e */ /* 0x000fe200048070ff */
[----:B------:R-:W-:Y:S01]  /*a640*/  UMOV UR6, UR4 ;  /* 0x0000000400067c82 */ /* 0x000fe20008000000 */
        /* <DEDUP_REMOVED lines=24> */
[----:B------:R-:W-:Y:S01]  /*a7d0*/  F2FP.SATFINITE.E4M3.F32.PACK_AB_MERGE_C R169, R91, R90, R4 ;  /* 0x0000005a5ba9723e */ /* 0x000fe20004807004 */
[-C--:B------:R-:W-:Y:S01]  /*a7e0*/  FMUL.FTZ R57, R57, R117.reuse ;  /* 0x0000007539397220 */ /* 0x080fe20000410000 */
[----:B------:R-:W-:Y:S01]  /*a7f0*/  F2FP.SATFINITE.E4M3.F32.PACK_AB_MERGE_C R184, R13, R12, R14 ;  /* 0x0000000c0db8723e */ /* 0x000fe2000480700e */
[----:B------:R-:W-:Y:S01]  /*a800*/  FMUL.FTZ R60, R60, R117 ;  /* 0x000000753c3c7220 */ /* 0x000fe20000410000 */
[----:B------:R-:W-:Y:S01]  /*a810*/  F2FP.SATFINITE.E4M3.F32.PACK_AB_MERGE_C R185, R152, R157, R154 ;  /* 0x0000009d98b9723e */ /* 0x000fe2000480709a */
[-C--:B------:R-:W-:Y:S01]  /*a820*/  FMUL.FTZ R61, R61, R117.reuse ;  /* 0x000000753d3d7220 */ /* 0x080fe20000410000 */
        /* <DEDUP_REMOVED lines=25> */
[----:B------:R-:W-:Y:S01]  /*a9c0*/  VIADD R5, R5, 0xffffffff ;  /* 0xffffffff05057836 */ /* 0x000fe20000000000 */
[----:B------:R-:W-:Y:S01]  /*a9d0*/  F2FP.SATFINITE.E4M3.F32.PACK_AB_MERGE_C R168, R89, R116, R92 ;  /* 0x0000007459a8723e */ /* 0x000fe2000480705c */
[----:B------:R-:W-:Y:S01]  /*a9e0*/  FMUL.FTZ R26, R26, R126 ;  /* 0x0000007e1a1a7220 */ /* 0x000fe20000410000 */
[----:B------:R-:W-:Y:S01]  /*a9f0*/  F2FP.SATFINITE.E4M3.F32.PACK_AB_MERGE_C R170, R97, R96, R100 ;  /* 0x0000006061aa723e */ /* 0x000fe20004807064 */
[----:B------:R-:W-:Y:S01]  /*aa00*/  FMUL.FTZ R27, R27, R126 ;  /* 0x0000007e1b1b7220 */ /* 0x000fe20000410000 */
        /* <DEDUP_REMOVED lines=31> */
[----:B------:R-:W-:-:S02]  /*ac00*/  IMAD.MOV.U32 R0, RZ, RZ, R88 ;  /* 0x000000ffff007224 */ /* 0x000fc400078e0058 */
[----:B------:R-:W-:Y:S01]  /*ac10*/  IMAD.MOV.U32 R4, RZ, RZ, R11 ;  /* 0x000000ffff047224 */ /* 0x000fe200078e000b */
[----:B------:R-:W-:Y:S06]  /*ac20*/  @P2 BRA `(.L_x_912) ;  /* 0xffffffb800382947 */ /* 0x000fec000383ffff */
[----:B------:R-:W-:Y:S02]  /*ac30*/  IMAD.MOV.U32 R0, RZ, RZ, R88 ;  /* 0x000000ffff007224 */ /* 0x000fe400078e0058 */
[----:B------:R-:W-:-:S07]  /*ac40*/  IMAD.MOV.U32 R4, RZ, RZ, R11 ;  /* 0x000000ffff047224 */ /* 0x000fce00078e000b */
.L_x_894:
[----:B------:R-:W0:Y:S01]  /*ac50*/  LDC R11, c[0x0][0x2f0] ;  /* 0x0000bc00ff0b7b82 */ /* 0x000e220000000800 */
[----:B------:R-:W-:Y:S01]  /*ac60*/  UIADD3 UR61, -UR61, 0x1, URZ ;  /* 0x000000013d3d7890 */ /* 0x000fe2000fffe13f */
[----:B------:R-:W-:Y:S01]  /*ac70*/  ULDC UR7, c[0x0][0x448] ;  /* 0x0001120000077ab9 */ /* 0x000fe20000000800 */
[----:B------:R-:W-:Y:S01]  /*ac80*/  ULDC UR14, c[0x0][0x9e4] ;  /* 0x00027900000e7ab9 */ /* 0x000fe20000000800 */
[----:B------:R-:W-:Y:S02]  /*ac90*/  UISETP.NE.AND UP0, UPT, UR7, 0x1, UPT ;  /* 0x000000010700788c */ /* 0x000fe4000bf05270 */
[----:B------:R-:W-:Y:S02]  /*aca0*/  UISETP.GE.AND UP1, UPT, UR14, 0x1, UPT ;  /* 0x000000010e00788c */ /* 0x000fe4000bf26270 */
[----:B------:R-:W1:Y:S04]  /*acb0*/  S2UR UR6, SR_CTAID.X ;  /* 0x00000000000679c3 */ /* 0x000e680000002500 */
[----:B------:R-:W-:-:S03]  /*acc0*/  PLOP3.LUT P2, PT, PT, PT, UP1, 0x40, 0x0 ;  /* 0x000000000000781c */ /* 0x000fc60003f4e818 */
[----:B------:R-:W-:Y:S01]  /*acd0*/  @UP0 ULDC UR15, c[0x0][0x450] ;  /* 0x00011400000f0ab9 */ /* 0x000fe20000000800 */
[----:B0-----:R-:W-:-:S05]  /*ace0*/  IMAD R11, R16, R11, UR61 ;  /* 0x0000003d100b7e24 */ /* 0x001fca000f8e020b */
[----:B------:R-:W-:Y:S01]  /*acf0*/  R2UR UR11, R11 ;  /* 0x000000000b0b72ca */ /* 0x000fe200000e0000 */
[----:B-1----:R-:W-:-:S03]  /*ad00*/  ULEA UR10, UR6, 0x7f, 0x7 ;  /* 0x0000007f060a7891 */ /* 0x002fc6000f8e383f */
[----:B------:R-:W-:Y:S02]  /*ad10*/  @UP0 ULDC UR6, c[0x0][0x44c] ;  /* 0x0001130000060ab9 */ /* 0x000fe40000000800 */
[----:B------:R-:W-:-:S04]  /*ad20*/  UIMAD.WIDE.U32 UR6, UR10, UR6, URZ ;  /* 0x000000060a0672a5 */ /* 0x000fc8000f8e003f */
[----:B------:R-:W-:-:S04]  /*ad30*/  @UP0 USHF.R.U32.HI UR10, URZ, UR15, UR7 ;  /* 0x0000000f3f0a0299 */ /* 0x000fc80008011607 */
[----:B------:R-:W-:-:S03]  /*ad40*/  UIADD3 UR10, UR11, UR10, URZ ;  /* 0x0000000a0b0a7290 */ /* 0x000fc6000fffe03f */
[----:B------:R-:W-:Y:S02]  /*ad50*/  ULDC UR11, c[0x0][0x9dc] ;  /* 0x00027700000b7ab9 */ /* 0x000fe40000000800 */
[----:B------:R-:W-:Y:S01]  /*ad60*/  UIADD3 UR11, UR10, -UR11, URZ ;  /* 0x8000000b0a0b7290 */ /* 0x000fe2000fffe03f */
[----:B------:R-:W-:Y:S11]  /*ad70*/  @P2 BRA `(.L_x_913) ;  /* 0x0000000000442947 */ /* 0x000ff60003800000 */
        /* <DEDUP_REMOVED lines=10> */
.L_x_914:
[----:B------:R-:W-:-:S11]  /*ae20*/  UISETP.NE.AND UP2, UPT, UR14, 0x1, UPT ;  /* 0x000000010e00788c */ /* 0x000fd6000bf45270 */
[----:B------:R-:W-:Y:S02]  /*ae30*/  @UP2 ULDC.64 UR18, c[0x0][0x9e8] ;  /* 0x00027a0000122ab9 */ /* 0x000fe40000000a00 */
[----:B------:R-:W-:-:S04]  /*ae40*/  UIMAD.WIDE.U32 UR6, UR10, UR18, URZ ;  /* 0x000000120a0672a5 */ /* 0x000fc8000f8e003f */
[----:B------:R-:W-:-:S12]  /*ae50*/  @UP2 USHF.R.U32.HI UR10, URZ, UR19, UR7 ;  /* 0x000000133f0a2299 */ /* 0x000fd80008011607 */
.L_x_915:
[----:B------:R-:W-:-:S04]  /*ae60*/  UIMAD UR10, UR10, UR14, URZ ;  /* 0x0000000e0a0a72a4 */ /* 0x000fc8000f8e023f */
[----:B------:R-:W-:-:S04]  /*ae70*/  UISETP.LT.AND UP2, UPT, UR11, UR10, UPT ;  /* 0x0000000a0b00728c */ /* 0x000fc8000bf41270 */
[----:B------:R-:W-:-:S12]  /*ae80*/  USEL UR11, UR11, UR10, !UP2 ;  /* 0x0000000a0b0b7287 */ /* 0x000fd8000d000000 */
.L_x_913:
[----:B------:R-:W-:-:S04]  /*ae90*/  UIADD3 UR6, UR11, 0x9f, URZ ;  /* 0x0000009f0b067890 */ /* 0x000fc8000fffe03f */
[----:B------:R-:W-:-:S04]  /*aea0*/  UIMAD.WIDE UR6, UR6, 0x66666667, URZ ;  /* 0x66666667060678a5 */ /* 0x000fc8000f8e023f */
[----:B------:R-:W-:-:S04]  /*aeb0*/  USHF.R.U32.HI UR6, URZ, 0x1f, UR7 ;  /* 0x0000001f3f067899 */ /* 0x000fc80008011607 */
[----:B------:R-:W-:-:S04]  /*aec0*/  ULEA.HI.SX32 UR6, UR7, UR6, 0x1a ;  /* 0x0000000607067291 */ /* 0x000fc8000f8fd23f */
[----:B------:R-:W-:-:S04]  /*aed0*/  UISETP.LT.AND UP2, UPT, UR56, UR6, UPT ;  /* 0x000000063800728c */ /* 0x000fc8000bf41270 */
[----:B------:R-:W-:-:S06]  /*aee0*/  USEL UR11, UR56, UR6, !UP2 ;  /* 0x00000006380b7287 */ /* 0x000fcc000d000000 */
[----:B------:R-:W-:-:S13]  /*aef0*/  ISETP.GE.AND P2, PT, R5, UR11, PT ;  /* 0x0000000b05007c0c */ /* 0x000fda000bf46270 */
[----:B------:R-:W-:Y:S05]  /*af00*/  @!P2 BRA `(.L_x_916) ;  /* 0x0000002c0050a947 */ /* 0x000fea0003800000 */
[----:B------:R-:W-:Y:S01]  /*af10*/  IMAD.MOV.U32 R13, RZ, RZ, R0 ;  /* 0x000000ffff0d7224 */ /* 0x000fe200078e0000 */
[----:B------:R-:W-:Y:S01]  /*af20*/  UMOV UR6, UR4 ;  /* 0x0000000400067c82 */ /* 0x000fe20008000000 */
[----:B------:R-:W-:-:S07]  /*af30*/  IMAD.MOV.U32 R11, RZ, RZ, R4 ;  /* 0x000000ffff0b7224 */ /* 0x000fce00078e0004 */
.L_x_926:
[----:B------:R-:W-:Y:S01]  /*af40*/  ISETP.NE.AND P3, PT, RZ, UR39, PT ;  /* 0x00000027ff007c0c */ /* 0x000fe2000bf65270 */
[----:B------:R-:W-:-:S04]  /*af50*/  UISETP.NE.AND UP2, UPT, UR5, 0x1, UPT ;  /* 0x000000010500788c */ /* 0x000fc8000bf45270 */
[----:B------:R-:W-:-:S04]  /*af60*/  USEL UR4, URZ, 0x1, UP2 ;  /* 0x000000013f047887 */ /* 0x000fc80009000000 */
[----:B------:R-:W-:-:S04]  /*af70*/  ULOP3.LUT UR4, UR6, UR4, URZ, 0x3c, !UPT ;  /* 0x0000000406047292 */ /* 0x000fc8000f8e3c3f */
[----:B------:R-:W-:Y:S08]  /*af80*/  @P3 BRA `(.L_x_917) ;  /* 0x0000000000383947 */ /* 0x000ff00003800000 */
[----:B------:R-:W-:Y:S05]  /*af90*/  @!P0 BRA `(.L_x_918) ;  /* 0x0000000000048947 */ /* 0x000fea0003800000 */
[----:B------:R-:W-:Y:S01]  /*afa0*/  BPT.TRAP 0x1 ;  /* 0x000000040000795c */ /* 0x000fe20000300000 */
.L_x_918:
[----:B------:R-:W-:Y:S01]  /*afb0*/  UIADD3 UR7, UR5, 0x1, URZ ;  /* 0x0000000105077890 */ /* 0x000fe2000fffe03f */
[----:B------:R-:W-:-:S03]  /*afc0*/  IMAD.U32 R0, RZ, RZ, UR4 ;  /* 0x00000004ff007e24 */ /* 0x000fc6000f8e00ff */
[----:B------:R-:W-:Y:S02]  /*afd0*/  UISETP.NE.AND UP2, UPT, UR7, 0x2, UPT ;  /* 0x000000020700788c */ /* 0x000fe4000bf45270 */
[----:B------:R-:W-:Y:S02]  /*afe0*/  SHF.L.U32 R0, R0, 0x1f, RZ ;  /* 0x0000001f00007819 */ /* 0x000fe400000006ff */
[----:B------:R-:W-:-:S04]  /*aff0*/  USEL UR7, UR7, URZ, UP2 ;  /* 0x0000003f07077287 */ /* 0x000fc80009000000 */
[----:B------:R-:W-:-:S09]  /*b000*/  ULEA UR7, UR7, UR37, 0x3 ;  /* 0x0000002507077291 */ /* 0x000fd2000f8e183f */
[----:B------:R0:W1:Y:S01]  /*b010*/  SYNCS.PHASECHK.TRANS64.TRYWAIT P2, [UR7+0x29830], R0 ;  /* 0x02983000ff0075a7 */ /* 0x0000620008040147 */
[----:B------:R-:W-:Y:S05]  /*b020*/  @!P0 BRA `(.L_x_919) ;  /* 0x0000000000048947 */ /* 0x000fea0003800000 */
[----:B------:R-:W-:Y:S01]  /*b030*/  BPT.TRAP 0x1 ;  /* 0x000000040000795c */ /* 0x000fe20000300000 */
.L_x_919:
[----:B-1----:R-:W-:Y:S05]  /*b040*/  @P2 BRA `(.L_x_917) ;  /* 0x0000000000082947 */ /* 0x002fea0003800000 */
[----:B------:R-:W1:Y:S02]  /*b050*/  SYNCS.PHASECHK.TRANS64.TRYWAIT P2, [UR7+0x29830], R0 ;  /* 0x02983000ff0075a7 */ /* 0x000e640008040147 */
[----:B-1----:R-:W-:Y:S05]  /*b060*/  @!P2 BRA `(.L_x_920) ;  /* 0x000000e0007ca947 */ /* 0x002fea0003800000 */
.L_x_917:
        /* <DEDUP_REMOVED lines=200> */
.L_x_922:
[----:B------:R-:W-:Y:S01]  /*bcf0*/  ULEA UR10, UR5, UR37, 0x3 ;  /* 0x00000025050a7291 */ /* 0x000fe2000f8e183f */
[----:B------:R-:W-:-:S05]  /*bd00*/  IMAD.U32 R0, RZ, RZ, UR6 ;  /* 0x00000006ff007e24 */ /* 0x000fca000f8e00ff */
[----:B------:R-:W-:-:S04]  /*bd10*/  SHF.L.U32 R0, R0, 0x1f, RZ ;  /* 0x0000001f00007819 */ /* 0x000fc800000006ff */
[----:B------:R0:W1:Y:S01]  /*bd20*/  SYNCS.PHASECHK.TRANS64.TRYWAIT P2, [UR10+0x29850], R0 ;  /* 0x02985000ff0075a7 */ /* 0x000062000804014a */
[----:B------:R-:W-:Y:S05]  /*bd30*/  @!P0 BRA `(.L_x_923) ;  /* 0x0000000000048947 */ /* 0x000fea0003800000 */
[----:B------:R-:W-:Y:S01]  /*bd40*/  BPT.TRAP 0x1 ;  /* 0x000000040000795c */ /* 0x000fe20000300000 */
.L_x_923:
[----:B-1----:R-:W-:Y:S05]  /*bd50*/  @P2 BRA `(.L_x_921) ;  /* 0x0000000000082947 */ /* 0x002fea0003800000 */
[----:B------:R-:W1:Y:S02]  /*bd60*/  SYNCS.PHASECHK.TRANS64.TRYWAIT P2, [UR10+0x29850], R0 ;  /* 0x02985000ff0075a7 */ /* 0x000e64000804014a */
[----:B-1----:R-:W-:Y:S05]  /*bd70*/  @!P2 BRA `(.L_x_924) ;  /* 0x000000d40050a947 */ /* 0x002fea0003800000 */
.L_x_921:
[----:B------:R-:W-:Y:S01]  /*bd80*/  UIADD3 UR6, UR37, 0x400, URZ ;  /* 0x0000040025067890 */ /* 0x000fe2000fffe03f */
[----:B------:R-:W-:Y:S01]  /*bd90*/  WARPGROUP.ARRIVE ;  /* 0x00000000000079c5 */ /* 0x000fe20000000000 */
[----:B------:R-:W-:Y:S01]  /*bda0*/  UMOV UR15, 0xc0000010 ;  /* 0xc0000010000f7882 */ /* 0x000fe20000000000 */
[----:B01----:R-:W-:Y:S01]  /*bdb0*/  FMNMX.FTZ R0, R152, R11, !PT ;  /* 0x0000000b98007209 */ /* 0x003fe20007810000 */
[----:B------:R-:W-:-:S03]  /*bdc0*/  USHF.R.U32.HI UR6, URZ, 0x4, UR6 ;  /* 0x000000043f067899 */ /* 0x000fc60008011606 */
[----:B------:R-:W-:Y:S01]  /*bdd0*/  FMNMX.FTZ R15, R153, R0, !PT ;  /* 0x00000000990f7209 */ /* 0x000fe20007810000 */
        /* <DEDUP_REMOVED lines=97> */
[----:B------:R-:W-:-:S04]  /*c3f0*/  FADD.FTZ R11, -R4, R11 ;  /* 0x0000000b040b7221 */ /* 0x000fc80000010100 */
[----:B------:R-:W-:Y:S01]  /*c400*/  FMUL.FTZ R10, R11, UR36 ;  /* 0x000000240b0a7c20 */ /* 0x000fe20008410000 */
[----:B-1----:R-:W-:-:S05]  /*c410*/  FMNMX.FTZ R0, R21, R0, !PT ;  /* 0x0000000015007209 */ /* 0x002fca0007810000 */
[----:B------:R-:W-:Y:S01]  /*c420*/  MUFU.EX2 R10, R10 ;  /* 0x0000000a000a7308 */ /* 0x000fe20000000800 */
[----:B------:R-:W-:-:S01]  /*c430*/  FADD.FTZ R11, -R0, R13 ;  /* 0x0000000d000b7221 */ /* 0x000fc20000010100 */
[----:B------:R-:W-:-:S03]  /*c440*/  IMAD.U32 R13, RZ, RZ, UR36 ;  /* 0x00000024ff0d7e24 */ /* 0x000fc6000f8e00ff */
[----:B------:R-:W-:Y:S01]  /*c450*/  FMUL.FTZ R11, R11, UR36 ;  /* 0x000000240b0b7c20 */ /* 0x000fe20008410000 */
[----:B------:R-:W-:-:S04]  /*c460*/  FFMA.FTZ R188, R4, R13, -8 ;  /* 0xc100000004bc7423 */ /* 0x000fc8000001000d */
[--C-:B------:R-:W-:Y:S01]  /*c470*/  FFMA.FTZ R15, R157, UR36, -R188.reuse ;  /* 0x000000249d0f7c23 */ /* 0x100fe200080108bc */
[----:B------:R-:W-:Y:S02]  /*c480*/  IMAD.U32 R157, RZ, RZ, UR36 ;  /* 0x00000024ff9d7e24 */ /* 0x000fe4000f8e00ff */
[--C-:B------:R-:W-:Y:S01]  /*c490*/  FFMA.FTZ R12, R153, UR36, -R188.reuse ;  /* 0x00000024990c7c23 */ /* 0x100fe200080108bc */
[----:B------:R-:W-:-:S01]  /*c4a0*/  FFMA.FTZ R153, R101, UR36, -R188 ;  /* 0x0000002465997c23 */ /* 0x000fc200080108bc */
[----:B------:R-:W-:Y:S01]  /*c4b0*/  FFMA.FTZ R13, R152, UR36, -R188 ;  /* 0x00000024980d7c23 */ /* 0x000fe200080108bc */
[----:B------:R-:W-:-:S01]  /*c4c0*/  FFMA.FTZ R101, R0, R157, -8 ;  /* 0xc100000000657423 */ /* 0x000fc2000001009d */
[----:B------:R-:W-:Y:S01]  /*c4d0*/  MUFU.EX2 R11, R11 ;  /* 0x0000000b000b7308 */ /* 0x000fe20000000800 */
[----:B------:R-:W-:-:S01]  /*c4e0*/  FFMA.FTZ R14, R156, UR36, -R188 ;  /* 0x000000249c0e7c23 */ /* 0x000fc200080108bc */
[----:B------:R-:W-:Y:S01]  /*c4f0*/  FFMA.FTZ R20, R160, UR36, -R188 ;  /* 0x00000024a0147c23 */ /* 0x000fe200080108bc */
        /* <DEDUP_REMOVED lines=8> */
[----:B------:R-:W-:-:S01]  /*c580*/  FFMA.FTZ R22, R164, UR36, -R188 ;  /* 0x00000024a4167c23 */ /* 0x000fc200080108bc */
[----:B------:R-:W-:Y:S01]  /*c590*/  FFMA.FTZ R158, R166, UR36, -R101 ;  /* 0x00000024a69e7c23 */ /* 0x000fe20008010865 */
[----:B------:R-:W-:-:S01]  /*c5a0*/  FFMA.FTZ R23, R165, UR36, -R188 ;  /* 0x00000024a5177c23 */ /* 0x000fc200080108bc */
[----:B------:R-:W-:Y:S01]  /*c5b0*/  FFMA.FTZ R161, R167, UR36, -R101 ;  /* 0x00000024a7a17c23 */ /* 0x000fe20008010865 */
[----:B------:R-:W-:-:S01]  /*c5c0*/  FFMA.FTZ R136, R136, UR36, -R188 ;  /* 0x0000002488887c23 */ /* 0x000fc200080108bc */
[----:B------:R-:W1:Y:S01]  /*c5d0*/  MUFU.EX2 R152, R152 ;  /* 0x0000009800987308 */ /* 0x000e620000000800 */
[----:B------:R-:W-:-:S01]  /*c5e0*/  FFMA.FTZ R138, R138, UR36, -R101 ;  /* 0x000000248a8a7c23 */ /* 0x000fc20008010865 */
[----:B------:R-:W-:Y:S01]  /*c5f0*/  FFMA.FTZ R137, R137, UR36, -R188 ;  /* 0x0000002489897c23 */ /* 0x000fe200080108bc */
[----:B------:R-:W-:-:S01]  /*c600*/  FFMA.FTZ R139, R139, UR36, -R101 ;  /* 0x000000248b8b7c23 */ /* 0x000fc20008010865 */
[----:B------:R-:W-:Y:S01]  /*c610*/  FFMA.FTZ R140, R140, UR36, -R188 ;  /* 0x000000248c8c7c23 */ /* 0x000fe200080108bc */
[----:B------:R-:W-:-:S01]  /*c620*/  FFMA.FTZ R142, R142, UR36, -R101 ;  /* 0x000000248e8e7c23 */ /* 0x000fc20008010865 */
[----:B------:R-:W-:Y:S01]  /*c630*/  FFMA.FTZ R141, R141, UR36, -R188 ;  /* 0x000000248d8d7c23 */ /* 0x000fe200080108bc */
[----:B------:R-:W-:-:S01]  /*c640*/  FFMA.FTZ R143, R143, UR36, -R101 ;  /* 0x000000248f8f7c23 */ /* 0x000fc20008010865 */
[----:B------:R-:W2:Y:S01]  /*c650*/  MUFU.EX2 R12, R12 ;  /* 0x0000000c000c7308 */ /* 0x000ea20000000800 */
[----:B0-----:R-:W-:-:S01]  /*c660*/  FFMA.FTZ R7, R10, R7, R13 ;  /* 0x000000070a077223 */ /* 0x001fc2000001000d */
[----:B------:R-:W-:Y:S01]  /*c670*/  FFMA.FTZ R144, R144, UR36, -R188 ;  /* 0x0000002490907c23 */ /* 0x000fe200080108bc */
[----:B------:R-:W-:-:S01]  /*c680*/  FFMA.FTZ R146, R146, UR36, -R101 ;  /* 0x0000002492927c23 */ /* 0x000fc20008010865 */
[----:B------:R-:W-:Y:S01]  /*c690*/  FFMA.FTZ R145, R145, UR36, -R188 ;  /* 0x0000002491917c23 */ /* 0x000fe200080108bc */
[----:B------:R-:W-:-:S01]  /*c6a0*/  FFMA.FTZ R147, R147, UR36, -R101 ;  /* 0x0000002493937c23 */ /* 0x000fc20008010865 */
[----:B------:R-:W-:Y:S01]  /*c6b0*/  FFMA.FTZ R148, R148, UR36, -R188 ;  /* 0x0000002494947c23 */ /* 0x000fe200080108bc */
[----:B------:R-:W-:-:S01]  /*c6c0*/  FFMA.FTZ R150, R150, UR36, -R101 ;  /* 0x0000002496967c23 */ /* 0x000fc20008010865 */
[----:B------:R-:W0:Y:S01]  /*c6d0*/  MUFU.EX2 R155, R155 ;  /* 0x0000009b009b7308 */ /* 0x000e220000000800 */
[----:B-1----:R-:W-:-:S01]  /*c6e0*/  FFMA.FTZ R6, R11, R6, R152 ;  /* 0x000000060b067223 */ /* 0x002fc20000010098 */
[----:B------:R-:W-:Y:S01]  /*c6f0*/  FFMA.FTZ R149, R149, UR36, -R188 ;  /* 0x0000002495957c23 */ /* 0x000fe200080108bc */
[----:B------:R-:W-:-:S01]  /*c700*/  FFMA.FTZ R151, R151, UR36, -R101 ;  /* 0x0000002497977c23 */ /* 0x000fc20008010865 */
[----:B------:R-:W-:Y:S01]  /*c710*/  FFMA.FTZ R120, R120, UR36, -R188 ;  /* 0x0000002478787c23 */ /* 0x000fe200080108bc */
[----:B------:R-:W-:-:S01]  /*c720*/  FFMA.FTZ R122, R122, UR36, -R101 ;  /* 0x000000247a7a7c23 */ /* 0x000fc20008010865 */
[----:B------:R-:W-:Y:S01]  /*c730*/  FFMA.FTZ R121, R121, UR36, -R188 ;  /* 0x0000002479797c23 */ /* 0x000fe200080108bc */
[----:B------:R-:W-:-:S01]  /*c740*/  FFMA.FTZ R123, R123, UR36, -R101 ;  /* 0x000000247b7b7c23 */ /* 0x000fc20008010865 */
[----:B------:R-:W1:Y:S01]  /*c750*/  MUFU.EX2 R14, R14 ;  /* 0x0000000e000e7308 */ /* 0x000e620000000800 */
[----:B--2---:R-:W-:-:S01]  /*c760*/  FADD.FTZ R7, R12, R7 ;  /* 0x000000070c077221 */ /* 0x004fc20000010000 */
[----:B------:R-:W-:Y:S01]  /*c770*/  FFMA.FTZ R124, R124, UR36, -R188 ;  /* 0x000000247c7c7c23 */ /* 0x000fe200080108bc */
[----:B------:R-:W-:-:S01]  /*c780*/  FFMA.FTZ R126, R126, UR36, -R101 ;  /* 0x000000247e7e7c23 */ /* 0x000fc20008010865 */
[----:B------:R-:W-:Y:S01]  /*c790*/  FFMA.FTZ R125, R125, UR36, -R188 ;  /* 0x000000247d7d7c23 */ /* 0x000fe200080108bc */
[----:B------:R-:W-:-:S01]  /*c7a0*/  FFMA.FTZ R127, R127, UR36, -R101 ;  /* 0x000000247f7f7c23 */ /* 0x000fc20008010865 */
[----:B------:R-:W-:Y:S01]  /*c7b0*/  FFMA.FTZ R128, R128, UR36, -R188 ;  /* 0x0000002480807c23 */ /* 0x000fe200080108bc */
[----:B------:R-:W-:-:S01]  /*c7c0*/  FFMA.FTZ R130, R130, UR36, -R101 ;  /* 0x0000002482827c23 */ /* 0x000fc20008010865 */
[----:B------:R-:W2:Y:S01]  /*c7d0*/  MUFU.EX2 R154, R154 ;  /* 0x0000009a009a7308 */ /* 0x000ea20000000800 */
[----:B0-----:R-:W-:-:S01]  /*c7e0*/  FADD.FTZ R163, R155, R6 ;  /* 0x000000069ba37221 */ /* 0x001fc20000010000 */
[----:B------:R-:W-:Y:S01]  /*c7f0*/  FFMA.FTZ R129, R129, UR36, -R188 ;  /* 0x0000002481817c23 */ /* 0x000fe200080108bc */
[----:B------:R-:W-:-:S01]  /*c800*/  FFMA.FTZ R131, R131, UR36, -R101 ;  /* 0x0000002483837c23 */ /* 0x000fc20008010865 */
[----:B------:R-:W-:Y:S01]  /*c810*/  FFMA.FTZ R132, R132, UR36, -R188 ;  /* 0x0000002484847c23 */ /* 0x000fe200080108bc */
[----:B------:R-:W-:-:S01]  /*c820*/  FFMA.FTZ R134, R134, UR36, -R101 ;  /* 0x0000002486867c23 */ /* 0x000fc20008010865 */
[----:B------:R-:W-:Y:S01]  /*c830*/  FFMA.FTZ R133, R133, UR36, -R188 ;  /* 0x0000002485857c23 */ /* 0x000fe200080108bc */
[----:B------:R-:W-:-:S01]  /*c840*/  FFMA.FTZ R135, R135, UR36, -R101 ;  /* 0x0000002487877c23 */ /* 0x000fc20008010865 */
[----:B------:R-:W0:Y:S01]  /*c850*/  MUFU.EX2 R15, R15 ;  /* 0x0000000f000f7308 */ /* 0x000e220000000800 */
[----:B-1----:R-:W-:-:S01]  /*c860*/  FADD.FTZ R6, R14, R7 ;  /* 0x000000070e067221 */ /* 0x002fc20000010000 */
        /* <DEDUP_REMOVED lines=9> */
[----:B------:R-:W-:-:S02]  /*c900*/  WARPGROUP.DEPBAR.LE gsb0, 0x0 ;  /* 0x00008000000079c5 */ /* 0x000fc40000010000 */
[----:B------:R-:W-:Y:S01]  /*c910*/  WARPGROUP.ARRIVE ;  /* 0x00000000000079c5 */ /* 0x000fe20000000000 */
[----:B------:R-:W-:-:S01]  /*c920*/  FFMA.FTZ R111, R111, UR36, -R101 ;  /* 0x000000246f6f7c23 */ /* 0x000fc20008010865 */
[----:B------:R-:W-:Y:S01]  /*c930*/  FFMA.FTZ R112, R112, UR36, -R188 ;  /* 0x0000002470707c23 */ /* 0x000fe200080108bc */
[----:B------:R-:W2:Y:S01]  /*c940*/  MUFU.EX2 R20, R20 ;  /* 0x0000001400147308 */ /* 0x000ea20000000800 */
[----:B0-----:R-:W-:-:S01]  /*c950*/  FADD.FTZ R7, R15, R6 ;  /* 0x000000060f077221 */ /* 0x001fc20000010000 */
[--C-:B------:R-:W-:Y:S01]  /*c960*/  FFMA.FTZ R114, R114, UR36, -R101.reuse ;  /* 0x0000002472727c23 */ /* 0x100fe20008010865 */
[----:B------:R-:W-:Y:S01]  /*c970*/  QGMMA.64x128x32.F32.E4M3.E4M3 R24, R176, gdesc[UR12], R24, gsb0 ;  /* 0x01e0000cb0187df3 */ /* 0x000fe20008000818 */
[----:B------:R-:W-:Y:S01]  /*c980*/  UIADD3 UR14, UR6, 0x300, URZ ;  /* 0x00000300060e7890 */ /* 0x000fe2000fffe03f */
[----:B------:R-:W-:Y:S01]  /*c990*/  FFMA.FTZ R113, R113, UR36, -R188 ;  /* 0x0000002471717c23 */ /* 0x000fe200080108bc */
[----:B------:R-:W-:Y:S01]  /*c9a0*/  UMOV UR15, 0xc0000010 ;  /* 0xc0000010000f7882 */ /* 0x000fe20000000000 */
[----:B------:R-:W-:Y:S01]  /*c9b0*/  FFMA.FTZ R115, R115, UR36, -R101 ;  /* 0x0000002473737c23 */ /* 0x000fe20008010865 */
        /* <DEDUP_REMOVED lines=27> */
[----:B------:R-:W-:-:S05]  /*cb70*/  IADD3 R164, -R17, 0xb, RZ ;  /* 0x0000000b11a47810 */ /* 0x000fca0007ffe1ff */
        /* <DEDUP_REMOVED lines=27> */
[----:B------:R-:W-:Y:S02]  /*cd30*/  WARPGROUP.DEPBAR.LE gsb0, 0x0 ;  /* 0x00008000000079c5 */ /* 0x000fe40000010000 */
[----:B------:R-:W-:Y:S01]  /*cd40*/  WARPGROUP.ARRIVE ;  /* 0x00000000000079c5 */ /* 0x000fe20000000000 */
[----:B0-----:R-:W-:-:S04]  /*cd50*/  FADD.FTZ R6, R144, R7 ;  /* 0x0000000790067221 */ /* 0x001fc80000010000 */
[----:B------:R-:W0:Y:S01]  /*cd60*/  MUFU.EX2 R147, R147 ;  /* 0x0000009300937308 */ /* 0x000e220000000800 */
[----:B------:R-:W-:Y:S01]  /*cd70*/  QGMMA.64x128x32.F32.E4M3.E4M3 R24, R172, gdesc[UR12], R24, gsb0 ;  /* 0x01e0000cac187df3 */ /* 0x000fe20008000818 */
[----:B------:R-:W-:Y:S01]  /*cd80*/  UIADD3 UR14, UR6, 0x400, URZ ;  /* 0x00000400060e7890 */ /* 0x000fe2000fffe03f */
[----:B-1----:R-:W-:Y:S01]  /*cd90*/  FADD.FTZ R160, R146, R163 ;  /* 0x000000a392a07221 */ /* 0x002fe20000010000 */
[----:B------:R-:W-:-:S04]  /*cda0*/  UMOV UR15, 0xc0000010 ;  /* 0xc0000010000f7882 */ /* 0x000fc80000000000 */
        /* <DEDUP_REMOVED lines=34> */
[----:B------:R-:W-:Y:S02]  /*cfd0*/  WARPGROUP.DEPBAR.LE gsb0, 0x0 ;  /* 0x00008000000079c5 */ /* 0x000fe40000010000 */
[----:B------:R-:W-:-:S04]  /*cfe0*/  WARPGROUP.ARRIVE ;  /* 0x00000000000079c5 */ /* 0x000fc80000000000 */
[----:B------:R-:W0:Y:S01]  /*cff0*/  MUFU.EX2 R134, R134 ;  /* 0x0000008600867308 */ /* 0x000e220000000800 */
[----:B-1----:R-:W-:-:S01]  /*d000*/  FADD.FTZ R163, R131, R160 ;  /* 0x000000a083a37221 */ /* 0x002fc20000010000 */
[----:B------:R-:W-:Y:S01]  /*d010*/  QGMMA.64x128x32.F32.E4M3.E4M3 R24, R168, gdesc[UR12], R24, gsb0 ;  /* 0x01e0000ca8187df3 */ /* 0x000fe20008000818 */
[----:B--2---:R-:W-:-:S05]  /*d020*/  FADD.FTZ R6, R132, R7 ;  /* 0x0000000784067221 */ /* 0x004fca0000010000 */
[----:B------:R-:W1:Y:S08]  /*d030*/  MUFU.EX2 R133, R133 ;  /* 0x0000008500857308 */ /* 0x000e700000000800 */
        /* <DEDUP_REMOVED lines=20> */
[----:B------:R-:W-:Y:S01]  /*d180*/  MUFU.EX2 R114, R114 ;  /* 0x0000007200727308 */ /* 0x000fe20000000800 */
[----:B-1----:R-:W-:-:S07]  /*d190*/  FADD.FTZ R163, R111, R160 ;  /* 0x000000a06fa37221 */ /* 0x002fce0000010000 */
[----:B------:R-:W0:Y:S01]  /*d1a0*/  MUFU.EX2 R113, R113 ;  /* 0x0000007100717308 */ /* 0x000e220000000800 */
[----:B--2---:R-:W-:-:S07]  /*d1b0*/  FADD.FTZ R6, R112, R7 ;  /* 0x0000000770067221 */ /* 0x004fce0000010000 */
[----:B------:R-:W-:Y:S08]  /*d1c0*/  MUFU.EX2 R115, R115 ;  /* 0x0000007300737308 */ /* 0x000ff00000000800 */
[----:B------:R-:W1:Y:S01]  /*d1d0*/  MUFU.EX2 R116, R116 ;  /* 0x0000007400747308 */ /* 0x000e620000000800 */
[----:B0-----:R-:W-:-:S07]  /*d1e0*/  FADD.FTZ R7, R113, R6 ;  /* 0x0000000671077221 */ /* 0x001fce0000010000 */
[----:B------:R-:W-:Y:S08]  /*d1f0*/  MUFU.EX2 R118, R118 ;  /* 0x0000007600767308 */ /* 0x000ff00000000800 */
[----:B------:R-:W0:Y:S01]  /*d200*/  MUFU.EX2 R117, R117 ;  /* 0x0000007500757308 */ /* 0x000e220000000800 */
[----:B-1----:R-:W-:-:S07]  /*d210*/  FADD.FTZ R6, R116, R7 ;  /* 0x0000000774067221 */ /* 0x002fce0000010000 */
[----:B------:R-:W1:Y:S01]  /*d220*/  MUFU.EX2 R119, R119 ;  /* 0x0000007700777308 */ /* 0x000e620000000800 */
[----:B------:R-:W-:-:S07]  /*d230*/  WARPGROUP.DEPBAR.LE gsb0, 0x0 ;  /* 0x00008000000079c5 */ /* 0x000fce0000010000 */
[----:B------:R-:W2:Y:S01]  /*d240*/  MUFU.EX2 R88, R88 ;  /* 0x0000005800587308 */ /* 0x000ea20000000800 */
[----:B0-----:R-:W-:-:S07]  /*d250*/  FADD.FTZ R7, R117, R6 ;  /* 0x0000000675077221 */ /* 0x001fce0000010000 */
[----:B------:R-:W-:Y:S08]  /*d260*/  MUFU.EX2 R90, R90 ;  /* 0x0000005a005a7308 */ /* 0x000ff00000000800 */
[----:B------:R0:W-:Y:S08]  /*d270*/  MUFU.EX2 R165, R94 ;  /* 0x0000005e00a57308 */ /* 0x0001f00000000800 */
[----:B------:R-:W3:Y:S01]  /*d280*/  MUFU.EX2 R89, R89 ;  /* 0x0000005900597308 */ /* 0x000ee20000000800 */
[----:B0-----:R-:W-:-:S04]  /*d290*/  FADD.FTZ R94, R114, R163 ;  /* 0x000000a3725e7221 */ /* 0x001fc80000010000 */
[----:B------:R-:W-:-:S03]  /*d2a0*/  FADD.FTZ R163, R115, R94 ;  /* 0x0000005e73a37221 */ /* 0x000fc60000010000 */
[----:B------:R-:W-:Y:S01]  /*d2b0*/  MUFU.EX2 R91, R91 ;  /* 0x0000005b005b7308 */ /* 0x000fe20000000800 */
[----:B------:R-:W-:-:S01]  /*d2c0*/  FADD.FTZ R94, R118, R163 ;  /* 0x000000a3765e7221 */ /* 0x000fc20000010000 */
[----:B------:R-:W-:-:S05]  /*d2d0*/  IMAD.U32 R163, RZ, RZ, UR7 ;  /* 0x00000007ffa37e24 */ /* 0x000fca000f8e00ff */
[----:B------:R-:W-:Y:S01]  /*d2e0*/  @!P1 LEA R6, R163, UR37, 0x3 ;  /* 0x00000025a3069c11 */ /* 0x000fe2000f8e18ff */
[----:B------:R-:W0:Y:S04]  /*d2f0*/  MUFU.EX2 R92, R92 ;  /* 0x0000005c005c7308 */ /* 0x000e280000000800 */
[----:B------:R-:W-:-:S04]  /*d300*/  @!P1 VIADD R6, R6, 0x29840 ;  /* 0x0002984006069836 */ /* 0x000fc80000000000 */
[----:B------:R-:W4:Y:S01]  /*d310*/  MUFU.EX2 R93, R93 ;  /* 0x0000005d005d7308 */ /* 0x000f220000000800 */
[----:B------:R-:W-:Y:S01]  /*d320*/  @!P1 PRMT R6, RZ, 0x654, R6 ;  /* 0x00000654ff069816 */ /* 0x000fe20000000006 */
[----:B------:R0:W-:Y:S06]  /*d330*/  BAR.ARV R164, 0x100 ;  /* 0x000400a40000751d */ /* 0x0001ec0000002000 */
[----:B------:R1:W-:Y:S01]  /*d340*/  MUFU.EX2 R162, R95 ;  /* 0x0000005f00a27308 */ /* 0x0003e20000000800 */
[----:B------:R5:W-:Y:S07]  /*d350*/  @!P1 SYNCS.ARRIVE.TRANS64.RED.A1T0 RZ, [R6+URZ], RZ ;  /* 0x000000ff06ff99a7 */ /* 0x000bee000810043f */
[----:B------:R-:W5:Y:S01]  /*d360*/  MUFU.EX2 R96, R96 ;  /* 0x0000006000607308 */ /* 0x000f620000000800 */
[----:B-1----:R-:W-:-:S01]  /*d370*/  FADD.FTZ R95, R119, R94 ;  /* 0x0000005e775f7221 */ /* 0x002fc20000010000 */
[----:B--2---:R-:W-:-:S04]  /*d380*/  FADD.FTZ R94, R88, R7 ;  /* 0x00000007585e7221 */ /* 0x004fc80000010000 */
[----:B---3--:R-:W-:Y:S02]  /*d390*/  FADD.FTZ R7, R89, R94 ;  /* 0x0000005e59077221 */ /* 0x008fe40000010000 */
[----:B------:R1:W2:Y:S02]  /*d3a0*/  MUFU.EX2 R171, R98 ;  /* 0x0000006200ab7308 */ /* 0x0002a40000000800 */
[----:B0-----:R-:W-:-:S04]  /*d3b0*/  FADD.FTZ R94, R92, R7 ;  /* 0x000000075c5e7221 */ /* 0x001fc80000010000 */
[----:B----4-:R-:W-:Y:S02]  /*d3c0*/  FADD.FTZ R7, R93, R94 ;  /* 0x0000005e5d077221 */ /* 0x010fe40000010000 */
[----:B------:R-:W0:Y:S01]  /*d3d0*/  MUFU.EX2 R97, R97 ;  /* 0x0000006100617308 */ /* 0x000e220000000800 */
[----:B-1----:R-:W-:-:S01]  /*d3e0*/  FADD.FTZ R98, R90, R95 ;  /* 0x0000005f5a627221 */ /* 0x002fc20000010000 */
[----:B-----5:R-:W-:-:S03]  /*d3f0*/  FADD.FTZ R6, R96, R7 ;  /* 0x0000000760067221 */ /* 0x020fc60000010000 */
[----:B------:R-:W-:-:S03]  /*d400*/  FADD.FTZ R98, R91, R98 ;  /* 0x000000625b627221 */ /* 0x000fc60000010000 */
[----:B------:R-:W1:Y:S01]  /*d410*/  MUFU.EX2 R160, R99 ;  /* 0x0000006300a07308 */ /* 0x000e620000000800 */
[----:B------:R-:W-:-:S04]  /*d420*/  FADD.FTZ R98, R165, R98 ;  /* 0x00000062a5627221 */ /* 0x000fc80000010000 */
[----:B------:R-:W-:-:S03]  /*d430*/  FADD.FTZ R98, R162, R98 ;  /* 0x00000062a2627221 */ /* 0x000fc60000010000 */
[----:B------:R-:W3:Y:S01]  /*d440*/  MUFU.EX2 R100, R100 ;  /* 0x0000006400647308 */ /* 0x000ee20000000800 */
[----:B--2---:R-:W-:-:S01]  /*d450*/  FADD.FTZ R98, R171, R98 ;  /* 0x00000062ab627221 */ /* 0x004fc20000010000 */
[----:B0-----:R-:W-:-:S06]  /*d460*/  FADD.FTZ R7, R97, R6 ;  /* 0x0000000661077221 */ /* 0x001fcc0000010000 */
[----:B------:R-:W0:Y:S01]  /*d470*/  MUFU.EX2 R95, R102 ;  /* 0x00000066005f7308 */ /* 0x000e220000000800 */
[----:B-1----:R-:W-:-:S07]  /*d480*/  FADD.FTZ R98, R160, R98 ;  /* 0x00000062a0627221 */ /* 0x002fce0000010000 */
[----:B------:R-:W1:Y:S01]  /*d490*/  MUFU.EX2 R153, R153 ;  /* 0x0000009900997308 */ /* 0x000e620000000800 */
[----:B---3--:R-:W-:-:S07]  /*d4a0*/  FADD.FTZ R6, R100, R7 ;  /* 0x0000000764067221 */ /* 0x008fce0000010000 */
[----:B------:R-:W2:Y:S01]  /*d4b0*/  MUFU.EX2 R101, R101 ;  /* 0x0000006500657308 */ /* 0x000ea20000000800 */
[----:B0-----:R-:W-:-:S01]  /*d4c0*/  FADD.FTZ R98, R95, R98 ;  /* 0x000000625f627221 */ /* 0x001fc20000010000 */
[----:B-1----:R-:W-:-:S03]  /*d4d0*/  FADD.FTZ R7, R153, R6 ;  /* 0x0000000699077221 */ /* 0x002fc60000010000 */
[----:B--2---:R-:W-:Y:S01]  /*d4e0*/  FADD.FTZ R6, R101, R98 ;  /* 0x0000006265067221 */ /* 0x004fe20000010000 */
[----:B------:R-:W-:Y:S06]  /*d4f0*/  @!P0 BRA `(.L_x_925) ;  /* 0x0000000000048947 */ /* 0x000fec0003800000 */
[----:B------:R-:W-:Y:S01]  /*d500*/  BPT.TRAP 0x1 ;  /* 0x000000040000795c */ /* 0x000fe20000300000 */
.L_x_925:
[----:B------:R-:W-:Y:S01]  /*d510*/  ULEA UR5, UR5, UR37, 0x3 ;  /* 0x0000002505057291 */ /* 0x000fe2000f8e183f */
[----:B------:R-:W-:Y:S01]  /*d520*/  ISETP.GT.AND P2, PT, R5, UR11, PT ;  /* 0x0000000b05007c0c */ /* 0x000fe2000bf44270 */
[----:B------:R-:W-:Y:S01]  /*d530*/  UMOV UR6, UR4 ;  /* 0x0000000400067c82 */ /* 0x000fe20008000000 */
[----:B------:R-:W-:Y:S01]  /*d540*/  F2FP.SATFINITE.E4M3.F32.PACK_AB_MERGE_C R14, R15, R14, RZ ;  /* 0x0000000e0f0e723e */ /* 0x000fe200048070ff */
[----:B------:R-:W-:Y:S01]  /*d550*/  UIADD3 UR5, UR5, 0x29860, URZ ;  /* 0x0002986005057890 */ /* 0x000fe2000fffe03f */
[----:B------:R-:W-:Y:S01]  /*d560*/  F2FP.SATFINITE.E4M3.F32.PACK_AB_MERGE_C R22, R23, R22, RZ ;  /* 0x000000161716723e */ /* 0x000fe200048070ff */
[-C--:B------:R-:W-:Y:S01]  /*d570*/  FMUL.FTZ R26, R26, R11.reuse ;  /* 0x0000000b1a1a7220 */ /* 0x080fe20000410000 */
        /* <DEDUP_REMOVED lines=104> */
[----:B------:R-:W-:-:S02]  /*dc00*/  VIADD R5, R5, 0xffffffff ;  /* 0xffffffff05057836 */ /* 0x000fc40000000000 */
[----:B------:R-:W-:Y:S02]  /*dc10*/  IMAD.MOV.U32 R13, RZ, RZ, R0 ;  /* 0x000000ffff0d7224 */ /* 0x000fe400078e0000 */
[----:B------:R-:W-:Y:S01]  /*dc20*/  IMAD.MOV.U32 R11, RZ, RZ, R4 ;  /* 0x000000ffff0b7224 */ /* 0x000fe200078e0004 */
[----:B------:R-:W-:Y:S06]  /*dc30*/  @P2 BRA `(.L_x_926) ;  /* 0xffffffd000c02947 */ /* 0x000fec000383ffff */
[----:B------:R-:W-:-:S05]  /*dc40*/  UMOV UR5, UR7 ;  /* 0x0000000700057c82 */ /* 0x000fca0008000000 */
.L_x_916:
[----:B------:R-:W-:-:S13]  /*dc50*/  ISETP.GE.AND P2, PT, R5, UR56, PT ;  /* 0x0000003805007c0c */ /* 0x000fda000bf46270 */
[----:B------:R-:W-:Y:S05]  /*dc60*/  @!P2 BRA `(.L_x_927) ;  /* 0x0000004400f8a947 */ /* 0x000fea0003800000 */
[C---:B------:R-:W-:Y:S01]  /*dc70*/  VIADD R10, R17.reuse, 0x8 ;  /* 0x00000008110a7836 */ /* 0x040fe20000000000 */
[----:B------:R-:W-:Y:S01]  /*dc80*/  IADD3 R17, -R17, 0xb, RZ ;  /* 0x0000000b11117810 */ /* 0x000fe20007ffe1ff */
[----:B------:R-:W-:Y:S01]  /*dc90*/  IMAD.MOV.U32 R12, RZ, RZ, R0 ;  /* 0x000000ffff0c7224 */ /* 0x000fe200078e0000 */
[----:B------:R-:W-:Y:S01]  /*dca0*/  UMOV UR6, UR4 ;  /* 0x0000000400067c82 */ /* 0x000fe20008000000 */
[----:B------:R-:W-:Y:S01]  /*dcb0*/  IMAD.MOV.U32 R11, RZ, RZ, R4 ;  /* 0x000000ffff0b7224 */ /* 0x000fe200078e0004 */
[----:B------:R-:W-:Y:S01]  /*dcc0*/  UMOV UR7, UR5 ;  /* 0x0000000500077c82 */ /* 0x000fe20008000000 */
[----:B------:R-:W-:Y:S01]  /*dcd0*/  ULDC UR11, c[0x0][0x9e4] ;  /* 0x00027900000b7ab9 */ /* 0x000fe20000000800 */
[----:B------:R-:W-:Y:S01]  /*dce0*/  ULDC UR52, c[0x0][0x288] ;  /* 0x0000a20000347ab9 */ /* 0x000fe20000000800 */
[----:B------:R-:W-:Y:S01]  /*dcf0*/  ULDC UR53, c[0x0][0x2f0] ;  /* 0x0000bc0000357ab9 */ /* 0x000fe20000000800 */
[----:B------:R-:W-:-:S05]  /*dd00*/  ULDC UR54, c[0x0][0x9e0] ;  /* 0x0002780000367ab9 */ /* 0x000fca0000000800 */
.L_x_945:
        /* <DEDUP_REMOVED lines=9> */
.L_x_929:
[----:B------:R-:W-:Y:S01]  /*dda0*/  ULEA UR10, UR5, UR37, 0x3 ;  /* 0x00000025050a7291 */ /* 0x000fe2000f8e183f */
[----:B------:R-:W-:-:S05]  /*ddb0*/  IMAD.U32 R0, RZ, RZ, UR4 ;  /* 0x00000004ff007e24 */ /* 0x000fca000f8e00ff */
[----:B------:R-:W-:-:S04]  /*ddc0*/  SHF.L.U32 R0, R0, 0x1f, RZ ;  /* 0x0000001f00007819 */ /* 0x000fc800000006ff */
[----:B------:R0:W1:Y:S01]  /*ddd0*/  SYNCS.PHASECHK.TRANS64.TRYWAIT P2, [UR10+0x29830], R0 ;  /* 0x02983000ff0075a7 */ /* 0x000062000804014a */
[----:B------:R-:W-:Y:S05]  /*dde0*/  @!P0 BRA `(.L_x_930) ;  /* 0x0000000000048947 */ /* 0x000fea0003800000 */
[----:B------:R-:W-:Y:S01]  /*ddf0*/  BPT.TRAP 0x1 ;  /* 0x000000040000795c */ /* 0x000fe20000300000 */
.L_x_930:
[----:B-1----:R-:W-:Y:S05]  /*de00*/  @P2 BRA `(.L_x_928) ;  /* 0x0000000000082947 */ /* 0x002fea0003800000 */
[----:B------:R-:W1:Y:S02]  /*de10*/  SYNCS.PHASECHK.TRANS64.TRYWAIT P2, [UR10+0x29830], R0 ;  /* 0x02983000ff0075a7 */ /* 0x000e64000804014a */
[----:B-1----:R-:W-:Y:S05]  /*de20*/  @!P2 BRA `(.L_x_931) ;  /* 0x000000b4003ca947 */ /* 0x002fea0003800000 */
.L_x_928:
[----:B------:R2:W-:Y:S01]  /*de30*/  BAR.SYNC.DEFER_BLOCKING R10, 0x100 ;  /* 0x0004000a0000751d */ /* 0x0005e20000010000 */
[C---:B------:R-:W-:Y:S01]  /*de40*/  R2UR UR28, R2.reuse ;  /* 0x00000000021c72ca */ /* 0x040fe200000e0000 */
[----:B------:R-:W-:Y:S01]  /*de50*/  UIMAD UR10, UR5, 0x780, UR38 ;  /* 0x00000780050a78a4 */ /* 0x000fe2000f8e0226 */
[C---:B------:R-:W-:Y:S02]  /*de60*/  R2UR UR29, R3.reuse ;  /* 0x00000000031d72ca */ /* 0x040fe400000e0000 */
[C---:B------:R-:W-:Y:S01]  /*de70*/  R2UR UR32, R2.reuse ;  /* 0x00000000022072ca */ /* 0x040fe200000e0000 */
[----:B------:R-:W-:Y:S01]  /*de80*/  UMOV UR31, 0x80000020 ;  /* 0x80000020001f7882 */ /* 0x000fe20000000000 */
[C---:B------:R-:W-:Y:S01]  /*de90*/  R2UR UR33, R3.reuse ;  /* 0x00000000032172ca */ /* 0x040fe200000e0000 */
[----:B------:R-:W-:Y:S01]  /*dea0*/  UIADD3 UR34, UR10, 0x80, URZ ;  /* 0x000000800a227890 */ /* 0x000fe2000fffe03f */
[C---:B------:R-:W-:Y:S01]  /*deb0*/  R2UR UR40, R2.reuse ;  /* 0x00000000022872ca */ /* 0x040fe200000e0000 */
[----:B------:R-:W-:Y:S01]  /*dec0*/  UMOV UR30, UR10 ;  /* 0x0000000a001e7c82 */ /* 0x000fe20008000000 */
[----:B------:R-:W-:Y:S01]  /*ded0*/  UMOV UR35, 0x80000020 ;  /* 0x8000002000237882 */ /* 0x000fe20000000000 */
[C---:B------:R-:W-:Y:S01]  /*dee0*/  R2UR UR41, R3.reuse ;  /* 0x00000000032972ca */ /* 0x040fe200000e0000 */
[----:B------:R-:W-:Y:S01]  /*def0*/  UIADD3 UR42, UR10, 0x100, URZ ;  /* 0x000001000a2a7890 */ /* 0x000fe2000fffe03f */
[C---:B------:R-:W-:Y:S01]  /*df00*/  R2UR UR44, R2.reuse ;  /* 0x00000000022c72ca */ /* 0x040fe200000e0000 */
[----:B------:R-:W-:Y:S01]  /*df10*/  UMOV UR43, 0x80000020 ;  /* 0x80000020002b7882 */ /* 0x000fe20000000000 */
[C---:B------:R-:W-:Y:S01]  /*df20*/  R2UR UR45, R3.reuse ;  /* 0x00000000032d72ca */ /* 0x040fe200000e0000 */
[----:B------:R-:W-:Y:S01]  /*df30*/  UIADD3 UR46, UR10, 0x180, URZ ;  /* 0x000001800a2e7890 */ /* 0x000fe2000fffe03f */
[----:B------:R-:W-:Y:S01]  /*df40*/  R2UR UR48, R2 ;  /* 0x00000000023072ca */ /* 0x000fe200000e0000 */
[----:B------:R-:W-:Y:S01]  /*df50*/  UMOV UR47, 0x80000020 ;  /* 0x80000020002f7882 */ /* 0x000fe20000000000 */
[----:B------:R-:W-:Y:S01]  /*df60*/  R2UR UR49, R3 ;  /* 0x00000000033172ca */ /* 0x000fe200000e0000 */
        /* <DEDUP_REMOVED lines=173> */
[----:B--2---:R-:W-:Y:S05]  /*ea40*/  @P3 BRA `(.L_x_932) ;  /* 0x00000000002c3947 */ /* 0x004fea0003800000 */
[----:B------:R-:W-:Y:S05]  /*ea50*/  @!P0 BRA `(.L_x_933) ;  /* 0x0000000000048947 */ /* 0x000fea0003800000 */
[----:B------:R-:W-:Y:S01]  /*ea60*/  BPT.TRAP 0x1 ;  /* 0x000000040000795c */ /* 0x000fe20000300000 */
.L_x_933:
[----:B------:R-:W-:Y:S01]  /*ea70*/  ULEA UR10, UR7, UR37, 0x3 ;  /* 0x00000025070a7291 */ /* 0x000fe2000f8e183f */
[----:B01----:R-:W-:-:S05]  /*ea80*/  IMAD.U32 R0, RZ, RZ, UR6 ;  /* 0x00000006ff007e24 */ /* 0x003fca000f8e00ff */
[----:B------:R-:W-:-:S04]  /*ea90*/  SHF.L.U32 R0, R0, 0x1f, RZ ;  /* 0x0000001f00007819 */ /* 0x000fc800000006ff */
[----:B------:R0:W1:Y:S01]  /*eaa0*/  SYNCS.PHASECHK.TRANS64.TRYWAIT P2, [UR10+0x29850], R0 ;  /* 0x02985000ff0075a7 */ /* 0x000062000804014a */
[----:B------:R-:W-:Y:S05]  /*eab0*/  @!P0 BRA `(.L_x_934) ;  /* 0x0000000000048947 */ /* 0x000fea0003800000 */
[----:B------:R-:W-:Y:S01]  /*eac0*/  BPT.TRAP 0x1 ;  /* 0x000000040000795c */ /* 0x000fe20000300000 */
.L_x_934:
[----:B-1----:R-:W-:Y:S05]  /*ead0*/  @P2 BRA `(.L_x_932) ;  /* 0x0000000000082947 */ /* 0x002fea0003800000 */
[----:B------:R-:W1:Y:S02]  /*eae0*/  SYNCS.PHASECHK.TRANS64.TRYWAIT P2, [UR10+0x29850], R0 ;  /* 0x02985000ff0075a7 */ /* 0x000e64000804014a */
[----:B-1----:R-:W-:Y:S05]  /*eaf0*/  @!P2 BRA `(.L_x_935) ;  /* 0x000000a80020a947 */ /* 0x002fea0003800000 */
.L_x_932:
[----:B------:R-:W-:Y:S01]  /*eb00*/  UIADD3 UR6, UR37, 0x400, URZ ;  /* 0x0000040025067890 */ /* 0x000fe2000fffe03f */
[----:B------:R-:W-:Y:S01]  /*eb10*/  WARPGROUP.ARRIVE ;  /* 0x00000000000079c5 */ /* 0x000fe20000000000 */
[----:B------:R-:W-:Y:S01]  /*eb20*/  UMOV UR15, 0xc0000010 ;  /* 0xc0000010000f7882 */ /* 0x000fe20000000000 */
[----:B------:R-:W-:Y:S01]  /*eb30*/  PLOP3.LUT P2, PT, PT, PT, UP0, 0x80, 0x0 ;  /* 0x000000000000781c */ /* 0x000fe20003f4f008 */
[----:B------:R-:W-:Y:S01]  /*eb40*/  USHF.R.U32.HI UR6, URZ, 0x4, UR6 ;  /* 0x000000043f067899 */ /* 0x000fe20008011606 */
[----:B------:R-:W-:Y:S01]  /*eb50*/  PLOP3.LUT P3, PT, PT, PT, UP0, 0x80, 0x0 ;  /* 0x000000000000781c */ /* 0x000fe20003f6f008 */
[----:B01----:R-:W-:Y:S02]  /*eb60*/  IMAD.U32 R0, RZ, RZ, UR5 ;  /* 0x00000005ff007e24 */ /* 0x003fe4000f8e00ff */
[----:B------:R-:W-:Y:S01]  /*eb70*/  ULOP3.LUT UR6, UR6, 0x3fff, URZ, 0xc0, !UPT ;  /* 0x00003fff06067892 */ /* 0x000fe2000f8ec03f */
[----:B------:R-:W-:Y:S02]  /*eb80*/  IMAD.MOV.U32 R13, RZ, RZ, R8 ;  /* 0x000000ffff0d7224 */ /* 0x000fe400078e0008 */
[----:B------:R-:W-:Y:S01]  /*eb90*/  @!P1 LEA R0, R0, UR37, 0x3 ;  /* 0x0000002500009c11 */ /* 0x000fe2000f8e18ff */
[----:B------:R-:W-:-:S04]  /*eba0*/  ULOP3.LUT UR6, UR6, 0x10000, URZ, 0xfc, !UPT ;  /* 0x0001000006067892 */ /* 0x000fc8000f8efc3f */
[----:B------:R-:W-:-:S07]  /*ebb0*/  UIMAD UR6, UR7, 0x500, UR6 ;  /* 0x00000500070678a4 */ /* 0x000fce000f8e0206 */
        /* <DEDUP_REMOVED lines=23> */
[----:B------:R-:W-:Y:S01]  /*ed30*/  @P3 SHF.R.U32.HI R13, RZ, UR6, R4 ;  /* 0x00000006ff0d3c19 */ /* 0x000fe20008011604 */
[----:B------:R-:W-:-:S04]  /*ed40*/  @!P1 VIADD R4, R0, 0x29840 ;  /* 0x0002984000049836 */ /* 0x000fc80000000000 */
[----:B------:R-:W0:Y:S01]  /*ed50*/  SHFL.IDX PT, R21, R13, RZ, 0x1c1f ;  /* 0x001c1fff0d157589 */ /* 0x000e2200000e0000 */
[----:B------:R-:W-:Y:S01]  /*ed60*/  @!P1 PRMT R4, RZ, 0x654, R4 ;  /* 0x00000654ff049816 */ /* 0x000fe20000000004 */
[----:B------:R-:W-:Y:S02]  /*ed70*/  WARPGROUP.DEPBAR.LE gsb0, 0x0 ;  /* 0x00008000000079c5 */ /* 0x000fe40000010000 */
[----:B------:R-:W-:Y:S01]  /*ed80*/  WARPGROUP.ARRIVE ;  /* 0x00000000000079c5 */ /* 0x000fe20000000000 */
[----:B------:R-:W-:-:S04]  /*ed90*/  IMAD R172, R5, -0xa0, RZ ;  /* 0xffffff6005ac7824 */ /* 0x000fc800078e02ff */
[----:B------:R-:W-:Y:S01]  /*eda0*/  VIADD R0, R172, 0x1 ;  /* 0x00000001ac007836 */ /* 0x000fe20000000000 */
[----:B------:R-:W-:Y:S03]  /*edb0*/  QGMMA.64x128x32.F32.E4M3.E4M3 R24, R168, gdesc[UR12], R24, gsb0 ;  /* 0x01e0000ca8187df3 */ /* 0x000fe60008000818 */
[----:B------:R-:W-:-:S05]  /*edc0*/  IMAD R15, R9, -0x2, R0 ;  /* 0xfffffffe090f7824 */ /* 0x000fca00078e0200 */
[----:B------:R-:W-:-:S05]  /*edd0*/  IADD3 R23, R15, -UR52, R18 ;  /* 0x800000340f177c10 */ /* 0x000fca000fffe012 */
[C---:B------:R-:W-:Y:S02]  /*ede0*/  VIADD R0, R23.reuse, UR54 ;  /* 0x0000003617007c36 */ /* 0x040fe40008000000 */
[----:B------:R-:W-:-:S04]  /*edf0*/  VIADD R23, R23, UR57 ;  /* 0x0000003917177c36 */ /* 0x000fc80008000000 */
[----:B0-----:R-:W-:Y:S01]  /*ee00*/  IMAD.IADD R14, R23, 0x1, R21 ;  /* 0x00000001170e7824 */ /* 0x001fe200078e0215 */
[----:B------:R-:W-:Y:S02]  /*ee10*/  WARPGROUP.DEPBAR.LE gsb0, 0x0 ;  /* 0x00008000000079c5 */ /* 0x000fe40000010000 */
[----:B------:R0:W-:Y:S06]  /*ee20*/  BAR.ARV R17, 0x100 ;  /* 0x000400110000751d */ /* 0x0001ec0000002000 */
[----:B------:R1:W-:Y:S02]  /*ee30*/  @!P1 SYNCS.ARRIVE.TRANS64.RED.A1T0 RZ, [R4+URZ], RZ ;  /* 0x000000ff04ff99a7 */ /* 0x0003e4000810043f */
[----:B-1----:R-:W-:-:S02]  /*ee40*/  VIADD R4, R15, 0xffffffff ;  /* 0xffffffff0f047836 */ /* 0x002fc40000000000 */
[----:B------:R-:W-:Y:S01]  /*ee50*/  IMAD.IADD R15, R0, 0x1, R21 ;  /* 0x00000001000f7824 */ /* 0x000fe200078e0215 */
[----:B0-----:R-:W-:Y:S06]  /*ee60*/  @P2 BRA `(.L_x_936) ;  /* 0x0000000000582947 */ /* 0x001fec0003800000 */
        /* <DEDUP_REMOVED lines=13> */
.L_x_938:
[----:B------:R-:W-:-:S05]  /*ef40*/  IMAD.U32 R22, RZ, RZ, UR11 ;  /* 0x0000000bff167e24 */ /* 0x000fca000f8e00ff */
[----:B------:R-:W-:-:S13]  /*ef50*/  ISETP.NE.AND P2, PT, R22, 0x1, PT ;  /* 0x000000011600780c */ /* 0x000fda0003f45270 */
[----:B------:R-:W0:Y:S02]  /*ef60*/  @P2 LDC.64 R168, c[0x0][0x9e8] ;  /* 0x00027a00ffa82b82 */ /* 0x000e240000000a00 */
[----:B0-----:R-:W-:-:S05]  /*ef70*/  @P2 IMAD.HI.U32 R20, R21, R168, RZ ;  /* 0x000000a815142227 */ /* 0x001fca00078e00ff */
[----:B------:R-:W-:-:S07]  /*ef80*/  @P2 SHF.R.U32.HI R21, RZ, R169, R20 ;  /* 0x000000a9ff152219 */ /* 0x000fce0000011614 */
.L_x_939:
[----:B------:R-:W-:Y:S05]  /*ef90*/  BSYNC B0 ;  /* 0x0000000000007941 */ /* 0x000fea0003800000 */
.L_x_937:
[----:B------:R-:W-:-:S05]  /*efa0*/  IMAD R21, R21, R22, R4 ;  /* 0x0000001615157224 */ /* 0x000fca00078e0204 */
[----:B------:R-:W-:Y:S02]  /*efb0*/  VIADDMNMX R15, R21, R22, R15, PT ;  /* 0x00000016150f7246 */ /* 0x000fe4000380010f */
[----:B------:R-:W-:-:S07]  /*efc0*/  VIMNMX R14, R14, R21, !PT ;  /* 0x000000150e0e7248 */ /* 0x000fce0007fe0100 */
.L_x_936:
[C---:B------:R-:W-:Y:S01]  /*efd0*/  ISETP.GE.AND P2, PT, R172.reuse, 0x2, PT ;  /* 0x00000002ac00780c */ /* 0x040fe20003f46270 */
[----:B------:R-:W0:Y:S01]  /*efe0*/  SHFL.IDX PT, R13, R13, 0x1, 0x1c1f ;  /* 0x003c1f000d0d7f89 */ /* 0x000e2200000e0000 */
[----:B------:R-:W-:Y:S02]  /*eff0*/  ISETP.GE.AND P4, PT, R172, 0xa, PT ;  /* 0x0000000aac00780c */ /* 0x000fe40003f86270 */
        /* <DEDUP_REMOVED lines=10> */
[----:B------:R-:W-:Y:S01]  /*f0a0*/  ISETP.GE.AND P4, PT, R172, 0x11, PT ;  /* 0x00000011ac00780c */ /* 0x000fe20003f86270 */
[--C-:B0-----:R-:W-:Y:S01]  /*f0b0*/  IMAD.IADD R0, R0, 0x1, R13.reuse ;  /* 0x0000000100007824 */ /* 0x101fe200078e020d */
[----:B------:R-:W-:Y:S01]  /*f0c0*/  FSEL R157, R157, -INF , !P2 ;  /* 0xff8000009d9d7808 */ /* 0x000fe20005000000 */
[----:B------:R-:W-:Y:S01]  /*f0d0*/  IMAD.IADD R23, R23, 0x1, R13 ;  /* 0x0000000117177824 */ /* 0x000fe200078e020d */
[C---:B------:R-:W-:Y:S02]  /*f0e0*/  ISETP.LT.OR P3, PT, R15.reuse, 0x9, P3 ;  /* 0x000000090f00780c */ /* 0x040fe40001f61670 */
        /* <DEDUP_REMOVED lines=43> */
[C---:B------:R-:W-:Y:S02]  /*f3a0*/  ISETP.LT.OR P3, PT, R15.reuse, 0x31, P3 ;  /* 0x000000310f00780c */ /* 0x040fe40001f61670 */
        /* <DEDUP_REMOVED lines=134> */
[----:B------:R-:W-:-:S04]  /*fc10*/  ISETP.GT.AND P6, PT, R14, 0x99, !P6 ;  /* 0x000000990e00780c */ /* 0x000fc800077c4270 */
[----:B------:R-:W-:-:S04]  /*fc20*/  ISETP.LT.OR P6, PT, R15, 0x9a, P6 ;  /* 0x0000009a0f00780c */ /* 0x000fc800037c1670 */
[----:B------:R-:W-:Y:S02]  /*fc30*/  FSEL R101, R101, -INF , !P6 ;  /* 0xff80000065657808 */ /* 0x000fe40007000000 */
[----:B------:R-:W-:-:S13]  /*fc40*/  PLOP3.LUT P6, PT, PT, PT, UP1, 0x40, 0x0 ;  /* 0x000000000000781c */ /* 0x000fda0003fce818 */
        /* <DEDUP_REMOVED lines=14> */
.L_x_942:
[----:B------:R-:W-:-:S05]  /*fd30*/  IMAD.U32 R201, RZ, RZ, UR11 ;  /* 0x0000000bffc97e24 */ /* 0x000fca000f8e00ff */
[----:B------:R-:W-:-:S13]  /*fd40*/  ISETP.NE.AND P6, PT, R201, 0x1, PT ;  /* 0x00000001c900780c */ /* 0x000fda0003fc5270 */
[----:B------:R-:W0:Y:S02]  /*fd50*/  @P6 LDC.64 R14, c[0x0][0x9e8] ;  /* 0x00027a00ff0e6b82 */ /* 0x000e240000000a00 */
[----:B0-----:R-:W-:-:S05]  /*fd60*/  @P6 IMAD.HI.U32 R14, R13, R14, RZ ;  /* 0x0000000e0d0e6227 */ /* 0x001fca00078e00ff */
[----:B------:R-:W-:-:S07]  /*fd70*/  @P6 SHF.R.U32.HI R13, RZ, R15, R14 ;  /* 0x0000000fff0d6219 */ /* 0x000fce000001160e */
.L_x_943:
[----:B------:R-:W-:Y:S05]  /*fd80*/  BSYNC B0 ;  /* 0x0000000000007941 */ /* 0x000fea0003800000 */
.L_x_941:
[----:B------:R-:W-:-:S05]  /*fd90*/  IMAD R4, R13, R201, R4 ;  /* 0x000000c90d047224 */ /* 0x000fca00078e0204 */
[----:B------:R-:W-:Y:S02]  /*fda0*/  VIADDMNMX R0, R4, R201, R0, PT ;  /* 0x000000c904007246 */ /* 0x000fe40003800100 */
[----:B------:R-:W-:-:S07]  /*fdb0*/  VIMNMX R23, R23, R4, !PT ;  /* 0x0000000417177248 */ /* 0x000fce0007fe0100 */
.L_x_940:
        /* <DEDUP_REMOVED lines=149> */
[----:B------:R-:W-:Y:S01]  /*10710*/  ISETP.NE.AND P2, PT, R21, RZ, PT ;  /* 0x000000ff1500720c */ /* 0x000fe20003f45270 */
[----:B------:R-:W-:-:S03]  /*10720*/  IMAD.U32 R21, RZ, RZ, UR36 ;  /* 0x00000024ff157e24 */ /* 0x000fc6000f8e00ff */
        /* <DEDUP_REMOVED lines=44> */
[----:B------:R-:W-:Y:S02]  /*109f0*/  ISETP.NE.AND P6, PT, R172, RZ, PT ;  /* 0x000000ffac00720c */ /* 0x000fe40003fc5270 */
[----:B------:R-:W-:Y:S02]  /*10a00*/  ISETP.LT.OR P2, PT, R0, 0x1, P2 ;  /* 0x000000010000780c */ /* 0x000fe40001741670 */
[----:B------:R-:W-:Y:S02]  /*10a10*/  ISETP.GT.AND P6, PT, R23, 0x99, !P6 ;  /* 0x000000991700780c */ /* 0x000fe400077c4270 */
[----:B------:R-:W-:Y:S01]  /*10a20*/  FSEL R169, R154, -INF , !P2 ;  /* 0xff8000009aa97808 */ /* 0x000fe20005000000 */
[----:B------:R-:W-:-:S01]  /*10a30*/  FFMA.FTZ R154, R4, R21, -8 ;  /* 0xc1000000049a7423 */ /* 0x000fc20000010015 */
[----:B------:R-:W-:-:S02]  /*10a40*/  FSETP.NEU.FTZ.AND P2, PT, R4, -INF , PT ;  /* 0xff8000000400780b */ /* 0x000fc40003f5d000 */
[----:B------:R-:W-:Y:S02]  /*10a50*/  ISETP.LT.OR P6, PT, R0, 0x9a, P6 ;  /* 0x0000009a0000780c */ /* 0x000fe400037c1670 */
[----:B------:R-:W-:Y:S02]  /*10a60*/  FSEL R154, R154, RZ, P2 ;  /* 0x000000ff9a9a7208 */ /* 0x000fe40001000000 */
[----:B------:R-:W-:-:S03]  /*10a70*/  FSEL R103, R103, -INF , !P6 ;  /* 0xff80000067677808 */ /* 0x000fc60007000000 */
        /* <DEDUP_REMOVED lines=46> */
[----:B0-----:R-:W-:Y:S01]  /*10d60*/  FFMA.FTZ R160, R101, UR36, -R154 ;  /* 0x0000002465a07c23 */ /* 0x001fe2000801089a */
[----:B------:R-:W-:Y:S02]  /*10d70*/  MUFU.EX2 R14, R14 ;  /* 0x0000000e000e7308 */ /* 0x000fe40000000800 */
[----:B------:R-:W-:-:S04]  /*10d80*/  FMNMX.FTZ R156, R146, R157, !PT ;  /* 0x0000009d929c7209 */ /* 0x000fc80007810000 */
[----:B------:R-:W-:Y:S02]  /*10d90*/  FMNMX.FTZ R157, R147, R156, !PT ;  /* 0x0000009c939d7209 */ /* 0x000fe40007810000 */
        /* <DEDUP_REMOVED lines=31> */
[----:B------:R-:W-:Y:S01]  /*10f90*/  FMNMX.FTZ R156, R94, R105, !PT ;  /* 0x000000695e9c7209 */ /* 0x000fe20007810000 */
[----:B------:R-:W-:-:S03]  /*10fa0*/  FFMA.FTZ R105, R108, UR36, -R154 ;  /* 0x000000246c697c23 */ /* 0x000fc6000801089a */
[----:B------:R-:W-:Y:S01]  /*10fb0*/  FMNMX.FTZ R157, R95, R156, !PT ;  /* 0x0000009c5f9d7209 */ /* 0x000fe20007810000 */
[----:B------:R-:W-:-:S01]  /*10fc0*/  FFMA.FTZ R156, R109, UR36, -R154 ;  /* 0x000000246d9c7c23 */ /* 0x000fc2000801089a */
[----:B------:R-:W-:Y:S02]  /*10fd0*/  MUFU.EX2 R144, R144 ;  /* 0x0000009000907308 */ /* 0x000fe40000000800 */
[----:B------:R-:W-:-:S04]  /*10fe0*/  FMNMX.FTZ R108, R98, R157, !PT ;  /* 0x0000009d626c7209 */ /* 0x000fc80007810000 */
[----:B------:R-:W-:Y:S02]  /*10ff0*/  FMNMX.FTZ R109, R99, R108, !PT ;  /* 0x0000006c636d7209 */ /* 0x000fe40007810000 */
[----:B------:R-:W-:Y:S02]  /*11000*/  MUFU.EX2 R108, R156 ;  /* 0x0000009c006c7308 */ /* 0x000fe40000000800 */
[----:B------:R-:W-:Y:S01]  /*11010*/  FMNMX.FTZ R0, R102, R109, !PT ;  /* 0x0000006d66007209 */ /* 0x000fe20007810000 */
[--C-:B------:R-:W-:Y:S01]  /*11020*/  FFMA.FTZ R109, R112, UR36, -R154.reuse ;  /* 0x00000024706d7c23 */ /* 0x100fe2000801089a */
[----:B------:R-:W-:-:S01]  /*11030*/  FFMA.FTZ R112, R113, UR36, -R154 ;  /* 0x0000002471707c23 */ /* 0x000fc2000801089a */
[--C-:B------:R-:W-:Y:S01]  /*11040*/  FFMA.FTZ R113, R116, UR36, -R154.reuse ;  /* 0x0000002474717c23 */ /* 0x100fe2000801089a */
[----:B------:R-:W-:Y:S01]  /*11050*/  FMNMX.FTZ R0, R103, R0, !PT ;  /* 0x0000000067007209 */ /* 0x000fe20007810000 */
[----:B------:R-:W-:Y:S01]  /*11060*/  FFMA.FTZ R116, R117, UR36, -R154 ;  /* 0x0000002475747c23 */ /* 0x000fe2000801089a */
[----:B------:R-:W-:Y:S01]  /*11070*/  FSEL R154, R4, RZ, P2 ;  /* 0x000000ff049a7208 */ /* 0x000fe20001000000 */
[----:B------:R-:W-:Y:S01]  /*11080*/  IMAD.U32 R117, RZ, RZ, UR36 ;  /* 0x00000024ff757e24 */ /* 0x000fe2000f8e00ff */
[----:B------:R-:W-:Y:S01]  /*11090*/  MUFU.EX2 R145, R145 ;  /* 0x0000009100917308 */ /* 0x000fe20000000800 */
[----:B------:R-:W0:Y:S02]  /*110a0*/  SHFL.BFLY PT, R157, R0, 0x2, 0x1f ;  /* 0x0c401f00009d7f89 */ /* 0x000e2400000e0000 */
[----:B------:R-:W-:-:S04]  /*110b0*/  FADD.FTZ R154, -R154, R11 ;  /* 0x0000000b9a9a7221 */ /* 0x000fc80000010100 */
[----:B------:R-:W-:Y:S01]  /*110c0*/  FMUL.FTZ R101, R154, UR36 ;  /* 0x000000249a657c20 */ /* 0x000fe20008410000 */
[----:B------:R-:W-:Y:S08]  /*110d0*/  MUFU.EX2 R11, R160 ;  /* 0x000000a0000b7308 */ /* 0x000ff00000000800 */
[----:B------:R-:W1:Y:S08]  /*110e0*/  MUFU.EX2 R101, R101 ;  /* 0x0000006500657308 */ /* 0x000e700000000800 */
[----:B------:R-:W-:Y:S01]  /*110f0*/  MUFU.EX2 R148, R148 ;  /* 0x0000009400947308 */ /* 0x000fe20000000800 */
[----:B0-----:R-:W-:-:S05]  /*11100*/  FMNMX.FTZ R157, R0, R157, !PT ;  /* 0x0000009d009d7209 */ /* 0x001fca0007810000 */
[----:B------:R-:W0:Y:S02]  /*11110*/  SHFL.BFLY PT, R0, R157, 0x1, 0x1f ;  /* 0x0c201f009d007f89 */ /* 0x000e2400000e0000 */
[----:B------:R-:W-:Y:S01]  /*11120*/  MUFU.EX2 R149, R149 ;  /* 0x0000009500957308 */ /* 0x000fe20000000800 */
[----:B-1----:R-:W-:-:S04]  /*11130*/  FFMA.FTZ R164, R101, R7, R14 ;  /* 0x0000000765a47223 */ /* 0x002fc8000001000e */
[----:B------:R-:W-:-:S03]  /*11140*/  FADD.FTZ R164, R13, R164 ;  /* 0x000000a40da47221 */ /* 0x000fc60000010000 */
[----:B------:R-:W-:Y:S08]  /*11150*/  MUFU.EX2 R120, R120 ;  /* 0x0000007800787308 */ /* 0x000ff00000000800 */
[----:B------:R-:W-:Y:S01]  /*11160*/  MUFU.EX2 R121, R121 ;  /* 0x0000007900797308 */ /* 0x000fe20000000800 */
[----:B0-----:R-:W-:-:S07]  /*11170*/  FMNMX.FTZ R0, R157, R0, !PT ;  /* 0x000000009d007209 */ /* 0x001fce0007810000 */
[----:B------:R-:W-:Y:S01]  /*11180*/  MUFU.EX2 R124, R124 ;  /* 0x0000007c007c7308 */ /* 0x000fe20000000800 */
[C---:B------:R-:W-:Y:S01]  /*11190*/  FSETP.NEU.FTZ.AND P2, PT, R0.reuse, -INF , PT ;  /* 0xff8000000000780b */ /* 0x040fe20003f5d000 */
[----:B------:R-:W-:-:S03]  /*111a0*/  FFMA.FTZ R117, R0, R117, -8 ;  /* 0xc100000000757423 */ /* 0x000fc60000010075 */
[----:B------:R-:W-:Y:S02]  /*111b0*/  FSEL R161, R0, RZ, P2 ;  /* 0x000000ff00a17208 */ /* 0x000fe40001000000 */
[----:B------:R-:W-:Y:S01]  /*111c0*/  FSEL R154, R117, RZ, P2 ;  /* 0x000000ff759a7208 */ /* 0x000fe20001000000 */
[----:B------:R-:W-:Y:S02]  /*111d0*/  MUFU.EX2 R125, R125 ;  /* 0x0000007d007d7308 */ /* 0x000fe40000000800 */
[----:B------:R-:W-:-:S02]  /*111e0*/  FADD.FTZ R161, -R161, R12 ;  /* 0x0000000ca1a17221 */ /* 0x000fc40000010100 */
[--C-:B------:R-:W-:Y:S01]  /*111f0*/  FFMA.FTZ R160, R163, UR36, -R154.reuse ;  /* 0x00000024a3a07c23 */ /* 0x100fe2000801089a */
[----:B------:R-:W-:-:S01]  /*11200*/  FFMA.FTZ R163, R126, UR36, -R154 ;  /* 0x000000247ea37c23 */ /* 0x000fc2000801089a */
[--C-:B------:R-:W-:Y:S01]  /*11210*/  FFMA.FTZ R117, R169, UR36, -R154.reuse ;  /* 0x00000024a9757c23 */ /* 0x100fe2000801089a */
[----:B------:R-:W-:Y:S01]  /*11220*/  FMUL.FTZ R126, R161, UR36 ;  /* 0x00000024a17e7c20 */ /* 0x000fe20008410000 */
        /* <DEDUP_REMOVED lines=42> */
[--C-:B------:R-:W-:Y:S01]  /*114d0*/  FFMA.FTZ R99, R99, UR36, -R154.reuse ;  /* 0x0000002463637c23 */ /* 0x100fe2000801089a */
[----:B------:R-:W-:-:S01]  /*114e0*/  FFMA.FTZ R102, R102, UR36, -R154 ;  /* 0x0000002466667c23 */ /* 0x000fc2000801089a */
[----:B------:R-:W1:Y:S01]  /*114f0*/  MUFU.EX2 R157, R157 ;  /* 0x0000009d009d7308 */ /* 0x000e620000000800 */
[----:B--2---:R-:W-:-:S01]  /*11500*/  FADD.FTZ R161, R155, R6 ;  /* 0x000000069ba17221 */ /* 0x004fc20000010000 */
[----:B------:R-:W-:Y:S01]  /*11510*/  FADD.FTZ R6, R20, R7 ;  /* 0x0000000714067221 */ /* 0x000fe20000010000 */
[----:B------:R-:W-:-:S03]  /*11520*/  FFMA.FTZ R103, R103, UR36, -R154 ;  /* 0x0000002467677c23 */ /* 0x000fc6000801089a */
[----:B------:R-:W-:Y:S02]  /*11530*/  FADD.FTZ R7, R21, R6 ;  /* 0x0000000615077221 */ /* 0x000fe40000010000 */
[----:B------:R-:W2:Y:S01]  /*11540*/  MUFU.EX2 R160, R160 ;  /* 0x000000a000a07308 */ /* 0x000ea20000000800 */
[----:B0-----:R-:W-:-:S01]  /*11550*/  FADD.FTZ R164, R158, R161 ;  /* 0x000000a19ea47221 */ /* 0x001fc20000010000 */
[----:B------:R-:W-:-:S06]  /*11560*/  FADD.FTZ R7, R22, R7 ;  /* 0x0000000716077221 */ /* 0x000fcc0000010000 */
[----:B------:R-:W0:Y:S01]  /*11570*/  MUFU.EX2 R159, R159 ;  /* 0x0000009f009f7308 */ /* 0x000e220000000800 */
[----:B-1----:R-:W-:-:S01]  /*11580*/  FADD.FTZ R161, R157, R164 ;  /* 0x000000a49da17221 */ /* 0x002fc20000010000 */
[----:B------:R-:W-:-:S06]  /*11590*/  FADD.FTZ R164, R152, R7 ;  /* 0x0000000798a47221 */ /* 0x000fcc0000010000 */
[----:B------:R-:W1:Y:S01]  /*115a0*/  MUFU.EX2 R162, R162 ;  /* 0x000000a200a27308 */ /* 0x000e620000000800 */
[----:B--2---:R-:W-:-:S01]  /*115b0*/  FADD.FTZ R6, R160, R161 ;  /* 0x000000a1a0067221 */ /* 0x004fc20000010000 */
[----:B------:R-:W-:-:S06]  /*115c0*/  FADD.FTZ R161, R153, R164 ;  /* 0x000000a499a17221 */ /* 0x000fcc0000010000 */
[----:B------:R-:W2:Y:S01]  /*115d0*/  MUFU.EX2 R138, R138 ;  /* 0x0000008a008a7308 */ /* 0x000ea20000000800 */
[----:B0-----:R-:W-:-:S01]  /*115e0*/  FADD.FTZ R7, R159, R6 ;  /* 0x000000069f077221 */ /* 0x001fc20000010000 */
[----:B------:R-:W-:-:S06]  /*115f0*/  FADD.FTZ R6, R136, R161 ;  /* 0x000000a188067221 */ /* 0x000fcc0000010000 */
[----:B------:R-:W0:Y:S01]  /*11600*/  MUFU.EX2 R139, R139 ;  /* 0x0000008b008b7308 */ /* 0x000e220000000800 */
[----:B-1----:R-:W-:-:S07]  /*11610*/  FADD.FTZ R7, R162, R7 ;  /* 0x00000007a2077221 */ /* 0x002fce0000010000 */
        /* <DEDUP_REMOVED lines=49> */
[----:B------:R-:W1:Y:S08]  /*11930*/  MUFU.EX2 R106, R106 ;  /* 0x0000006a006a7308 */ /* 0x000e700000000800 */
[----:B------:R-:W-:Y:S01]  /*11940*/  MUFU.EX2 R107, R107 ;  /* 0x0000006b006b7308 */ /* 0x000fe20000000800 */
[----:B0-----:R-:W-:-:S04]  /*11950*/  FADD.FTZ R6, R104, R7 ;  /* 0x0000000768067221 */ /* 0x001fc80000010000 */
[----:B------:R-:W-:-:S03]  /*11960*/  FADD.FTZ R6, R23, R6 ;  /* 0x0000000617067221 */ /* 0x000fc60000010000 */
[----:B------:R-:W0:Y:S08]  /*11970*/  MUFU.EX2 R105, R105 ;  /* 0x0000006900697308 */ /* 0x000e300000000800 */
        /* <DEDUP_REMOVED lines=9> */
[----:B------:R-:W-:-:S03]  /*11a10*/  FADD.FTZ R164, R108, R119 ;  /* 0x000000776ca47221 */ /* 0x000fc60000010000 */
[----:B--2---:R-:W-:-:S03]  /*11a20*/  FADD.FTZ R6, R110, R7 ;  /* 0x000000076e067221 */ /* 0x004fc60000010000 */
[----:B------:R-:W-:Y:S01]  /*11a30*/  MUFU.EX2 R112, R112 ;  /* 0x0000007000707308 */ /* 0x000fe20000000800 */
[----:B---3--:R-:W-:-:S01]  /*11a40*/  FADD.FTZ R7, R111, R6 ;  /* 0x000000066f077221 */ /* 0x008fc20000010000 */
[----:B-----5:R-:W-:-:S06]  /*11a50*/  FADD.FTZ R119, R109, R164 ;  /* 0x000000a46d777221 */ /* 0x020fcc0000010000 */
[----:B------:R-:W1:Y:S01]  /*11a60*/  MUFU.EX2 R115, R115 ;  /* 0x0000007300737308 */ /* 0x000e620000000800 */
[----:B0-----:R-:W-:-:S07]  /*11a70*/  FADD.FTZ R6, R114, R7 ;  /* 0x0000000772067221 */ /* 0x001fce0000010000 */
[----:B------:R-:W-:Y:S08]  /*11a80*/  MUFU.EX2 R113, R113 ;  /* 0x0000007100717308 */ /* 0x000ff00000000800 */
[----:B------:R-:W0:Y:S01]  /*11a90*/  MUFU.EX2 R118, R118 ;  /* 0x0000007600767308 */ /* 0x000e220000000800 */
[----:B-1----:R-:W-:-:S07]  /*11aa0*/  FADD.FTZ R7, R115, R6 ;  /* 0x0000000673077221 */ /* 0x002fce0000010000 */
[----:B------:R-:W-:Y:S08]  /*11ab0*/  MUFU.EX2 R116, R116 ;  /* 0x0000007400747308 */ /* 0x000ff00000000800 */
[----:B------:R-:W-:Y:S01]  /*11ac0*/  MUFU.EX2 R88, R88 ;  /* 0x0000005800587308 */ /* 0x000fe20000000800 */
[----:B0-----:R-:W-:-:S04]  /*11ad0*/  FADD.FTZ R7, R118, R7 ;  /* 0x0000000776077221 */ /* 0x001fc80000010000 */
[----:B------:R-:W-:-:S03]  /*11ae0*/  FADD.FTZ R7, R163, R7 ;  /* 0x00000007a3077221 */ /* 0x000fc60000010000 */
[----:B------:R-:W0:Y:S08]  /*11af0*/  MUFU.EX2 R90, R90 ;  /* 0x0000005a005a7308 */ /* 0x000e300000000800 */
[----:B------:R-:W1:Y:S08]  /*11b00*/  MUFU.EX2 R89, R89 ;  /* 0x0000005900597308 */ /* 0x000e700000000800 */
[----:B------:R2:W-:Y:S08]  /*11b10*/  MUFU.EX2 R161, R94 ;  /* 0x0000005e00a17308 */ /* 0x0005f00000000800 */
[----:B------:R-:W3:Y:S01]  /*11b20*/  MUFU.EX2 R91, R91 ;  /* 0x0000005b005b7308 */ /* 0x000ee20000000800 */
[----:B--2---:R-:W-:-:S04]  /*11b30*/  FADD.FTZ R94, R112, R119 ;  /* 0x00000077705e7221 */ /* 0x004fc80000010000 */
[----:B------:R-:W-:Y:S01]  /*11b40*/  FADD.FTZ R119, R113, R94 ;  /* 0x0000005e71777221 */ /* 0x000fe20000010000 */
[----:B0-----:R-:W-:-:S02]  /*11b50*/  FADD.FTZ R94, R90, R7 ;  /* 0x000000075a5e7221 */ /* 0x001fc40000010000 */
[----:B------:R-:W0:Y:S01]  /*11b60*/  MUFU.EX2 R92, R92 ;  /* 0x0000005c005c7308 */ /* 0x000e220000000800 */
[----:B------:R-:W-:-:S04]  /*11b70*/  FADD.FTZ R119, R116, R119 ;  /* 0x0000007774777221 */ /* 0x000fc80000010000 */
[----:B------:R-:W-:-:S03]  /*11b80*/  FADD.FTZ R6, R88, R119 ;  /* 0x0000007758067221 */ /* 0x000fc60000010000 */
[----:B------:R-:W2:Y:S01]  /*11b90*/  MUFU.EX2 R93, R93 ;  /* 0x0000005d005d7308 */ /* 0x000ea20000000800 */
[----:B-1----:R-:W-:-:S01]  /*11ba0*/  FADD.FTZ R7, R89, R6 ;  /* 0x0000000659077221 */ /* 0x002fc20000010000 */
[----:B---3--:R-:W-:-:S04]  /*11bb0*/  FADD.FTZ R94, R91, R94 ;  /* 0x0000005e5b5e7221 */ /* 0x008fc80000010000 */
[----:B------:R-:W-:Y:S02]  /*11bc0*/  FADD.FTZ R94, R161, R94 ;  /* 0x0000005ea15e7221 */ /* 0x000fe40000010000 */
        /* <DEDUP_REMOVED lines=15> */
[----:B--2---:R-:W-:-:S04]  /*11cc0*/  FADD.FTZ R6, R100, R7 ;  /* 0x0000000764067221 */ /* 0x004fc80000010000 */
[----:B------:R-:W-:Y:S01]  /*11cd0*/  FADD.FTZ R7, R11, R6 ;  /* 0x000000060b077221 */ /* 0x000fe20000010000 */
[----:B-1----:R-:W-:-:S04]  /*11ce0*/  FADD.FTZ R94, R119, R94 ;  /* 0x0000005e775e7221 */ /* 0x002fc80000010000 */
[----:B0-----:R-:W-:Y:S01]  /*11cf0*/  FADD.FTZ R6, R103, R94 ;  /* 0x0000005e67067221 */ /* 0x001fe20000010000 */
[----:B------:R-:W-:Y:S06]  /*11d00*/  @!P0 BRA `(.L_x_944) ;  /* 0x0000000000048947 */ /* 0x000fec0003800000 */
[----:B------:R-:W-:Y:S01]  /*11d10*/  BPT.TRAP 0x1 ;  /* 0x000000040000795c */ /* 0x000fe20000300000 */
.L_x_944:
        /* <DEDUP_REMOVED lines=115> */
.L_x_927:
[----:B------:R-:W-:Y:S06]  /*12450*/  BAR.ARV 0x8, 0x180 ;  /* 0x0206000000007b1d */ /* 0x000fec0000002000 */
[----:B------:R-:W-:Y:S05]  /*12460*/  @!P0 BRA `(.L_x_946) ;  /* 0x0000000000048947 */ /* 0x000fea0003800000 */
[----:B------:R-:W-:Y:S01]  /*12470*/  BPT.TRAP 0x1 ;  /* 0x000000040000795c */ /* 0x000fe20000300000 */
.L_x_946:
[----:B------:R-:W-:Y:S01]  /*12480*/  ULEA UR9, UR5, UR37, 0x3 ;  /* 0x0000002505097291 */ /* 0x000fe2000f8e183f */
[----:B------:R-:W-:-:S05]  /*12490*/  IMAD.U32 R2, RZ, RZ, UR4 ;  /* 0x00000004ff027e24 */ /* 0x000fca000f8e00ff */
[----:B------:R-:W-:-:S04]  /*124a0*/  SHF.L.U32 R2, R2, 0x1f, RZ ;  /* 0x0000001f02027819 */ /* 0x000fc800000006ff */
[----:B------:R0:W1:Y:S01]  /*124b0*/  SYNCS.PHASECHK.TRANS64.TRYWAIT P1, [UR9+0x29850], R2 ;  /* 0x02985002ff0075a7 */ /* 0x0000620008020149 */
[----:B------:R-:W-:Y:S05]  /*124c0*/  @!P0 BRA `(.L_x_947) ;  /* 0x0000000000048947 */ /* 0x000fea0003800000 */
[----:B------:R-:W-:Y:S01]  /*124d0*/  BPT.TRAP 0x1 ;  /* 0x000000040000795c */ /* 0x000fe20000300000 */
.L_x_947:
[----:B-1----:R-:W-:Y:S05]  /*124e0*/  @P1 BRA `(.L_x_948) ;  /* 0x0000000000081947 */ /* 0x002fea0003800000 */
[----:B------:R-:W1:Y:S02]  /*124f0*/  SYNCS.PHASECHK.TRANS64.TRYWAIT P1, [UR9+0x29850], R2 ;  /* 0x02985002ff0075a7 */ /* 0x000e640008020149 */
[----:B-1----:R-:W-:Y:S05]  /*12500*/  @!P1 BRA `(.L_x_949) ;  /* 0x0000006c00b49947 */ /* 0x002fea0003800000 */
.L_x_948:
[----:B------:R-:W-:Y:S01]  /*12510*/  UIADD3 UR37, UR37, 0x400, URZ ;  /* 0x0000040025257890 */ /* 0x000fe2000fffe03f */
[----:B------:R-:W-:Y:S01]  /*12520*/  WARPGROUP.ARRIVE ;  /* 0x00000000000079c5 */ /* 0x000fe20000000000 */
[----:B------:R-:W-:-:S05]  /*12530*/  UMOV UR7, 0xc0000010 ;  /* 0xc000001000077882 */ /* 0x000fca0000000000 */
[----:B------:R-:W2:Y:S01]  /*12540*/  S2UR UR12, SR_CTAID.Z ;  /* 0x00000000000c79c3 */ /* 0x000ea20000002700 */
[----:B------:R-:W-:Y:S01]  /*12550*/  USHF.R.U32.HI UR37, URZ, 0x4, UR37 ;  /* 0x000000043f257899 */ /* 0x000fe20008011625 */
[----:B------:R-:W-:Y:S01]  /*12560*/  IMAD.MOV.U32 R5, RZ, RZ, 0x3f800000 ;  /* 0x3f800000ff057424 */ /* 0x000fe200078e00ff */
[----:B------:R-:W-:Y:S02]  /*12570*/  ULDC.64 UR10, c[0x0][0x9a0] ;  /* 0x00026800000a7ab9 */ /* 0x000fe40000000a00 */
[----:B------:R-:W-:Y:S02]  /*12580*/  ULOP3.LUT UR37, UR37, 0x3fff, URZ, 0xc0, !UPT ;  /* 0x00003fff25257892 */ /* 0x000fe4000f8ec03f */
[----:B------:R-:W-:Y:S01]  /*12590*/  UISETP.NE.U32.AND UP0, UPT, UR10, URZ, UPT ;  /* 0x0000003f0a00728c */ /* 0x000fe2000bf05070 */
[----:B------:R-:W3:Y:S01]  /*125a0*/  S2UR UR14, SR_CTAID.Z ;  /* 0x00000000000e79c3 */ /* 0x000ee20000002700 */
[----:B------:R-:W-:Y:S02]  /*125b0*/  ULOP3.LUT UR8, UR37, 0x10000, URZ, 0xfc, !UPT ;  /* 0x0001000025087892 */ /* 0x000fe4000f8efc3f */
[----:B------:R-:W-:-:S02]  /*125c0*/  UISETP.NE.AND.EX UP0, UPT, UR11, URZ, UPT, UP0 ;  /* 0x0000003f0b00728c */ /* 0x000fc4000bf05300 */
[----:B------:R-:W-:-:S04]  /*125d0*/  UIMAD UR8, UR5, 0x500, UR8 ;  /* 0x00000500050878a4 */ /* 0x000fc8000f8e0208 */
[----:B------:R-:W-:Y:S01]  /*125e0*/  UIADD3 UR4, UR8, 0x100, URZ ;  /* 0x0000010008047890 */ /* 0x000fe2000fffe03f */
[----:B------:R-:W-:Y:S02]  /*125f0*/  PLOP3.LUT P1, PT, PT, PT, UP0, 0x80, 0x0 ;  /* 0x000000000000781c */ /* 0x000fe40003f2f008 */
[----:B------:R-:W-:-:S06]  /*12600*/  UMOV UR6, UR8 ;  /* 0x0000000800067c82 */ /* 0x000fcc0008000000 */
[----:B------:R-:W-:Y:S01]  /*12610*/  QGMMA.64x128x32.F32.E4M3.E4M3 R24, R184, gdesc[UR4], R24, gsb0 ;  /* 0x01e00004b8187df3 */ /* 0x000fe20008000818 */
[----:B------:R-:W-:Y:S01]  /*12620*/  UMOV UR7, 0xc0000010 ;  /* 0xc000001000077882 */ /* 0x000fe20000000000 */
[----:B------:R-:W-:Y:S01]  /*12630*/  UMOV UR6, UR4 ;  /* 0x0000000400067c82 */ /* 0x000fe20008000000 */
[----:B--2---:R-:W-:-:S03]  /*12640*/  USHF.R.S32.HI UR15, URZ, 0x1f, UR12 ;  /* 0x0000001f3f0f7899 */ /* 0x004fc6000801140c */
[----:B------:R-:W-:Y:S02]  /*12650*/  @UP0 ULDC.64 UR12, c[0x0][0x9c8] ;  /* 0x00027200000c0ab9 */ /* 0x000fe40000000a00 */
[----:B---3--:R-:W-:Y:S01]  /*12660*/  @UP0 UIMAD.WIDE.U32 UR4, UR14, UR12, URZ ;  /* 0x0000000c0e0402a5 */ /* 0x008fe2000f8e003f */
[----:B------:R-:W-:Y:S02]  /*12670*/  WARPGROUP.DEPBAR.LE gsb0, 0x0 ;  /* 0x00008000000079c5 */ /* 0x000fe40000010000 */
[----:B------:R-:W-:-:S06]  /*12680*/  WARPGROUP.ARRIVE ;  /* 0x00000000000079c5 */ /* 0x000fcc0000000000 */
[----:B------:R-:W-:Y:S01]  /*12690*/  QGMMA.64x128x32.F32.E4M3.E4M3 R24, R180, gdesc[UR4], R24, gsb0 ;  /* 0x01e00004b4187df3 */ /* 0x000fe20008000818 */
[----:B------:R-:W-:Y:S02]  /*126a0*/  @UP0 UIMAD UR6, UR15, UR12, URZ ;  /* 0x0000000c0f0602a4 */ /* 0x000fe4000f8e023f */
[----:B------:R-:W-:Y:S02]  /*126b0*/  @UP0 USHF.R.S32.HI UR7, URZ, 0x1f, UR55 ;  /* 0x0000001f3f070899 */ /* 0x000fe40008011437 */
[----:B------:R-:W-:-:S03]  /*126c0*/  @UP0 UIMAD UR6, UR14, UR13, UR6 ;  /* 0x0000000d0e0602a4 */ /* 0x000fc6000f8e0206 */
[----:B------:R-:W-:Y:S01]  /*126d0*/  @UP0 ULDC.64 UR12, c[0x0][0x9d0] ;  /* 0x00027400000c0ab9 */ /* 0x000fe20000000a00 */
[----:B------:R-:W-:Y:S02]  /*126e0*/  @UP0 UIADD3 UR5, UR5, UR6, URZ ;  /* 0x0000000605050290 */ /* 0x000fe4000fffe03f */
[----:B------:R-:W-:Y:S02]  /*126f0*/  @UP0 UIMAD UR6, UR7, UR12, URZ ;  /* 0x0000000c070602a4 */ /* 0x000fe4000f8e023f */
[----:B------:R-:W-:Y:S02]  /*12700*/  @UP0 UIMAD.WIDE.U32 UR4, UR55, UR12, UR4 ;  /* 0x0000000c370402a5 */ /* 0x000fe4000f8e0004 */
[----:B------:R-:W-:-:S04]  /*12710*/  @UP0 UIMAD UR6, UR55, UR13, UR6 ;  /* 0x0000000d370602a4 */ /* 0x000fc8000f8e0206 */
[----:B------:R-:W-:Y:S02]  /*12720*/  @UP0 UIADD3 UR5, UR5, UR6, URZ ;  /* 0x0000000605050290 */ /* 0x000fe4000fffe03f */
[----:B------:R-:W-:-:S04]  /*12730*/  @UP0 ULEA UR6, UP1, UR4, UR10, 0x2 ;  /* 0x0000000a04060291 */ /* 0x000fc8000f82103f */
[----:B------:R-:W-:Y:S02]  /*12740*/  @UP0 ULEA.HI.X UR7, UR4, UR11, UR5, 0x2, UP1 ;  /* 0x0000000b04070291 */ /* 0x000fe400088f1405 */
[----:B------:R-:W-:Y:S01]  /*12750*/  UIADD3 UR4, UR8, 0x200, URZ ;  /* 0x0000020008047890 */ /* 0x000fe2000fffe03f */
[----:B01----:R-:W-:-:S03]  /*12760*/  IMAD.U32 R2, RZ, RZ, UR6 ;  /* 0x00000006ff027e24 */ /* 0x003fc6000f8e00ff */
[----:B------:R-:W-:Y:S01]  /*12770*/  IMAD.U32 R3, RZ, RZ, UR7 ;  /* 0x00000007ff037e24 */ /* 0x000fe2000f8e00ff */
[----:B------:R-:W-:Y:S02]  /*12780*/  UMOV UR7, 0xc0000010 ;  /* 0xc000001000077882 */ /* 0x000fe40000000000 */
[----:B------:R-:W-:Y:S02]  /*12790*/  UMOV UR6, UR4 ;  /* 0x0000000400067c82 */ /* 0x000fe40008000000 */
[----:B------:R0:W2:Y:S01]  /*127a0*/  @P1 LDG.E R5, desc[UR58][R2.64] ;  /* 0x0000003a02051981 */ /* 0x0000a2000c1e1900 */
[----:B------:R-:W-:Y:S01]  /*127b0*/  UIADD3 UR4, UR8, 0x300, URZ ;  /* 0x0000030008047890 */ /* 0x000fe2000fffe03f */
[----:B------:R-:W-:Y:S02]  /*127c0*/  WARPGROUP.DEPBAR.LE gsb0, 0x0 ;  /* 0x00008000000079c5 */ /* 0x000fe40000010000 */
[----:B------:R-:W-:-:S06]  /*127d0*/  WARPGROUP.ARRIVE ;  /* 0x00000000000079c5 */ /* 0x000fcc0000000000 */
[----:B------:R-:W-:Y:S01]  /*127e0*/  QGMMA.64x128x32.F32.E4M3.E4M3 R24, R176, gdesc[UR4], R24, gsb0 ;  /* 0x01e00004b0187df3 */ /* 0x000fe20008000818 */
[----:B------:R-:W-:Y:S01]  /*127f0*/  UMOV UR6, UR4 ;  /* 0x0000000400067c82 */ /* 0x000fe20008000000 */
        /* <DEDUP_REMOVED lines=11> */
[----:B0-----:R-:W0:Y:S04]  /*128b0*/  SHFL.BFLY PT, R3, R8, 0x1, 0x1f ;  /* 0x0c201f0008037f89 */ /* 0x001e2800000e0000 */
[----:B------:R-:W1:Y:S01]  /*128c0*/  SHFL.BFLY PT, R2, R9, 0x1, 0x1f ;  /* 0x0c201f0009027f89 */ /* 0x000e6200000e0000 */
[----:B------:R-:W-:Y:S02]  /*128d0*/  IMAD.MOV.U32 R6, RZ, RZ, RZ ;  /* 0x000000ffff067224 */ /* 0x000fe400078e00ff */
[----:B0-----:R-:W-:Y:S01]  /*128e0*/  FADD.FTZ R11, R8, R3 ;  /* 0x00000003080b7221 */ /* 0x001fe20000010000 */
[----:B-1----:R-:W-:-:S04]  /*128f0*/  FADD.FTZ R12, R9, R2 ;  /* 0x00000002090c7221 */ /* 0x002fc80000010000 */
        /* <DEDUP_REMOVED lines=29> */
.L_x_950:
        /* <DEDUP_REMOVED lines=68> */
.L_x_876:
[----:B------:R-:W-:Y:S05]  /*12f10*/  @P0 BRA `(.L_x_951) ;  /* 0x0000002000780947 */ /* 0x000fea0003800000 */
[----:B------:R-:W0:Y:S01]  /*12f20*/  S2R R6, SR_TID.X ;  /* 0x0000000000067919 */ /* 0x000e220000002100 */
[----:B------:R-:W-:Y:S01]  /*12f30*/  ULDC.64 UR4, c[0x4][0x40] ;  /* 0x0100100000047ab9 */ /* 0x000fe20000000a00 */
[----:B------:R-:W-:Y:S01]  /*12f40*/  ULDC.64 UR8, c[0x0][0xbd0] ;  /* 0x0002f40000087ab9 */ /* 0x000fe20000000a00 */
[----:B------:R-:W-:Y:S01]  /*12f50*/  USHF.R.S32.HI UR7, URZ, 0x1f, UR55 ;  /* 0x0000001f3f077899 */ /* 0x000fe20008011437 */
[----:B------:R-:W-:Y:S01]  /*12f60*/  ULDC.64 UR10, c[0x0][0xb38] ;  /* 0x0002ce00000a7ab9 */ /* 0x000fe20000000a00 */
[----:B0-----:R-:W-:-:S05]  /*12f70*/  IMAD.SHL.U32 R0, R6, 0x4, RZ ;  /* 0x0000000406007824 */ /* 0x001fca00078e00ff */
[----:B------:R-:W-:Y:S01]  /*12f80*/  LOP3.LUT R0, R0, 0xc, RZ, 0xc0, !PT ;  /* 0x0000000c00007812 */ /* 0x000fe200078ec0ff */
[----:B------:R-:W-:Y:S03]  /*12f90*/  BAR.SYNC.DEFER_BLOCKING 0x1, 0x100 ;  /* 0x0044000000007b1d */ /* 0x000fe60000010000 */
[----:B------:R-:W-:-:S05]  /*12fa0*/  IADD3 R4, P0, R0, UR4, RZ ;  /* 0x0000000400047c10 */ /* 0x000fca000ff1e0ff */
[----:B------:R-:W-:-:S06]  /*12fb0*/  IMAD.X R5, RZ, RZ, UR5, P0 ;  /* 0x00000005ff057e24 */ /* 0x000fcc00080e06ff */
[----:B------:R0:W2:Y:S01]  /*12fc0*/  LDG.E.CONSTANT R5, desc[UR58][R4.64] ;  /* 0x0000003a04057981 */ /* 0x0000a2000c1e9900 */
[----:B------:R-:W-:Y:S01]  /*12fd0*/  LOP3.LUT P0, R0, R6, 0x3, RZ, 0xc0, !PT ;  /* 0x0000000306007812 */ /* 0x000fe2000780c0ff */
[----:B------:R-:W1:Y:S01]  /*12fe0*/  S2UR UR12, SR_CTAID.Z ;  /* 0x00000000000c79c3 */ /* 0x000e620000002700 */
[----:B------:R-:W-:Y:S01]  /*12ff0*/  UIMAD.WIDE.U32 UR4, UR55, UR8, URZ ;  /* 0x00000008370472a5 */ /* 0x000fe2000f8e003f */
[----:B------:R-:W-:Y:S01]  /*13000*/  BSSY B0, `(.L_x_952) ;  /* 0x0000195000007945 */ /* 0x000fe20003800000 */
[----:B------:R-:W-:Y:S01]  /*13010*/  ISETP.EQ.OR P0, PT, R0, 0x3, !P0 ;  /* 0x000000030000780c */ /* 0x000fe20004702670 */
[----:B------:R-:W-:Y:S02]  /*13020*/  UIMAD UR6, UR7, UR8, URZ ;  /* 0x00000008070672a4 */ /* 0x000fe4000f8e023f */
[----:B------:R-:W-:Y:S01]  /*13030*/  UIMAD UR8, UR7, UR10, URZ ;  /* 0x0000000a070872a4 */ /* 0x000fe2000f8e023f */
[----:B------:R-:W-:Y:S01]  /*13040*/  SEL R96, R48, R49, P0 ;  /* 0x0000003130607207 */ /* 0x000fe20000000000 */
[----:B0-----:R-:W-:Y:S01]  /*13050*/  VIADD R4, R6, 0xffffff80 ;  /* 0xffffff8006047836 */ /* 0x001fe20000000000 */
[----:B------:R-:W-:Y:S01]  /*13060*/  SEL R23, R49, R48, P0 ;  /* 0x0000003031177207 */ /* 0x000fe20000000000 */
[----:B------:R-:W-:Y:S01]  /*13070*/  UIMAD UR9, UR55, UR9, UR6 ;  /* 0x00000009370972a4 */ /* 0x000fe2000f8e0206 */
[----:B------:R-:W-:Y:S01]  /*13080*/  SEL R48, R64, R65, P0 ;  /* 0x0000004140307207 */ /* 0x000fe20000000000 */
[----:B------:R-:W-:Y:S01]  /*13090*/  UIMAD.WIDE.U32 UR6, UR55, UR10, URZ ;  /* 0x0000000a370672a5 */ /* 0x000fe2000f8e003f */
[----:B------:R-:W-:Y:S01]  /*130a0*/  SHF.R.S32.HI R7, RZ, 0x1f, R4 ;  /* 0x0000001fff077819 */ /* 0x000fe20000011404 */
[----:B------:R-:W-:Y:S01]  /*130b0*/  UIADD3 UR9, UR5, UR9, URZ ;  /* 0x0000000905097290 */ /* 0x000fe2000fffe03f */
[----:B------:R-:W-:Y:S01]  /*130c0*/  SEL R49, R65, R64, P0 ;  /* 0x0000004041317207 */ /* 0x000fe20000000000 */
[----:B------:R-:W-:Y:S01]  /*130d0*/  UIMAD UR8, UR55, UR11, UR8 ;  /* 0x0000000b370872a4 */ /* 0x000fe2000f8e0208 */
[----:B------:R-:W-:-:S02]  /*130e0*/  LEA.HI R0, R7, R4, RZ, 0x7 ;  /* 0x0000000407007211 */ /* 0x000fc400078f38ff */
[----:B------:R-:W-:Y:S01]  /*130f0*/  SEL R16, R32, R33, P0 ;  /* 0x0000002120107207 */ /* 0x000fe20000000000 */
[----:B------:R-:W-:Y:S01]  /*13100*/  UIADD3 UR8, UR7, UR8, URZ ;  /* 0x0000000807087290 */ /* 0x000fe2000fffe03f */
[----:B------:R-:W-:Y:S02]  /*13110*/  LOP3.LUT R9, R0, 0xffffff80, RZ, 0xc0, !PT ;  /* 0xffffff8000097812 */ /* 0x000fe400078ec0ff */
[----:B------:R-:W-:Y:S01]  /*13120*/  SEL R17, R33, R32, P0 ;  /* 0x0000002021117207 */ /* 0x000fe20000000000 */
[----:B-1----:R-:W-:Y:S01]  /*13130*/  USHF.R.S32.HI UR13, URZ, 0x1f, UR12 ;  /* 0x0000001f3f0d7899 */ /* 0x002fe2000801140c */
[----:B------:R-:W-:Y:S01]  /*13140*/  SEL R32, R56, R57, P0 ;  /* 0x0000003938207207 */ /* 0x000fe20000000000 */
[----:B------:R-:W-:Y:S01]  /*13150*/  IMAD.IADD R64, R4, 0x1, -R9 ;  /* 0x0000000104407824 */ /* 0x000fe200078e0a09 */
[----:B------:R-:W-:Y:S01]  /*13160*/  SEL R33, R57, R56, P0 ;  /* 0x0000003839217207 */ /* 0x000fe20000000000 */
[----:B------:R-:W0:Y:S01]  /*13170*/  S2R R9, SR_CTAID.X ;  /* 0x0000000000097919 */ /* 0x000e220000002500 */
[----:B------:R-:W-:Y:S01]  /*13180*/  SEL R88, R80, R81, P0 ;  /* 0x0000005150587207 */ /* 0x000fe20000000000 */
[----:B------:R-:W-:Y:S01]  /*13190*/  S2UR UR12, SR_CTAID.Z ;  /* 0x00000000000c79c3 */ /* 0x000fe20000002700 */
[----:B------:R-:W-:-:S02]  /*131a0*/  SHF.R.S32.HI R21, RZ, 0x1f, R64 ;  /* 0x0000001fff157819 */ /* 0x000fc40000011440 */
[----:B------:R-:W-:Y:S02]  /*131b0*/  SEL R93, R81, R80, P0 ;  /* 0x00000050515d7207 */ /* 0x000fe40000000000 */
[----:B------:R-:W-:Y:S02]  /*131c0*/  SEL R56, R26, R27, P0 ;  /* 0x0000001b1a387207 */ /* 0x000fe40000000000 */
[----:B------:R-:W-:Y:S02]  /*131d0*/  SEL R81, R27, R26, P0 ;  /* 0x0000001a1b517207 */ /* 0x000fe40000000000 */
[----:B------:R-:W-:Y:S02]  /*131e0*/  LEA.HI R7, R7, R4, RZ, 0x2 ;  /* 0x0000000407077211 */ /* 0x000fe400078f10ff */
[----:B------:R-:W-:Y:S02]  /*131f0*/  LEA.HI R26, R21, R64, RZ, 0x2 ;  /* 0x00000040151a7211 */ /* 0x000fe400078f10ff */
[----:B------:R-:W-:-:S02]  /*13200*/  SEL R80, R84, R85, P0 ;  /* 0x0000005554507207 */ /* 0x000fc40000000000 */
[----:B------:R-:W-:Y:S02]  /*13210*/  SEL R95, R85, R84, P0 ;  /* 0x00000054555f7207 */ /* 0x000fe40000000000 */
[----:B------:R-:W-:Y:S02]  /*13220*/  SEL R14, R34, R35, P0 ;  /* 0x00000023220e7207 */ /* 0x000fe40000000000 */
[----:B------:R-:W-:Y:S01]  /*13230*/  SEL R85, R35, R34, P0 ;  /* 0x0000002223557207 */ /* 0x000fe20000000000 */
[----:B------:R-:W-:Y:S01]  /*13240*/  IMAD.U32 R35, RZ, RZ, UR5 ;  /* 0x00000005ff237e24 */ /* 0x000fe2000f8e00ff */
[----:B------:R-:W-:Y:S01]  /*13250*/  LOP3.LUT R27, R7, 0xfffffffc, RZ, 0xc0, !PT ;  /* 0xfffffffc071b7812 */ /* 0x000fe200078ec0ff */
[----:B------:R-:W-:Y:S01]  /*13260*/  IMAD.U32 R35, RZ, RZ, UR9 ;  /* 0x00000009ff237e24 */ /* 0x000fe2000f8e00ff */
[--C-:B------:R-:W-:Y:S02]  /*13270*/  SHF.R.S32.HI R7, RZ, 0x2, R26.reuse ;  /* 0x00000002ff077819 */ /* 0x100fe4000001141a */
[----:B------:R-:W-:Y:S01]  /*13280*/  SHF.R.S32.HI R34, RZ, 0x1f, R26 ;  /* 0x0000001fff227819 */ /* 0x000fe2000001141a */
[----:B------:R-:W-:Y:S01]  /*13290*/  IMAD.IADD R27, R4, 0x1, -R27 ;  /* 0x00000001041b7824 */ /* 0x000fe200078e0a1b */
[----:B------:R-:W-:-:S02]  /*132a0*/  SHF.R.S32.HI R15, RZ, 0x7, R0 ;  /* 0x00000007ff0f7819 */ /* 0x000fc40000011400 */
[----:B------:R-:W-:Y:S02]  /*132b0*/  LEA.HI R34, R34, R7, RZ, 0x3 ;  /* 0x0000000722227211 */ /* 0x000fe400078f18ff */
[----:B------:R-:W-:Y:S02]  /*132c0*/  LEA.HI R0, R0, R15, RZ, 0x1 ;  /* 0x0000000f00007211 */ /* 0x000fe400078f08ff */
[----:B------:R-:W-:Y:S01]  /*132d0*/  LOP3.LUT R4, R34, 0xfffffff8, RZ, 0xc0, !PT ;  /* 0xfffffff822047812 */ /* 0x000fe200078ec0ff */
[----:B------:R-:W-:Y:S01]  /*132e0*/  IMAD.U32 R34, RZ, RZ, UR4 ;  /* 0x00000004ff227e24 */ /* 0x000fe2000f8e00ff */
[----:B------:R-:W-:Y:S01]  /*132f0*/  LOP3.LUT R0, R0, 0x3fffffe, RZ, 0xc0, !PT ;  /* 0x03fffffe00007812 */ /* 0x000fe200078ec0ff */
[----:B------:R-:W1:Y:S01]  /*13300*/  S2UR UR4, SR_CTAID.Y ;  /* 0x00000000000479c3 */ /* 0x000e620000002600 */
[----:B------:R-:W-:Y:S01]  /*13310*/  LEA.HI R21, R21, R64, RZ, 0x5 ;  /* 0x0000004015157211 */ /* 0x000fe200078f28ff */
[----:B------:R-:W-:Y:S01]  /*13320*/  IMAD.IADD R4, R7, 0x1, -R4 ;  /* 0x0000000107047824 */ /* 0x000fe200078e0a04 */
[----:B------:R-:W-:Y:S01]  /*13330*/  SEL R10, R86, R87, P0 ;  /* 0x00000057560a7207 */ /* 0x000fe20000000000 */
[----:B------:R-:W-:Y:S01]  /*13340*/  IMAD.IADD R0, R15, 0x1, -R0 ;  /* 0x000000010f007824 */ /* 0x000fe200078e0a00 */
[----:B------:R-:W-:-:S02]  /*13350*/  SHF.R.S32.HI R7, RZ, 0x5, R21 ;  /* 0x00000005ff077819 */ /* 0x000fc40000011415 */
[----:B------:R-:W-:Y:S02]  /*13360*/  SEL R13, R87, R86, P0 ;  /* 0x00000056570d7207 */ /* 0x000fe40000000000 */
[----:B------:R-:W-:Y:S01]  /*13370*/  LEA.HI R15, R27, R27, RZ, 0x1 ;  /* 0x0000001b1b0f7211 */ /* 0x000fe200078f08ff */
[----:B------:R-:W3:Y:S01]  /*13380*/  LDC R87, c[0x0][0xbe8] ;  /* 0x0002fa00ff577b82 */ /* 0x000ee20000000800 */
[----:B------:R-:W-:Y:S01]  /*13390*/  IMAD R7, R7, 0x10, R4 ;  /* 0x0000001007077824 */ /* 0x000fe200078e0204 */
[----:B------:R-:W-:Y:S02]  /*133a0*/  SEL R92, R68, R69, P0 ;  /* 0x00000045445c7207 */ /* 0x000fe40000000000 */
[----:B------:R-:W-:Y:S01]  /*133b0*/  LOP3.LUT R4, R15, 0x1ffffffe, RZ, 0xc0, !PT ;  /* 0x1ffffffe0f047812 */ /* 0x000fe200078ec0ff */
[----:B------:R-:W-:Y:S01]  /*133c0*/  IMAD R0, R0, 0x40, R7 ;  /* 0x0000004000007824 */ /* 0x000fe200078e0207 */
[----:B------:R-:W-:Y:S02]  /*133d0*/  SEL R99, R69, R68, P0 ;  /* 0x0000004445637207 */ /* 0x000fe40000000000 */
[----:B------:R-:W-:Y:S01]  /*133e0*/  SEL R12, R50, R51, P0 ;  /* 0x00000033320c7207 */ /* 0x000fe20000000000 */
[----:B------:R-:W-:Y:S01]  /*133f0*/  IMAD.IADD R27, R27, 0x1, -R4 ;  /* 0x000000011b1b7824 */ /* 0x000fe200078e0a04 */
[----:B------:R-:W-:Y:S01]  /*13400*/  SEL R69, R51, R50, P0 ;  /* 0x0000003233457207 */ /* 0x000fe20000000000 */
[--C-:B0-----:R-:W-:Y:S01]  /*13410*/  IMAD R68, R9, 0x80, R0.reuse ;  /* 0x0000008009447824 */ /* 0x101fe200078e0200 */
[----:B------:R-:W-:Y:S01]  /*13420*/  SEL R8, R24, R25, P0 ;  /* 0x0000001918087207 */ /* 0x000fe20000000000 */
[----:B------:R-:W-:Y:S01]  /*13430*/  IMAD R4, R27, 0x8, R0 ;  /* 0x000000081b047824 */ /* 0x000fe200078e0200 */
[----:B------:R-:W-:-:S02]  /*13440*/  SEL R11, R25, R24, P0 ;  /* 0x00000018190b7207 */ /* 0x000fc40000000000 */
[----:B------:R-:W-:Y:S02]  /*13450*/  SEL R104, R28, R29, P0 ;  /* 0x0000001d1c687207 */ /* 0x000fe40000000000 */
[----:B------:R-:W-:Y:S02]  /*13460*/  SEL R109, R29, R28, P0 ;  /* 0x0000001c1d6d7207 */ /* 0x000fe40000000000 */
[----:B------:R-:W-:Y:S02]  /*13470*/  SEL R24, R40, R41, P0 ;  /* 0x0000002928187207 */ /* 0x000fe40000000000 */
[----:B------:R-:W-:Y:S01]  /*13480*/  SEL R25, R41, R40, P0 ;  /* 0x0000002829197207 */ /* 0x000fe20000000000 */
[----:B------:R-:W-:Y:S01]  /*13490*/  IMAD.U32 R41, RZ, RZ, UR7 ;  /* 0x00000007ff297e24 */ /* 0x000fe2000f8e00ff */
[----:B------:R-:W-:Y:S01]  /*134a0*/  SEL R98, R52, R53, P0 ;  /* 0x0000003534627207 */ /* 0x000fe20000000000 */
[----:B------:R-:W-:Y:S01]  /*134b0*/  IMAD.U32 R40, RZ, RZ, UR6 ;  /* 0x00000006ff287e24 */ /* 0x000fe2000f8e00ff */
[----:B------:R-:W-:Y:S01]  /*134c0*/  SEL R103, R53, R52, P0 ;  /* 0x0000003435677207 */ /* 0x000fe20000000000 */
[----:B------:R-:W-:Y:S01]  /*134d0*/  IMAD.U32 R41, RZ, RZ, UR8 ;  /* 0x00000008ff297e24 */ /* 0x000fe2000f8e00ff */
[----:B------:R-:W-:Y:S01]  /*134e0*/  SEL R94, R60, R61, P0 ;  /* 0x0000003d3c5e7207 */ /* 0x000fe20000000000 */
[----:B------:R-:W-:Y:S01]  /*134f0*/  ULDC.64 UR6, c[0x0][0xb48] ;  /* 0x0002d20000067ab9 */ /* 0x000fe20000000a00 */
[----:B------:R-:W-:Y:S01]  /*13500*/  SEL R101, R61, R60, P0 ;  /* 0x0000003c3d657207 */ /* 0x000fe20000000000 */
[----:B------:R-:W-:Y:S01]  /*13510*/  ULDC.64 UR8, c[0x0][0xb28] ;  /* 0x0002ca0000087ab9 */ /* 0x000fe20000000a00 */
[----:B------:R-:W-:-:S02]  /*13520*/  SEL R90, R76, R77, P0 ;  /* 0x0000004d4c5a7207 */ /* 0x000fc40000000000 */
[----:B------:R-:W-:Y:S01]  /*13530*/  SEL R97, R77, R76, P0 ;  /* 0x0000004c4d617207 */ /* 0x000fe20000000000 */
[----:B------:R-:W-:Y:S01]  /*13540*/  IMAD R76, R9, 0x80, R4 ;  /* 0x00000080094c7824 */ /* 0x000fe200078e0204 */
        /* <DEDUP_REMOVED lines=24> */
[----:B------:R-:W-:Y:S02]  /*136d0*/  LOP3.LUT R7, R26, 0x7ffffffc, RZ, 0xc0, !PT ;  /* 0x7ffffffc1a077812 */ /* 0x000fe400078ec0ff */
[----:B---3--:R-:W-:Y:S02]  /*136e0*/  ISETP.NE.AND P2, PT, R87, 0x1, PT ;  /* 0x000000015700780c */ /* 0x008fe40003f45270 */
[----:B------:R-:W-:Y:S02]  /*136f0*/  SEL R77, R47, R46, P0 ;  /* 0x0000002e2f4d7207 */ /* 0x000fe40000000000 */
[----:B------:R-:W-:Y:S02]  /*13700*/  SEL R6, R74, R75, P0 ;  /* 0x0000004b4a067207 */ /* 0x000fe40000000000 */
[----:B------:R-:W-:-:S02]  /*13710*/  SEL R45, R75, R74, P0 ;  /* 0x0000004a4b2d7207 */ /* 0x000fc40000000000 */
[----:B------:R-:W-:Y:S02]  /*13720*/  SEL R30, R82, R83, P0 ;  /* 0x00000053521e7207 */ /* 0x000fe40000000000 */
[----:B------:R-:W-:Y:S01]  /*13730*/  SEL R39, R79, R78, P0 ;  /* 0x0000004e4f277207 */ /* 0x000fe20000000000 */
[----:B------:R-:W-:Y:S01]  /*13740*/  IMAD R78, RZ, RZ, -UR55 ;  /* 0x80000037ff4e7e24 */ /* 0x000fe2000f8e02ff */
[C---:B------:R-:W-:Y:S01]  /*13750*/  LOP3.LUT P1, RZ, R64.reuse, 0x3, RZ, 0xc0, !PT ;  /* 0x0000000340ff7812 */ /* 0x040fe2000782c0ff */
[----:B------:R-:W-:Y:S01]  /*13760*/  IMAD.IADD R64, R64, 0x1, -R7 ;  /* 0x0000000140407824 */ /* 0x000fe200078e0a07 */
[----:B------:R-:W-:Y:S01]  /*13770*/  SEL R43, R83, R82, P0 ;  /* 0x00000052532b7207 */ /* 0x000fe20000000000 */
[----:B------:R-:W0:Y:S08]  /*13780*/  @P2 LDC R79, c[0x0][0xbec] ;  /* 0x0002fb00ff4f2b82 */ /* 0x000e300000000800 */
[----:B------:R-:W3:Y:S01]  /*13790*/  @P2 LDC R82, c[0x0][0xbf0] ;  /* 0x0002fc00ff522b82 */ /* 0x000ee20000000800 */
[----:B--2---:R2:W-:Y:S04]  /*137a0*/  SHFL.IDX PT, R50, R14, R5, 0x1c1f ;  /* 0x001c1f050e327589 */ /* 0x0045e800000e0000 */
[----:B------:R-:W-:Y:S04]  /*137b0*/  SHFL.IDX PT, R10, R10, R5, 0x1c1f ;  /* 0x001c1f050a0a7589 */ /* 0x000fe800000e0000 */
[----:B------:R-:W-:Y:S01]  /*137c0*/  SHFL.IDX PT, R8, R8, R5, 0x1c1f ;  /* 0x001c1f0508087589 */ /* 0x000fe200000e0000 */
[----:B--2---:R-:W-:-:S03]  /*137d0*/  LOP3.LUT R14, R5, 0x2, RZ, 0x3c, !PT ;  /* 0x00000002050e7812 */ /* 0x004fc600078e3cff */
[----:B------:R-:W-:Y:S04]  /*137e0*/  SHFL.IDX PT, R54, R12, R5, 0x1c1f ;  /* 0x001c1f050c367589 */ /* 0x000fe800000e0000 */
[----:B------:R-:W2:Y:S04]  /*137f0*/  SHFL.IDX PT, R13, R13, R14, 0x1c1f ;  /* 0x001c1f0e0d0d7589 */ /* 0x000ea800000e0000 */
[----:B------:R-:W4:Y:S04]  /*13800*/  SHFL.IDX PT, R11, R11, R14, 0x1c1f ;  /* 0x001c1f0e0b0b7589 */ /* 0x000f2800000e0000 */
[----:B------:R-:W-:Y:S04]  /*13810*/  SHFL.IDX PT, R9, R104, R5, 0x1c1f ;  /* 0x001c1f0568097589 */ /* 0x000fe800000e0000 */
[----:B------:R-:W5:Y:S04]  /*13820*/  SHFL.IDX PT, R12, R109, R14, 0x1c1f ;  /* 0x001c1f0e6d0c7589 */ /* 0x000f6800000e0000 */
[----:B------:R-:W-:Y:S04]  /*13830*/  SHFL.IDX PT, R16, R16, R5, 0x1c1f ;  /* 0x001c1f0510107589 */ /* 0x000fe800000e0000 */
[----:B------:R-:W0:Y:S04]  /*13840*/  SHFL.IDX PT, R17, R17, R14, 0x1c1f ;  /* 0x001c1f0e11117589 */ /* 0x000e2800000e0000 */
[----:B------:R-:W-:Y:S01]  /*13850*/  SHFL.IDX PT, R24, R24, R5, 0x1c1f ;  /* 0x001c1f0518187589 */ /* 0x000fe200000e0000 */
[----:B--2---:R-:W-:-:S03]  /*13860*/  SEL R7, R10, R13, P0 ;  /* 0x0000000d0a077207 */ /* 0x004fc60000000000 */
[----:B------:R-:W-:Y:S04]  /*13870*/  SHFL.IDX PT, R62, R20, R5, 0x1c1f ;  /* 0x001c1f05143e7589 */ /* 0x000fe800000e0000 */
[----:B------:R-:W-:Y:S04]  /*13880*/  SHFL.IDX PT, R25, R25, R14, 0x1c1f ;  /* 0x001c1f0e19197589 */ /* 0x000fe800000e0000 */
[----:B------:R-:W-:Y:S04]  /*13890*/  SHFL.IDX PT, R15, R102, R5, 0x1c1f ;  /* 0x001c1f05660f7589 */ /* 0x000fe800000e0000 */
[----:B------:R-:W-:Y:S04]  /*138a0*/  SHFL.IDX PT, R32, R32, R5, 0x1c1f ;  /* 0x001c1f0520207589 */ /* 0x000fe800000e0000 */
[----:B------:R-:W-:Y:S04]  /*138b0*/  SHFL.IDX PT, R58, R22, R5, 0x1c1f ;  /* 0x001c1f05163a7589 */ /* 0x000fe800000e0000 */
[----:B------:R-:W2:Y:S04]  /*138c0*/  SHFL.IDX PT, R20, R107, R14, 0x1c1f ;  /* 0x001c1f0e6b147589 */ /* 0x000ea800000e0000 */
[----:B------:R-:W3:Y:S04]  /*138d0*/  SHFL.IDX PT, R33, R33, R14, 0x1c1f ;  /* 0x001c1f0e21217589 */ /* 0x000ee800000e0000 */
[----:B------:R-:W-:Y:S04]  /*138e0*/  SHFL.IDX PT, R21, R100, R5, 0x1c1f ;  /* 0x001c1f0564157589 */ /* 0x000fe800000e0000 */
[----:B------:R-:W-:Y:S04]  /*138f0*/  SHFL.IDX PT, R70, R80, R5, 0x1c1f ;  /* 0x001c1f0550467589 */ /* 0x000fe800000e0000 */
[----:B------:R-:W-:Y:S04]  /*13900*/  SHFL.IDX PT, R0, R36, R5, 0x1c1f ;  /* 0x001c1f0524007589 */ /* 0x000fe800000e0000 */
[----:B------:R-:W3:Y:S04]  /*13910*/  SHFL.IDX PT, R22, R105, R14, 0x1c1f ;  /* 0x001c1f0e69167589 */ /* 0x000ee800000e0000 */
[----:B------:R-:W-:Y:S04]  /*13920*/  SHFL.IDX PT, R26, R96, R5, 0x1c1f ;  /* 0x001c1f05601a7589 */ /* 0x000fe800000e0000 */
[----:B------:R-:W-:Y:S04]  /*13930*/  SHFL.IDX PT, R29, R94, R5, 0x1c1f ;  /* 0x001c1f055e1d7589 */ /* 0x000fe800000e0000 */
[----:B------:R-:W-:Y:S04]  /*13940*/  SHFL.IDX PT, R67, R88, R5, 0x1c1f ;  /* 0x001c1f0558437589 */ /* 0x000fe800000e0000 */
[----:B------:R-:W-:Y:S04]  /*13950*/  SHFL.IDX PT, R23, R23, R14, 0x1c1f ;  /* 0x001c1f0e17177589 */ /* 0x000fe800000e0000 */
[----:B------:R-:W3:Y:S04]  /*13960*/  SHFL.IDX PT, R36, R101, R14, 0x1c1f ;  /* 0x001c1f0e65247589 */ /* 0x000ee800000e0000 */
[----:B------:R1:W-:Y:S04]  /*13970*/  SHFL.IDX PT, R80, R89, R14, 0x1c1f ;  /* 0x001c1f0e59507589 */ /* 0x0003e800000e0000 */
[----:B------:R-:W-:Y:S04]  /*13980*/  SHFL.IDX PT, R51, R28, R5, 0x1c1f ;  /* 0x001c1f051c337589 */ /* 0x000fe800000e0000 */
[----:B------:R-:W-:Y:S01]  /*13990*/  SHFL.IDX PT, R27, R98, R5, 0x1c1f ;  /* 0x001c1f05621b7589 */ /* 0x000fe200000e0000 */
[----:B-1----:R-:W1:Y:S03]  /*139a0*/  LDC.64 R88, c[0x0][0xbd8] ;  /* 0x0002f600ff587b82 */ /* 0x002e660000000a00 */
[----:B------:R-:W-:Y:S04]  /*139b0*/  SHFL.IDX PT, R28, R103, R14, 0x1c1f ;  /* 0x001c1f0e671c7589 */ /* 0x000fe800000e0000 */
[----:B------:R-:W-:Y:S04]  /*139c0*/  SHFL.IDX PT, R48, R48, R5, 0x1c1f ;  /* 0x001c1f0530307589 */ /* 0x000fe800000e0000 */
[----:B------:R-:W-:Y:S04]  /*139d0*/  SHFL.IDX PT, R47, R72, R5, 0x1c1f ;  /* 0x001c1f05482f7589 */ /* 0x000fe800000e0000 */
[----:B------:R-:W3:Y:S04]  /*139e0*/  SHFL.IDX PT, R49, R49, R14, 0x1c1f ;  /* 0x001c1f0e31317589 */ /* 0x000ee800000e0000 */
[----:B------:R4:W-:Y:S04]  /*139f0*/  SHFL.IDX PT, R72, R93, R14, 0x1c1f ;  /* 0x001c1f0e5d487589 */ /* 0x0009e800000e0000 */
[----:B------:R-:W-:Y:S04]  /*13a00*/  SHFL.IDX PT, R60, R60, R5, 0x1c1f ;  /* 0x001c1f053c3c7589 */ /* 0x000fe800000e0000 */
[----:B------:R-:W-:Y:S01]  /*13a10*/  SHFL.IDX PT, R57, R90, R5, 0x1c1f ;  /* 0x001c1f055a397589 */ /* 0x000fe200000e0000 */
[----:B----4-:R-:W4:Y:S03]  /*13a20*/  LDC R93, c[0x0][0xc50] ;  /* 0x00031400ff5d7b82 */ /* 0x010f260000000800 */
[----:B------:R-:W-:Y:S04]  /*13a30*/  SHFL.IDX PT, R61, R61, R14, 0x1c1f ;  /* 0x001c1f0e3d3d7589 */ /* 0x000fe800000e0000 */
[----:B------:R5:W-:Y:S04]  /*13a40*/  SHFL.IDX PT, R74, R91, R14, 0x1c1f ;  /* 0x001c1f0e5b4a7589 */ /* 0x000be800000e0000 */
[----:B------:R-:W-:Y:S04]  /*13a50*/  SHFL.IDX PT, R46, R56, R5, 0x1c1f ;  /* 0x001c1f05382e7589 */ /* 0x000fe800000e0000 */
[----:B------:R-:W-:Y:S01]  /*13a60*/  SHFL.IDX PT, R37, R92, R5, 0x1c1f ;  /* 0x001c1f055c257589 */ /* 0x000fe200000e0000 */
[----:B-----5:R-:W5:Y:S03]  /*13a70*/  LDC.64 R90, c[0x0][0xb40] ;  /* 0x0002d000ff5a7b82 */ /* 0x020f660000000a00 */
[----:B------:R-:W1:Y:S04]  /*13a80*/  SHFL.IDX PT, R56, R99, R14, 0x1c1f ;  /* 0x001c1f0e63387589 */ /* 0x000e6800000e0000 */
[----:B------:R-:W1:Y:S01]  /*13a90*/  SHFL.IDX PT, R66, R97, R14, 0x1c1f ;  /* 0x001c1f0e61427589 */ /* 0x000e6200000e0000 */
[----:B----4-:R-:W-:Y:S01]  /*13aa0*/  IMAD R93, R93, R78, UR4 ;  /* 0x000000045d5d7e24 */ /* 0x010fe2000f8e024e */
[----:B------:R-:W-:-:S02]  /*13ab0*/  ULDC.64 UR4, c[0x0][0xbe0] ;  /* 0x0002f80000047ab9 */ /* 0x000fc40000000a00 */
[----:B------:R-:W-:Y:S04]  /*13ac0*/  SHFL.IDX PT, R52, R52, R5, 0x1c1f ;  /* 0x001c1f0534347589 */ /* 0x000fe800000e0000 */
[----:B------:R-:W-:Y:S04]  /*13ad0*/  SHFL.IDX PT, R44, R44, R5, 0x1c1f ;  /* 0x001c1f052c2c7589 */ /* 0x000fe800000e0000 */
[----:B------:R-:W-:Y:S04]  /*13ae0*/  SHFL.IDX PT, R42, R42, R5, 0x1c1f ;  /* 0x001c1f052a2a7589 */ /* 0x000fe800000e0000 */
[----:B------:R-:W-:Y:S01]  /*13af0*/  SHFL.IDX PT, R38, R38, R5, 0x1c1f ;  /* 0x001c1f0526267589 */ /* 0x000fe200000e0000 */
[----:B-----5:R-:W-:-:S03]  /*13b00*/  IMAD.WIDE.U32 R40, R90, UR12, R40 ;  /* 0x0000000c5a287c25 */ /* 0x020fc6000f8e0028 */
[----:B------:R-:W-:Y:S04]  /*13b10*/  SHFL.IDX PT, R18, R18, R5, 0x1c1f ;  /* 0x001c1f0512127589 */ /* 0x000fe800000e0000 */
[----:B------:R-:W-:Y:S04]  /*13b20*/  SHFL.IDX PT, R6, R6, R5, 0x1c1f ;  /* 0x001c1f0506067589 */ /* 0x000fe800000e0000 */
[----:B------:R4:W-:Y:S04]  /*13b30*/  SHFL.IDX PT, R4, R30, R5, 0x1c1f ;  /* 0x001c1f051e047589 */ /* 0x0009e800000e0000 */
[----:B------:R5:W1:Y:S04]  /*13b40*/  SHFL.IDX PT, R75, R95, R14, 0x1c1f ;  /* 0x001c1f0e5f4b7589 */ /* 0x000a6800000e0000 */
[----:B------:R2:W-:Y:S01]  /*13b50*/  SHFL.IDX PT, R83, R85, R14, 0x1c1f ;  /* 0x001c1f0e55537589 */ /* 0x0005e200000e0000 */
[----:B----4-:R-:W-:-:S02]  /*13b60*/  SEL R5, R13, R10, P0 ;  /* 0x0000000a0d057207 */ /* 0x010fc40000000000 */
[----:B------:R-:W-:Y:S01]  /*13b70*/  SEL R10, R8, R11, P0 ;  /* 0x0000000b080a7207 */ /* 0x000fe20000000000 */
[----:B------:R-:W4:Y:S01]  /*13b80*/  SHFL.IDX PT, R81, R81, R14, 0x1c1f ;  /* 0x001c1f0e51517589 */ /* 0x000f2200000e0000 */
[----:B------:R-:W-:Y:S01]  /*13b90*/  SEL R8, R11, R8, P0 ;  /* 0x000000080b087207 */ /* 0x000fe20000000000 */
[----:B-----5:R-:W5:Y:S01]  /*13ba0*/  @P2 LDC R95, c[0x0][0xbec] ;  /* 0x0002fb00ff5f2b82 */ /* 0x020f620000000800 */
[----:B------:R-:W-:Y:S01]  /*13bb0*/  SEL R11, R9, R12, P0 ;  /* 0x0000000c090b7207 */ /* 0x000fe20000000000 */
[----:B------:R-:W-:Y:S01]  /*13bc0*/  SHFL.IDX PT, R71, R77, R14, 0x1c1f ;  /* 0x001c1f0e4d477589 */ /* 0x000fe200000e0000 */
[----:B------:R-:W-:Y:S02]  /*13bd0*/  SEL R9, R12, R9, P0 ;  /* 0x000000090c097207 */ /* 0x000fe40000000000 */
[----:B0-----:R-:W-:Y:S01]  /*13be0*/  SEL R12, R16, R17, P0 ;  /* 0x00000011100c7207 */ /* 0x001fe20000000000 */
[----:B------:R-:W-:Y:S01]  /*13bf0*/  SHFL.IDX PT, R73, R73, R14, 0x1c1f ;  /* 0x001c1f0e49497589 */ /* 0x000fe200000e0000 */
[----:B------:R-:W-:Y:S01]  /*13c00*/  SEL R16, R17, R16, P0 ;  /* 0x0000001011107207 */ /* 0x000fe20000000000 */
[----:B--2---:R-:W0:Y:S01]  /*13c10*/  @P2 LDC R85, c[0x0][0xbf0] ;  /* 0x0002fc00ff552b82 */ /* 0x004e220000000800 */
[----:B------:R-:W-:Y:S01]  /*13c20*/  SEL R13, R15, R20, P0 ;  /* 0x000000140f0d7207 */ /* 0x000fe20000000000 */
[----:B------:R-:W-:Y:S01]  /*13c30*/  SHFL.IDX PT, R65, R65, R14, 0x1c1f ;  /* 0x001c1f0e41417589 */ /* 0x000fe200000e0000 */
[----:B------:R-:W-:-:S02]  /*13c40*/  SEL R17, R20, R15, P0 ;  /* 0x0000000f14117207 */ /* 0x000fc40000000000 */
[----:B---3--:R-:W-:Y:S01]  /*13c50*/  SEL R30, R32, R33, P0 ;  /* 0x00000021201e7207 */ /* 0x008fe20000000000 */
[----:B------:R-:W-:Y:S01]  /*13c60*/  SHFL.IDX PT, R69, R69, R14, 0x1c1f ;  /* 0x001c1f0e45457589 */ /* 0x000fe200000e0000 */
[----:B------:R-:W-:Y:S02]  /*13c70*/  SEL R15, R21, R22, P0 ;  /* 0x00000016150f7207 */ /* 0x000fe40000000000 */
[----:B------:R-:W-:Y:S01]  /*13c80*/  SEL R32, R33, R32, P0 ;  /* 0x0000002021207207 */ /* 0x000fe20000000000 */
[----:B------:R-:W-:Y:S01]  /*13c90*/  SHFL.IDX PT, R59, R59, R14, 0x1c1f ;  /* 0x001c1f0e3b3b7589 */ /* 0x000fe200000e0000 */
[----:B------:R-:W-:Y:S02]  /*13ca0*/  SEL R33, R36, R29, P0 ;  /* 0x0000001d24217207 */ /* 0x000fe40000000000 */
[----:B------:R-:W-:Y:S01]  /*13cb0*/  SEL R20, R48, R49, P0 ;  /* 0x0000003130147207 */ /* 0x000fe20000000000 */
[----:B------:R2:W-:Y:S01]  /*13cc0*/  SHFL.IDX PT, R63, R31, R14, 0x1c1f ;  /* 0x001c1f0e1f3f7589 */ /* 0x0005e200000e0000 */
[----:B-----5:R-:W-:-:S03]  /*13cd0*/  @P2 IMAD.HI.U32 R95, R76, R95, RZ ;  /* 0x0000005f4c5f2227 */ /* 0x020fc600078e00ff */
[----:B------:R-:W-:Y:S04]  /*13ce0*/  SHFL.IDX PT, R53, R53, R14, 0x1c1f ;  /* 0x001c1f0e35357589 */ /* 0x000fe800000e0000 */
[----:B------:R-:W-:Y:S01]  /*13cf0*/  SHFL.IDX PT, R55, R55, R14, 0x1c1f ;  /* 0x001c1f0e37377589 */ /* 0x000fe200000e0000 */
[----:B--2---:R-:W-:Y:S01]  /*13d00*/  SEL R31, R29, R36, P0 ;  /* 0x000000241d1f7207 */ /* 0x004fe20000000000 */
[----:B-1----:R-:W-:Y:S02]  /*13d10*/  IMAD R36, R88, UR13, RZ ;  /* 0x0000000d58247c24 */ /* 0x002fe4000f8e02ff */
[----:B------:R-:W-:Y:S01]  /*13d20*/  SHFL.IDX PT, R39, R39, R14, 0x1c1f ;  /* 0x001c1f0e27277589 */ /* 0x000fe200000e0000 */
[----:B------:R-:W-:Y:S01]  /*13d30*/  SEL R29, R56, R37, P0 ;  /* 0x00000025381d7207 */ /* 0x000fe20000000000 */
[----:B------:R-:W-:-:S02]  /*13d40*/  IMAD R77, R89, UR12, R36 ;  /* 0x0000000c594d7c24 */ /* 0x000fc4000f8e0224 */
[----:B------:R-:W-:Y:S01]  /*13d50*/  SHFL.IDX PT, R45, R45, R14, 0x1c1f ;  /* 0x001c1f0e2d2d7589 */ /* 0x000fe200000e0000 */
[----:B------:R-:W-:-:S03]  /*13d60*/  SEL R36, R61, R60, P0 ;  /* 0x0000003c3d247207 */ /* 0x000fc60000000000 */
[----:B------:R1:W-:Y:S02]  /*13d70*/  SHFL.IDX PT, R43, R43, R14, 0x1c1f ;  /* 0x001c1f0e2b2b7589 */ /* 0x0003e400000e0000 */
[----:B-1----:R-:W-:Y:S02]  /*13d80*/  SEL R14, R24, R25, P0 ;  /* 0x00000019180e7207 */ /* 0x002fe40000000000 */
[----:B------:R-:W-:Y:S02]  /*13d90*/  SEL R24, R25, R24, P0 ;  /* 0x0000001819187207 */ /* 0x000fe40000000000 */
[----:B------:R-:W-:Y:S02]  /*13da0*/  SEL R25, R22, R21, P0 ;  /* 0x0000001516197207 */ /* 0x000fe40000000000 */
[----:B------:R-:W-:Y:S02]  /*13db0*/  SEL R22, R26, R23, P0 ;  /* 0x000000171a167207 */ /* 0x000fe40000000000 */
[----:B------:R-:W-:-:S02]  /*13dc0*/  SEL R26, R23, R26, P0 ;  /* 0x0000001a171a7207 */ /* 0x000fc40000000000 */
[----:B------:R-:W-:Y:S02]  /*13dd0*/  SEL R23, R27, R28, P0 ;  /* 0x0000001c1b177207 */ /* 0x000fe40000000000 */
[----:B------:R-:W-:Y:S02]  /*13de0*/  SEL R27, R28, R27, P0 ;  /* 0x0000001b1c1b7207 */ /* 0x000fe40000000000 */
[----:B------:R-:W-:Y:S01]  /*13df0*/  SEL R28, R49, R48, P0 ;  /* 0x00000030311c7207 */ /* 0x000fe20000000000 */
[----:B------:R-:W-:Y:S01]  /*13e00*/  IMAD.WIDE.U32 R48, R88, UR12, R34 ;  /* 0x0000000c58307c25 */ /* 0x000fe2000f8e0022 */
[----:B------:R-:W-:Y:S02]  /*13e10*/  SEL R34, R60, R61, P0 ;  /* 0x0000003d3c227207 */ /* 0x000fe40000000000 */
[----:B------:R-:W-:Y:S01]  /*13e20*/  SEL R21, R37, R56, P0 ;  /* 0x0000003825157207 */ /* 0x000fe20000000000 */
[----:B------:R-:W-:Y:S01]  /*13e30*/  IMAD R60, R90, UR13, RZ ;  /* 0x0000000d5a3c7c24 */ /* 0x000fe2000f8e02ff */
[----:B------:R-:W-:Y:S01]  /*13e40*/  SEL R35, R57, R66, P0 ;  /* 0x0000004239237207 */ /* 0x000fe20000000000 */
[----:B------:R-:W-:Y:S01]  /*13e50*/  @P2 IMAD.HI.U32 R56, R76, R79, RZ ;  /* 0x0000004f4c382227 */ /* 0x000fe200078e00ff */
[----:B------:R-:W-:-:S02]  /*13e60*/  SEL R37, R66, R57, P0 ;  /* 0x0000003942257207 */ /* 0x000fc40000000000 */
[----:B------:R-:W-:Y:S01]  /*13e70*/  SHF.R.S32.HI R66, RZ, 0x1f, R93 ;  /* 0x0000001fff427819 */ /* 0x000fe2000001145d */
[----:B------:R-:W-:Y:S02]  /*13e80*/  IMAD R57, R91, UR12, R60 ;  /* 0x0000000c5b397c24 */ /* 0x000fe4000f8e023c */
[----:B------:R-:W-:Y:S02]  /*13e90*/  IMAD.IADD R49, R49, 0x1, R77 ;  /* 0x0000000131317824 */ /* 0x000fe400078e024d */
[----:B------:R-:W-:Y:S02]  /*13ea0*/  IMAD.IADD R57, R41, 0x1, R57 ;  /* 0x0000000129397824 */ /* 0x000fe400078e0239 */
[----:B------:R-:W-:Y:S02]  /*13eb0*/  IMAD R41, R66, UR4, RZ ;  /* 0x0000000442297c24 */ /* 0x000fe4000f8e02ff */
[----:B------:R-:W-:Y:S01]  /*13ec0*/  IMAD.MOV.U32 R61, RZ, RZ, R76 ;  /* 0x000000ffff3d7224 */ /* 0x000fe200078e004c */
[----:B0-----:R-:W-:Y:S01]  /*13ed0*/  @P2 SHF.R.U32.HI R61, RZ, R85, R56 ;  /* 0x00000055ff3d2219 */ /* 0x001fe20000011638 */
[----:B------:R-:W-:-:S02]  /*13ee0*/  IMAD.MOV.U32 R56, RZ, RZ, R40 ;  /* 0x000000ffff387224 */ /* 0x000fc400078e0028 */
[C---:B------:R-:W-:Y:S02]  /*13ef0*/  IMAD R60, R93.reuse, UR5, R41 ;  /* 0x000000055d3c7c24 */ /* 0x040fe4000f8e0229 */
[----:B------:R-:W-:Y:S01]  /*13f00*/  IMAD.MOV.U32 R77, RZ, RZ, R76 ;  /* 0x000000ffff4d7224 */ /* 0x000fe200078e004c */
[----:B------:R-:W-:Y:S01]  /*13f10*/  @P2 SHF.R.U32.HI R77, RZ, R82, R95 ;  /* 0x00000052ff4d2219 */ /* 0x000fe2000001165f */
[----:B------:R-:W-:Y:S01]  /*13f20*/  IMAD.WIDE.U32 R40, R93, UR4, R48 ;  /* 0x000000045d287c25 */ /* 0x000fe2000f8e0030 */
[----:B------:R-:W-:-:S03]  /*13f30*/  ULDC.64 UR4, c[0x0][0xb30] ;  /* 0x0002cc0000047ab9 */ /* 0x000fc60000000a00 */
[----:B------:R-:W-:Y:S01]  /*13f40*/  IMAD R66, R66, UR6, RZ ;  /* 0x0000000642427c24 */ /* 0x000fe2000f8e02ff */
[----:B------:R-:W-:Y:S01]  /*13f50*/  IADD3 R40, P2, R61, R40, RZ ;  /* 0x000000283d287210 */ /* 0x000fe20007f5e0ff */
[----:B------:R-:W-:Y:S01]  /*13f60*/  IMAD.WIDE.U32 R48, R93, UR6, R56 ;  /* 0x000000065d307c25 */ /* 0x000fe2000f8e0038 */
[----:B------:R-:W-:Y:S02]  /*13f70*/  SHF.R.S32.HI R57, RZ, 0x1f, R61 ;  /* 0x0000001fff397819 */ /* 0x000fe4000001143d */
[----:B------:R-:W-:Y:S01]  /*13f80*/  SHF.R.S32.HI R56, RZ, 0x1f, R77 ;  /* 0x0000001fff387819 */ /* 0x000fe2000001144d */
[----:B------:R-:W-:Y:S01]  /*13f90*/  IMAD.MOV R61, RZ, RZ, -R61 ;  /* 0x000000ffff3d7224 */ /* 0x000fe200078e0a3d */
[----:B------:R-:W-:Y:S01]  /*13fa0*/  IADD3.X R41, R57, R41, R60, P2, !PT ;  /* 0x0000002939297210 */ /* 0x000fe200017fe43c */
[----:B------:R-:W-:Y:S01]  /*13fb0*/  IMAD R79, R93, UR7, R66 ;  /* 0x000000075d4f7c24 */ /* 0x000fe2000f8e0242 */
[----:B------:R-:W-:Y:S01]  /*13fc0*/  ULDC.64 UR6, c[0x0][0xbc8] ;  /* 0x0002f20000067ab9 */ /* 0x000fe20000000a00 */
[----:B------:R-:W-:-:S02]  /*13fd0*/  IMAD.MOV R66, RZ, RZ, -R77 ;  /* 0x000000ffff427224 */ /* 0x000fc400078e0a4d */
[----:B------:R-:W-:Y:S02]  /*13fe0*/  IMAD R56, R56, UR4, RZ ;  /* 0x0000000438387c24 */ /* 0x000fe4000f8e02ff */
[--C-:B------:R-:W-:Y:S02]  /*13ff0*/  IMAD R57, R87, R61, R76.reuse ;  /* 0x0000003d57397224 */ /* 0x100fe400078e024c */
[----:B------:R-:W-:Y:S02]  /*14000*/  IMAD.IADD R49, R49, 0x1, R79 ;  /* 0x0000000131317824 */ /* 0x000fe400078e024f */
[----:B------:R-:W-:Y:S02]  /*14010*/  IMAD R61, R87, R66, R76 ;  /* 0x00000042573d7224 */ /* 0x000fe400078e024c */
[C---:B------:R-:W-:Y:S01]  /*14020*/  IMAD R79, R77.reuse, UR5, R56 ;  /* 0x000000054d4f7c24 */ /* 0x040fe2000f8e0238 */
[----:B------:R-:W-:Y:S01]  /*14030*/  SHF.R.S32.HI R56, RZ, 0x1f, R57 ;  /* 0x0000001fff387819 */ /* 0x000fe20000011439 */
[----:B------:R-:W-:Y:S01]  /*14040*/  IMAD.WIDE.U32 R48, R77, UR4, R48 ;  /* 0x000000044d307c25 */ /* 0x000fe2000f8e0030 */
[----:B------:R-:W-:Y:S01]  /*14050*/  SHF.R.S32.HI R60, RZ, 0x1f, R61 ;  /* 0x0000001fff3c7819 */ /* 0x000fe2000001143d */
[----:B------:R-:W0:Y:S01]  /*14060*/  S2UR UR5, SR_CgaCtaId ;  /* 0x00000000000579c3 */ /* 0x000e220000008800 */
[----:B------:R-:W-:Y:S01]  /*14070*/  UMOV UR4, 0x400 ;  /* 0x0000040000047882 */ /* 0x000fe20000000000 */
[----:B------:R-:W-:-:S02]  /*14080*/  IMAD R56, R56, UR6, RZ ;  /* 0x0000000638387c24 */ /* 0x000fc4000f8e02ff */
[----:B------:R-:W-:Y:S02]  /*14090*/  IMAD R60, R60, UR8, RZ ;  /* 0x000000083c3c7c24 */ /* 0x000fe4000f8e02ff */
[----:B------:R-:W-:Y:S02]  /*140a0*/  IMAD.IADD R49, R49, 0x1, R79 ;  /* 0x0000000131317824 */ /* 0x000fe400078e024f */
[----:B------:R-:W-:Y:S01]  /*140b0*/  IMAD R77, R57, UR7, R56 ;  /* 0x00000007394d7c24 */ /* 0x000fe2000f8e0238 */
[----:B------:R-:W-:Y:S01]  /*140c0*/  SEL R56, R67, R72, P0 ;  /* 0x0000004843387207 */ /* 0x000fe20000000000 */
[----:B------:R-:W-:Y:S01]  /*140d0*/  IMAD.WIDE.U32 R40, R57, UR6, R40 ;  /* 0x0000000639287c25 */ /* 0x000fe2000f8e0028 */
[----:B------:R-:W-:-:S03]  /*140e0*/  ULDC.64 UR6, c[0x0][0xba8] ;  /* 0x0002ea0000067ab9 */ /* 0x000fc60000000a00 */
[C---:B------:R-:W-:Y:S01]  /*140f0*/  IMAD R79, R61.reuse, UR9, R60 ;  /* 0x000000093d4f7c24 */ /* 0x040fe2000f8e023c */
[----:B------:R-:W-:Y:S01]  /*14100*/  SEL R60, R72, R67, P0 ;  /* 0x00000043483c7207 */ /* 0x000fe20000000000 */
[----:B------:R-:W-:Y:S01]  /*14110*/  IMAD.WIDE.U32 R48, R61, UR8, R48 ;  /* 0x000000083d307c25 */ /* 0x000fe2000f8e0030 */
[C---:B------:R-:W-:Y:S01]  /*14120*/  LEA R72, P2, R40.reuse, UR6, 0x2 ;  /* 0x0000000628487c11 */ /* 0x040fe2000f8410ff */
[----:B------:R-:W-:Y:S01]  /*14130*/  ULDC UR6, c[0x0][0xa88] ;  /* 0x0002a20000067ab9 */ /* 0x000fe20000000800 */
[----:B------:R-:W-:Y:S01]  /*14140*/  SEL R61, R75, R70, P0 ;  /* 0x000000464b3d7207 */ /* 0x000fe20000000000 */
[----:B------:R-:W-:Y:S01]  /*14150*/  IMAD.IADD R57, R41, 0x1, R77 ;  /* 0x0000000129397824 */ /* 0x000fe200078e024d */
[----:B------:R-:W-:Y:S01]  /*14160*/  ULDC.64 UR8, c[0x0][0xb00] ;  /* 0x0002c00000087ab9 */ /* 0x000fe20000000a00 */
[----:B------:R-:W-:Y:S01]  /*14170*/  IMAD.IADD R41, R49, 0x1, R79 ;  /* 0x0000000131297824 */ /* 0x000fe200078e024f */
[----:B------:R-:W-:Y:S01]  /*14180*/  SHFL.IDX PT, R76, R72, RZ, 0x1c1f ;  /* 0x001c1fff484c7589 */ /* 0x000fe200000e0000 */
[----:B0-----:R-:W-:Y:S01]  /*14190*/  ULEA UR4, UR5, UR4, 0x18 ;  /* 0x0000000405047291 */ /* 0x001fe2000f8ec03f */
[----:B------:R-:W-:Y:S01]  /*141a0*/  LEA.HI.X R49, R40, UR7, R57, 0x2, P2 ;  /* 0x0000000728317c11 */ /* 0x000fe200090f1439 */
[----:B------:R-:W-:Y:S01]  /*141b0*/  IMAD R85, R87, UR6, RZ ;  /* 0x0000000657557c24 */ /* 0x000fe2000f8e02ff */
[----:B------:R-:W-:Y:S01]  /*141c0*/  SHFL.IDX PT, R78, R72, 0x1, 0x1c1f ;  /* 0x003c1f00484e7f89 */ /* 0x000fe200000e0000 */
[----:B------:R-:W-:Y:S01]  /*141d0*/  SEL R57, R70, R75, P0 ;  /* 0x0000004b46397207 */ /* 0x000fe20000000000 */
[C---:B------:R-:W-:Y:S01]  /*141e0*/  VIADD R70, R68.reuse, 0x8 ;  /* 0x0000000844467836 */ /* 0x040fe20000000000 */
[----:B------:R-:W-:Y:S01]  /*141f0*/  UIADD3 UR4, UR4, 0x29820, URZ ;  /* 0x0002982004047890 */ /* 0x000fe2000fffe03f */
[----:B------:R-:W0:Y:S01]  /*14200*/  SHFL.IDX PT, R77, R49, RZ, 0x1c1f ;  /* 0x001c1fff314d7589 */ /* 0x000e2200000e0000 */
[-C--:B------:R-:W-:Y:S01]  /*14210*/  ISETP.GE.OR P2, PT, R68, R85.reuse, P1 ;  /* 0x000000554400720c */ /* 0x080fe20000f46670 */
[----:B------:R-:W-:Y:S01]  /*14220*/  IMAD.SHL.U32 R75, R64, 0x2, RZ ;  /* 0x00000002404b7824 */ /* 0x000fe200078e00ff */
[----:B------:R-:W-:Y:S01]  /*14230*/  ISETP.GE.OR P1, PT, R70, R85, P1 ;  /* 0x000000554600720c */ /* 0x000fe20000f26670 */
[----:B------:R1:W2:Y:S01]  /*14240*/  SHFL.IDX PT, R79, R49, 0x1, 0x1c1f ;  /* 0x003c1f00314f7f89 */ /* 0x0002a200000e0000 */
[----:B------:R-:W-:Y:S01]  /*14250*/  UPRMT UR4, URZ, 0x654, UR4 ;  /* 0x000006543f047896 */ /* 0x000fe20008000004 */
[----:B------:R-:W-:-:S02]  /*14260*/  LEA R82, P3, R48, UR8, 0x2 ;  /* 0x0000000830527c11 */ /* 0x000fc4000f8610ff */
[----:B----4-:R-:W-:Y:S02]  /*14270*/  SEL R40, R46, R81, P0 ;  /* 0x000000512e287207 */ /* 0x010fe40000000000 */
[----:B------:R-:W-:Y:S01]  /*14280*/  LEA.HI.X R84, R48, UR9, R41, 0x2, P3 ;  /* 0x0000000930547c11 */ /* 0x000fe200098f1429 */
[----:B------:R3:W4:Y:S01]  /*14290*/  SHFL.IDX PT, R66, R82, RZ, 0x1c1f ;  /* 0x001c1fff52427589 */ /* 0x00072200000e0000 */
[----:B------:R-:W-:Y:S02]  /*142a0*/  ISETP.GE.AND P3, PT, R68, R85, PT ;  /* 0x000000554400720c */ /* 0x000fe40003f66270 */
[----:B------:R-:W-:Y:S01]  /*142b0*/  SYNCS.ARRIVE.TRANS64.RED.A1T0 RZ, [UR4], RZ ;  /* 0x000000ffffff79a7 */ /* 0x000fe20008100404 */
[----:B------:R3:W3:Y:S01]  /*142c0*/  SHFL.IDX PT, R67, R84, RZ, 0x1c1f ;  /* 0x001c1fff54437589 */ /* 0x0006e200000e0000 */
[----:B------:R-:W-:Y:S02]  /*142d0*/  SEL R41, R47, R74, P0 ;  /* 0x0000004a2f297207 */ /* 0x000fe40000000000 */
[----:B------:R-:W-:-:S02]  /*142e0*/  SEL R48, R50, R83, P0 ;  /* 0x0000005332307207 */ /* 0x000fc40000000000 */
[----:B-1----:R-:W-:Y:S02]  /*142f0*/  SEL R49, R51, R80, P0 ;  /* 0x0000005033317207 */ /* 0x002fe40000000000 */
[----:B------:R-:W-:Y:S01]  /*14300*/  SEL R46, R81, R46, P0 ;  /* 0x0000002e512e7207 */ /* 0x000fe20000000000 */
[----:B0-----:R0:W-:Y:S01]  /*14310*/  @!P2 ST.E desc[UR58][R76.64], R2 ;  /* 0x000000024c00a985 */ /* 0x0011e2000c10193a */
[----:B------:R-:W-:Y:S02]  /*14320*/  SEL R47, R74, R47, P0 ;  /* 0x0000002f4a2f7207 */ /* 0x000fe40000000000 */
[----:B------:R-:W-:Y:S01]  /*14330*/  SEL R50, R83, R50, P0 ;  /* 0x0000003253327207 */ /* 0x000fe20000000000 */
[----:B--2---:R0:W-:Y:S01]  /*14340*/  @!P1 ST.E desc[UR58][R78.64], R3 ;  /* 0x000000034e009985 */ /* 0x0041e2000c10193a */
        /* <DEDUP_REMOVED lines=8> */
[----:B------:R-:W-:Y:S01]  /*143d0*/  VIADD R74, R75, 0x20 ;  /* 0x000000204b4a7836 */ /* 0x000fe20000000000 */
[----:B------:R-:W-:Y:S01]  /*143e0*/  ISETP.GE.AND P4, PT, R3, UR4, PT ;  /* 0x0000000403007c0c */ /* 0x000fe2000bf86270 */
[C---:B------:R-:W-:Y:S01]  /*143f0*/  VIADD R80, R75.reuse, 0x38 ;  /* 0x000000384b507836 */ /* 0x040fe20000000000 */
[----:B------:R-:W-:Y:S01]  /*14400*/  ISETP.GE.AND P1, PT, R72, UR4, PT ;  /* 0x0000000448007c0c */ /* 0x000fe2000bf26270 */
[----:B------:R-:W-:-:S03]  /*14410*/  VIADD R81, R75, 0x40 ;  /* 0x000000404b517836 */ /* 0x000fc60000000000 */
[----:B------:R-:W-:-:S05]  /*14420*/  ISETP.GE.AND P5, PT, R80, UR4, PT ;  /* 0x0000000450007c0c */ /* 0x000fca000bfa6270 */
[----:B------:R-:W-:Y:S02]  /*14430*/  @!P3 LEA.HI R64, R2, R2, RZ, 0x1 ;  /* 0x000000020240b211 */ /* 0x000fe400078f08ff */
[----:B------:R-:W-:Y:S01]  /*14440*/  @!P4 LEA.HI R68, R3, R3, RZ, 0x1 ;  /* 0x000000030344c211 */ /* 0x000fe200078f08ff */
[C-C-:B---34-:R-:W-:Y:S01]  /*14450*/  @!P2 IMAD.WIDE R2, R75.reuse, 0x4, R66.reuse ;  /* 0x000000044b02a825 */ /* 0x158fe200078e0242 */
[----:B------:R-:W-:Y:S02]  /*14460*/  @!P3 LOP3.LUT R77, R64, 0xfffffffe, RZ, 0xc0, !PT ;  /* 0xfffffffe404db812 */ /* 0x000fe400078ec0ff */
[----:B------:R-:W-:Y:S01]  /*14470*/  @!P1 LEA.HI R72, R72, R72, RZ, 0x1 ;  /* 0x0000004848489211 */ /* 0x000fe200078f08ff */
[----:B------:R-:W-:Y:S01]  /*14480*/  VIADD R64, R75, 0x28 ;  /* 0x000000284b407836 */ /* 0x000fe20000000000 */
[----:B------:R-:W-:Y:S01]  /*14490*/  @!P4 LOP3.LUT R79, R68, 0xfffffffe, RZ, 0xc0, !PT ;  /* 0xfffffffe444fc812 */ /* 0x000fe200078ec0ff */
[----:B------:R0:W-:Y:S01]  /*144a0*/  @!P2 ST.E.64 desc[UR58][R2.64], R10 ;  /* 0x0000000a0200a985 */ /* 0x0001e2000c101b3a */
[----:B------:R-:W-:Y:S01]  /*144b0*/  @!P3 IMAD.WIDE R76, R77, 0x4, R66 ;  /* 0x000000044d4cb825 */ /* 0x000fe200078e0242 */
[----:B------:R-:W-:-:S02]  /*144c0*/  ISETP.GE.AND P2, PT, R74, UR4, PT ;  /* 0x000000044a007c0c */ /* 0x000fc4000bf46270 */
[----:B------:R-:W-:Y:S01]  /*144d0*/  @!P5 LEA.HI R80, R80, R80, RZ, 0x1 ;  /* 0x000000505050d211 */ /* 0x000fe200078f08ff */
[----:B------:R-:W-:Y:S01]  /*144e0*/  VIADD R68, R75, 0x30 ;  /* 0x000000304b447836 */ /* 0x000fe20000000000 */
[----:B------:R1:W-:Y:S01]  /*144f0*/  @!P3 ST.E.64 desc[UR58][R76.64], R8 ;  /* 0x000000084c00b985 */ /* 0x0003e2000c101b3a */
[----:B------:R-:W-:Y:S01]  /*14500*/  @!P4 IMAD.WIDE R78, R79, 0x4, R66 ;  /* 0x000000044f4ec825 */ /* 0x000fe200078e0242 */
[----:B------:R-:W-:Y:S02]  /*14510*/  ISETP.GE.AND P3, PT, R64, UR4, PT ;  /* 0x0000000440007c0c */ /* 0x000fe4000bf66270 */
[----:B------:R-:W-:Y:S02]  /*14520*/  ISETP.GE.AND P6, PT, R68, UR4, PT ;  /* 0x0000000444007c0c */ /* 0x000fe4000bfc6270 */
[----:B------:R2:W-:Y:S01]  /*14530*/  @!P4 ST.E.64 desc[UR58][R78.64], R12 ;  /* 0x0000000c4e00c985 */ /* 0x0005e2000c101b3a */
[----:B------:R-:W-:Y:S02]  /*14540*/  ISETP.GE.AND P4, PT, R81, UR4, PT ;  /* 0x0000000451007c0c */ /* 0x000fe4000bf86270 */
[----:B0-----:R-:W-:Y:S01]  /*14550*/  @!P1 LOP3.LUT R3, R72, 0xfffffffe, RZ, 0xc0, !PT ;  /* 0xfffffffe48039812 */ /* 0x001fe200078ec0ff */
[----:B------:R-:W-:Y:S01]  /*14560*/  VIADD R72, R75, 0x48 ;  /* 0x000000484b487836 */ /* 0x000fe20000000000 */
[----:B------:R-:W-:-:S03]  /*14570*/  @!P2 LEA.HI R74, R74, R74, RZ, 0x1 ;  /* 0x0000004a4a4aa211 */ /* 0x000fc600078f08ff */
[--C-:B------:R-:W-:Y:S01]  /*14580*/  @!P1 IMAD.WIDE R2, R3, 0x4, R66.reuse ;  /* 0x0000000403029825 */ /* 0x100fe200078e0242 */
[----:B-1----:R-:W-:Y:S02]  /*14590*/  @!P2 LOP3.LUT R9, R74, 0xfffffffe, RZ, 0xc0, !PT ;  /* 0xfffffffe4a09a812 */ /* 0x002fe400078ec0ff */
[----:B------:R-:W-:Y:S02]  /*145a0*/  @!P3 LEA.HI R64, R64, R64, RZ, 0x1 ;  /* 0x000000404040b211 */ /* 0x000fe400078f08ff */
[----:B------:R0:W-:Y:S01]  /*145b0*/  @!P1 ST.E.64 desc[UR58][R2.64], R16 ;  /* 0x0000001002009985 */ /* 0x0001e2000c101b3a */
[----:B------:R-:W-:Y:S01]  /*145c0*/  ISETP.GE.AND P1, PT, R72, UR4, PT ;  /* 0x0000000448007c0c */ /* 0x000fe2000bf26270 */
[----:B------:R-:W-:Y:S01]  /*145d0*/  @!P2 IMAD.WIDE R8, R9, 0x4, R66 ;  /* 0x000000040908a825 */ /* 0x000fe200078e0242 */
[----:B------:R-:W-:Y:S02]  /*145e0*/  @!P6 LEA.HI R68, R68, R68, RZ, 0x1 ;  /* 0x000000444444e211 */ /* 0x000fe400078f08ff */
[----:B------:R-:W-:-:S02]  /*145f0*/  @!P3 LOP3.LUT R11, R64, 0xfffffffe, RZ, 0xc0, !PT ;  /* 0xfffffffe400bb812 */ /* 0x000fc400078ec0ff */
[----:B------:R-:W-:Y:S01]  /*14600*/  @!P4 LEA.HI R81, R81, R81, RZ, 0x1 ;  /* 0x000000515151c211 */ /* 0x000fe200078f08ff */
[----:B------:R1:W-:Y:S01]  /*14610*/  @!P2 ST.E.64 desc[UR58][R8.64], R14 ;  /* 0x0000000e0800a985 */ /* 0x0003e2000c101b3a */
[----:B--2---:R-:W-:Y:S01]  /*14620*/  @!P6 LOP3.LUT R13, R68, 0xfffffffe, RZ, 0xc0, !PT ;  /* 0xfffffffe440de812 */ /* 0x004fe200078ec0ff */
[----:B------:R-:W-:Y:S01]  /*14630*/  @!P3 IMAD.WIDE R10, R11, 0x4, R66 ;  /* 0x000000040b0ab825 */ /* 0x000fe200078e0242 */
[----:B------:R-:W-:-:S03]  /*14640*/  @!P4 LOP3.LUT R81, R81, 0xfffffffe, RZ, 0xc0, !PT ;  /* 0xfffffffe5151c812 */ /* 0x000fc600078ec0ff */
[----:B------:R-:W-:Y:S01]  /*14650*/  @!P1 LEA.HI R72, R72, R72, RZ, 0x1 ;  /* 0x0000004848489211 */ /* 0x000fe200078f08ff */
[--C-:B0-----:R-:W-:Y:S01]  /*14660*/  @!P6 IMAD.WIDE R2, R13, 0x4, R66.reuse ;  /* 0x000000040d02e825 */ /* 0x101fe200078e0242 */
[----:B------:R-:W-:Y:S01]  /*14670*/  @!P5 LOP3.LUT R17, R80, 0xfffffffe, RZ, 0xc0, !PT ;  /* 0xfffffffe5011d812 */ /* 0x000fe200078ec0ff */
[----:B------:R0:W-:Y:S02]  /*14680*/  @!P3 ST.E.64 desc[UR58][R10.64], R24 ;  /* 0x000000180a00b985 */ /* 0x0001e4000c101b3a */
[----:B------:R-:W-:Y:S02]  /*14690*/  VIADD R16, R75, 0x60 ;  /* 0x000000604b107836 */ /* 0x000fe40000000000 */
[--C-:B------:R-:W-:Y:S01]  /*146a0*/  @!P5 IMAD.WIDE R12, R17, 0x4, R66.reuse ;  /* 0x00000004110cd825 */ /* 0x100fe200078e0242 */
[----:B-1----:R-:W-:Y:S01]  /*146b0*/  @!P1 LOP3.LUT R15, R72, 0xfffffffe, RZ, 0xc0, !PT ;  /* 0xfffffffe480f9812 */ /* 0x002fe200078ec0ff */
[----:B------:R1:W-:Y:S01]  /*146c0*/  @!P6 ST.E.64 desc[UR58][R2.64], R22 ;  /* 0x000000160200e985 */ /* 0x0003e2000c101b3a */
[----:B------:R-:W-:Y:S01]  /*146d0*/  ISETP.GE.AND P3, PT, R16, UR4, PT ;  /* 0x0000000410007c0c */ /* 0x000fe2000bf66270 */
[----:B------:R-:W-:-:S02]  /*146e0*/  @!P4 IMAD.WIDE R8, R81, 0x4, R66 ;  /* 0x000000045108c825 */ /* 0x000fc400078e0242 */
[----:B------:R-:W-:Y:S02]  /*146f0*/  @!P5 ST.E.64 desc[UR58][R12.64], R26 ;  /* 0x0000001a0c00d985 */ /* 0x000fe4000c101b3a */
[----:B------:R-:W-:Y:S02]  /*14700*/  VIADD R14, R75, 0x50 ;  /* 0x000000504b0e7836 */ /* 0x000fe40000000000 */
[----:B0-----:R-:W-:Y:S01]  /*14710*/  @!P1 IMAD.WIDE R10, R15, 0x4, R66 ;  /* 0x000000040f0a9825 */ /* 0x001fe200078e0242 */
[----:B------:R0:W-:Y:S03]  /*14720*/  @!P4 ST.E.64 desc[UR58][R8.64], R30 ;  /* 0x0000001e0800c985 */ /* 0x0001e6000c101b3a */
[C---:B------:R-:W-:Y:S01]  /*14730*/  VIADD R15, R75.reuse, 0x58 ;  /* 0x000000584b0f7836 */ /* 0x040fe20000000000 */
[----:B------:R2:W-:Y:S01]  /*14740*/  @!P1 ST.E.64 desc[UR58][R10.64], R32 ;  /* 0x000000200a009985 */ /* 0x0005e2000c101b3a */
[C---:B------:R-:W-:Y:S01]  /*14750*/  VIADD R17, R75.reuse, 0x68 ;  /* 0x000000684b117836 */ /* 0x040fe20000000000 */
[----:B------:R-:W-:Y:S01]  /*14760*/  ISETP.GE.AND P1, PT, R14, UR4, PT ;  /* 0x000000040e007c0c */ /* 0x000fe2000bf26270 */
[----:B-1----:R-:W-:Y:S01]  /*14770*/  VIADD R3, R75, 0x78 ;  /* 0x000000784b037836 */ /* 0x002fe20000000000 */
        /* <DEDUP_REMOVED lines=9> */
[----:B0-----:R-:W-:Y:S02]  /*14810*/  @!P6 LEA.HI R8, R3, R3, RZ, 0x1 ;  /* 0x000000030308e211 */ /* 0x001fe400078f08ff */
        /* <DEDUP_REMOVED lines=19> */
.L_x_953:
[----:B------:R-:W-:Y:S05]  /*14950*/  BSYNC B0 ;  /* 0x0000000000007941 */ /* 0x000fea0003800000 */
.L_x_952:
[----:B------:R-:W-:Y:S01]  /*14960*/  ISETP.GE.AND P1, PT, R70, R85, PT ;  /* 0x000000554600720c */ /* 0x000fe20003f26270 */
[----:B-1----:R1:W2:Y:S01]  /*14970*/  SHFL.IDX PT, R37, R84, 0x1, 0x1c1f ;  /* 0x003c1f0054257f89 */ /* 0x0022a200000e0000 */
[----:B------:R-:W-:Y:S02]  /*14980*/  SEL R32, R6, R45, P0 ;  /* 0x0000002d06207207 */ /* 0x000fe40000000000 */
[----:B------:R-:W-:Y:S01]  /*14990*/  SEL R34, R45, R6, P0 ;  /* 0x000000062d227207 */ /* 0x000fe20000000000 */
[----:B------:R1:W0:Y:S01]  /*149a0*/  SHFL.IDX PT, R36, R82, 0x1, 0x1c1f ;  /* 0x003c1f0052247f89 */ /* 0x00022200000e0000 */
        /* <DEDUP_REMOVED lines=20> */
[----:B012---:R-:W-:Y:S06]  /*14af0*/  @P1 BRA `(.L_x_868) ;  /* 0x0000004400701947 */ /* 0x007fec0003800000 */
[C---:B------:R-:W-:Y:S01]  /*14b00*/  VIADD R0, R75.reuse, 0x8 ;  /* 0x000000084b007836 */ /* 0x040fe20000000000 */
        /* <DEDUP_REMOVED lines=9> */
[C---:B------:R-:W-:Y:S01]  /*14ba0*/  VIADD R38, R75.reuse, 0x30 ;  /* 0x000000304b267836 */ /* 0x040fe20000000000 */
[----:B------:R-:W-:Y:S01]  /*14bb0*/  ISETP.GE.AND P5, PT, R18, UR4, PT ;  /* 0x0000000412007c0c */ /* 0x000fe2000bfa6270 */
[----:B------:R-:W-:Y:S01]  /*14bc0*/  VIADD R39, R75, 0x38 ;  /* 0x000000384b277836 */ /* 0x000fe20000000000 */
[----:B------:R-:W-:-:S03]  /*14bd0*/  ISETP.GE.AND P3, PT, R12, UR4, PT ;  /* 0x000000040c007c0c */ /* 0x000fc6000bf66270 */
[----:B------:R-:W-:Y:S02]  /*14be0*/  @!P0 IMAD.WIDE R2, R75, 0x4, R36 ;  /* 0x000000044b028825 */ /* 0x000fe400078e0224 */
[----:B------:R-:W-:-:S03]  /*14bf0*/  @!P4 LEA.HI R0, R0, R0, RZ, 0x1 ;  /* 0x000000000000c211 */ /* 0x000fc600078f08ff */
[----:B------:R0:W-:Y:S01]  /*14c00*/  @!P0 ST.E.64 desc[UR58][R2.64], R40 ;  /* 0x0000002802008985 */ /* 0x0001e2000c101b3a */
[----:B------:R-:W-:Y:S02]  /*14c10*/  @!P4 LOP3.LUT R9, R0, 0xfffffffe, RZ, 0xc0, !PT ;  /* 0xfffffffe0009c812 */ /* 0x000fe400078ec0ff */
[----:B------:R-:W-:Y:S02]  /*14c20*/  ISETP.GE.AND P0, PT, R39, UR4, PT ;  /* 0x0000000427007c0c */ /* 0x000fe4000bf06270 */
[----:B------:R-:W-:Y:S01]  /*14c30*/  @!P2 LEA.HI R0, R11, R11, RZ, 0x1 ;  /* 0x0000000b0b00a211 */ /* 0x000fe200078f08ff */
[----:B------:R-:W-:Y:S01]  /*14c40*/  @!P4 IMAD.WIDE R8, R9, 0x4, R36 ;  /* 0x000000040908c825 */ /* 0x000fe200078e0224 */
[----:B------:R-:W-:Y:S02]  /*14c50*/  @!P1 LEA.HI R10, R10, R10, RZ, 0x1 ;  /* 0x0000000a0a0a9211 */ /* 0x000fe400078f08ff */
[----:B------:R-:W-:Y:S02]  /*14c60*/  @!P2 LOP3.LUT R13, R0, 0xfffffffe, RZ, 0xc0, !PT ;  /* 0xfffffffe000da812 */ /* 0x000fe400078ec0ff */
[----:B------:R1:W-:Y:S01]  /*14c70*/  @!P4 ST.E.64 desc[UR58][R8.64], R46 ;  /* 0x0000002e0800c985 */ /* 0x0003e2000c101b3a */
[----:B------:R-:W-:-:S02]  /*14c80*/  ISETP.GE.AND P4, PT, R38, UR4, PT ;  /* 0x0000000426007c0c */ /* 0x000fc4000bf86270 */
[----:B------:R-:W-:Y:S02]  /*14c90*/  @!P1 LOP3.LUT R11, R10, 0xfffffffe, RZ, 0xc0, !PT ;  /* 0xfffffffe0a0b9812 */ /* 0x000fe400078ec0ff */
[----:B------:R-:W-:Y:S02]  /*14ca0*/  @!P5 LEA.HI R18, R18, R18, RZ, 0x1 ;  /* 0x000000121212d211 */ /* 0x000fe400078f08ff */
[----:B------:R-:W-:Y:S01]  /*14cb0*/  @!P3 LEA.HI R12, R12, R12, RZ, 0x1 ;  /* 0x0000000c0c0cb211 */ /* 0x000fe200078f08ff */
[--C-:B0-----:R-:W-:Y:S01]  /*14cc0*/  @!P1 IMAD.WIDE R2, R11, 0x4, R36.reuse ;  /* 0x000000040b029825 */ /* 0x101fe200078e0224 */
[----:B------:R-:W-:Y:S02]  /*14cd0*/  @!P0 LEA.HI R0, R39, R39, RZ, 0x1 ;  /* 0x0000002727008211 */ /* 0x000fe400078f08ff */
[----:B------:R-:W-:Y:S02]  /*14ce0*/  @!P3 LOP3.LUT R11, R12, 0xfffffffe, RZ, 0xc0, !PT ;  /* 0xfffffffe0c0bb812 */ /* 0x000fe400078ec0ff */
[----:B------:R0:W-:Y:S01]  /*14cf0*/  @!P1 ST.E.64 desc[UR58][R2.64], R48 ;  /* 0x0000003002009985 */ /* 0x0001e2000c101b3a */
[----:B-1----:R-:W-:Y:S01]  /*14d00*/  @!P2 IMAD.WIDE R8, R13, 0x4, R36 ;  /* 0x000000040d08a825 */ /* 0x002fe200078e0224 */
[----:B------:R-:W-:-:S02]  /*14d10*/  @!P5 LOP3.LUT R13, R18, 0xfffffffe, RZ, 0xc0, !PT ;  /* 0xfffffffe120dd812 */ /* 0x000fc400078ec0ff */
[----:B------:R-:W-:Y:S01]  /*14d20*/  @!P4 LEA.HI R38, R38, R38, RZ, 0x1 ;  /* 0x000000262626c211 */ /* 0x000fe200078f08ff */
[----:B------:R-:W-:Y:S01]  /*14d30*/  VIADD R18, R75, 0x40 ;  /* 0x000000404b127836 */ /* 0x000fe20000000000 */
[----:B------:R-:W-:Y:S01]  /*14d40*/  @!P0 LOP3.LUT R41, R0, 0xfffffffe, RZ, 0xc0, !PT ;  /* 0xfffffffe00298812 */ /* 0x000fe200078ec0ff */
[--C-:B------:R-:W-:Y:S01]  /*14d50*/  @!P3 IMAD.WIDE R10, R11, 0x4, R36.reuse ;  /* 0x000000040b0ab825 */ /* 0x100fe200078e0224 */
[----:B------:R-:W-:Y:S01]  /*14d60*/  @!P4 LOP3.LUT R39, R38, 0xfffffffe, RZ, 0xc0, !PT ;  /* 0xfffffffe2627c812 */ /* 0x000fe200078ec0ff */
[----:B------:R1:W-:Y:S01]  /*14d70*/  @!P2 ST.E.64 desc[UR58][R8.64], R50 ;  /* 0x000000320800a985 */ /* 0x0003e2000c101b3a */
[----:B------:R-:W-:Y:S01]  /*14d80*/  ISETP.GE.AND P1, PT, R18, UR4, PT ;  /* 0x0000000412007c0c */ /* 0x000fe2000bf26270 */
[----:B------:R-:W-:Y:S02]  /*14d90*/  VIADD R0, R75, 0x50 ;  /* 0x000000504b007836 */ /* 0x000fe40000000000 */
[--C-:B------:R-:W-:Y:S01]  /*14da0*/  @!P5 IMAD.WIDE R12, R13, 0x4, R36.reuse ;  /* 0x000000040d0cd825 */ /* 0x100fe200078e0224 */
[----:B------:R2:W-:Y:S02]  /*14db0*/  @!P3 ST.E.64 desc[UR58][R10.64], R14 ;  /* 0x0000000e0a00b985 */ /* 0x0005e4000c101b3a */
[----:B------:R-:W-:Y:S01]  /*14dc0*/  ISETP.GE.AND P3, PT, R0, UR4, PT ;  /* 0x0000000400007c0c */ /* 0x000fe2000bf66270 */
[----:B------:R-:W-:Y:S01]  /*14dd0*/  VIADD R38, R75, 0x48 ;  /* 0x000000484b267836 */ /* 0x000fe20000000000 */
[----:B------:R5:W-:Y:S01]  /*14de0*/  @!P5 ST.E.64 desc[UR58][R12.64], R16 ;  /* 0x000000100c00d985 */ /* 0x000be2000c101b3a */
[----:B0-----:R-:W-:-:S03]  /*14df0*/  @!P4 IMAD.WIDE R2, R39, 0x4, R36 ;  /* 0x000000042702c825 */ /* 0x001fc600078e0224 */
[----:B------:R-:W-:Y:S01]  /*14e00*/  ISETP.GE.AND P2, PT, R38, UR4, PT ;  /* 0x0000000426007c0c */ /* 0x000fe2000bf46270 */
[--C-:B-1----:R-:W-:Y:S01]  /*14e10*/  @!P0 IMAD.WIDE R8, R41, 0x4, R36.reuse ;  /* 0x0000000429088825 */ /* 0x102fe200078e0224 */
[----:B------:R0:W-:Y:S01]  /*14e20*/  @!P4 ST.E.64 desc[UR58][R2.64], R20 ;  /* 0x000000140200c985 */ /* 0x0001e2000c101b3a */
[----:B------:R-:W-:Y:S02]  /*14e30*/  @!P1 LEA.HI R18, R18, R18, RZ, 0x1 ;  /* 0x0000001212129211 */ /* 0x000fe400078f08ff */
[C---:B--2---:R-:W-:Y:S01]  /*14e40*/  VIADD R10, R75.reuse, 0x58 ;  /* 0x000000584b0a7836 */ /* 0x044fe20000000000 */
[----:B------:R1:W-:Y:S01]  /*14e50*/  @!P0 ST.E.64 desc[UR58][R8.64], R22 ;  /* 0x0000001608008985 */ /* 0x0003e2000c101b3a */
[C---:B------:R-:W-:Y:S01]  /*14e60*/  VIADD R14, R75.reuse, 0x68 ;  /* 0x000000684b0e7836 */ /* 0x040fe20000000000 */
[----:B------:R-:W-:Y:S01]  /*14e70*/  @!P1 LOP3.LUT R11, R18, 0xfffffffe, RZ, 0xc0, !PT ;  /* 0xfffffffe120b9812 */ /* 0x000fe200078ec0ff */
[C---:B-----5:R-:W-:Y:S01]  /*14e80*/  VIADD R12, R75.reuse, 0x60 ;  /* 0x000000604b0c7836 */ /* 0x060fe20000000000 */
[----:B------:R-:W-:Y:S01]  /*14e90*/  ISETP.GE.AND P0, PT, R10, UR4, PT ;  /* 0x000000040a007c0c */ /* 0x000fe2000bf06270 */
[C---:B------:R-:W-:Y:S01]  /*14ea0*/  VIADD R15, R75.reuse, 0x70 ;  /* 0x000000704b0f7836 */ /* 0x040fe20000000000 */
[----:B------:R-:W-:Y:S01]  /*14eb0*/  ISETP.GE.AND P5, PT, R14, UR4, PT ;  /* 0x000000040e007c0c */ /* 0x000fe2000bfa6270 */
[----:B------:R-:W-:Y:S01]  /*14ec0*/  VIADD R75, R75, 0x78 ;  /* 0x000000784b4b7836 */ /* 0x000fe20000000000 */
[----:B------:R-:W-:Y:S01]  /*14ed0*/  ISETP.GE.AND P4, PT, R12, UR4, PT ;  /* 0x000000040c007c0c */ /* 0x000fe2000bf86270 */
[----:B0-----:R-:W-:Y:S01]  /*14ee0*/  @!P1 IMAD.WIDE R2, R11, 0x4, R36 ;  /* 0x000000040b029825 */ /* 0x001fe200078e0224 */
[----:B------:R-:W-:-:S02]  /*14ef0*/  ISETP.GE.AND P6, PT, R15, UR4, PT ;  /* 0x000000040f007c0c */ /* 0x000fc4000bfc6270 */
[----:B------:R-:W-:Y:S02]  /*14f00*/  @!P3 LEA.HI R0, R0, R0, RZ, 0x1 ;  /* 0x000000000000b211 */ /* 0x000fe400078f08ff */
[----:B------:R-:W-:Y:S01]  /*14f10*/  @!P2 LEA.HI R38, R38, R38, RZ, 0x1 ;  /* 0x000000262626a211 */ /* 0x000fe200078f08ff */
[----:B------:R0:W-:Y:S01]  /*14f20*/  @!P1 ST.E.64 desc[UR58][R2.64], R24 ;  /* 0x0000001802009985 */ /* 0x0001e2000c101b3a */
[----:B------:R-:W-:Y:S02]  /*14f30*/  @!P3 LOP3.LUT R11, R0, 0xfffffffe, RZ, 0xc0, !PT ;  /* 0xfffffffe000bb812 */ /* 0x000fe400078ec0ff */
[----:B------:R-:W-:Y:S02]  /*14f40*/  @!P0 LEA.HI R0, R10, R10, RZ, 0x1 ;  /* 0x0000000a0a008211 */ /* 0x000fe400078f08ff */
[----:B-1----:R-:W-:Y:S01]  /*14f50*/  @!P2 LOP3.LUT R9, R38, 0xfffffffe, RZ, 0xc0, !PT ;  /* 0xfffffffe2609a812 */ /* 0x002fe200078ec0ff */
[----:B------:R-:W-:Y:S01]  /*14f60*/  @!P3 IMAD.WIDE R10, R11, 0x4, R36 ;  /* 0x000000040b0ab825 */ /* 0x000fe200078e0224 */
[----:B------:R-:W-:-:S02]  /*14f70*/  @!P4 LEA.HI R12, R12, R12, RZ, 0x1 ;  /* 0x0000000c0c0cc211 */ /* 0x000fc400078f08ff */
[----:B------:R-:W-:Y:S01]  /*14f80*/  @!P0 LOP3.LUT R13, R0, 0xfffffffe, RZ, 0xc0, !PT ;  /* 0xfffffffe000d8812 */ /* 0x000fe200078ec0ff */
[--C-:B------:R-:W-:Y:S01]  /*14f90*/  @!P2 IMAD.WIDE R8, R9, 0x4, R36.reuse ;  /* 0x000000040908a825 */ /* 0x100fe200078e0224 */
[----:B------:R-:W-:Y:S02]  /*14fa0*/  @!P5 LEA.HI R14, R14, R14, RZ, 0x1 ;  /* 0x0000000e0e0ed211 */ /* 0x000fe400078f08ff */
[----:B------:R-:W-:Y:S02]  /*14fb0*/  @!P6 LEA.HI R0, R15, R15, RZ, 0x1 ;  /* 0x0000000f0f00e211 */ /* 0x000fe400078f08ff */
[----:B------:R-:W-:Y:S01]  /*14fc0*/  @!P4 LOP3.LUT R15, R12, 0xfffffffe, RZ, 0xc0, !PT ;  /* 0xfffffffe0c0fc812 */ /* 0x000fe200078ec0ff */
[--C-:B------:R-:W-:Y:S01]  /*14fd0*/  @!P0 IMAD.WIDE R12, R13, 0x4, R36.reuse ;  /* 0x000000040d0c8825 */ /* 0x100fe200078e0224 */
[----:B------:R-:W-:Y:S01]  /*14fe0*/  @!P5 LOP3.LUT R17, R14, 0xfffffffe, RZ, 0xc0, !PT ;  /* 0xfffffffe0e11d812 */ /* 0x000fe200078ec0ff */
[----:B------:R1:W-:Y:S01]  /*14ff0*/  @!P2 ST.E.64 desc[UR58][R8.64], R26 ;  /* 0x0000001a0800a985 */ /* 0x0003e2000c101b3a */
[----:B------:R-:W-:Y:S01]  /*15000*/  @!P6 LOP3.LUT R21, R0, 0xfffffffe, RZ, 0xc0, !PT ;  /* 0xfffffffe0015e812 */ /* 0x000fe200078ec0ff */
[----:B0-----:R-:W-:-:S02]  /*15010*/  @!P4 IMAD.WIDE R2, R15, 0x4, R36 ;  /* 0x000000040f02c825 */ /* 0x001fc400078e0224 */
[----:B------:R2:W-:Y:S02]  /*15020*/  @!P3 ST.E.64 desc[UR58][R10.64], R28 ;  /* 0x0000001c0a00b985 */ /* 0x0005e4000c101b3a */
[----:B------:R-:W-:Y:S02]  /*15030*/  @!P6 IMAD.WIDE R14, R21, 0x4, R36 ;  /* 0x00000004150ee825 */ /* 0x000fe400078e0224 */
[----:B------:R2:W-:Y:S01]  /*15040*/  @!P0 ST.E.64 desc[UR58][R12.64], R30 ;  /* 0x0000001e0c008985 */ /* 0x0005e2000c101b3a */
[----:B------:R-:W-:-:S03]  /*15050*/  ISETP.GE.AND P0, PT, R75, UR4, PT ;  /* 0x000000044b007c0c */ /* 0x000fc6000bf06270 */
[----:B------:R2:W-:Y:S01]  /*15060*/  @!P4 ST.E.64 desc[UR58][R2.64], R32 ;  /* 0x000000200200c985 */ /* 0x0005e2000c101b3a */
[----:B-1----:R-:W-:-:S05]  /*15070*/  @!P5 IMAD.WIDE R8, R17, 0x4, R36 ;  /* 0x000000041108d825 */ /* 0x002fca00078e0224 */
[----:B------:R2:W-:Y:S04]  /*15080*/  @!P5 ST.E.64 desc[UR58][R8.64], R34 ;  /* 0x000000220800d985 */ /* 0x0005e8000c101b3a */
[----:B------:R2:W-:Y:S01]  /*15090*/  @!P6 ST.E.64 desc[UR58][R14.64], R6 ;  /* 0x000000060e00e985 */ /* 0x0005e2000c101b3a */
[----:B------:R-:W-:Y:S05]  /*150a0*/  @P0 BRA `(.L_x_868) ;  /* 0x0000004000040947 */ /* 0x000fea0003800000 */
[----:B------:R-:W-:-:S04]  /*150b0*/  LEA.HI R75, R75, R75, RZ, 0x1 ;  /* 0x0000004b4b4b7211 */ /* 0x000fc800078f08ff */
[----:B--2---:R-:W-:-:S05]  /*150c0*/  LOP3.LUT R3, R75, 0xfffffffe, RZ, 0xc0, !PT ;  /* 0xfffffffe4b037812 */ /* 0x004fca00078ec0ff */
[----:B------:R-:W-:-:S05]  /*150d0*/  IMAD.WIDE R2, R3, 0x4, R36 ;  /* 0x0000000403027825 */ /* 0x000fca00078e0224 */
[----:B------:R1:W-:Y:S01]  /*150e0*/  ST.E.64 desc[UR58][R2.64], R4 ;  /* 0x0000000402007985 */ /* 0x0003e2000c101b3a */
[----:B------:R-:W-:Y:S05]  /*150f0*/  BRA `(.L_x_868) ;  /* 0x0000003c00f07947 */ /* 0x000fea0003800000 */
.L_x_951:
        /* <DEDUP_REMOVED lines=12> */
[----:B------:R-:W0:Y:S01]  /*151c0*/  S2UR UR10, SR_CTAID.Z ;  /* 0x00000000000a79c3 */ /* 0x000e220000002700 */
[----:B------:R-:W-:Y:S01]  /*151d0*/  ISETP.NE.AND P0, PT, R6, 0x1, PT ;  /* 0x000000010600780c */ /* 0x000fe20003f05270 */
[----:B------:R-:W-:Y:S01]  /*151e0*/  USHF.R.S32.HI UR6, URZ, 0x1f, UR55 ;  /* 0x0000001f3f067899 */ /* 0x000fe20008011437 */
[----:B------:R-:W-:Y:S01]  /*151f0*/  IMAD.MOV.U32 R5, RZ, RZ, R0 ;  /* 0x000000ffff057224 */ /* 0x000fe200078e0000 */
[----:B------:R-:W-:Y:S02]  /*15200*/  ULDC.64 UR8, c[0x0][0xbd0] ;  /* 0x0002f40000087ab9 */ /* 0x000fe40000000a00 */
[----:B------:R-:W-:Y:S02]  /*15210*/  UIMAD UR6, UR6, UR8, URZ ;  /* 0x00000008060672a4 */ /* 0x000fe4000f8e023f */
[----:B------:R-:W1:Y:S01]  /*15220*/  LDC.64 R10, c[0x0][0xbd8] ;  /* 0x0002f600ff0a7b82 */ /* 0x000e620000000a00 */
[----:B------:R-:W-:Y:S02]  /*15230*/  UIMAD.WIDE.U32 UR4, UR55, UR8, URZ ;  /* 0x00000008370472a5 */ /* 0x000fe4000f8e003f */
[----:B------:R-:W-:-:S04]  /*15240*/  UIMAD UR6, UR55, UR9, UR6 ;  /* 0x00000009370672a4 */ /* 0x000fc8000f8e0206 */
[----:B------:R-:W-:Y:S01]  /*15250*/  UIADD3 UR6, UR5, UR6, URZ ;  /* 0x0000000605067290 */ /* 0x000fe2000fffe03f */
[----:B------:R-:W2:Y:S01]  /*15260*/  @P0 LDC R7, c[0x0][0xbec] ;  /* 0x0002fb00ff070b82 */ /* 0x000ea20000000800 */
[----:B------:R-:W-:Y:S02]  /*15270*/  IMAD.U32 R3, RZ, RZ, UR5 ;  /* 0x00000005ff037e24 */ /* 0x000fe4000f8e00ff */
[----:B------:R-:W-:Y:S01]  /*15280*/  IMAD.U32 R2, RZ, RZ, UR4 ;  /* 0x00000004ff027e24 */ /* 0x000fe2000f8e00ff */
[----:B------:R-:W-:Y:S01]  /*15290*/  ULDC.64 UR4, c[0x0][0xbe0] ;  /* 0x0002f80000047ab9 */ /* 0x000fe20000000a00 */
[----:B------:R-:W-:Y:S01]  /*152a0*/  IMAD.U32 R3, RZ, RZ, UR6 ;  /* 0x00000006ff037e24 */ /* 0x000fe2000f8e00ff */
[----:B0-----:R-:W-:Y:S02]  /*152b0*/  USHF.R.S32.HI UR10, URZ, 0x1f, UR10 ;  /* 0x0000001f3f0a7899 */ /* 0x001fe4000801140a */
[----:B------:R-:W0:Y:S04]  /*152c0*/  @P0 LDC R9, c[0x0][0xbf0] ;  /* 0x0002fc00ff090b82 */ /* 0x000e280000000800 */
[----:B-1----:R-:W-:-:S04]  /*152d0*/  IMAD R12, R10, UR10, RZ ;  /* 0x0000000a0a0c7c24 */ /* 0x002fc8000f8e02ff */
[----:B------:R-:W1:Y:S01]  /*152e0*/  S2UR UR7, SR_CTAID.Y ;  /* 0x00000000000779c3 */ /* 0x000e620000002600 */
[----:B--2---:R-:W-:-:S07]  /*152f0*/  @P0 IMAD.HI.U32 R4, R0, R7, RZ ;  /* 0x0000000700040227 */ /* 0x004fce00078e00ff */
[----:B------:R-:W1:Y:S01]  /*15300*/  LDC R8, c[0x0][0xc50] ;  /* 0x00031400ff087b82 */ /* 0x000e620000000800 */
[----:B------:R-:W-:-:S07]  /*15310*/  IMAD R7, RZ, RZ, -UR55 ;  /* 0x80000037ff077e24 */ /* 0x000fce000f8e02ff */
[----:B------:R-:W2:Y:S01]  /*15320*/  S2UR UR10, SR_CTAID.Z ;  /* 0x00000000000a79c3 */ /* 0x000ea20000002700 */
[----:B0-----:R-:W-:Y:S01]  /*15330*/  @P0 SHF.R.U32.HI R5, RZ, R9, R4 ;  /* 0x00000009ff050219 */ /* 0x001fe20000011604 */
[----:B-1----:R-:W-:-:S04]  /*15340*/  IMAD R9, R8, R7, UR7 ;  /* 0x0000000708097e24 */ /* 0x002fc8000f8e0207 */
[----:B------:R-:W-:Y:S01]  /*15350*/  IMAD.MOV R7, RZ, RZ, -R5 ;  /* 0x000000ffff077224 */ /* 0x000fe200078e0a05 */
[----:B------:R-:W-:-:S03]  /*15360*/  SHF.R.S32.HI R4, RZ, 0x1f, R9 ;  /* 0x0000001fff047819 */ /* 0x000fc60000011409 */
[----:B------:R-:W-:Y:S02]  /*15370*/  IMAD R7, R6, R7, R0 ;  /* 0x0000000706077224 */ /* 0x000fe400078e0200 */
[----:B--2---:R-:W-:Y:S02]  /*15380*/  IMAD R11, R11, UR10, R12 ;  /* 0x0000000a0b0b7c24 */ /* 0x004fe4000f8e020c */
[----:B------:R-:W-:Y:S01]  /*15390*/  IMAD.WIDE.U32 R2, R10, UR10, R2 ;  /* 0x0000000a0a027c25 */ /* 0x000fe2000f8e0002 */
[----:B------:R-:W-:-:S03]  /*153a0*/  SHF.R.S32.HI R0, RZ, 0x1f, R7 ;  /* 0x0000001fff007819 */ /* 0x000fc60000011407 */
[----:B------:R-:W-:Y:S02]  /*153b0*/  IMAD.IADD R3, R11, 0x1, R3 ;  /* 0x000000010b037824 */ /* 0x000fe400078e0203 */
[----:B------:R-:W-:Y:S02]  /*153c0*/  IMAD R4, R4, UR4, RZ ;  /* 0x0000000404047c24 */ /* 0x000fe4000f8e02ff */
[----:B------:R-:W-:-:S04]  /*153d0*/  IMAD.WIDE.U32 R2, R9, UR4, R2 ;  /* 0x0000000409027c25 */ /* 0x000fc8000f8e0002 */
[----:B------:R-:W-:Y:S01]  /*153e0*/  IMAD R4, R9, UR5, R4 ;  /* 0x0000000509047c24 */ /* 0x000fe2000f8e0204 */
[----:B------:R-:W-:Y:S01]  /*153f0*/  SHF.R.S32.HI R9, RZ, 0x1f, R5 ;  /* 0x0000001fff097819 */ /* 0x000fe20000011405 */
[----:B------:R-:W-:Y:S01]  /*15400*/  ULDC.64 UR4, c[0x0][0xbc8] ;  /* 0x0002f20000047ab9 */ /* 0x000fe20000000a00 */
[----:B------:R-:W-:Y:S01]  /*15410*/  IADD3 R2, P0, R5, R2, RZ ;  /* 0x0000000205027210 */ /* 0x000fe20007f1e0ff */
[----:B------:R-:W-:-:S03]  /*15420*/  IMAD R0, R0, UR4, RZ ;  /* 0x0000000400007c24 */ /* 0x000fc6000f8e02ff */
[----:B------:R-:W-:Y:S01]  /*15430*/  IADD3.X R3, R9, R3, R4, P0, !PT ;  /* 0x0000000309037210 */ /* 0x000fe200007fe404 */
[C---:B------:R-:W-:Y:S02]  /*15440*/  IMAD R5, R7.reuse, UR5, R0 ;  /* 0x0000000507057c24 */ /* 0x040fe4000f8e0200 */
[----:B------:R-:W-:Y:S01]  /*15450*/  IMAD.WIDE.U32 R2, R7, UR4, R2 ;  /* 0x0000000407027c25 */ /* 0x000fe2000f8e0002 */
[----:B------:R-:W-:-:S03]  /*15460*/  ULDC.64 UR4, c[0x0][0xba8] ;  /* 0x0002ea0000047ab9 */ /* 0x000fc60000000a00 */
[----:B------:R-:W-:Y:S01]  /*15470*/  IMAD.IADD R3, R3, 0x1, R5 ;  /* 0x0000000103037824 */ /* 0x000fe200078e0205 */
[----:B------:R-:W-:-:S04]  /*15480*/  LEA R4, P0, R2, UR4, 0x2 ;  /* 0x0000000402047c11 */ /* 0x000fc8000f8010ff */
[----:B------:R-:W-:Y:S01]  /*15490*/  LEA.HI.X R5, R2, UR5, R3, 0x2, P0 ;  /* 0x0000000502057c11 */ /* 0x000fe200080f1403 */
[----:B------:R-:W-:-:S05]  /*154a0*/  IMAD.MOV.U32 R3, RZ, RZ, -0x800000 ;  /* 0xff800000ff037424 */ /* 0x000fca00078e00ff */
[----:B------:R0:W-:Y:S01]  /*154b0*/  STG.E desc[UR58][R4.64], R3 ;  /* 0x0000000304007986 */ /* 0x0001e2000c10193a */
[----:B------:R-:W-:Y:S05]  /*154c0*/  BRA `(.L_x_868) ;  /* 0x0000003800fc7947 */ /* 0x000fea0003800000 */
.L_x_866:
[----:B------:R-:W-:-:S08]  /*154d0*/  NOP ;  /* 0x0000000000007918 */ /* 0x000fd00000000000 */
[----:B0-----:R-:W0:-:S00]  /*154e0*/  USETMAXREG.DEALLOC.CTAPOOL 0x18 ;  /* 0x00000018000079c8 */ /* 0x001e0000080e0500 */
        /* <DEDUP_REMOVED lines=16> */
.L_x_954:
[----:B------:R-:W-:Y:S01]  /*155f0*/  ULDC UR8, c[0x0][0xc50] ;  /* 0x0003140000087ab9 */ /* 0x000fe20000000800 */
[----:B------:R-:W-:Y:S01]  /*15600*/  UMOV UR36, UR7 ;  /* 0x0000000700247c82 */ /* 0x000fe20008000000 */
[----:B------:R-:W-:-:S11]  /*15610*/  UISETP.NE.AND UP0, UPT, UR8, 0x1, UPT ;  /* 0x000000010800788c */ /* 0x000fd6000bf05270 */
[----:B------:R-:W-:Y:S01]  /*15620*/  @UP0 ULDC UR4, c[0x0][0xc54] ;  /* 0x0003150000040ab9 */ /* 0x000fe20000000800 */
[----:B------:R-:W-:Y:S01]  /*15630*/  @UP0 ULDC UR6, c[0x0][0xc58] ;  /* 0x0003160000060ab9 */ /* 0x000fe20000000800 */
[----:B------:R-:W-:-:S04]  /*15640*/  UIMAD.WIDE.U32 UR4, UR7, UR4, URZ ;  /* 0x00000004070472a5 */ /* 0x000fc8000f8e003f */
[----:B------:R-:W-:-:S12]  /*15650*/  @UP0 USHF.R.U32.HI UR36, URZ, UR6, UR5 ;  /* 0x000000063f240299 */ /* 0x000fd80008011605 */
.L_x_955:
[----:B------:R-:W-:Y:S01]  /*15660*/  ISETP.GE.AND P0, PT, R18, RZ, PT ;  /* 0x000000ff1200720c */ /* 0x000fe20003f06270 */
[----:B------:R-:W-:Y:S01]  /*15670*/  UIADD3 UR6, -UR36, URZ, URZ ;  /* 0x0000003f24067290 */ /* 0x000fe2000fffe13f */
[----:B------:R-:W-:Y:S02]  /*15680*/  IMAD.MOV.U32 R20, RZ, RZ, 0x1 ;  /* 0x00000001ff147424 */ /* 0x000fe400078e00ff */
[----:B------:R-:W-:Y:S01]  /*15690*/  IMAD.MOV.U32 R0, RZ, RZ, RZ ;  /* 0x000000ffff007224 */ /* 0x000fe200078e00ff */
[----:B------:R-:W-:Y:S01]  /*156a0*/  UIMAD UR6, UR8, UR6, UR7 ;  /* 0x00000006080672a4 */ /* 0x000fe2000f8e0207 */
[----:B------:R-:W-:-:S07]  /*156b0*/  IMAD.MOV.U32 R2, RZ, RZ, 0x1 ;  /* 0x00000001ff027424 */ /* 0x000fce00078e00ff */
[----:B------:R-:W-:Y:S05]  /*156c0*/  @!P0 BRA `(.L_x_956) ;  /* 0x0000003400a88947 */ /* 0x000fea0003800000 */
[----:B------:R-:W0:Y:S01]  /*156d0*/  S2UR UR40, SR_CTAID.X ;  /* 0x00000000002879c3 */ /* 0x000e220000002500 */
[----:B------:R-:W-:Y:S01]  /*156e0*/  ULDC.64 UR4, c[0x0][0x418] ;  /* 0x0001060000047ab9 */ /* 0x000fe20000000a00 */
[----:B------:R-:W-:Y:S01]  /*156f0*/  ULDC UR7, c[0x0][0x448] ;  /* 0x0001120000077ab9 */ /* 0x000fe20000000800 */
[----:B------:R-:W-:Y:S02]  /*15700*/  UISETP.NE.U32.AND UP0, UPT, UR4, URZ, UPT ;  /* 0x0000003f0400728c */ /* 0x000fe4000bf05070 */
[----:B------:R-:W-:Y:S02]  /*15710*/  UISETP.NE.AND UP1, UPT, UR7, 0x1, UPT ;  /* 0x000000010700788c */ /* 0x000fe4000bf25270 */
[----:B------:R-:W-:Y:S01]  /*15720*/  UISETP.NE.AND.EX UP0, UPT, UR5, URZ, UPT, UP0 ;  /* 0x0000003f0500728c */ /* 0x000fe2000bf05300 */
[----:B------:R-:W-:Y:S01]  /*15730*/  ULDC UR4, c[0x0][0x424] ;  /* 0x0001090000047ab9 */ /* 0x000fe20000000800 */
[----:B------:R-:W-:Y:S02]  /*15740*/  ULDC UR15, c[0x0][0x288] ;  /* 0x0000a200000f7ab9 */ /* 0x000fe40000000800 */
[----:B------:R-:W-:-:S02]  /*15750*/  USEL UR14, UR4, 0x1, UP0 ;  /* 0x00000001040e7887 */ /* 0x000fc40008000000 */
[----:B------:R-:W-:Y:S01]  /*15760*/  UIADD3 UR10, -UR15, 0x1, URZ ;  /* 0x000000010f0a7890 */ /* 0x000fe2000fffe13f */
[----:B------:R-:W-:Y:S02]  /*15770*/  ULDC.64 UR4, c[0x0][0x9e0] ;  /* 0x0002780000047ab9 */ /* 0x000fe40000000a00 */
[----:B------:R-:W-:Y:S01]  /*15780*/  @UP1 ULDC UR8, c[0x0][0x44c] ;  /* 0x0001130000081ab9 */ /* 0x000fe20000000800 */
[----:B------:R-:W-:Y:S01]  /*15790*/  UISETP.GE.AND UP0, UPT, UR5, 0x1, UPT ;  /* 0x000000010500788c */ /* 0x000fe2000bf06270 */
[----:B------:R-:W-:Y:S01]  /*157a0*/  ULDC UR16, c[0x0][0x2f0] ;  /* 0x0000bc0000107ab9 */ /* 0x000fe20000000800 */
[----:B------:R-:W-:Y:S01]  /*157b0*/  @UP1 ULDC UR11, c[0x0][0x450] ;  /* 0x00011400000b1ab9 */ /* 0x000fe20000000800 */
[----:B------:R-:W-:-:S03]  /*157c0*/  UIMAD UR10, UR14, UR16, UR10 ;  /* 0x000000100e0a72a4 */ /* 0x000fc6000f8e020a */
[----:B------:R-:W-:Y:S01]  /*157d0*/  PLOP3.LUT P1, PT, PT, PT, UP0, 0x80, 0x0 ;  /* 0x000000000000781c */ /* 0x000fe20003f2f008 */
[----:B0-----:R-:W-:-:S04]  /*157e0*/  USHF.L.U32 UR40, UR40, 0x7, URZ ;  /* 0x0000000728287899 */ /* 0x001fc8000800063f */
[----:B------:R-:W-:-:S04]  /*157f0*/  UIADD3 UR7, UR40, 0x7f, URZ ;  /* 0x0000007f28077890 */ /* 0x000fc8000fffe03f */
[----:B------:R-:W-:-:S04]  /*15800*/  UIMAD.WIDE.U32 UR8, UR7, UR8, URZ ;  /* 0x00000008070872a5 */ /* 0x000fc8000f8e003f */
[----:B------:R-:W-:-:S04]  /*15810*/  @UP1 USHF.R.U32.HI UR7, URZ, UR11, UR9 ;  /* 0x0000000b3f071299 */ /* 0x000fc80008011609 */
[----:B------:R-:W-:-:S04]  /*15820*/  UIADD3 UR8, UR10, UR7, URZ ;  /* 0x000000070a087290 */ /* 0x000fc8000fffe03f */
[----:B------:R-:W-:Y:S01]  /*15830*/  UIADD3 UR4, UR8, UR4, URZ ;  /* 0x0000000408047290 */ /* 0x000fe2000fffe03f */
[----:B------:R-:W-:Y:S11]  /*15840*/  @!P1 BRA `(.L_x_957) ;  /* 0x0000000000449947 */ /* 0x000ff60003800000 */
        /* <DEDUP_REMOVED lines=10> */
.L_x_958:
[----:B------:R-:W-:-:S11]  /*158f0*/  UISETP.NE.AND UP0, UPT, UR5, 0x1, UPT ;  /* 0x000000010500788c */ /* 0x000fd6000bf05270 */
[----:B------:R-:W-:Y:S02]  /*15900*/  @UP0 ULDC.64 UR10, c[0x0][0x9e8] ;  /* 0x00027a00000a0ab9 */ /* 0x000fe40000000a00 */
[----:B------:R-:W-:-:S04]  /*15910*/  UIMAD.WIDE.U32 UR8, UR7, UR10, URZ ;  /* 0x0000000a070872a5 */ /* 0x000fc8000f8e003f */
[----:B------:R-:W-:-:S12]  /*15920*/  @UP0 USHF.R.U32.HI UR7, URZ, UR11, UR9 ;  /* 0x0000000b3f070299 */ /* 0x000fd80008011609 */
.L_x_959:
[----:B------:R-:W-:-:S04]  /*15930*/  UIMAD UR7, UR7, UR5, UR5 ;  /* 0x00000005070772a4 */ /* 0x000fc8000f8e0205 */
[----:B------:R-:W-:-:S04]  /*15940*/  UISETP.LT.AND UP0, UPT, UR4, UR7, UPT ;  /* 0x000000070400728c */ /* 0x000fc8000bf01270 */
[----:B------:R-:W-:-:S12]  /*15950*/  USEL UR4, UR4, UR7, UP0 ;  /* 0x0000000704047287 */ /* 0x000fd80008000000 */
.L_x_957:
[----:B------:R-:W-:Y:S02]  /*15960*/  UIMAD UR8, UR14, UR16, 0x9f ;  /* 0x0000009f0e0874a4 */ /* 0x000fe4000f8e0210 */
[----:B------:R-:W-:Y:S02]  /*15970*/  UIADD3 UR10, UR4, 0x9f, URZ ;  /* 0x0000009f040a7890 */ /* 0x000fe4000fffe03f */
[----:B------:R-:W-:Y:S02]  /*15980*/  UIMAD.WIDE UR8, UR8, 0x66666667, URZ ;  /* 0x66666667080878a5 */ /* 0x000fe4000f8e023f */
[----:B------:R-:W-:Y:S01]  /*15990*/  UIMAD.WIDE UR10, UR10, 0x66666667, URZ ;  /* 0x666666670a0a78a5 */ /* 0x000fe2000f8e023f */
[----:B------:R-:W-:Y:S01]  /*159a0*/  @UP1 ULDC UR12, c[0x0][0x44c] ;  /* 0x00011300000c1ab9 */ /* 0x000fe20000000800 */
[----:B------:R-:W-:Y:S02]  /*159b0*/  USHF.R.U32.HI UR8, URZ, 0x1f, UR9 ;  /* 0x0000001f3f087899 */ /* 0x000fe40008011609 */
[----:B------:R-:W-:-:S02]  /*159c0*/  UIMAD.WIDE.U32 UR12, UR40, UR12, URZ ;  /* 0x0000000c280c72a5 */ /* 0x000fc4000f8e003f */
[----:B------:R-:W-:Y:S01]  /*159d0*/  USHF.R.U32.HI UR4, URZ, 0x1f, UR11 ;  /* 0x0000001f3f047899 */ /* 0x000fe2000801160b */
[----:B------:R-:W-:Y:S01]  /*159e0*/  @UP1 ULDC UR17, c[0x0][0x450] ;  /* 0x0001140000111ab9 */ /* 0x000fe20000000800 */
[----:B------:R-:W-:Y:S01]  /*159f0*/  UMOV UR7, UR40 ;  /* 0x0000002800077c82 */ /* 0x000fe20008000000 */
[----:B------:R-:W-:Y:S02]  /*15a00*/  UIMAD UR14, UR14, UR16, -UR15 ;  /* 0x000000100e0e72a4 */ /* 0x000fe4000f8e0a0f */
[----:B------:R-:W-:Y:S02]  /*15a10*/  @UP1 USHF.R.U32.HI UR7, URZ, UR17, UR13 ;  /* 0x000000113f071299 */ /* 0x000fe4000801160d */
[----:B------:R-:W-:Y:S02]  /*15a20*/  ULEA.HI.SX32 UR8, UR9, UR8, 0x1a ;  /* 0x0000000809087291 */ /* 0x000fe4000f8fd23f */
[----:B------:R-:W-:Y:S02]  /*15a30*/  ULEA.HI.SX32 UR4, UR11, UR4, 0x1a ;  /* 0x000000040b047291 */ /* 0x000fe4000f8fd23f */
[----:B------:R-:W-:-:S02]  /*15a40*/  UIADD3 UR7, UR14, UR7, URZ ;  /* 0x000000070e077290 */ /* 0x000fc4000fffe03f */
[----:B------:R-:W-:Y:S01]  /*15a50*/  UISETP.LT.AND UP0, UPT, UR8, UR4, UPT ;  /* 0x000000040800728c */ /* 0x000fe2000bf01270 */
[----:B------:R-:W-:Y:S02]  /*15a60*/  ULDC UR10, c[0x0][0x9dc] ;  /* 0x00027700000a7ab9 */ /* 0x000fe40000000800 */
[----:B------:R-:W-:Y:S02]  /*15a70*/  UIADD3 UR10, UR7, -UR10, URZ ;  /* 0x8000000a070a7290 */ /* 0x000fe4000fffe03f */
[----:B------:R-:W-:Y:S01]  /*15a80*/  USEL UR11, UR8, UR4, UP0 ;  /* 0x00000004080b7287 */ /* 0x000fe20008000000 */
[----:B------:R-:W-:Y:S11]  /*15a90*/  @!P1 BRA `(.L_x_960) ;  /* 0x0000000000449947 */ /* 0x000ff60003800000 */
        /* <DEDUP_REMOVED lines=10> */
.L_x_961:
[----:B------:R-:W-:-:S11]  /*15b40*/  UISETP.NE.AND UP0, UPT, UR5, 0x1, UPT ;  /* 0x000000010500788c */ /* 0x000fd6000bf05270 */
[----:B------:R-:W-:Y:S02]  /*15b50*/  @UP0 ULDC.64 UR12, c[0x0][0x9e8] ;  /* 0x00027a00000c0ab9 */ /* 0x000fe40000000a00 */
[----:B------:R-:W-:-:S04]  /*15b60*/  UIMAD.WIDE.U32 UR8, UR7, UR12, URZ ;  /* 0x0000000c070872a5 */ /* 0x000fc8000f8e003f */
[----:B------:R-:W-:-:S12]  /*15b70*/  @UP0 USHF.R.U32.HI UR7, URZ, UR13, UR9 ;  /* 0x0000000d3f070299 */ /* 0x000fd80008011609 */
.L_x_962:
[----:B------:R-:W-:-:S04]  /*15b80*/  UIMAD UR5, UR7, UR5, URZ ;  /* 0x00000005070572a4 */ /* 0x000fc8000f8e023f */
[----:B------:R-:W-:-:S04]  /*15b90*/  UISETP.LT.AND UP0, UPT, UR10, UR5, UPT ;  /* 0x000000050a00728c */ /* 0x000fc8000bf01270 */
[----:B------:R-:W-:-:S12]  /*15ba0*/  USEL UR10, UR10, UR5, !UP0 ;  /* 0x000000050a0a7287 */ /* 0x000fd8000c000000 */
.L_x_960:
[----:B------:R-:W-:Y:S02]  /*15bb0*/  UIMAD.WIDE UR4, UR10, 0x66666667, URZ ;  /* 0x666666670a0478a5 */ /* 0x000fe4000f8e023f */
[----:B------:R-:W-:Y:S02]  /*15bc0*/  USHF.R.U32.HI UR12, URZ, 0x10, UR6 ;  /* 0x000000103f0c7899 */ /* 0x000fe40008011606 */
[----:B------:R-:W-:Y:S02]  /*15bd0*/  USHF.R.U32.HI UR4, URZ, 0x1f, UR5 ;  /* 0x0000001f3f047899 */ /* 0x000fe40008011605 */
[----:B------:R-:W-:Y:S02]  /*15be0*/  ULOP3.LUT UR39, UR6, 0xffff, URZ, 0xc0, !UPT ;  /* 0x0000ffff06277892 */ /* 0x000fe4000f8ec03f */
[----:B------:R-:W-:-:S04]  /*15bf0*/  ULEA.HI.SX32 UR4, UR5, UR4, 0x1a ;  /* 0x0000000405047291 */ /* 0x000fc8000f8fd23f */
[----:B------:R-:W-:-:S04]  /*15c00*/  UISETP.LT.AND UP0, UPT, URZ, UR4, UPT ;  /* 0x000000043f00728c */ /* 0x000fc8000bf01270 */
[----:B------:R-:W-:Y:S02]  /*15c10*/  USEL UR10, URZ, UR4, !UP0 ;  /* 0x000000043f0a7287 */ /* 0x000fe4000c000000 */
[----:B------:R-:W-:Y:S02]  /*15c20*/  UISETP.NE.AND UP0, UPT, UR12, URZ, UPT ;  /* 0x0000003f0c00728c */ /* 0x000fe4000bf05270 */
[----:B------:R-:W-:Y:S01]  /*15c30*/  UISETP.GT.AND UP1, UPT, UR11, UR10, UPT ;  /* 0x0000000a0b00728c */ /* 0x000fe2000bf24270 */
[----:B------:R-:W-:-:S05]  /*15c40*/  UMOV UR4, URZ ;  /* 0x0000003f00047c82 */ /* 0x000fca0008000000 */
[----:B------:R-:W-:-:S03]  /*15c50*/  PLOP3.LUT P0, PT, PT, PT, UP1, 0x80, 0x0 ;  /* 0x000000000000781c */ /* 0x000fc60003f0f018 */
[----:B------:R-:W-:-:S10]  /*15c60*/  @!UP0 ULDC UR12, c[0x0][0x9f0] ;  /* 0x00027c00000c8ab9 */ /* 0x000fd40000000800 */
[----:B------:R-:W-:Y:S05]  /*15c70*/  @!P0 BRA `(.L_x_963) ;  /* 0x0000000000808947 */ /* 0x000fea0003800000 */
[----:B------:R-:W-:Y:S01]  /*15c80*/  IMAD.U32 R3, RZ, RZ, UR12 ;  /* 0x0000000cff037e24 */ /* 0x000fe2000f8e00ff */
[----:B------:R-:W-:-:S04]  /*15c90*/  UIADD3 UR4, UR12, -0x1, UR11 ;  /* 0xffffffff0c047890 */ /* 0x000fc8000fffe00b */
[-C--:B------:R-:W-:Y:S01]  /*15ca0*/  IABS R0, R3.reuse ;  /* 0x0000000300007213 */ /* 0x080fe20000000000 */
[----:B------:R-:W-:Y:S01]  /*15cb0*/  UIADD3 UR6, -UR10, UR4, URZ ;  /* 0x000000040a067290 */ /* 0x000fe2000fffe13f */
[----:B------:R-:W-:Y:S02]  /*15cc0*/  IABS R3, R3 ;  /* 0x0000000300037213 */ /* 0x000fe40000000000 */
[----:B------:R-:W-:Y:S01]  /*15cd0*/  R2UR UR13, R0 ;  /* 0x00000000000d72ca */ /* 0x000fe200000e0000 */
[----:B------:R-:W-:Y:S02]  /*15ce0*/  UMOV UR4, URZ ;  /* 0x0000003f00047c82 */ /* 0x000fe40008000000 */
[----:B------:R-:W-:-:S05]  /*15cf0*/  IMAD.MOV R3, RZ, RZ, -R3 ;  /* 0x000000ffff037224 */ /* 0x000fca00078e0a03 */
[----:B------:R-:W-:-:S05]  /*15d00*/  R2UR UR9, R3 ;  /* 0x00000000030972ca */ /* 0x000fca00000e0000 */
[----:B------:R-:W0:Y:S08]  /*15d10*/  I2F.RP R0, UR13 ;  /* 0x0000000d00007d06 */ /* 0x000e300008209400 */
[----:B0-----:R-:W0:Y:S02]  /*15d20*/  MUFU.RCP R0, R0 ;  /* 0x0000000000007308 */ /* 0x001e240000001000 */
[----:B0-----:R-:W-:Y:S01]  /*15d30*/  VIADD R2, R0, 0xffffffe ;  /* 0x0ffffffe00027836 */ /* 0x001fe20000000000 */
[----:B------:R-:W-:Y:S01]  /*15d40*/  IABS R0, UR6 ;  /* 0x0000000600007c13 */ /* 0x000fe20008000000 */
[----:B------:R-:W-:-:S03]  /*15d50*/  ULOP3.LUT UR6, UR6, UR12, URZ, 0x3c, !UPT ;  /* 0x0000000c06067292 */ /* 0x000fc6000f8e3c3f */
[----:B------:R-:W-:Y:S01]  /*15d60*/  R2UR UR8, R0 ;  /* 0x00000000000872ca */ /* 0x000fe200000e0000 */
[----:B------:R-:W0:Y:S02]  /*15d70*/  F2I.FTZ.U32.TRUNC.NTZ R2, R2 ;  /* 0x0000000200027305 */ /* 0x000e24000021f000 */
[----:B0-----:R-:W-:-:S13]  /*15d80*/  R2UR UR5, R2 ;  /* 0x00000000020572ca */ /* 0x001fda00000e0000 */
[----:B------:R-:W-:-:S04]  /*15d90*/  UIADD3 UR7, URZ, -UR5, URZ ;  /* 0x800000053f077290 */ /* 0x000fc8000fffe03f */
[----:B------:R-:W-:-:S04]  /*15da0*/  UIMAD UR7, UR7, UR13, URZ ;  /* 0x0000000d070772a4 */ /* 0x000fc8000f8e023f */
[----:B------:R-:W-:-:S04]  /*15db0*/  UIMAD.WIDE.U32 UR4, UR5, UR7, UR4 ;  /* 0x00000007050472a5 */ /* 0x000fc8000f8e0004 */
[----:B------:R-:W-:-:S04]  /*15dc0*/  UIMAD.WIDE.U32 UR4, UR5, UR8, URZ ;  /* 0x00000008050472a5 */ /* 0x000fc8000f8e003f */
        /* <DEDUP_REMOVED lines=11> */
.L_x_963:
[----:B------:R-:W-:Y:S01]  /*15e80*/  UIMAD UR39, UR39, UR4, UR10 ;  /* 0x00000004272772a4 */ /* 0x000fe2000f8e020a */
[----:B------:R-:W-:Y:S02]  /*15e90*/  IMAD.U32 R17, RZ, RZ, UR11 ;  /* 0x0000000bff117e24 */ /* 0x000fe4000f8e00ff */
[----:B------:R-:W-:Y:S02]  /*15ea0*/  IMAD.MOV.U32 R20, RZ, RZ, 0x1 ;  /* 0x00000001ff147424 */ /* 0x000fe400078e00ff */
[----:B------:R-:W-:Y:S02]  /*15eb0*/  IMAD.MOV.U32 R2, RZ, RZ, 0x1 ;  /* 0x00000001ff027424 */ /* 0x000fe400078e00ff */
[----:B------:R-:W-:-:S05]  /*15ec0*/  IMAD.U32 R0, RZ, RZ, UR39 ;  /* 0x00000027ff007e24 */ /* 0x000fca000f8e00ff */
[----:B------:R-:W-:Y:S01]  /*15ed0*/  VIADDMNMX R17, R0, UR4, R17, PT ;  /* 0x0000000400117c46 */ /* 0x000fe2000b800111 */
[----:B------:R-:W-:-:S03]  /*15ee0*/  IMAD.MOV.U32 R0, RZ, RZ, RZ ;  /* 0x000000ffff007224 */ /* 0x000fc600078e00ff */
[----:B------:R-:W-:-:S13]  /*15ef0*/  ISETP.GT.AND P0, PT, R17, UR39, PT ;  /* 0x0000002711007c0c */ /* 0x000fda000bf04270 */
        /* <DEDUP_REMOVED lines=24> */
.L_x_964:
        /* <DEDUP_REMOVED lines=20> */
.L_x_965:
        /* <DEDUP_REMOVED lines=20> */
.L_x_966:
        /* <DEDUP_REMOVED lines=18> */
.L_x_967:
[----:B------:R-:W0:Y:S01]  /*16420*/  LDC.64 R2, c[0x0][0x9f8] ;  /* 0x00027e00ff027b82 */ /* 0x000e220000000a00 */
[----:B------:R-:W1:Y:S01]  /*16430*/  S2R R11, SR_TID.X ;  /* 0x00000000000b7919 */ /* 0x000e620000002100 */
[----:B------:R-:W-:Y:S01]  /*16440*/  IMAD.MOV.U32 R10, RZ, RZ, R18 ;  /* 0x000000ffff0a7224 */ /* 0x000fe200078e0012 */
[----:B0-----:R-:W-:-:S04]  /*16450*/  ISETP.NE.U32.AND P0, PT, R2, RZ, PT ;  /* 0x000000ff0200720c */ /* 0x001fc80003f05070 */
[----:B------:R-:W-:Y:S01]  /*16460*/  ISETP.NE.AND.EX P0, PT, R3, RZ, PT, P0 ;  /* 0x000000ff0300720c */ /* 0x000fe20003f05300 */
[C---:B-1----:R-:W-:Y:S01]  /*16470*/  IMAD.SHL.U32 R0, R11.reuse, 0x80, RZ ;  /* 0x000000800b007824 */ /* 0x042fe200078e00ff */
[----:B------:R-:W-:-:S11]  /*16480*/  LOP3.LUT R9, R11, 0x7f, RZ, 0xc0, !PT ;  /* 0x0000007f0b097812 */ /* 0x000fd600078ec0ff */
[----:B------:R-:W0:Y:S01]  /*16490*/  @P0 LDC.64 R2, c[0x0][0x9f8] ;  /* 0x00027e00ff020b82 */ /* 0x000e220000000a00 */
[----:B------:R-:W-:Y:S01]  /*164a0*/  IMAD.SHL.U32 R19, R11, 0x20, RZ ;  /* 0x000000200b137824 */ /* 0x000fe200078e00ff */
[----:B------:R-:W-:Y:S02]  /*164b0*/  SHF.R.U32.HI R5, RZ, 0x5, R9 ;  /* 0x00000005ff057819 */ /* 0x000fe40000011609 */
[----:B------:R-:W-:Y:S02]  /*164c0*/  LOP3.LUT R4, R0, 0x380, RZ, 0xc0, !PT ;  /* 0x0000038000047812 */ /* 0x000fe400078ec0ff */
[----:B------:R-:W-:Y:S01]  /*164d0*/  LOP3.LUT R6, R19, 0x80, RZ, 0xc0, !PT ;  /* 0x0000008013067812 */ /* 0x000fe200078ec0ff */
[----:B------:R-:W-:Y:S02]  /*164e0*/  IMAD.SHL.U32 R12, R11, 0x10, RZ ;  /* 0x000000100b0c7824 */ /* 0x000fe400078e00ff */
[----:B------:R-:W-:Y:S01]  /*164f0*/  IMAD R4, R5, 0x10, R4 ;  /* 0x0000001005047824 */ /* 0x000fe200078e0204 */
[----:B------:R-:W-:Y:S01]  /*16500*/  LOP3.LUT R6, R6, 0x10, R11, 0xf8, !PT ;  /* 0x0000001006067812 */ /* 0x000fe200078ef80b */
[----:B0-----:R-:W-:-:S04]  /*16510*/  @P0 IMAD.WIDE R2, R18, 0x4, R2 ;  /* 0x0000000412020825 */ /* 0x001fc800078e0202 */
[----:B------:R-:W-:Y:S01]  /*16520*/  IMAD.SHL.U32 R18, R5, 0x200, RZ ;  /* 0x0000020005127824 */ /* 0x000fe200078e00ff */
[----:B------:R0:W2:Y:S01]  /*16530*/  @P0 LDG.E R10, desc[UR58][R2.64] ;  /* 0x0000003a020a0981 */ /* 0x0000a2000c1e1900 */
[----:B------:R-:W-:-:S03]  /*16540*/  IMAD.SHL.U32 R5, R11, 0x4, RZ ;  /* 0x000000040b057824 */ /* 0x000fc600078e00ff */
[----:B------:R-:W-:Y:S02]  /*16550*/  LOP3.LUT R8, R18, 0x60, R19, 0xf8, !PT ;  /* 0x0000006012087812 */ /* 0x000fe400078ef813 */
[----:B------:R-:W-:Y:S02]  /*16560*/  LOP3.LUT R6, R6, 0x10, R5, 0x78, !PT ;  /* 0x0000001006067812 */ /* 0x000fe400078e7805 */
[----:B------:R-:W-:Y:S02]  /*16570*/  LOP3.LUT R5, R4, 0x70, R12, 0x78, !PT ;  /* 0x0000007004057812 */ /* 0x000fe400078e780c */
[----:B------:R-:W3:Y:S01]  /*16580*/  LDL.LU R4, [R1] ;  /* 0x0000000001047983 */ /* 0x000ee20000300800 */
[----:B0-----:R-:W0:Y:S01]  /*16590*/  LDC.64 R2, c[0x0][0x418] ;  /* 0x00010600ff027b82 */ /* 0x001e220000000a00 */
[----:B------:R-:W-:Y:S02]  /*165a0*/  LOP3.LUT R7, R8, 0x100, R19, 0xf8, !PT ;  /* 0x0000010008077812 */ /* 0x000fe400078ef813 */
[----:B------:R-:W-:-:S02]  /*165b0*/  LOP3.LUT R0, R5, 0xc00, R0, 0xf8, !PT ;  /* 0x00000c0005007812 */ /* 0x000fc400078ef800 */
[----:B------:R-:W-:Y:S02]  /*165c0*/  LOP3.LUT R6, R7, R6, RZ, 0xfc, !PT ;  /* 0x0000000607067212 */ /* 0x000fe400078efcff */
[----:B0-----:R-:W-:-:S04]  /*165d0*/  ISETP.NE.U32.AND P0, PT, R2, RZ, PT ;  /* 0x000000ff0200720c */ /* 0x001fc80003f05070 */
[----:B------:R-:W-:Y:S01]  /*165e0*/  ISETP.NE.AND.EX P2, PT, R3, RZ, PT, P0 ;  /* 0x000000ff0300720c */ /* 0x000fe20003f45300 */
[----:B------:R0:W-:Y:S04]  /*165f0*/  STL [R1+0x14], R6 ;  /* 0x0000140601007387 */ /* 0x0001e80000100800 */
[----:B------:R1:W-:Y:S01]  /*16600*/  STL [R1+0x10], R0 ;  /* 0x0000100001007387 */ /* 0x0003e20000100800 */
[----:B------:R-:W-:Y:S01]  /*16610*/  UMOV UR4, 0xffffffff ;  /* 0xffffffff00047882 */ /* 0x000fe20000000000 */
[----:B------:R-:W-:Y:S02]  /*16620*/  LOP3.LUT P1, RZ, R11, 0x4, RZ, 0xc0, !PT ;  /* 0x000000040bff7812 */ /* 0x000fe4000782c0ff */
[----:B0-----:R-:W-:Y:S01]  /*16630*/  SHF.R.U32.HI R6, RZ, 0x5, R11 ;  /* 0x00000005ff067819 */ /* 0x001fe2000001160b */
[----:B-1----:R-:W-:Y:S01]  /*16640*/  IMAD.MOV.U32 R0, RZ, RZ, 0x40 ;  /* 0x00000040ff007424 */ /* 0x002fe200078e00ff */
[----:B------:R-:W-:-:S02]  /*16650*/  LOP3.LUT R19, R19, 0x60, RZ, 0xc0, !PT ;  /* 0x0000006013137812 */ /* 0x000fc400078ec0ff */
[----:B------:R-:W-:Y:S02]  /*16660*/  LOP3.LUT R6, R6, 0x3, RZ, 0xc0, !PT ;  /* 0x0000000306067812 */ /* 0x000fe400078ec0ff */
[----:B------:R-:W-:Y:S02]  /*16670*/  SEL R0, R0, 0xffffffc0, !P1 ;  /* 0xffffffc000007807 */ /* 0x000fe40004800000 */
[----:B--2---:R-:W-:Y:S01]  /*16680*/  SHF.R.S32.HI R8, RZ, 0x1f, R10 ;  /* 0x0000001fff087819 */ /* 0x004fe2000001140a */
[----:B------:R0:W-:Y:S01]  /*16690*/  STL [R1+0x4], R10 ;  /* 0x0000040a01007387 */ /* 0x0001e20000100800 */
[----:B---3--:R-:W-:-:S04]  /*166a0*/  LOP3.LUT R4, R4, 0xfffffffe, RZ, 0xc0, !PT ;  /* 0xfffffffe04047812 */ /* 0x008fc800078ec0ff */
[----:B------:R-:W-:-:S05]  /*166b0*/  @P2 LOP3.LUT R4, R4, 0x1, RZ, 0xfc, !PT ;  /* 0x0000000104042812 */ /* 0x000fca00078efcff */
[----:B------:R0:W-:Y:S04]  /*166c0*/  STL [R1], R4 ;  /* 0x0000000401007387 */ /* 0x0001e80000100800 */
[----:B------:R0:W-:Y:S01]  /*166d0*/  STL [R1+0x8], R8 ;  /* 0x0000080801007387 */ /* 0x0001e20000100800 */
[----:B------:R-:W-:Y:S01]  /*166e0*/  SEL R16, R10, RZ, !P2 ;  /* 0x000000ff0a107207 */ /* 0x000fe20005000000 */
[----:B------:R-:W-:Y:S06]  /*166f0*/  BRA.DIV UR4, `(.L_x_968) ;  /* 0x0000002e04507947 */ /* 0x000fec000b800000 */
[----:B------:R1:W2:Y:S02]  /*16700*/  SHFL.IDX PT, R14, R6, RZ, 0x1f ;  /* 0x00001fff060e7589 */ /* 0x0002a400000e0000 */
.L_x_1021:
[----:B------:R-:W-:Y:S01]  /*16710*/  PLOP3.LUT P1, PT, PT, PT, PT, 0x8, 0x0 ;  /* 0x000000000000781c */ /* 0x000fe20003f2e170 */
[----:B------:R-:W-:Y:S01]  /*16720*/  IMAD.MOV.U32 R0, RZ, RZ, R4 ;  /* 0x000000ffff007224 */ /* 0x000fe200078e0004 */
[----:B--2---:R-:W-:-:S04]  /*16730*/  ISETP.NE.AND P0, PT, R14, RZ, PT ;  /* 0x000000ff0e00720c */ /* 0x004fc80003f05270 */
[----:B------:R-:W-:-:S07]  /*16740*/  LOP3.LUT R0, R0, 0xfffffffd, RZ, 0xc0, !PT ;  /* 0xfffffffd00007812 */ /* 0x000fce00078ec0ff */
[----:B------:R-:W-:-:S05]  /*16750*/  @P1 LOP3.LUT R0, R0, 0x2, RZ, 0xfc, !PT ;  /* 0x0000000200001812 */ /* 0x000fca00078efcff */
[----:B------:R2:W-:Y:S01]  /*16760*/  STL [R1], R0 ;  /* 0x0000000001007387 */ /* 0x0005e20000100800 */
[----:B------:R-:W-:Y:S05]  /*16770*/  @P0 BRA `(.L_x_969) ;  /* 0x0000000400680947 */ /* 0x000fea0003800000 */
[----:B------:R-:W-:Y:S01]  /*16780*/  UMOV UR4, 0xffffffff ;  /* 0xffffffff00047882 */ /* 0x000fe20000000000 */
[----:B--2---:R-:W-:Y:S02]  /*16790*/  VIADD R0, R17, 0xffffffff ;  /* 0xffffffff11007836 */ /* 0x004fe40000000000 */
[----:B------:R-:W-:Y:S05]  /*167a0*/  BRA.DIV UR4, `(.L_x_970) ;  /* 0x0000002e04447947 */ /* 0x000fea000b800000 */
[----:B------:R-:W-:-:S13]  /*167b0*/  ELECT P6, URZ, PT ;  /* 0x00000000003f782f */ /* 0x000fda00038c0000 */
.L_x_1024:
[----:B------:R-:W-:Y:S05]  /*167c0*/  @!P6 BRA `(.L_x_969) ;  /* 0x000000040054e947 */ /* 0x000fea0003800000 */
[----:B------:R-:W-:Y:S01]  /*167d0*/  IMAD.MOV.U32 R16, RZ, RZ, R10 ;  /* 0x000000ffff107224 */ /* 0x000fe200078e000a */
[----:B------:R-:W-:Y:S06]  /*167e0*/  @!P2 BRA `(.L_x_971) ;  /* 0x000000000044a947 */ /* 0x000fec0003800000 */
[----:B------:R-:W2:Y:S01]  /*167f0*/  LDC R7, c[0x0][0x43c] ;  /* 0x00010f00ff077b82 */ /* 0x000ea20000000800 */
[----:B------:R-:W-:Y:S01]  /*16800*/  ULDC.64 UR4, c[0x0][0x428] ;  /* 0x00010a0000047ab9 */ /* 0x000fe20000000a00 */
[----:B--2---:R-:W-:-:S13]  /*16810*/  ISETP.NE.AND P0, PT, R7, 0x1, PT ;  /* 0x000000010700780c */ /* 0x004fda0003f05270 */
[----:B0-----:R-:W1:Y:S02]  /*16820*/  @P0 LDC.64 R4, c[0x0][0x440] ;  /* 0x00011000ff040b82 */ /* 0x001e640000000a00 */
        /* <DEDUP_REMOVED lines=13> */
.L_x_971:
[----:B--2---:R-:W-:Y:S01]  /*16900*/  IMAD.MOV.U32 R2, RZ, RZ, 0x1 ;  /* 0x00000001ff027424 */ /* 0x004fe200078e00ff */
[----:B------:R-:W-:-:S04]  /*16910*/  ISETP.NE.AND P1, PT, R9, RZ, PT ;  /* 0x000000ff0900720c */ /* 0x000fc80003f25270 */
[----:B------:R-:W-:-:S04]  /*16920*/  SHF.L.U32 R2, R2, 0x1f, RZ ;  /* 0x0000001f02027819 */ /* 0x000fc800000006ff */
[----:B------:R-:W2:Y:S02]  /*16930*/  SYNCS.PHASECHK.TRANS64.TRYWAIT P0, [UR38+0x29880], R2 ;  /* 0x02988002ff0075a7 */ /* 0x000ea40008000166 */
[----:B--2---:R-:W-:Y:S05]  /*16940*/  @!P0 BRA `(.L_x_972) ;  /* 0x0000002800fc8947 */ /* 0x004fea0003800000 */
.L_x_1025:
[----:B------:R-:W-:Y:S05]  /*16950*/  @P1 BRA `(.L_x_973) ;  /* 0x0000000000181947 */ /* 0x000fea0003800000 */
[----:B0-----:R-:W0:Y:S01]  /*16960*/  S2R R4, SR_TID.X ;  /* 0x0000000000047919 */ /* 0x001e220000002100 */
[----:B--2---:R-:W-:-:S04]  /*16970*/  IMAD.MOV.U32 R3, RZ, RZ, 0x5000 ;  /* 0x00005000ff037424 */ /* 0x004fc800078e00ff */
[----:B------:R3:W-:Y:S01]  /*16980*/  SYNCS.ARRIVE.TRANS64 RZ, [UR38+0x29870], R3 ;  /* 0x02987003ffff79a7 */ /* 0x0007e20008000026 */
[----:B0-----:R-:W-:-:S13]  /*16990*/  LOP3.LUT P0, RZ, R4, 0x1f, RZ, 0xc0, !PT ;  /* 0x0000001f04ff7812 */ /* 0x001fda000780c0ff */
[----:B---3--:R-:W-:Y:S05]  /*169a0*/  @!P0 BRA `(.L_x_973) ;  /* 0x0000000000048947 */ /* 0x008fea0003800000 */
[----:B------:R-:W-:Y:S01]  /*169b0*/  BPT.TRAP 0x1 ;  /* 0x000000040000795c */ /* 0x000fe20000300000 */
.L_x_973:
        /* <DEDUP_REMOVED lines=13> */
[----:B------:R-:W4:Y:S02]  /*16a90*/  SYNCS.PHASECHK.TRANS64.TRYWAIT P0, [UR38+0x29840], R2 ;  /* 0x02984002ff0075a7 */ /* 0x000f240008000166 */
[----:B---34-:R-:W-:Y:S05]  /*16aa0*/  @!P0 BRA `(.L_x_974) ;  /* 0x0000002800bc8947 */ /* 0x018fea0003800000 */
.L_x_1026:
[----:B------:R-:W-:Y:S05]  /*16ab0*/  @P1 BRA `(.L_x_975) ;  /* 0x0000000000181947 */ /* 0x000fea0003800000 */
[----:B--2---:R-:W2:Y:S01]  /*16ac0*/  S2R R3, SR_TID.X ;  /* 0x0000000000037919 */ /* 0x004ea20000002100 */
[----:B------:R-:W-:-:S04]  /*16ad0*/  IMAD.MOV.U32 R2, RZ, RZ, 0x7800 ;  /* 0x00007800ff027424 */ /* 0x000fc800078e00ff */
[----:B------:R3:W-:Y:S01]  /*16ae0*/  SYNCS.ARRIVE.TRANS64 RZ, [UR38+0x29830], R2 ;  /* 0x02983002ffff79a7 */ /* 0x0007e20008000026 */
[----:B--2---:R-:W-:-:S13]  /*16af0*/  LOP3.LUT P0, RZ, R3, 0x1f, RZ, 0xc0, !PT ;  /* 0x0000001f03ff7812 */ /* 0x004fda000780c0ff */
[----:B---3--:R-:W-:Y:S05]  /*16b00*/  @!P0 BRA `(.L_x_975) ;  /* 0x0000000000048947 */ /* 0x008fea0003800000 */
[----:B------:R-:W-:Y:S01]  /*16b10*/  BPT.TRAP 0x1 ;  /* 0x000000040000795c */ /* 0x000fe20000300000 */
.L_x_975:
[----:B--2---:R-:W2:Y:S01]  /*16b20*/  LDL.LU R2, [R1] ;  /* 0x0000000001027983 */ /* 0x004ea20000300800 */
        /* <DEDUP_REMOVED lines=31> */
.L_x_969:
        /* <DEDUP_REMOVED lines=10> */
[----:B0-----:R-:W-:Y:S02]  /*16dc0*/  IMAD.U32 R4, RZ, RZ, UR6 ;  /* 0x00000006ff047e24 */ /* 0x001fe4000f8e00ff */
[----:B------:R-:W0:Y:S01]  /*16dd0*/  LDC.64 R2, c[0x4][R2] ;  /* 0x0100000002027b82 */ /* 0x000e220000000a00 */
        /* <DEDUP_REMOVED lines=10> */
.L_x_976:
[----:B------:R-:W2:Y:S01]  /*16e80*/  S2R R2, SR_TID.X ;  /* 0x0000000000027919 */ /* 0x000ea20000002100 */
[----:B------:R-:W3:Y:S01]  /*16e90*/  LDC R9, c[0x0][0x448] ;  /* 0x00011200ff097b82 */ /* 0x000ee20000000800 */
[----:B------:R-:W-:Y:S01]  /*16ea0*/  USHF.R.S32.HI UR4, URZ, 0x1f, UR36 ;  /* 0x0000001f3f047899 */ /* 0x000fe20008011424 */
[----:B-1----:R-:W0:Y:S01]  /*16eb0*/  S2R R6, SR_TID.X ;  /* 0x0000000000067919 */ /* 0x002e220000002100 */
[----:B------:R-:W-:Y:S02]  /*16ec0*/  ULDC.64 UR8, c[0x0][0x2d8] ;  /* 0x0000b60000087ab9 */ /* 0x000fe40000000a00 */
[----:B------:R-:W-:Y:S01]  /*16ed0*/  UIMAD UR6, UR4, UR8, URZ ;  /* 0x00000008040672a4 */ /* 0x000fe2000f8e023f */
[----:B------:R-:W1:Y:S01]  /*16ee0*/  S2R R7, SR_CTAID.Z ;  /* 0x0000000000077919 */ /* 0x000e620000002700 */
[----:B------:R-:W-:Y:S02]  /*16ef0*/  UIMAD.WIDE.U32 UR4, UR36, UR8, URZ ;  /* 0x00000008240472a5 */ /* 0x000fe4000f8e003f */
[----:B------:R-:W-:-:S04]  /*16f00*/  UIMAD UR6, UR36, UR9, UR6 ;  /* 0x00000009240672a4 */ /* 0x000fc8000f8e0206 */
[----:B------:R-:W-:-:S03]  /*16f10*/  UIADD3 UR5, UR5, UR6, URZ ;  /* 0x0000000605057290 */ /* 0x000fc6000fffe03f */
[----:B------:R-:W-:Y:S01]  /*16f20*/  ULDC.64 UR6, c[0x0][0x280] ;  /* 0x0000a00000067ab9 */ /* 0x000fe20000000a00 */
[----:B---3--:R-:W-:Y:S02]  /*16f30*/  ISETP.NE.AND P0, PT, R9, 0x1, PT ;  /* 0x000000010900780c */ /* 0x008fe40003f05270 */
[----:B--2---:R-:W-:Y:S01]  /*16f40*/  SHF.R.U32.HI R0, RZ, 0x3, R2 ;  /* 0x00000003ff007819 */ /* 0x004fe20000011602 */
[----:B------:R-:W-:Y:S02]  /*16f50*/  IMAD.SHL.U32 R2, R2, 0x10, RZ ;  /* 0x0000001002027824 */ /* 0x000fe400078e00ff */
[----:B0-----:R-:W-:Y:S02]  /*16f60*/  IMAD.SHL.U32 R8, R6, 0x10, RZ ;  /* 0x0000001006087824 */ /* 0x001fe400078e00ff */
[C---:B------:R-:W-:Y:S02]  /*16f70*/  IMAD.SHL.U32 R3, R0.reuse, 0x80, RZ ;  /* 0x0000008000037824 */ /* 0x040fe400078e00ff */
[----:B------:R-:W-:Y:S01]  /*16f80*/  IMAD.SHL.U32 R0, R0, 0x10, RZ ;  /* 0x0000001000007824 */ /* 0x000fe200078e00ff */
[----:B------:R-:W-:-:S02]  /*16f90*/  LOP3.LUT R8, R8, 0x30, RZ, 0xe2, !PT ;  /* 0x0000003008087812 */ /* 0x000fc400078ee2ff */
[----:B-1----:R-:W-:Y:S02]  /*16fa0*/  SHF.R.S32.HI R5, RZ, 0x1f, R7 ;  /* 0x0000001fff057819 */ /* 0x002fe40000011407 */
[----:B------:R-:W-:-:S04]  /*16fb0*/  LOP3.LUT R3, R8, 0x180, R3, 0xf8, !PT ;  /* 0x0000018008037812 */ /* 0x000fc800078ef803 */
[----:B------:R-:W-:Y:S02]  /*16fc0*/  LOP3.LUT R0, R3, 0x30, R0, 0x78, !PT ;  /* 0x0000003003007812 */ /* 0x000fe400078e7800 */
[----:B------:R-:W-:-:S04]  /*16fd0*/  LOP3.LUT R3, R2, 0x40, RZ, 0xc0, !PT ;  /* 0x0000004002037812 */ /* 0x000fc800078ec0ff */
[----:B------:R-:W-:Y:S02]  /*16fe0*/  IADD3 R0, R0, R3, R18 ;  /* 0x0000000300007210 */ /* 0x000fe40007ffe012 */
[----:B------:R-:W0:Y:S01]  /*16ff0*/  LDC.64 R2, c[0x0][0x2e0] ;  /* 0x0000b800ff027b82 */ /* 0x000e220000000a00 */
[----:B------:R-:W-:-:S04]  /*17000*/  LOP3.LUT R18, R6, 0x7f, RZ, 0xc0, !PT ;  /* 0x0000007f06127812 */ /* 0x000fc800078ec0ff */
[----:B------:R-:W-:-:S05]  /*17010*/  LEA.HI R6, R18, R19, RZ, 0x1e ;  /* 0x0000001312067211 */ /* 0x000fca00078ff0ff */
[----:B------:R-:W-:Y:S02]  /*17020*/  VIADD R6, R6, UR40 ;  /* 0x0000002806067c36 */ /* 0x000fe40008000000 */
[----:B0-----:R-:W-:-:S04]  /*17030*/  IMAD R4, R5, R2, RZ ;  /* 0x0000000205047224 */ /* 0x001fc800078e02ff */
[C---:B------:R-:W-:Y:S02]  /*17040*/  IMAD R5, R7.reuse, R3, R4 ;  /* 0x0000000307057224 */ /* 0x040fe400078e0204 */
[----:B------:R-:W-:Y:S01]  /*17050*/  IMAD.WIDE.U32 R2, R7, R2, UR4 ;  /* 0x0000000407027e25 */ /* 0x000fe2000f8e0002 */
[----:B------:R-:W0:Y:S01]  /*17060*/  @P0 LDC R4, c[0x0][0x450] ;  /* 0x00011400ff040b82 */ /* 0x000e220000000800 */
[----:B------:R-:W-:Y:S02]  /*17070*/  ULDC.64 UR4, c[0x0][0x2d0] ;  /* 0x0000b40000047ab9 */ /* 0x000fe40000000a00 */
[----:B------:R-:W-:Y:S02]  /*17080*/  IMAD.IADD R3, R3, 0x1, R5 ;  /* 0x0000000103037824 */ /* 0x000fe400078e0205 */
[----:B------:R-:W-:-:S03]  /*17090*/  IMAD.MOV.U32 R7, RZ, RZ, R6 ;  /* 0x000000ffff077224 */ /* 0x000fc600078e0006 */
[----:B------:R-:W1:Y:S02]  /*170a0*/  @P0 LDC R5, c[0x0][0x44c] ;  /* 0x00011300ff050b82 */ /* 0x000e640000000800 */
[----:B-1----:R-:W-:-:S05]  /*170b0*/  @P0 IMAD.HI.U32 R5, R6, R5, RZ ;  /* 0x0000000506050227 */ /* 0x002fca00078e00ff */
[----:B0-----:R-:W-:-:S04]  /*170c0*/  @P0 SHF.R.U32.HI R7, RZ, R4, R5 ;  /* 0x00000004ff070219 */ /* 0x001fc80000011605 */
[--C-:B------:R-:W-:Y:S01]  /*170d0*/  SHF.R.S32.HI R5, RZ, 0x1f, R7.reuse ;  /* 0x0000001fff057819 */ /* 0x100fe20000011407 */
[----:B------:R-:W-:Y:S02]  /*170e0*/  IMAD.MOV R4, RZ, RZ, -R7 ;  /* 0x000000ffff047224 */ /* 0x000fe400078e0a07 */
[----:B------:R-:W-:-:S04]  /*170f0*/  IMAD.WIDE.U32 R2, R7, UR4, R2 ;  /* 0x0000000407027c25 */ /* 0x000fc8000f8e0002 */
[----:B------:R-:W-:Y:S02]  /*17100*/  IMAD R4, R9, R4, R6 ;  /* 0x0000000409047224 */ /* 0x000fe400078e0206 */
[----:B------:R-:W-:-:S04]  /*17110*/  IMAD R6, R5, UR4, RZ ;  /* 0x0000000405067c24 */ /* 0x000fc8000f8e02ff */
[----:B------:R-:W-:Y:S01]  /*17120*/  IMAD R5, R7, UR5, R6 ;  /* 0x0000000507057c24 */ /* 0x000fe2000f8e0206 */
[----:B------:R-:W-:Y:S01]  /*17130*/  SHF.R.S32.HI R6, RZ, 0x1f, R4 ;  /* 0x0000001fff067819 */ /* 0x000fe20000011404 */
[----:B------:R-:W-:Y:S02]  /*17140*/  ULDC.64 UR4, c[0x0][0x2c8] ;  /* 0x0000b20000047ab9 */ /* 0x000fe40000000a00 */
[----:B------:R-:W-:Y:S02]  /*17150*/  IMAD.IADD R3, R3, 0x1, R5 ;  /* 0x0000000103037824 */ /* 0x000fe400078e0205 */
[----:B------:R-:W-:Y:S02]  /*17160*/  IMAD R5, R6, UR4, RZ ;  /* 0x0000000406057c24 */ /* 0x000fe4000f8e02ff */
[----:B------:R-:W-:Y:S01]  /*17170*/  IMAD.WIDE.U32 R2, R4, UR4, R2 ;  /* 0x0000000404027c25 */ /* 0x000fe2000f8e0002 */
[----:B------:R-:W-:Y:S02]  /*17180*/  ULDC UR4, c[0x0][0x2b8] ;  /* 0x0000ae0000047ab9 */ /* 0x000fe40000000800 */
[----:B------:R-:W-:Y:S01]  /*17190*/  ISETP.GE.AND P2, PT, R8, UR4, PT ;  /* 0x0000000408007c0c */ /* 0x000fe2000bf46270 */
[----:B------:R-:W-:Y:S01]  /*171a0*/  IMAD R6, R4, UR5, R5 ;  /* 0x0000000504067c24 */ /* 0x000fe2000f8e0205 */
[----:B------:R-:W-:Y:S01]  /*171b0*/  IADD3 R7, P3, R2, UR6, RZ ;  /* 0x0000000602077c10 */ /* 0x000fe2000ff7e0ff */
[----:B------:R-:W-:-:S03]  /*171c0*/  VIADD R4, R8, 0x40 ;  /* 0x0000004008047836 */ /* 0x000fc60000000000 */
[----:B------:R-:W-:Y:S02]  /*171d0*/  IADD3.X R6, R3, UR7, R6, P3, !PT ;  /* 0x0000000703067c10 */ /* 0x000fe40009ffe406 */
[----:B------:R-:W-:Y:S01]  /*171e0*/  ISETP.GE.AND P0, PT, R4, UR4, PT ;  /* 0x0000000404007c0c */ /* 0x000fe2000bf06270 */
[----:B------:R-:W-:-:S05]  /*171f0*/  VIADD R4, R8, 0x80 ;  /* 0x0000008008047836 */ /* 0x000fca0000000000 */
[----:B------:R-:W-:Y:S01]  /*17200*/  ISETP.GE.AND P1, PT, R4, UR4, PT ;  /* 0x0000000404007c0c */ /* 0x000fe2000bf26270 */
[----:B------:R-:W-:-:S03]  /*17210*/  UMOV UR4, 0xffffffff ;  /* 0xffffffff00047882 */ /* 0x000fc60000000000 */
[----:B------:R-:W-:Y:S09]  /*17220*/  BRA.DIV UR4, `(.L_x_977) ;  /* 0x0000002204f47947 */ /* 0x000ff2000b800000 */
[----:B------:R-:W0:Y:S01]  /*17230*/  SHFL.IDX PT, R14, R7, RZ, 0x1c1f ;  /* 0x001c1fff070e7589 */ /* 0x000e2200000e0000 */
[----:B------:R-:W-:Y:S01]  /*17240*/  ULDC UR4, c[0x0][0x288] ;  /* 0x0000a20000047ab9 */ /* 0x000fe20000000800 */
[----:B------:R-:W-:Y:S01]  /*17250*/  LEA.HI R4, R18, UR40, RZ, 0x1e ;  /* 0x0000002812047c11 */ /* 0x000fe2000f8ff0ff */
[----:B------:R-:W-:Y:S01]  /*17260*/  IMAD R5, R9, UR4, RZ ;  /* 0x0000000409057c24 */ /* 0x000fe2000f8e02ff */
[----:B------:R-:W1:Y:S04]  /*17270*/  SHFL.IDX PT, R2, R6, RZ, 0x1c1f ;  /* 0x001c1fff06027589 */ /* 0x000e6800000e0000 */
[----:B------:R-:W-:-:S13]  /*17280*/  ISETP.GE.AND P4, PT, R4, R5, PT ;  /* 0x000000050400720c */ /* 0x000fda0003f86270 */
[----:B------:R-:W-:Y:S01]  /*17290*/  @!P4 VIADD R9, R0, UR38 ;  /* 0x000000260009cc36 */ /* 0x000fe20008000000 */
[----:B0-----:R-:W-:Y:S02]  /*172a0*/  @!P4 IADD3 R10, P3, R8, R14, RZ ;  /* 0x0000000e080ac210 */ /* 0x001fe40007f7e0ff */
[----:B------:R-:W0:Y:S03]  /*172b0*/  SHFL.IDX PT, R14, R7, 0x1, 0x1c1f ;  /* 0x003c1f00070e7f89 */ /* 0x000e2600000e0000 */
[----:B-1----:R-:W-:Y:S02]  /*172c0*/  @!P4 IMAD.X R3, RZ, RZ, R2, P3 ;  /* 0x000000ffff03c224 */ /* 0x002fe400018e0602 */
[----:B------:R-:W-:Y:S02]  /*172d0*/  @!P4 IMAD.MOV.U32 R2, RZ, RZ, R10 ;  /* 0x000000ffff02c224 */ /* 0x000fe400078e000a */
[----:B------:R-:W-:-:S03]  /*172e0*/  VIADD R10, R4, 0x20 ;  /* 0x00000020040a7836 */ /* 0x000fc60000000000 */
[----:B------:R-:W-:Y:S02]  /*172f0*/  @!P4 LDGSTS.E.BYPASS.LTC128B.128 [R9+0x14400], desc[UR58][R2.64], !P2 ;  /* 0x144000000209cfae */ /* 0x000fe4000d101d7a */
[----:B------:R-:W-:Y:S02]  /*17300*/  ISETP.GE.AND P3, PT, R10, R5, PT ;  /* 0x000000050a00720c */ /* 0x000fe40003f66270 */
[----:B------:R-:W-:Y:S04]  /*17310*/  @!P4 LDGSTS.E.BYPASS.LTC128B.128 [R9+0x16400], desc[UR58][R2.64+0x40], !P0 ;  /* 0x164000400209cfae */ /* 0x000fe8000c101d7a */
[----:B------:R1:W-:Y:S07]  /*17320*/  @!P4 LDGSTS.E.BYPASS.LTC128B.128 [R9+0x18400], desc[UR58][R2.64+0x80], !P1 ;  /* 0x184000800209cfae */ /* 0x0003ee000c901d7a */
[----:B0-----:R-:W-:Y:S01]  /*17330*/  @!P3 IADD3 R10, P4, R8, R14, RZ ;  /* 0x0000000e080ab210 */ /* 0x001fe20007f9e0ff */
[----:B------:R-:W-:Y:S01]  /*17340*/  @!P3 VIADD R19, R0, UR38 ;  /* 0x000000260013bc36 */ /* 0x000fe20008000000 */
[----:B------:R-:W-:Y:S04]  /*17350*/  SHFL.IDX PT, R14, R7, 0x2, 0x1c1f ;  /* 0x005c1f00070e7f89 */ /* 0x000fe800000e0000 */
[----:B-1----:R-:W0:Y:S02]  /*17360*/  SHFL.IDX PT, R2, R6, 0x1, 0x1c1f ;  /* 0x003c1f0006027f89 */ /* 0x002e2400000e0000 */
[----:B0-----:R-:W-:-:S02]  /*17370*/  @!P3 IMAD.X R21, RZ, RZ, R2, P4 ;  /* 0x000000ffff15b224 */ /* 0x001fc400020e0602 */
[----:B------:R-:W-:Y:S02]  /*17380*/  @!P3 IMAD.MOV.U32 R2, RZ, RZ, R10 ;  /* 0x000000ffff02b224 */ /* 0x000fe400078e000a */
[----:B------:R-:W-:Y:S02]  /*17390*/  @!P3 IMAD.MOV.U32 R3, RZ, RZ, R21 ;  /* 0x000000ffff03b224 */ /* 0x000fe400078e0015 */
[----:B------:R-:W-:-:S03]  /*173a0*/  VIADD R10, R4, 0x40 ;  /* 0x00000040040a7836 */ /* 0x000fc60000000000 */
[----:B------:R-:W-:Y:S04]  /*173b0*/  @!P3 LDGSTS.E.BYPASS.LTC128B.128 [R19+0x14c00], desc[UR58][R2.64], !P2 ;  /* 0x14c000000213bfae */ /* 0x000fe8000d101d7a */
[----:B------:R-:W-:Y:S04]  /*173c0*/  @!P3 LDGSTS.E.BYPASS.LTC128B.128 [R19+0x16c00], desc[UR58][R2.64+0x40], !P0 ;  /* 0x16c000400213bfae */ /* 0x000fe8000c101d7a */
[----:B------:R0:W-:Y:S01]  /*173d0*/  @!P3 LDGSTS.E.BYPASS.LTC128B.128 [R19+0x18c00], desc[UR58][R2.64+0x80], !P1 ;  /* 0x18c000800213bfae */ /* 0x0001e2000c901d7a */
[----:B------:R-:W-:-:S03]  /*173e0*/  ISETP.GE.AND P3, PT, R10, R5, PT ;  /* 0x000000050a00720c */ /* 0x000fc60003f66270 */
[----:B0-----:R-:W0:Y:S10]  /*173f0*/  SHFL.IDX PT, R2, R6, 0x2, 0x1c1f ;  /* 0x005c1f0006027f89 */ /* 0x001e3400000e0000 */
[----:B------:R-:W-:Y:S01]  /*17400*/  @!P3 IADD3 R10, P4, R8, R14, RZ ;  /* 0x0000000e080ab210 */ /* 0x000fe20007f9e0ff */
[----:B------:R-:W-:Y:S01]  /*17410*/  @!P3 VIADD R9, R0, UR38 ;  /* 0x000000260009bc36 */ /* 0x000fe20008000000 */
[----:B------:R1:W2:Y:S04]  /*17420*/  SHFL.IDX PT, R14, R7, 0x3, 0x1c1f ;  /* 0x007c1f00070e7f89 */ /* 0x0002a800000e0000 */
[----:B------:R-:W3:Y:S01]  /*17430*/  SHFL.IDX PT, R6, R6, 0x3, 0x1c1f ;  /* 0x007c1f0006067f89 */ /* 0x000ee200000e0000 */
[----:B0-----:R-:W-:-:S02]  /*17440*/  @!P3 IMAD.X R21, RZ, RZ, R2, P4 ;  /* 0x000000ffff15b224 */ /* 0x001fc400020e0602 */
[----:B------:R-:W-:Y:S02]  /*17450*/  @!P3 IMAD.MOV.U32 R2, RZ, RZ, R10 ;  /* 0x000000ffff02b224 */ /* 0x000fe400078e000a */
[----:B------:R-:W-:-:S05]  /*17460*/  @!P3 IMAD.MOV.U32 R3, RZ, RZ, R21 ;  /* 0x000000ffff03b224 */ /* 0x000fca00078e0015 */
[----:B------:R1:W-:Y:S04]  /*17470*/  @!P3 LDGSTS.E.BYPASS.LTC128B.128 [R9+0x15400], desc[UR58][R2.64], !P2 ;  /* 0x154000000209bfae */ /* 0x0003e8000d101d7a */
[----:B------:R1:W-:Y:S04]  /*17480*/  @!P3 LDGSTS.E.BYPASS.LTC128B.128 [R9+0x17400], desc[UR58][R2.64+0x40], !P0 ;  /* 0x174000400209bfae */ /* 0x0003e8000c101d7a */
[----:B--23--:R1:W-:Y:S02]  /*17490*/  @!P3 LDGSTS.E.BYPASS.LTC128B.128 [R9+0x19400], desc[UR58][R2.64+0x80], !P1 ;  /* 0x194000800209bfae */ /* 0x00c3e4000c901d7a */
.L_x_1035:
[----:B------:R-:W-:Y:S01]  /*174a0*/  VIADD R4, R4, 0x60 ;  /* 0x0000006004047836 */ /* 0x000fe20000000000 */
[----:B------:R-:W-:Y:S04]  /*174b0*/  BSSY B0, `(.L_x_978) ;  /* 0x000000c000007945 */ /* 0x000fe80003800000 */
[----:B------:R-:W-:-:S13]  /*174c0*/  ISETP.GE.AND P3, PT, R4, R5, PT ;  /* 0x000000050400720c */ /* 0x000fda0003f66270 */
[----:B------:R-:W-:Y:S05]  /*174d0*/  @P3 BRA `(.L_x_979) ;  /* 0x0000000000243947 */ /* 0x000fea0003800000 */
[----:B-1----:R-:W-:Y:S01]  /*174e0*/  IADD3 R2, P3, R8, R14, RZ ;  /* 0x0000000e08027210 */ /* 0x002fe20007f7e0ff */
[----:B------:R-:W-:-:S04]  /*174f0*/  VIADD R5, R0, UR38 ;  /* 0x0000002600057c36 */ /* 0x000fc80008000000 */
[----:B------:R-:W-:-:S05]  /*17500*/  IMAD.X R3, RZ, RZ, R6, P3 ;  /* 0x000000ffff037224 */ /* 0x000fca00018e0606 */
[----:B------:R-:W-:Y:S01]  /*17510*/  @!PT LDS RZ, [RZ] ;  /* 0x00000000fffff984 */ /* 0x000fe20000000800 */
[----:B------:R-:W-:Y:S01]  /*17520*/  @!PT LDS RZ, [RZ] ;  /* 0x00000000fffff984 */ /* 0x000fe20000000800 */
[----:B------:R-:W-:Y:S01]  /*17530*/  @!PT LDS RZ, [RZ] ;  /* 0x00000000fffff984 */ /* 0x000fe20000000800 */
[----:B------:R0:W-:Y:S04]  /*17540*/  LDGSTS.E.BYPASS.LTC128B.128 [R5+0x15c00], desc[UR58][R2.64], !P2 ;  /* 0x15c0000002057fae */ /* 0x0001e8000d101d7a */
[----:B------:R0:W-:Y:S04]  /*17550*/  LDGSTS.E.BYPASS.LTC128B.128 [R5+0x17c00], desc[UR58][R2.64+0x40], !P0 ;  /* 0x17c0004002057fae */ /* 0x0001e8000c101d7a */
[----:B------:R0:W-:Y:S02]  /*17560*/  LDGSTS.E.BYPASS.LTC128B.128 [R5+0x19c00], desc[UR58][R2.64+0x80], !P1 ;  /* 0x19c0008002057fae */ /* 0x0001e4000c901d7a */
.L_x_979:
[----:B------:R-:W-:Y:S05]  /*17570*/  BSYNC B0 ;  /* 0x0000000000007941 */ /* 0x000fea0003800000 */
.L_x_978:
[----:B------:R-:W-:Y:S01]  /*17580*/  NOP ;  /* 0x0000000000007918 */ /* 0x000fe20000000000 */
[----:B------:R-:W-:Y:S01]  /*17590*/  SYNCS.ARRIVE.TRANS64.RED.A0T1 RZ, [UR38+0x29800], RZ ;  /* 0x029800ffffff79a7 */ /* 0x000fe20008200426 */
[----:B------:R-:W-:Y:S01]  /*175a0*/  IMAD.MOV.U32 R0, RZ, RZ, 0x1 ;  /* 0x00000001ff007424 */ /* 0x000fe200078e00ff */
[----:B------:R-:W-:Y:S04]  /*175b0*/  ARRIVES.LDGSTSBAR.64.TRANSCNT [UR38+0x29800] ;  /* 0x02980000ff0079b0 */ /* 0x000fe80008000aa6 */
[----:B------:R-:W-:Y:S01]  /*175c0*/  SHF.L.U32 R0, R0, 0x1f, RZ ;  /* 0x0000001f00007819 */ /* 0x000fe200000006ff */
[----:B------:R-:W-:Y:S01]  /*175d0*/  NOP ;  /* 0x0000000000007918 */ /* 0x000fe20000000000 */
[----:B------:R-:W-:Y:S01]  /*175e0*/  SYNCS.ARRIVE.TRANS64.A1T0 RZ, [UR38+0x29800], RZ ;  /* 0x029800ffffff79a7 */ /* 0x000fe20008100026 */
[----:B01----:R-:W-:-:S05]  /*175f0*/  VIADD R2, R17, 0xfffffffe ;  /* 0xfffffffe11027836 */ /* 0x003fca0000000000 */
[----:B------:R-:W-:Y:S01]  /*17600*/  ISETP.GE.AND P1, PT, R2, UR39, PT ;  /* 0x0000002702007c0c */ /* 0x000fe2000bf26270 */
[----:B------:R-:W0:Y:S02]  /*17610*/  SYNCS.PHASECHK.TRANS64.TRYWAIT P0, [UR38+0x29820], R0 ;  /* 0x02982000ff0075a7 */ /* 0x000e240008000166 */
[----:B0-----:R-:W-:Y:S10]  /*17620*/  @!P0 BRA `(.L_x_980) ;  /* 0x0000002400408947 */ /* 0x001ff40003800000 */
.L_x_1036:
[----:B------:R-:W-:Y:S01]  /*17630*/  IMAD.MOV.U32 R20, RZ, RZ, 0x1 ;  /* 0x00000001ff147424 */ /* 0x000fe200078e00ff */
[----:B------:R-:W-:Y:S06]  /*17640*/  @!P1 BRA `(.L_x_981) ;  /* 0x0000000c00e89947 */ /* 0x000fec0003800000 */
[----:B0-----:R-:W2:Y:S02]  /*17650*/  LDL R3, [R1+0x18] ;  /* 0x0000180001037983 */ /* 0x001ea40000100800 */
[----:B--2---:R-:W-:Y:S01]  /*17660*/  R2UR UR4, R3 ;  /* 0x00000000030472ca */ /* 0x004fe200000e0000 */
[----:B------:R-:W-:-:S12]  /*17670*/  IMAD.MOV.U32 R3, RZ, RZ, RZ ;  /* 0x000000ffff037224 */ /* 0x000fd800078e00ff */
[----:B------:R-:W-:Y:S02]  /*17680*/  IMAD.U32 R0, RZ, RZ, UR4 ;  /* 0x00000004ff007e24 */ /* 0x000fe4000f8e00ff */
[----:B------:R-:W-:-:S03]  /*17690*/  IMAD.U32 R21, RZ, RZ, UR4 ;  /* 0x00000004ff157e24 */ /* 0x000fc6000f8e00ff */
[----:B------:R-:W-:Y:S01]  /*176a0*/  LOP3.LUT R4, R0, 0x2, RZ, 0xfc, !PT ;  /* 0x0000000200047812 */ /* 0x000fe200078efcff */
[----:B------:R-:W-:Y:S01]  /*176b0*/  IMAD.MOV.U32 R0, RZ, RZ, 0x1 ;  /* 0x00000001ff007424 */ /* 0x000fe200078e00ff */
[----:B------:R-:W-:-:S03]  /*176c0*/  LOP3.LUT R21, R21, 0x1, RZ, 0xfc, !PT ;  /* 0x0000000115157812 */ /* 0x000fc600078efcff */
[----:B------:R0:W-:Y:S04]  /*176d0*/  STL [R1+0xc], R4 ;  /* 0x00000c0401007387 */ /* 0x0001e80000100800 */
.L_x_1000:
        /* <DEDUP_REMOVED lines=20> */
[----:B------:R-:W-:-:S04]  /*17820*/  @P0 SHF.R.U32.HI R4, RZ, R5, R6 ;  /* 0x00000005ff040219 */ /* 0x000fc80000011606 */
[--C-:B------:R-:W-:Y:S01]  /*17830*/  SHF.R.S32.HI R5, RZ, 0x1f, R4.reuse ;  /* 0x0000001fff057819 */ /* 0x100fe20000011404 */
[----:B------:R-:W-:-:S04]  /*17840*/  IMAD.MOV R8, RZ, RZ, -R4 ;  /* 0x000000ffff087224 */ /* 0x000fc800078e0a04 */
[----:B------:R-:W-:Y:S02]  /*17850*/  IMAD R8, R7, R8, R2 ;  /* 0x0000000807087224 */ /* 0x000fe400078e0202 */
[----:B------:R-:W0:Y:S01]  /*17860*/  LDC.64 R6, c[0x0][0x418] ;  /* 0x00010600ff067b82 */ /* 0x000e220000000a00 */
[----:B--2---:R-:W-:-:S04]  /*17870*/  IMAD R9, R9, UR4, RZ ;  /* 0x0000000409097c24 */ /* 0x004fc8000f8e02ff */
[C---:B---3--:R-:W-:Y:S02]  /*17880*/  IMAD R9, R10.reuse, UR5, R9 ;  /* 0x000000050a097c24 */ /* 0x048fe4000f8e0209 */
[----:B------:R-:W-:-:S04]  /*17890*/  IMAD.WIDE.U32 R4, R10, UR4, R4 ;  /* 0x000000040a047c25 */ /* 0x000fc8000f8e0004 */
[----:B------:R-:W-:Y:S01]  /*178a0*/  IMAD.IADD R9, R9, 0x1, R5 ;  /* 0x0000000109097824 */ /* 0x000fe200078e0205 */
[----:B0-----:R-:W-:-:S04]  /*178b0*/  LEA R6, P0, R4, R6, 0x2 ;  /* 0x0000000604067211 */ /* 0x001fc800078010ff */
[----:B------:R-:W-:-:S05]  /*178c0*/  LEA.HI.X R7, R4, R7, R9, 0x2, P0 ;  /* 0x0000000704077211 */ /* 0x000fca00000f1409 */
[----:B------:R0:W5:Y:S04]  /*178d0*/  LDG.E R16, desc[UR58][R6.64] ;  /* 0x0000003a06107981 */ /* 0x000168000c1e1900 */
.L_x_984:
[----:B------:R-:W1:Y:S01]  /*178e0*/  S2R R4, SR_TID.X ;  /* 0x0000000000047919 */ /* 0x000e620000002100 */
[----:B0-----:R-:W-:Y:S02]  /*178f0*/  LEA R6, R17, UR38, 0x3 ;  /* 0x0000002611067c11 */ /* 0x001fe4000f8e18ff */
[----:B-1----:R-:W-:Y:S02]  /*17900*/  LOP3.LUT R5, R4, 0x7f, RZ, 0xc0, !PT ;  /* 0x0000007f04057812 */ /* 0x002fe400078ec0ff */
[----:B------:R-:W-:Y:S02]  /*17910*/  SHF.L.U32 R4, R20, 0x1f, RZ ;  /* 0x0000001f14047819 */ /* 0x000fe400000006ff */
[----:B------:R-:W-:Y:S02]  /*17920*/  ISETP.NE.AND P1, PT, R5, RZ, PT ;  /* 0x000000ff0500720c */ /* 0x000fe40003f25270 */
[----:B------:R-:W0:Y:S02]  /*17930*/  SYNCS.PHASECHK.TRANS64.TRYWAIT P0, [R6+URZ+0x29880], R4 ;  /* 0x02988004060075a7 */ /* 0x000e24000800017f */
[----:B0-----:R-:W-:Y:S09]  /*17940*/  @!P0 BRA `(.L_x_985) ;  /* 0x0000002000908947 */ /* 0x001ff20003800000 */
.L_x_1037:
        /* <DEDUP_REMOVED lines=9> */
.L_x_987:
[----:B------:R-:W-:Y:S05]  /*179e0*/  BSYNC B1 ;  /* 0x0000000000017941 */ /* 0x000fea0003800000 */
.L_x_986:
        /* <DEDUP_REMOVED lines=15> */
.L_x_988:
        /* <DEDUP_REMOVED lines=8> */
.L_x_1038:
[----:B------:R-:W-:Y:S01]  /*17b60*/  BSSY B1, `(.L_x_990) ;  /* 0x000000b000017945 */ /* 0x000fe20003800000 */
[----:B01----:R-:W-:Y:S02]  /*17b70*/  IMAD.MOV.U32 R4, RZ, RZ, 0x0 ;  /* 0x00000000ff047424 */ /* 0x003fe400078e00ff */
[----:B------:R-:W-:Y:S01]  /*17b80*/  IMAD.MOV.U32 R5, RZ, RZ, 0x14f00000 ;  /* 0x14f00000ff057424 */ /* 0x000fe200078e00ff */
[----:B------:R-:W-:Y:S06]  /*17b90*/  @P1 BRA `(.L_x_991) ;  /* 0x00000000001c1947 */ /* 0x000fec0003800000 */
[----:B------:R-:W0:Y:S02]  /*17ba0*/  S2R R9, SR_TID.X ;  /* 0x0000000000097919 */ /* 0x000e240000002100 */
[----:B0-----:R-:W-:Y:S01]  /*17bb0*/  LOP3.LUT R10, R9, 0x1f, RZ, 0xc0, !PT ;  /* 0x0000001f090a7812 */ /* 0x001fe200078ec0ff */
[----:B------:R-:W-:-:S03]  /*17bc0*/  IMAD.MOV.U32 R9, RZ, RZ, 0x7800 ;  /* 0x00007800ff097424 */ /* 0x000fc600078e00ff */
[----:B------:R-:W-:Y:S01]  /*17bd0*/  ISETP.NE.AND P0, PT, R10, RZ, PT ;  /* 0x000000ff0a00720c */ /* 0x000fe20003f05270 */
[----:B------:R0:W-:-:S12]  /*17be0*/  SYNCS.ARRIVE.TRANS64 RZ, [R6+URZ+0x29830], R9 ;  /* 0x0298300906ff79a7 */ /* 0x0001d8000800003f */
[----:B0-----:R-:W-:Y:S05]  /*17bf0*/  @!P0 BRA `(.L_x_991) ;  /* 0x0000000000048947 */ /* 0x001fea0003800000 */
[----:B------:R-:W-:Y:S01]  /*17c00*/  BPT.TRAP 0x1 ;  /* 0x000000040000795c */ /* 0x000fe20000300000 */
.L_x_991:
[----:B------:R-:W-:Y:S05]  /*17c10*/  BSYNC B1 ;  /* 0x0000000000017941 */ /* 0x000fea0003800000 */
.L_x_990:
        /* <DEDUP_REMOVED lines=13> */
.L_x_992:
        /* <DEDUP_REMOVED lines=13> */
.L_x_993:
        /* <DEDUP_REMOVED lines=13> */
.L_x_994:
[----:B------:R-:W-:-:S13]  /*17e90*/  @P0 ELECT P1, URZ, PT ;  /* 0x00000000003f082f */ /* 0x000fda0003820000 */
[----:B------:R-:W-:Y:S01]  /*17ea0*/  @P1 R2UR UR13, R16 ;  /* 0x00000000100d12ca */ /* 0x000fe200000e0000 */
[----:B------:R-:W-:Y:S01]  /*17eb0*/  UMOV UR12, UR36 ;  /* 0x00000024000c7c82 */ /* 0x000fe20008000000 */
[----:B------:R-:W-:-:S11]  /*17ec0*/  @P1 PLOP3.LUT P0, PT, P1, PT, PT, 0x8, 0x0 ;  /* 0x000000000000181c */ /* 0x000fd60000f0e170 */
[----:B------:R0:W-:Y:S01]  /*17ed0*/  UTMALDG.4D [UR8], [UR6], desc[UR14] ;  /* 0x00000e08060075b4 */ /* 0x0001e20008019000 */
[----:B------:R-:W-:Y:S01]  /*17ee0*/  PLOP3.LUT P1, PT, PT, PT, PT, 0x8, 0x0 ;  /* 0x000000000000781c */ /* 0x000fe20003f2e170 */
[----:B0-----:R-:W-:-:S12]  /*17ef0*/  @P0 BRA.U.ANY `(.L_x_994) ;  /* 0xfffffffd00e40947 */ /* 0x001fd8000393ffff */
.L_x_983:
[----:B------:R-:W-:Y:S05]  /*17f00*/  BSYNC B0 ;  /* 0x0000000000007941 */ /* 0x000fea0003800000 */
.L_x_982:
[----:B------:R-:W-:-:S13]  /*17f10*/  ISETP.NE.AND P0, PT, R21, 0x3, PT ;  /* 0x000000031500780c */ /* 0x000fda0003f05270 */
[----:B------:R-:W-:Y:S05]  /*17f20*/  @!P0 BRA `(.L_x_995) ;  /* 0x0000000000048947 */ /* 0x000fea0003800000 */
[----:B------:R-:W-:Y:S01]  /*17f30*/  BPT.TRAP 0x1 ;  /* 0x000000040000795c */ /* 0x000fe20000300000 */
.L_x_995:
[----:B------:R-:W2:Y:S01]  /*17f40*/  LDL R4, [R1+0xc] ;  /* 0x00000c0001047983 */ /* 0x000ea20000100800 */
[----:B------:R-:W-:Y:S02]  /*17f50*/  LOP3.LUT R5, R0, 0x1, RZ, 0x3c, !PT ;  /* 0x0000000100057812 */ /* 0x000fe400078e3cff */
[----:B------:R-:W-:Y:S02]  /*17f60*/  LEA R18, R3, UR38, 0x3 ;  /* 0x0000002603127c11 */ /* 0x000fe4000f8e18ff */
[----:B------:R-:W-:-:S04]  /*17f70*/  SHF.L.U32 R5, R5, 0x1f, RZ ;  /* 0x0000001f05057819 */ /* 0x000fc800000006ff */
[----:B------:R-:W0:Y:S01]  /*17f80*/  SYNCS.PHASECHK.TRANS64.TRYWAIT P0, [R18+URZ+0x29870], R5 ;  /* 0x02987005120075a7 */ /* 0x000e22000800017f */
[----:B--2---:R-:W-:Y:S01]  /*17f90*/  ISETP.NE.AND P1, PT, R4, 0x3, PT ;  /* 0x000000030400780c */ /* 0x004fe20003f25270 */
[----:B0-----:R-:W-:-:S12]  /*17fa0*/  @!P0 BRA `(.L_x_996) ;  /* 0x0000001c00208947 */ /* 0x001fd80003800000 */
.L_x_1039:
[----:B------:R-:W-:Y:S05]  /*17fb0*/  @!P1 BRA `(.L_x_997) ;  /* 0x0000000000049947 */ /* 0x000fea0003800000 */
[----:B------:R-:W-:Y:S01]  /*17fc0*/  BPT.TRAP 0x1 ;  /* 0x000000040000795c */ /* 0x000fe20000300000 */
.L_x_997:
[----:B0-----:R-:W-:Y:S01]  /*17fd0*/  SHF.L.U32 R5, R0, 0x1f, RZ ;  /* 0x0000001f00057819 */ /* 0x001fe200000006ff */
[----:B------:R-:W-:-:S03]  /*17fe0*/  IMAD R12, R3, 0x5000, RZ ;  /* 0x00005000030c7824 */ /* 0x000fc600078e02ff */
[----:B------:R-:W0:Y:S02]  /*17ff0*/  SYNCS.PHASECHK.TRANS64.TRYWAIT P0, [R18+URZ+0x29860], R5 ;  /* 0x02986005120075a7 */ /* 0x000e24000800017f */
[----:B0-----:R-:W-:Y:S05]  /*18000*/  @!P0 BRA `(.L_x_998) ;  /* 0x0000001c001c8947 */ /* 0x001fea0003800000 */
.L_x_1040:
[----:B------:R-:W2:Y:S04]  /*18010*/  LDL R0, [R1+0x10] ;  /* 0x0000100001007983 */ /* 0x000ea80000100800 */
[----:B------:R-:W3:Y:S01]  /*18020*/  LDL R13, [R1+0x14] ;  /* 0x00001400010d7983 */ /* 0x000ee20000100800 */
[----:B------:R-:W-:Y:S05]  /*18030*/  WARPSYNC.ALL ;  /* 0x0000000000007948 */ /* 0x000fea0003800000 */
[----:B------:R-:W1:Y:S01]  /*18040*/  S2R R3, SR_TID.X ;  /* 0x0000000000037919 */ /* 0x000e620000002100 */
[----:B------:R-:W-:Y:S01]  /*18050*/  IMAD.MOV.U32 R6, RZ, RZ, 0x40 ;  /* 0x00000040ff067424 */ /* 0x000fe200078e00ff */
[----:B-1----:R-:W-:-:S04]  /*18060*/  LOP3.LUT P0, RZ, R3, 0x4, RZ, 0xc0, !PT ;  /* 0x0000000403ff7812 */ /* 0x002fc8000780c0ff */
[----:B------:R-:W-:Y:S02]  /*18070*/  SEL R6, R6, 0xffffffc0, !P0 ;  /* 0xffffffc006067807 */ /* 0x000fe40004000000 */
[C---:B--2---:R-:W-:Y:S02]  /*18080*/  LOP3.LUT R0, R12.reuse, R0, RZ, 0xfc, !PT ;  /* 0x000000000c007212 */ /* 0x044fe400078efcff */
[----:B---3--:R-:W-:-:S03]  /*18090*/  LOP3.LUT R19, R12, R13, RZ, 0xfc, !PT ;  /* 0x0000000d0c137212 */ /* 0x008fc600078efcff */
[----:B------:R-:W1:Y:S01]  /*180a0*/  LDSM.16.MT88.4 R8, [R0+UR38+0xa400] ;  /* 0x00a400260008783b */ /* 0x000e620008004200 */
[----:B------:R-:W-:Y:S02]  /*180b0*/  VIADD R3, R0, UR38 ;  /* 0x0000002600037c36 */ /* 0x000fe40008000000 */
[----:B------:R-:W-:Y:S02]  /*180c0*/  VIADD R19, R19, UR38 ;  /* 0x0000002613137c36 */ /* 0x000fe40008000000 */
[----:B------:R-:W-:Y:S01]  /*180d0*/  IMAD.IADD R3, R6, 0x1, R3 ;  /* 0x0000000106037824 */ /* 0x000fe200078e0203 */
[C-C-:B-1----:R-:W-:Y:S02]  /*180e0*/  PRMT R4, R8.reuse, 0x6420, R9.reuse ;  /* 0x0000642008047816 */ /* 0x142fe40000000009 */
[----:B0-----:R-:W-:Y:S02]  /*180f0*/  PRMT R5, R8, 0x7531, R9 ;  /* 0x0000753108057816 */ /* 0x001fe40000000009 */
        /* <DEDUP_REMOVED lines=65> */
.L_x_999:
[----:B------:R-:W2:Y:S01]  /*18510*/  S2R R0, SR_TID.X ;  /* 0x0000000000007919 */ /* 0x000ea20000002100 */
[----:B-1----:R-:W-:Y:S01]  /*18520*/  SYNCS.ARRIVE.TRANS64.A1T0 RZ, [R18+URZ+0x29850], RZ ;  /* 0x029850ff12ff79a7 */ /* 0x002fe2000810003f */
[----:B------:R-:W-:Y:S01]  /*18530*/  IMAD.MOV.U32 R3, RZ, RZ, R17 ;  /* 0x000000ffff037224 */ /* 0x000fe200078e0011 */
[----:B--2---:R-:W-:Y:S01]  /*18540*/  LOP3.LUT R0, R0, 0x7f, RZ, 0xc0, !PT ;  /* 0x0000007f00007812 */ /* 0x004fe200078ec0ff */
[----:B------:R-:W-:Y:S03]  /*18550*/  BAR.SYNC.DEFER_BLOCKING 0x2, 0x80 ;  /* 0x0082000000007b1d */ /* 0x000fe60000010000 */
[----:B------:R-:W-:-:S13]  /*18560*/  ISETP.NE.AND P0, PT, R0, RZ, PT ;  /* 0x000000ff0000720c */ /* 0x000fda0003f05270 */
[----:B------:R-:W-:-:S05]  /*18570*/  @!P0 VIADD R0, R18, 0x29880 ;  /* 0x0002988012008836 */ /* 0x000fca0000000000 */
[----:B------:R-:W-:-:S04]  /*18580*/  @!P0 PRMT R0, RZ, 0x654, R0 ;  /* 0x00000654ff008816 */ /* 0x000fc80000000000 */
[----:B------:R1:W-:Y:S01]  /*18590*/  @!P0 SYNCS.ARRIVE.TRANS64.RED.A1T0 RZ, [R0+URZ], RZ ;  /* 0x000000ff00ff89a7 */ /* 0x0003e2000810043f */
[C---:B------:R-:W-:Y:S01]  /*185a0*/  ISETP.GT.AND P0, PT, R2.reuse, UR39, PT ;  /* 0x0000002702007c0c */ /* 0x040fe2000bf04270 */
[----:B------:R-:W-:Y:S02]  /*185b0*/  VIADD R2, R2, 0xffffffff ;  /* 0xffffffff02027836 */ /* 0x000fe40000000000 */
[----:B-1----:R-:W-:-:S10]  /*185c0*/  IMAD.MOV.U32 R0, RZ, RZ, R20 ;  /* 0x000000ffff007224 */ /* 0x002fd400078e0014 */
[----:B------:R-:W-:Y:S05]  /*185d0*/  @P0 BRA `(.L_x_1000) ;  /* 0xfffffff000400947 */ /* 0x000fea000383ffff */
[----:B------:R-:W-:Y:S05]  /*185e0*/  BRA `(.L_x_1001) ;  /* 0x0000000000047947 */ /* 0x000fea0003800000 */
.L_x_981:
[----:B------:R-:W-:-:S07]  /*185f0*/  IMAD.MOV.U32 R17, RZ, RZ, RZ ;  /* 0x000000ffff117224 */ /* 0x000fce00078e00ff */
.L_x_1001:
[----:B0-----:R-:W2:Y:S02]  /*18600*/  LDL R0, [R1+0x18] ;  /* 0x0000180001007983 */ /* 0x001ea40000100800 */
[----:B--2---:R-:W-:-:S13]  /*18610*/  R2UR UR4, R0 ;  /* 0x00000000000472ca */ /* 0x004fda00000e0000 */
[----:B------:R-:W-:-:S04]  /*18620*/  ULOP3.LUT UR4, UR4, 0x1, URZ, 0xfc, !UPT ;  /* 0x0000000104047892 */ /* 0x000fc8000f8efc3f */
[----:B------:R-:W-:-:S06]  /*18630*/  UISETP.NE.AND UP0, UPT, UR4, 0x3, UPT ;  /* 0x000000030400788c */ /* 0x000fcc000bf05270 */
[----:B------:R-:W-:-:S13]  /*18640*/  PLOP3.LUT P0, PT, PT, PT, UP0, 0x80, 0x0 ;  /* 0x000000000000781c */ /* 0x000fda0003f0f008 */
[----:B------:R-:W-:Y:S05]  /*18650*/  @!P0 BRA `(.L_x_1002) ;  /* 0x0000000000048947 */ /* 0x000fea0003800000 */
[----:B------:R-:W-:Y:S01]  /*18660*/  BPT.TRAP 0x1 ;  /* 0x000000040000795c */ /* 0x000fe20000300000 */
.L_x_1002:
[----:B------:R-:W-:Y:S01]  /*18670*/  LOP3.LUT R0, R20, 0x1, RZ, 0x3c, !PT ;  /* 0x0000000114007812 */ /* 0x000fe200078e3cff */
[----:B------:R-:W-:Y:S01]  /*18680*/  BSSY B0, `(.L_x_1003) ;  /* 0x0000005000007945 */ /* 0x000fe20003800000 */
[----:B------:R-:W-:Y:S02]  /*18690*/  LEA R3, R17, UR38, 0x3 ;  /* 0x0000002611037c11 */ /* 0x000fe4000f8e18ff */
[----:B------:R-:W-:-:S04]  /*186a0*/  SHF.L.U32 R0, R0, 0x1f, RZ ;  /* 0x0000001f00007819 */ /* 0x000fc800000006ff */
[----:B------:R-:W0:Y:S02]  /*186b0*/  SYNCS.PHASECHK.TRANS64.TRYWAIT P0, [R3+URZ+0x29870], R0 ;  /* 0x02987000030075a7 */ /* 0x000e24000800017f */
[----:B0-----:R-:W-:Y:S05]  /*186c0*/  @!P0 BRA `(.L_x_1004) ;  /* 0x0000001400808947 */ /* 0x001fea0003800000 */
.L_x_1041:
[----:B------:R-:W-:Y:S05]  /*186d0*/  BSYNC B0 ;  /* 0x0000000000007941 */ /* 0x000fea0003800000 */
.L_x_1003:
[----:B------:R-:W2:Y:S02]  /*186e0*/  LDL R2, [R1+0x18] ;  /* 0x0000180001027983 */ /* 0x000ea40000100800 */
[----:B--2---:R-:W-:-:S13]  /*186f0*/  R2UR UR4, R2 ;  /* 0x00000000020472ca */ /* 0x004fda00000e0000 */
[----:B------:R-:W-:-:S06]  /*18700*/  ULOP3.LUT UR4, UR4, 0x2, URZ, 0xfc, !UPT ;  /* 0x0000000204047892 */ /* 0x000fcc000f8efc3f */
[----:B0-----:R-:W-:-:S05]  /*18710*/  IMAD.U32 R0, RZ, RZ, UR4 ;  /* 0x00000004ff007e24 */ /* 0x001fca000f8e00ff */
[----:B------:R-:W-:-:S13]  /*18720*/  ISETP.NE.AND P1, PT, R0, 0x3, PT ;  /* 0x000000030000780c */ /* 0x000fda0003f25270 */
[----:B------:R-:W-:Y:S05]  /*18730*/  @!P1 BRA `(.L_x_1005) ;  /* 0x0000000000049947 */ /* 0x000fea0003800000 */
[----:B------:R-:W-:Y:S01]  /*18740*/  BPT.TRAP 0x1 ;  /* 0x000000040000795c */ /* 0x000fe20000300000 */
.L_x_1005:
[----:B------:R-:W2:Y:S01]  /*18750*/  LDL.LU R0, [R1+0x10] ;  /* 0x0000100001007983 */ /* 0x000ea20000300800 */
[----:B------:R-:W-:Y:S01]  /*18760*/  SHF.L.U32 R2, R20, 0x1f, RZ ;  /* 0x0000001f14027819 */ /* 0x000fe200000006ff */
[----:B------:R-:W-:-:S03]  /*18770*/  IMAD R12, R17, 0x5000, RZ ;  /* 0x00005000110c7824 */ /* 0x000fc600078e02ff */
[----:B------:R-:W0:Y:S02]  /*18780*/  SYNCS.PHASECHK.TRANS64.TRYWAIT P0, [R3+URZ+0x29860], R2 ;  /* 0x02986002030075a7 */ /* 0x000e24000800017f */
[----:B--2---:R-:W-:Y:S01]  /*18790*/  LOP3.LUT R0, R12, R0, RZ, 0xfc, !PT ;  /* 0x000000000c007212 */ /* 0x004fe200078efcff */
[----:B0-----:R-:W-:Y:S06]  /*187a0*/  @!P0 BRA `(.L_x_1006) ;  /* 0x00000014005c8947 */ /* 0x001fec0003800000 */
.L_x_1042:
[----:B------:R-:W2:Y:S01]  /*187b0*/  LDL.LU R13, [R1+0x14] ;  /* 0x00001400010d7983 */ /* 0x000ea20000300800 */
[----:B------:R-:W1:Y:S01]  /*187c0*/  S2R R4, SR_TID.X ;  /* 0x0000000000047919 */ /* 0x000e620000002100 */
[----:B0-----:R-:W-:Y:S01]  /*187d0*/  VIADD R2, R0, UR38 ;  /* 0x0000002600027c36 */ /* 0x001fe20008000000 */
[----:B------:R-:W-:Y:S05]  /*187e0*/  WARPSYNC.ALL ;  /* 0x0000000000007948 */ /* 0x000fea0003800000 */
[----:B------:R-:W0:Y:S01]  /*187f0*/  LDSM.16.MT88.4 R8, [R0+UR38+0xa400] ;  /* 0x00a400260008783b */ /* 0x000e220008004200 */
[----:B-1----:R-:W-:Y:S01]  /*18800*/  LOP3.LUT P0, RZ, R4, 0x4, RZ, 0xc0, !PT ;  /* 0x0000000404ff7812 */ /* 0x002fe2000780c0ff */
[----:B------:R-:W-:-:S05]  /*18810*/  IMAD.MOV.U32 R4, RZ, RZ, 0x40 ;  /* 0x00000040ff047424 */ /* 0x000fca00078e00ff */
[----:B------:R-:W-:-:S05]  /*18820*/  SEL R4, R4, 0xffffffc0, !P0 ;  /* 0xffffffc004047807 */ /* 0x000fca0004000000 */
[----:B------:R-:W-:-:S05]  /*18830*/  IMAD.IADD R2, R4, 0x1, R2 ;  /* 0x0000000104027824 */ /* 0x000fca00078e0202 */
[----:B------:R-:W1:Y:S01]  /*18840*/  LDSM.16.MT88.4 R4, [R2+0xa400] ;  /* 0x00a400000204783b */ /* 0x000e620000004200 */
[C-C-:B0-----:R-:W-:Y:S02]  /*18850*/  PRMT R14, R10.reuse, 0x6420, R11.reuse ;  /* 0x000064200a0e7816 */ /* 0x141fe4000000000b */
[----:B------:R-:W-:Y:S02]  /*18860*/  PRMT R15, R10, 0x7531, R11 ;  /* 0x000075310a0f7816 */ /* 0x000fe4000000000b */
[C-C-:B-1----:R-:W-:Y:S02]  /*18870*/  PRMT R10, R6.reuse, 0x6420, R7.reuse ;  /* 0x00006420060a7816 */ /* 0x142fe40000000007 */
[----:B------:R-:W-:Y:S02]  /*18880*/  PRMT R11, R6, 0x7531, R7 ;  /* 0x00007531060b7816 */ /* 0x000fe40000000007 */
[----:B--2---:R-:W-:Y:S02]  /*18890*/  LOP3.LUT R16, R12, R13, RZ, 0xfc, !PT ;  /* 0x0000000d0c107212 */ /* 0x004fe400078efcff */
[----:B------:R-:W-:-:S02]  /*188a0*/  PRMT R12, R8, 0x6420, R9 ;  /* 0x00006420080c7816 */ /* 0x000fc40000000009 */
[----:B------:R-:W-:Y:S01]  /*188b0*/  PRMT R13, R8, 0x7531, R9 ;  /* 0x00007531080d7816 */ /* 0x000fe20000000009 */
[----:B------:R-:W-:Y:S01]  /*188c0*/  VIADD R16, R16, UR38 ;  /* 0x0000002610107c36 */ /* 0x000fe20008000000 */
[C-C-:B------:R-:W-:Y:S02]  /*188d0*/  PRMT R8, R4.reuse, 0x6420, R5.reuse ;  /* 0x0000642004087816 */ /* 0x140fe40000000005 */
[----:B------:R-:W-:Y:S02]  /*188e0*/  PRMT R9, R4, 0x7531, R5 ;  /* 0x0000753104097816 */ /* 0x000fe40000000005 */
[----:B------:R-:W-:Y:S04]  /*188f0*/  STSM.16.M88.4 [R16+0x400], R12 ;  /* 0x0004000c10007844 */ /* 0x000fe80000000200 */
[----:B------:R-:W-:Y:S04]  /*18900*/  STSM.16.M88.4 [R16+0xc00], R8 ;  /* 0x000c000810007844 */ /* 0x000fe80000000200 */
[----:B------:R-:W0:Y:S04]  /*18910*/  LDSM.16.MT88.4 R8, [R0+UR38+0xb400] ;  /* 0x00b400260008783b */ /* 0x000e280008004200 */
[----:B------:R-:W1:Y:S01]  /*18920*/  LDSM.16.MT88.4 R4, [R2+0xb400] ;  /* 0x00b400000204783b */ /* 0x000e620000004200 */
[----:B0-----:R-:W-:-:S02]  /*18930*/  PRMT R12, R8, 0x6420, R9 ;  /* 0x00006420080c7816 */ /* 0x001fc40000000009 */
[----:B------:R-:W-:Y:S02]  /*18940*/  PRMT R13, R8, 0x7531, R9 ;  /* 0x00007531080d7816 */ /* 0x000fe40000000009 */
[C-C-:B------:R-:W-:Y:S02]  /*18950*/  PRMT R14, R10.reuse, 0x6420, R11.reuse ;  /* 0x000064200a0e7816 */ /* 0x140fe4000000000b */
[----:B------:R-:W-:Y:S02]  /*18960*/  PRMT R15, R10, 0x7531, R11 ;  /* 0x000075310a0f7816 */ /* 0x000fe4000000000b */
[C-C-:B-1----:R-:W-:Y:S02]  /*18970*/  PRMT R8, R4.reuse, 0x6420, R5.reuse ;  /* 0x0000642004087816 */ /* 0x142fe40000000005 */
[----:B------:R-:W-:Y:S02]  /*18980*/  PRMT R9, R4, 0x7531, R5 ;  /* 0x0000753104097816 */ /* 0x000fe40000000005 */
[----:B------:R-:W-:-:S02]  /*18990*/  PRMT R10, R6, 0x6420, R7 ;  /* 0x00006420060a7816 */ /* 0x000fc40000000007 */
[----:B------:R-:W-:Y:S01]  /*189a0*/  PRMT R11, R6, 0x7531, R7 ;  /* 0x00007531060b7816 */ /* 0x000fe20000000007 */
        /* <DEDUP_REMOVED lines=36> */
[----:B------:R0:W-:Y:S04]  /*18bf0*/  STSM.16.M88.4 [R16+0x4400], R12 ;  /* 0x0044000c10007844 */ /* 0x0001e80000000200 */
        /* <DEDUP_REMOVED lines=9> */
.L_x_1007:
        /* <DEDUP_REMOVED lines=14> */
.L_x_956:
[----:B------:R-:W0:Y:S01]  /*18d70*/  S2R R4, SR_CgaCtaId ;  /* 0x0000000000047919 */ /* 0x000e220000008800 */
[----:B------:R-:W-:Y:S02]  /*18d80*/  MOV R3, 0x400 ;  /* 0x0000040000037802 */ /* 0x000fe40000000f00 */
[----:B------:R-:W-:Y:S02]  /*18d90*/  SHF.L.U32 R2, R2, 0x1f, RZ ;  /* 0x0000001f02027819 */ /* 0x000fe400000006ff */
[----:B0-----:R-:W-:-:S04]  /*18da0*/  LEA R9, R4, R3, 0x18 ;  /* 0x0000000304097211 */ /* 0x001fc800078ec0ff */
[----:B------:R-:W0:Y:S02]  /*18db0*/  SYNCS.PHASECHK.TRANS64.TRYWAIT P0, [R9+URZ+0x29820], R2 ;  /* 0x02982002090075a7 */ /* 0x000e24000800017f */
[----:B0-----:R-:W-:Y:S05]  /*18dc0*/  @!P0 BRA `(.L_x_1008) ;  /* 0x0000000c00e88947 */ /* 0x001fea0003800000 */
.L_x_1043:
        /* <DEDUP_REMOVED lines=8> */
[----:B------:R-:W2:Y:S02]  /*18e50*/  LDL R3, [R1+0x18] ;  /* 0x0000180001037983 */ /* 0x000ea40000100800 */
[----:B--2---:R-:W-:-:S13]  /*18e60*/  R2UR UR4, R3 ;  /* 0x00000000030472ca */ /* 0x004fda00000e0000 */
[----:B------:R-:W-:-:S06]  /*18e70*/  ULOP3.LUT UR4, UR4, 0x2, URZ, 0xfc, !UPT ;  /* 0x0000000204047892 */ /* 0x000fcc000f8efc3f */
[----:B------:R-:W-:-:S05]  /*18e80*/  IMAD.U32 R2, RZ, RZ, UR4 ;  /* 0x00000004ff027e24 */ /* 0x000fca000f8e00ff */
[----:B------:R-:W-:-:S13]  /*18e90*/  ISETP.NE.AND P0, PT, R2, 0x3, PT ;  /* 0x000000030200780c */ /* 0x000fda0003f05270 */
[----:B------:R-:W-:Y:S05]  /*18ea0*/  @!P0 BRA `(.L_x_1009) ;  /* 0x0000000000048947 */ /* 0x000fea0003800000 */
[----:B------:R-:W-:Y:S01]  /*18eb0*/  BPT.TRAP 0x1 ;  /* 0x000000040000795c */ /* 0x000fe20000300000 */
.L_x_1009:
        /* <DEDUP_REMOVED lines=12> */
.L_x_1044:
[----:B------:R-:W1:Y:S02]  /*18f80*/  SYNCS.PHASECHK.TRANS64.TRYWAIT P1, [R7+URZ], R2 ;  /* 0x00000002070075a7 */ /* 0x000e64000802017f */
[----:B-1----:R-:W-:Y:S05]  /*18f90*/  @!P1 BRA `(.L_x_1011) ;  /* 0x0000000c009c9947 */ /* 0x002fea0003800000 */
.L_x_1045:
[----:B------:R-:W-:Y:S05]  /*18fa0*/  @!P0 BRA `(.L_x_1012) ;  /* 0x0000000000048947 */ /* 0x000fea0003800000 */
[----:B------:R-:W-:Y:S01]  /*18fb0*/  BPT.TRAP 0x1 ;  /* 0x000000040000795c */ /* 0x000fe20000300000 */
.L_x_1012:
[----:B0-----:R-:W-:-:S04]  /*18fc0*/  IMAD R5, R0, 0x8, R9 ;  /* 0x0000000800057824 */ /* 0x001fc800078e0209 */
[----:B------:R-:W0:Y:S02]  /*18fd0*/  SYNCS.PHASECHK.TRANS64.TRYWAIT P1, [R5+URZ+0x29860], R4 ;  /* 0x02986004050075a7 */ /* 0x000e24000802017f */
[----:B0-----:R-:W-:Y:S05]  /*18fe0*/  @!P1 BRA `(.L_x_1013) ;  /* 0x0000000c009c9947 */ /* 0x001fea0003800000 */
.L_x_1046:
[----:B------:R-:W-:Y:S05]  /*18ff0*/  @!P0 BRA `(.L_x_1014) ;  /* 0x0000000000048947 */ /* 0x000fea0003800000 */
[----:B------:R-:W-:Y:S01]  /*19000*/  BPT.TRAP 0x1 ;  /* 0x000000040000795c */ /* 0x000fe20000300000 */
.L_x_1014:
[----:B------:R-:W-:-:S04]  /*19010*/  IMAD R3, R3, 0x8, R9 ;  /* 0x0000000803037824 */ /* 0x000fc800078e0209 */
[----:B------:R-:W2:Y:S02]  /*19020*/  SYNCS.PHASECHK.TRANS64.TRYWAIT P1, [R3+URZ+0x29860], R2 ;  /* 0x02986002030075a7 */ /* 0x000ea4000802017f */
[----:B--2---:R-:W-:Y:S05]  /*19030*/  @!P1 BRA `(.L_x_1015) ;  /* 0x0000000c009c9947 */ /* 0x004fea0003800000 */
.L_x_1047:
[----:B------:R-:W-:Y:S05]  /*19040*/  @!P0 BRA `(.L_x_1016) ;  /* 0x0000000000048947 */ /* 0x000fea0003800000 */
[----:B------:R-:W-:Y:S01]  /*19050*/  BPT.TRAP 0x1 ;  /* 0x000000040000795c */ /* 0x000fe20000300000 */
.L_x_1016:
[----:B------:R-:W3:Y:S02]  /*19060*/  SYNCS.PHASECHK.TRANS64.TRYWAIT P0, [R5+URZ+0x29880], R4 ;  /* 0x02988004050075a7 */ /* 0x000ee4000800017f */
[----:B---3--:R-:W-:Y:S05]  /*19070*/  @!P0 BRA `(.L_x_1017) ;  /* 0x0000000c00a08947 */ /* 0x008fea0003800000 */
.L_x_1018:
[----:B----4-:R4:W0:Y:S02]  /*19080*/  SYNCS.PHASECHK.TRANS64.TRYWAIT P0, [R3+URZ+0x29880], R2 ;  /* 0x02988002030075a7 */ /* 0x010824000800017f */
[----:B0-----:R-:W-:Y:S05]  /*19090*/  @!P0 NANOSLEEP.SYNCS 0x989680 ;  /* 0x009896800000895d */ /* 0x001fea0003900000 */
[----:B------:R-:W0:Y:S02]  /*190a0*/  @!P0 SYNCS.PHASECHK.TRANS64 P0, [R3+URZ+0x29880], R2 ;  /* 0x02988002030085a7 */ /* 0x000e24000800007f */
[----:B0-----:R-:W-:Y:S05]  /*190b0*/  @!P0 BRA `(.L_x_1018) ;  /* 0xfffffffc00f08947 */ /* 0x001fea000383ffff */
.L_x_868:
[----:B------:R-:W-:Y:S05]  /*190c0*/  BSYNC B6 ;  /* 0x0000000000067941 */ /* 0x000fea0003800000 */
.L_x_865:
[----:B------:R-:W-:Y:S05]  /*190d0*/  EXIT ;  /* 0x000000000000794d */ /* 0x000fea0003800000 */
.L_x_878:
[----:B0-----:R-:W-:-:S04]  /*190e0*/  IMAD.U32 R3, RZ, RZ, UR37 ;  /* 0x00000025ff037e24 */ /* 0x001fc8000f8e00ff */
[----:B------:R0:W1:Y:S03]  /*190f0*/  SYNCS.PHASECHK.TRANS64.TRYWAIT P0, [R3+URZ+0x29800], R0 ;  /* 0x02980000030075a7 */ /* 0x000066000800017f */
[----:B-1----:R-:W-:Y:S05]  /*19100*/  @!P0 NANOSLEEP.SYNCS 0x989680 ;  /* 0x009896800000895d */ /* 0x002fea0003900000 */
[----:B------:R-:W1:Y:S02]  /*19110*/  @!P0 SYNCS.PHASECHK.TRANS64 P0, [R3+URZ+0x29800], R0 ;  /* 0x02980000030085a7 */ /* 0x000e64000800007f */
[----:B-1----:R-:W-:Y:S05]  /*19120*/  @!P0 BRA `(.L_x_878) ;  /* 0xfffffffc00ec8947 */ /* 0x002fea000383ffff */
[----:B------:R-:W-:Y:S05]  /*19130*/  BRA `(.L_x_1019) ;  /* 0xfffffe8800687947 */ /* 0x000fea000383ffff */
.L_x_882:
[----:B--2---:R-:W-:-:S04]  /*19140*/  IMAD.U32 R5, RZ, RZ, UR37 ;  /* 0x00000025ff057e24 */ /* 0x004fc8000f8e00ff */
[----:B------:R2:W3:Y:S03]  /*19150*/  SYNCS.PHASECHK.TRANS64.TRYWAIT P2, [R5+URZ+0x29830], R0 ;  /* 0x02983000050075a7 */ /* 0x0004e6000804017f */
[----:B---3--:R-:W-:Y:S05]  /*19160*/  @!P2 NANOSLEEP.SYNCS 0x989680 ;  /* 0x009896800000a95d */ /* 0x008fea0003900000 */
[----:B------:R-:W3:Y:S02]  /*19170*/  @!P2 SYNCS.PHASECHK.TRANS64 P2, [R5+URZ+0x29830], R0 ;  /* 0x029830000500a5a7 */ /* 0x000ee4000804007f */
[----:B---3--:R-:W-:Y:S05]  /*19180*/  @!P2 BRA `(.L_x_882) ;  /* 0xfffffffc00eca947 */ /* 0x008fea000383ffff */
[----:B------:R-:W-:Y:S05]  /*19190*/  BRA `(.L_x_881) ;  /* 0xfffffe8800987947 */ /* 0x000fea000383ffff */
.L_x_898:
[----:B-1----:R-:W-:-:S04]  /*191a0*/  IMAD.U32 R11, RZ, RZ, UR10 ;  /* 0x0000000aff0b7e24 */ /* 0x002fc8000f8e00ff */
[----:B------:R1:W2:Y:S03]  /*191b0*/  SYNCS.PHASECHK.TRANS64.TRYWAIT P2, [R11+URZ+0x29830], R10 ;  /* 0x0298300a0b0075a7 */ /* 0x0002a6000804017f */
[----:B--2---:R-:W-:Y:S05]  /*191c0*/  @!P2 NANOSLEEP.SYNCS 0x989680 ;  /* 0x009896800000a95d */ /* 0x004fea0003900000 */
[----:B------:R-:W2:Y:S02]  /*191d0*/  @!P2 SYNCS.PHASECHK.TRANS64 P2, [R11+URZ+0x29830], R10 ;  /* 0x0298300a0b00a5a7 */ /* 0x000ea4000804007f */
[----:B--2---:R-:W-:Y:S05]  /*191e0*/  @!P2 BRA `(.L_x_898) ;  /* 0xfffffffc00eca947 */ /* 0x004fea000383ffff */
[----:B------:R-:W-:Y:S05]  /*191f0*/  BRA `(.L_x_895) ;  /* 0xfffffed4000c7947 */ /* 0x000fea000383ffff */
.L_x_902:
[----:B-1----:R-:W-:-:S04]  /*19200*/  IMAD.U32 R11, RZ, RZ, UR10 ;  /* 0x0000000aff0b7e24 */ /* 0x002fc8000f8e00ff */
[----:B------:R1:W2:Y:S03]  /*19210*/  SYNCS.PHASECHK.TRANS64.TRYWAIT P2, [R11+URZ+0x29850], R10 ;  /* 0x0298500a0b0075a7 */ /* 0x0002a6000804017f */
[----:B--2---:R-:W-:Y:S05]  /*19220*/  @!P2 NANOSLEEP.SYNCS 0x989680 ;  /* 0x009896800000a95d */ /* 0x004fea0003900000 */
[----:B------:R-:W2:Y:S02]  /*19230*/  @!P2 SYNCS.PHASECHK.TRANS64 P2, [R11+URZ+0x29850], R10 ;  /* 0x0298500a0b00a5a7 */ /* 0x000ea4000804007f */
[----:B--2---:R-:W-:Y:S05]  /*19240*/  @!P2 BRA `(.L_x_902) ;  /* 0xfffffffc00eca947 */ /* 0x004fea000383ffff */
[----:B------:R-:W-:Y:S05]  /*19250*/  BRA `(.L_x_899) ;  /* 0xfffffee000147947 */ /* 0x000fea000383ffff */
.L_x_920:
[----:B-1----:R-:W-:-:S04]  /*19260*/  IMAD.U32 R15, RZ, RZ, UR7 ;  /* 0x00000007ff0f7e24 */ /* 0x002fc8000f8e00ff */
[----:B------:R1:W2:Y:S03]  /*19270*/  SYNCS.PHASECHK.TRANS64.TRYWAIT P2, [R15+URZ+0x29830], R0 ;  /* 0x029830000f0075a7 */ /* 0x0002a6000804017f */
[----:B--2---:R-:W-:Y:S05]  /*19280*/  @!P2 NANOSLEEP.SYNCS 0x989680 ;  /* 0x009896800000a95d */ /* 0x004fea0003900000 */
[----:B------:R-:W2:Y:S02]  /*19290*/  @!P2 SYNCS.PHASECHK.TRANS64 P2, [R15+URZ+0x29830], R0 ;  /* 0x029830000f00a5a7 */ /* 0x000ea4000804007f */
[----:B--2---:R-:W-:Y:S05]  /*192a0*/  @!P2 BRA `(.L_x_920) ;  /* 0xfffffffc00eca947 */ /* 0x004fea000383ffff */
[----:B------:R-:W-:Y:S05]  /*192b0*/  BRA `(.L_x_917) ;  /* 0xffffff1c006c7947 */ /* 0x000fea000383ffff */
.L_x_924:
[----:B-1----:R-:W-:-:S04]  /*192c0*/  IMAD.U32 R15, RZ, RZ, UR10 ;  /* 0x0000000aff0f7e24 */ /* 0x002fc8000f8e00ff */
[----:B------:R1:W2:Y:S03]  /*192d0*/  SYNCS.PHASECHK.TRANS64.TRYWAIT P2, [R15+URZ+0x29850], R0 ;  /* 0x029850000f0075a7 */ /* 0x0002a6000804017f */
[----:B--2---:R-:W-:Y:S05]  /*192e0*/  @!P2 NANOSLEEP.SYNCS 0x989680 ;  /* 0x009896800000a95d */ /* 0x004fea0003900000 */
[----:B------:R-:W2:Y:S02]  /*192f0*/  @!P2 SYNCS.PHASECHK.TRANS64 P2, [R15+URZ+0x29850], R0 ;  /* 0x029850000f00a5a7 */ /* 0x000ea4000804007f */
[----:B--2---:R-:W-:Y:S05]  /*19300*/  @!P2 BRA `(.L_x_924) ;  /* 0xfffffffc00eca947 */ /* 0x004fea000383ffff */
[----:B------:R-:W-:Y:S05]  /*19310*/  BRA `(.L_x_921) ;  /* 0xffffff2800987947 */ /* 0x000fea000383ffff */
.L_x_931:
[----:B-1----:R-:W-:-:S04]  /*19320*/  IMAD.U32 R13, RZ, RZ, UR10 ;  /* 0x0000000aff0d7e24 */ /* 0x002fc8000f8e00ff */
[----:B------:R1:W2:Y:S03]  /*19330*/  SYNCS.PHASECHK.TRANS64.TRYWAIT P2, [R13+URZ+0x29830], R0 ;  /* 0x029830000d0075a7 */ /* 0x0002a6000804017f */
[----:B--2---:R-:W-:Y:S05]  /*19340*/  @!P2 NANOSLEEP.SYNCS 0x989680 ;  /* 0x009896800000a95d */ /* 0x004fea0003900000 */
[----:B------:R-:W2:Y:S02]  /*19350*/  @!P2 SYNCS.PHASECHK.TRANS64 P2, [R13+URZ+0x29830], R0 ;  /* 0x029830000d00a5a7 */ /* 0x000ea4000804007f */
[----:B--2---:R-:W-:Y:S05]  /*19360*/  @!P2 BRA `(.L_x_931) ;  /* 0xfffffffc00eca947 */ /* 0x004fea000383ffff */
[----:B------:R-:W-:Y:S05]  /*19370*/  BRA `(.L_x_928) ;  /* 0xffffff4800ac7947 */ /* 0x000fea000383ffff */
.L_x_935:
[----:B-1----:R-:W-:-:S04]  /*19380*/  IMAD.U32 R13, RZ, RZ, UR10 ;  /* 0x0000000aff0d7e24 */ /* 0x002fc8000f8e00ff */
[----:B------:R1:W2:Y:S03]  /*19390*/  SYNCS.PHASECHK.TRANS64.TRYWAIT P2, [R13+URZ+0x29850], R0 ;  /* 0x029850000d0075a7 */ /* 0x0002a6000804017f */
[----:B--2---:R-:W-:Y:S05]  /*193a0*/  @!P2 NANOSLEEP.SYNCS 0x989680 ;  /* 0x009896800000a95d */ /* 0x004fea0003900000 */
[----:B------:R-:W2:Y:S02]  /*193b0*/  @!P2 SYNCS.PHASECHK.TRANS64 P2, [R13+URZ+0x29850], R0 ;  /* 0x029850000d00a5a7 */ /* 0x000ea4000804007f */
[----:B--2---:R-:W-:Y:S05]  /*193c0*/  @!P2 BRA `(.L_x_935) ;  /* 0xfffffffc00eca947 */ /* 0x004fea000383ffff */
[----:B------:R-:W-:Y:S05]  /*193d0*/  BRA `(.L_x_932) ;  /* 0xffffff5400c87947 */ /* 0x000fea000383ffff */
.L_x_949:
[----:B-1----:R-:W-:-:S04]  /*193e0*/  IMAD.U32 R3, RZ, RZ, UR9 ;  /* 0x00000009ff037e24 */ /* 0x002fc8000f8e00ff */
[----:B------:R1:W2:Y:S03]  /*193f0*/  SYNCS.PHASECHK.TRANS64.TRYWAIT P1, [R3+URZ+0x29850], R2 ;  /* 0x02985002030075a7 */ /* 0x0002a6000802017f */
[----:B--2---:R-:W-:Y:S05]  /*19400*/  @!P1 NANOSLEEP.SYNCS 0x989680 ;  /* 0x009896800000995d */ /* 0x004fea0003900000 */
[----:B------:R-:W2:Y:S02]  /*19410*/  @!P1 SYNCS.PHASECHK.TRANS64 P1, [R3+URZ+0x29850], R2 ;  /* 0x02985002030095a7 */ /* 0x000ea4000802007f */
[----:B--2---:R-:W-:Y:S05]  /*19420*/  @!P1 BRA `(.L_x_949) ;  /* 0xfffffffc00ec9947 */ /* 0x004fea000383ffff */
[----:B------:R-:W-:Y:S05]  /*19430*/  BRA `(.L_x_948) ;  /* 0xffffff9000347947 */ /* 0x000fea000383ffff */
.L_x_968:
[----:B------:R-:W-:Y:S02]  /*19440*/  IMAD.MOV.U32 R13, RZ, RZ, R6 ;  /* 0x000000ffff0d7224 */ /* 0x000fe400078e0006 */
[----:B------:R-:W-:Y:S02]  /*19450*/  IMAD.MOV.U32 R12, RZ, RZ, RZ ;  /* 0x000000ffff0c7224 */ /* 0x000fe400078e00ff */
[----:B------:R-:W-:Y:S02]  /*19460*/  IMAD.MOV.U32 R11, RZ, RZ, 0x1f ;  /* 0x0000001fff0b7424 */ /* 0x000fe400078e00ff */
[----:B------:R-:W-:-:S07]  /*19470*/  IMAD.MOV.U32 R15, RZ, RZ, -0x1 ;  /* 0xffffffffff0f7424 */ /* 0x000fce00078e00ff */
[----:B0-----:R-:W-:Y:S05]  /*19480*/  WARPSYNC.COLLECTIVE R15, `(.L_x_1020) ;  /* 0x000000000f087348 */ /* 0x001fea0003c00000 */
[----:B------:R1:W2:Y:S02]  /*19490*/  SHFL.IDX P6, R14, R13, R12, R11 ;  /* 0x0000000c0d0e7389 */ /* 0x0002a400000c000b */
[----:B012---:R-:W-:Y:S01]  /*194a0*/  ENDCOLLECTIVE ;  /* 0x000000000000791b */ /* 0x007fe20003800000 */
.L_x_1020:
[----:B------:R-:W-:Y:S05]  /*194b0*/  BRA `(.L_x_1021) ;  /* 0xffffffd000947947 */ /* 0x000fea000383ffff */
.L_x_970:
[----:B------:R-:W-:Y:S01]  /*194c0*/  BSSY B0, `(.L_x_1022) ;  /* 0x0000006000007945 */ /* 0x000fe20003800000 */
[----:B------:R-:W-:-:S07]  /*194d0*/  IMAD.MOV.U32 R15, RZ, RZ, -0x1 ;  /* 0xffffffffff0f7424 */ /* 0x000fce00078e00ff */
[----:B01----:R-:W-:Y:S05]  /*194e0*/  WARPSYNC.COLLECTIVE R15, `(.L_x_1023) ;  /* 0x000000000f0c7348 */ /* 0x003fea0003c00000 */
[----:B------:R-:W-:Y:S02]  /*194f0*/  ELECT P6, UR62, PT ;  /* 0x00000000003e782f */ /* 0x000fe400038c0000 */
[----:B------:R-:W-:Y:S01]  /*19500*/  MOV R14, UR62 ;  /* 0x0000003e000e7c02 */ /* 0x000fe20008000f00 */
[----:B01----:R-:W-:Y:S10]  /*19510*/  ENDCOLLECTIVE ;  /* 0x000000000000791b */ /* 0x003ff40003800000 */
.L_x_1023:
[----:B------:R-:W-:Y:S05]  /*19520*/  BSYNC B0 ;  /* 0x0000000000007941 */ /* 0x000fea0003800000 */
.L_x_1022:
[----:B------:R-:W-:Y:S05]  /*19530*/  BRA `(.L_x_1024) ;  /* 0xffffffd000a07947 */ /* 0x000fea000383ffff */
.L_x_972:
[----:B--2---:R-:W-:-:S04]  /*19540*/  IMAD.U32 R3, RZ, RZ, UR38 ;  /* 0x00000026ff037e24 */ /* 0x004fc8000f8e00ff */
[----:B------:R2:W3:Y:S03]  /*19550*/  SYNCS.PHASECHK.TRANS64.TRYWAIT P0, [R3+URZ+0x29880], R2 ;  /* 0x02988002030075a7 */ /* 0x0004e6000800017f */
[----:B---3--:R-:W-:Y:S05]  /*19560*/  @!P0 NANOSLEEP.SYNCS 0x989680 ;  /* 0x009896800000895d */ /* 0x008fea0003900000 */
[----:B------:R-:W3:Y:S02]  /*19570*/  @!P0 SYNCS.PHASECHK.TRANS64 P0, [R3+URZ+0x29880], R2 ;  /* 0x02988002030085a7 */ /* 0x000ee4000800007f */
[----:B---3--:R-:W-:Y:S05]  /*19580*/  @!P0 BRA `(.L_x_972) ;  /* 0xfffffffc00ec8947 */ /* 0x008fea000383ffff */
[----:B------:R-:W-:Y:S05]  /*19590*/  BRA `(.L_x_1025) ;  /* 0xffffffd000ec7947 */ /* 0x000fea000383ffff */
.L_x_974:
[----:B--2---:R-:W-:-:S04]  /*195a0*/  IMAD.U32 R3, RZ, RZ, UR38 ;  /* 0x00000026ff037e24 */ /* 0x004fc8000f8e00ff */
[----:B------:R2:W3:Y:S03]  /*195b0*/  SYNCS.PHASECHK.TRANS64.TRYWAIT P0, [R3+URZ+0x29840], R2 ;  /* 0x02984002030075a7 */ /* 0x0004e6000800017f */
[----:B---3--:R-:W-:Y:S05]  /*195c0*/  @!P0 NANOSLEEP.SYNCS 0x989680 ;  /* 0x009896800000895d */ /* 0x008fea0003900000 */
[----:B------:R-:W3:Y:S02]  /*195d0*/  @!P0 SYNCS.PHASECHK.TRANS64 P0, [R3+URZ+0x29840], R2 ;  /* 0x02984002030085a7 */ /* 0x000ee4000800007f */
[----:B---3--:R-:W-:Y:S05]  /*195e0*/  @!P0 BRA `(.L_x_974) ;  /* 0xfffffffc00ec8947 */ /* 0x008fea000383ffff */
[----:B------:R-:W-:Y:S05]  /*195f0*/  BRA `(.L_x_1026) ;  /* 0xffffffd4002c7947 */ /* 0x000fea000383ffff */
.L_x_977:
[----:B------:R-:W-:Y:S01]  /*19600*/  IMAD.MOV.U32 R13, RZ, RZ, R6 ;  /* 0x000000ffff0d7224 */ /* 0x000fe200078e0006 */
[----:B------:R-:W-:Y:S01]  /*19610*/  LEA.HI R4, R18, UR40, RZ, 0x1e ;  /* 0x0000002812047c11 */ /* 0x000fe2000f8ff0ff */
[----:B------:R-:W-:Y:S02]  /*19620*/  IMAD.MOV.U32 R12, RZ, RZ, RZ ;  /* 0x000000ffff0c7224 */ /* 0x000fe400078e00ff */
[----:B------:R-:W-:Y:S02]  /*19630*/  IMAD.MOV.U32 R11, RZ, RZ, 0x1c1f ;  /* 0x00001c1fff0b7424 */ /* 0x000fe400078e00ff */
[----:B------:R-:W-:-:S07]  /*19640*/  IMAD.MOV.U32 R15, RZ, RZ, -0x1 ;  /* 0xffffffffff0f7424 */ /* 0x000fce00078e00ff */
[----:B------:R-:W-:Y:S05]  /*19650*/  WARPSYNC.COLLECTIVE R15, `(.L_x_1027) ;  /* 0x000000000f087348 */ /* 0x000fea0003c00000 */
[----:B------:R0:W1:Y:S02]  /*19660*/  SHFL.IDX P6, R14, R13, R12, R11 ;  /* 0x0000000c0d0e7389 */ /* 0x00006400000c000b */
[----:B01----:R-:W-:Y:S01]  /*19670*/  ENDCOLLECTIVE ;  /* 0x000000000000791b */ /* 0x003fe20003800000 */
.L_x_1027:
[----:B------:R-:W-:Y:S02]  /*19680*/  IMAD.MOV.U32 R13, RZ, RZ, R7 ;  /* 0x000000ffff0d7224 */ /* 0x000fe400078e0007 */
[----:B------:R-:W-:-:S07]  /*19690*/  IMAD.MOV.U32 R2, RZ, RZ, R14 ;  /* 0x000000ffff027224 */ /* 0x000fce00078e000e */
[----:B------:R-:W-:Y:S05]  /*196a0*/  WARPSYNC.COLLECTIVE R15, `(.L_x_1028) ;  /* 0x000000000f087348 */ /* 0x000fea0003c00000 */
[----:B------:R0:W1:Y:S02]  /*196b0*/  SHFL.IDX P6, R14, R13, R12, R11 ;  /* 0x0000000c0d0e7389 */ /* 0x00006400000c000b */
[----:B01----:R-:W-:Y:S01]  /*196c0*/  ENDCOLLECTIVE ;  /* 0x000000000000791b */ /* 0x003fe20003800000 */
.L_x_1028:
[----:B------:R-:W-:Y:S02]  /*196d0*/  ULDC UR4, c[0x0][0x288] ;  /* 0x0000a20000047ab9 */ /* 0x000fe40000000800 */
[----:B------:R-:W-:-:S05]  /*196e0*/  IMAD R5, R9, UR4, RZ ;  /* 0x0000000409057c24 */ /* 0x000fca000f8e02ff */
[----:B------:R-:W-:Y:S01]  /*196f0*/  ISETP.GE.AND P4, PT, R4, R5, PT ;  /* 0x000000050400720c */ /* 0x000fe20003f86270 */
[----:B------:R-:W-:Y:S02]  /*19700*/  IMAD.MOV.U32 R13, RZ, RZ, R6 ;  /* 0x000000ffff0d7224 */ /* 0x000fe400078e0006 */
[----:B------:R-:W-:-:S10]  /*19710*/  IMAD.MOV.U32 R12, RZ, RZ, 0x1 ;  /* 0x00000001ff0c7424 */ /* 0x000fd400078e00ff */
[----:B------:R-:W-:Y:S01]  /*19720*/  @!P4 VIADD R9, R0, UR38 ;  /* 0x000000260009cc36 */ /* 0x000fe20008000000 */
[----:B------:R-:W-:-:S13]  /*19730*/  @!P4 IADD3 R10, P3, R8, R14, RZ ;  /* 0x0000000e080ac210 */ /* 0x000fda0007f7e0ff */
[----:B------:R-:W-:Y:S05]  /*19740*/  WARPSYNC.COLLECTIVE R15, `(.L_x_1029) ;  /* 0x000000000f087348 */ /* 0x000fea0003c00000 */
[----:B------:R0:W1:Y:S02]  /*19750*/  SHFL.IDX P6, R14, R13, R12, R11 ;  /* 0x0000000c0d0e7389 */ /* 0x00006400000c000b */
[----:B01----:R-:W-:Y:S01]  /*19760*/  ENDCOLLECTIVE ;  /* 0x000000000000791b */ /* 0x003fe20003800000 */
.L_x_1029:
[----:B------:R-:W-:Y:S02]  /*19770*/  @!P4 IMAD.X R3, RZ, RZ, R2, P3 ;  /* 0x000000ffff03c224 */ /* 0x000fe400018e0602 */
[----:B------:R-:W-:Y:S02]  /*19780*/  @!P4 IMAD.MOV.U32 R2, RZ, RZ, R10 ;  /* 0x000000ffff02c224 */ /* 0x000fe400078e000a */
[----:B------:R-:W-:-:S03]  /*19790*/  VIADD R10, R4, 0x20 ;  /* 0x00000020040a7836 */ /* 0x000fc60000000000 */
[----:B------:R-:W-:Y:S01]  /*197a0*/  @!PT LDS RZ, [RZ] ;  /* 0x00000000fffff984 */ /* 0x000fe20000000800 */
[----:B------:R-:W-:Y:S01]  /*197b0*/  @!PT LDS RZ, [RZ] ;  /* 0x00000000fffff984 */ /* 0x000fe20000000800 */
[----:B------:R-:W-:Y:S01]  /*197c0*/  @!PT LDS RZ, [RZ] ;  /* 0x00000000fffff984 */ /* 0x000fe20000000800 */
[----:B------:R-:W-:Y:S02]  /*197d0*/  @!P4 LDGSTS.E.BYPASS.LTC128B.128 [R9+0x14400], desc[UR58][R2.64], !P2 ;  /* 0x144000000209cfae */ /* 0x000fe4000d101d7a */
[----:B------:R-:W-:Y:S01]  /*197e0*/  ISETP.GE.AND P3, PT, R10, R5, PT ;  /* 0x000000050a00720c */ /* 0x000fe20003f66270 */
[----:B------:R-:W-:Y:S01]  /*197f0*/  IMAD.MOV.U32 R13, RZ, RZ, R7 ;  /* 0x000000ffff0d7224 */ /* 0x000fe200078e0007 */
[----:B------:R-:W-:Y:S04]  /*19800*/  @!P4 LDGSTS.E.BYPASS.LTC128B.128 [R9+0x16400], desc[UR58][R2.64+0x40], !P0 ;  /* 0x164000400209cfae */ /* 0x000fe8000c101d7a */
[----:B------:R0:W-:Y:S07]  /*19810*/  @!P4 LDGSTS.E.BYPASS.LTC128B.128 [R9+0x18400], desc[UR58][R2.64+0x80], !P1 ;  /* 0x184000800209cfae */ /* 0x0001ee000c901d7a */
[----:B------:R-:W-:-:S02]  /*19820*/  @!P3 VIADD R19, R0, UR38 ;  /* 0x000000260013bc36 */ /* 0x000fc40008000000 */
[----:B0-----:R-:W-:-:S07]  /*19830*/  IMAD.MOV.U32 R2, RZ, RZ, R14 ;  /* 0x000000ffff027224 */ /* 0x001fce00078e000e */
[----:B------:R-:W-:Y:S05]  /*19840*/  WARPSYNC.COLLECTIVE R15, `(.L_x_1030) ;  /* 0x000000000f087348 */ /* 0x000fea0003c00000 */
[----:B------:R0:W1:Y:S02]  /*19850*/  SHFL.IDX P6, R14, R13, R12, R11 ;  /* 0x0000000c0d0e7389 */ /* 0x00006400000c000b */
[----:B01----:R-:W-:Y:S01]  /*19860*/  ENDCOLLECTIVE ;  /* 0x000000000000791b */ /* 0x003fe20003800000 */
.L_x_1030:
[----:B------:R-:W-:Y:S02]  /*19870*/  IMAD.MOV.U32 R13, RZ, RZ, R6 ;  /* 0x000000ffff0d7224 */ /* 0x000fe400078e0006 */
[----:B------:R-:W-:Y:S01]  /*19880*/  IMAD.MOV.U32 R12, RZ, RZ, 0x2 ;  /* 0x00000002ff0c7424 */ /* 0x000fe200078e00ff */
[----:B------:R-:W-:-:S13]  /*19890*/  @!P3 IADD3 R10, P4, R8, R14, RZ ;  /* 0x0000000e080ab210 */ /* 0x000fda0007f9e0ff */
[----:B------:R-:W-:Y:S05]  /*198a0*/  WARPSYNC.COLLECTIVE R15, `(.L_x_1031) ;  /* 0x000000000f087348 */ /* 0x000fea0003c00000 */
[----:B------:R0:W1:Y:S02]  /*198b0*/  SHFL.IDX P6, R14, R13, R12, R11 ;  /* 0x0000000c0d0e7389 */ /* 0x00006400000c000b */
[----:B01----:R-:W-:Y:S01]  /*198c0*/  ENDCOLLECTIVE ;  /* 0x000000000000791b */ /* 0x003fe20003800000 */
.L_x_1031:
[----:B------:R-:W-:Y:S02]  /*198d0*/  @!P3 IMAD.X R21, RZ, RZ, R2, P4 ;  /* 0x000000ffff15b224 */ /* 0x000fe400020e0602 */
[----:B------:R-:W-:Y:S02]  /*198e0*/  @!P3 IMAD.MOV.U32 R2, RZ, RZ, R10 ;  /* 0x000000ffff02b224 */ /* 0x000fe400078e000a */
[----:B------:R-:W-:Y:S02]  /*198f0*/  @!P3 IMAD.MOV.U32 R3, RZ, RZ, R21 ;  /* 0x000000ffff03b224 */ /* 0x000fe400078e0015 */
[----:B------:R-:W-:-:S03]  /*19900*/  VIADD R10, R4, 0x40 ;  /* 0x00000040040a7836 */ /* 0x000fc60000000000 */
[----:B------:R-:W-:Y:S01]  /*19910*/  @!PT LDS RZ, [RZ] ;  /* 0x00000000fffff984 */ /* 0x000fe20000000800 */
[----:B------:R-:W-:Y:S01]  /*19920*/  @!PT LDS RZ, [RZ] ;  /* 0x00000000fffff984 */ /* 0x000fe20000000800 */
[----:B------:R-:W-:Y:S01]  /*19930*/  @!PT LDS RZ, [RZ] ;  /* 0x00000000fffff984 */ /* 0x000fe20000000800 */
[----:B------:R-:W-:Y:S01]  /*19940*/  @!P3 LDGSTS.E.BYPASS.LTC128B.128 [R19+0x14c00], desc[UR58][R2.64], !P2 ;  /* 0x14c000000213bfae */ /* 0x000fe2000d101d7a */
[----:B------:R-:W-:-:S03]  /*19950*/  IMAD.MOV.U32 R13, RZ, RZ, R7 ;  /* 0x000000ffff0d7224 */ /* 0x000fc600078e0007 */
[----:B------:R-:W-:Y:S04]  /*19960*/  @!P3 LDGSTS.E.BYPASS.LTC128B.128 [R19+0x16c00], desc[UR58][R2.64+0x40], !P0 ;  /* 0x16c000400213bfae */ /* 0x000fe8000c101d7a */
[----:B------:R0:W-:Y:S01]  /*19970*/  @!P3 LDGSTS.E.BYPASS.LTC128B.128 [R19+0x18c00], desc[UR58][R2.64+0x80], !P1 ;  /* 0x18c000800213bfae */ /* 0x0001e2000c901d7a */
[----:B------:R-:W-:Y:S01]  /*19980*/  ISETP.GE.AND P3, PT, R10, R5, PT ;  /* 0x000000050a00720c */ /* 0x000fe20003f66270 */
[----:B0-----:R-:W-:-:S12]  /*19990*/  IMAD.MOV.U32 R2, RZ, RZ, R14 ;  /* 0x000000ffff027224 */ /* 0x001fd800078e000e */
[----:B------:R-:W-:Y:S05]  /*199a0*/  WARPSYNC.COLLECTIVE R15, `(.L_x_1032) ;  /* 0x000000000f087348 */ /* 0x000fea0003c00000 */
[----:B------:R0:W1:Y:S02]  /*199b0*/  SHFL.IDX P6, R14, R13, R12, R11 ;  /* 0x0000000c0d0e7389 */ /* 0x00006400000c000b */
[----:B01----:R-:W-:Y:S01]  /*199c0*/  ENDCOLLECTIVE ;  /* 0x000000000000791b */ /* 0x003fe20003800000 */
.L_x_1032:
[----:B------:R-:W-:Y:S02]  /*199d0*/  @!P3 VIADD R9, R0, UR38 ;  /* 0x000000260009bc36 */ /* 0x000fe40008000000 */
[----:B------:R-:W-:Y:S02]  /*199e0*/  IMAD.MOV.U32 R13, RZ, RZ, R6 ;  /* 0x000000ffff0d7224 */ /* 0x000fe400078e0006 */
[----:B------:R-:W-:Y:S01]  /*199f0*/  IMAD.MOV.U32 R12, RZ, RZ, 0x3 ;  /* 0x00000003ff0c7424 */ /* 0x000fe200078e00ff */
[----:B------:R-:W-:-:S13]  /*19a00*/  @!P3 IADD3 R10, P4, R8, R14, RZ ;  /* 0x0000000e080ab210 */ /* 0x000fda0007f9e0ff */
[----:B------:R-:W-:Y:S05]  /*19a10*/  WARPSYNC.COLLECTIVE R15, `(.L_x_1033) ;  /* 0x000000000f087348 */ /* 0x000fea0003c00000 */
[----:B------:R0:W1:Y:S02]  /*19a20*/  SHFL.IDX P6, R14, R13, R12, R11 ;  /* 0x0000000c0d0e7389 */ /* 0x00006400000c000b */
[----:B01----:R-:W-:Y:S01]  /*19a30*/  ENDCOLLECTIVE ;  /* 0x000000000000791b */ /* 0x003fe20003800000 */
.L_x_1033:
[----:B------:R-:W-:Y:S02]  /*19a40*/  @!P3 IMAD.X R21, RZ, RZ, R2, P4 ;  /* 0x000000ffff15b224 */ /* 0x000fe400020e0602 */
[----:B------:R-:W-:Y:S02]  /*19a50*/  @!P3 IMAD.MOV.U32 R2, RZ, RZ, R10 ;  /* 0x000000ffff02b224 */ /* 0x000fe400078e000a */
[----:B------:R-:W-:-:S05]  /*19a60*/  @!P3 IMAD.MOV.U32 R3, RZ, RZ, R21 ;  /* 0x000000ffff03b224 */ /* 0x000fca00078e0015 */
[----:B------:R-:W-:Y:S01]  /*19a70*/  @!PT LDS RZ, [RZ] ;  /* 0x00000000fffff984 */ /* 0x000fe20000000800 */
[----:B------:R-:W-:Y:S01]  /*19a80*/  @!PT LDS RZ, [RZ] ;  /* 0x00000000fffff984 */ /* 0x000fe20000000800 */
[----:B------:R-:W-:Y:S01]  /*19a90*/  @!PT LDS RZ, [RZ] ;  /* 0x00000000fffff984 */ /* 0x000fe20000000800 */
[----:B------:R0:W-:Y:S01]  /*19aa0*/  @!P3 LDGSTS.E.BYPASS.LTC128B.128 [R9+0x15400], desc[UR58][R2.64], !P2 ;  /* 0x154000000209bfae */ /* 0x0001e2000d101d7a */
[----:B------:R-:W-:-:S03]  /*19ab0*/  IMAD.MOV.U32 R13, RZ, RZ, R7 ;  /* 0x000000ffff0d7224 */ /* 0x000fc600078e0007 */
[----:B------:R0:W-:Y:S04]  /*19ac0*/  @!P3 LDGSTS.E.BYPASS.LTC128B.128 [R9+0x17400], desc[UR58][R2.64+0x40], !P0 ;  /* 0x174000400209bfae */ /* 0x0001e8000c101d7a */
[----:B------:R0:W-:Y:S01]  /*19ad0*/  @!P3 LDGSTS.E.BYPASS.LTC128B.128 [R9+0x19400], desc[UR58][R2.64+0x80], !P1 ;  /* 0x194000800209bfae */ /* 0x0001e2000c901d7a */
[----:B------:R-:W-:-:S07]  /*19ae0*/  IMAD.MOV.U32 R6, RZ, RZ, R14 ;  /* 0x000000ffff067224 */ /* 0x000fce00078e000e */
[----:B0-----:R-:W-:Y:S05]  /*19af0*/  WARPSYNC.COLLECTIVE R15, `(.L_x_1034) ;  /* 0x000000000f087348 */ /* 0x001fea0003c00000 */
[----:B------:R1:W2:Y:S02]  /*19b00*/  SHFL.IDX P6, R14, R13, R12, R11 ;  /* 0x0000000c0d0e7389 */ /* 0x0002a400000c000b */
[----:B012---:R-:W-:Y:S01]  /*19b10*/  ENDCOLLECTIVE ;  /* 0x000000000000791b */ /* 0x007fe20003800000 */
.L_x_1034:
[----:B------:R-:W-:Y:S05]  /*19b20*/  BRA `(.L_x_1035) ;  /* 0xffffffd8005c7947 */ /* 0x000fea000383ffff */
.L_x_980:
[----:B0-----:R-:W-:-:S04]  /*19b30*/  IMAD.U32 R3, RZ, RZ, UR38 ;  /* 0x00000026ff037e24 */ /* 0x001fc8000f8e00ff */
[----:B------:R0:W1:Y:S03]  /*19b40*/  SYNCS.PHASECHK.TRANS64.TRYWAIT P0, [R3+URZ+0x29820], R0 ;  /* 0x02982000030075a7 */ /* 0x000066000800017f */
[----:B-1----:R-:W-:Y:S05]  /*19b50*/  @!P0 NANOSLEEP.SYNCS 0x989680 ;  /* 0x009896800000895d */ /* 0x002fea0003900000 */
[----:B------:R-:W1:Y:S02]  /*19b60*/  @!P0 SYNCS.PHASECHK.TRANS64 P0, [R3+URZ+0x29820], R0 ;  /* 0x02982000030085a7 */ /* 0x000e64000800007f */
[----:B-1----:R-:W-:Y:S05]  /*19b70*/  @!P0 BRA `(.L_x_980) ;  /* 0xfffffffc00ec8947 */ /* 0x002fea000383ffff */
[----:B------:R-:W-:Y:S05]  /*19b80*/  BRA `(.L_x_1036) ;  /* 0xffffffd800a87947 */ /* 0x000fea000383ffff */
.L_x_985:
[----:B0-----:R0:W1:Y:S02]  /*19b90*/  SYNCS.PHASECHK.TRANS64.TRYWAIT P0, [R6+URZ+0x29880], R4 ;  /* 0x02988004060075a7 */ /* 0x001064000800017f */
[----:B-1----:R-:W-:Y:S05]  /*19ba0*/  @!P0 NANOSLEEP.SYNCS 0x989680 ;  /* 0x009896800000895d */ /* 0x002fea0003900000 */
[----:B------:R-:W1:Y:S02]  /*19bb0*/  @!P0 SYNCS.PHASECHK.TRANS64 P0, [R6+URZ+0x29880], R4 ;  /* 0x02988004060085a7 */ /* 0x000e64000800007f */
[----:B-1----:R-:W-:Y:S05]  /*19bc0*/  @!P0 BRA `(.L_x_985) ;  /* 0xfffffffc00f08947 */ /* 0x002fea000383ffff */
[----:B------:R-:W-:Y:S05]  /*19bd0*/  BRA `(.L_x_1037) ;  /* 0xffffffdc005c7947 */ /* 0x000fea000383ffff */
.L_x_989:
[----:B-1----:R1:W2:Y:S02]  /*19be0*/  SYNCS.PHASECHK.TRANS64.TRYWAIT P0, [R6+URZ+0x29840], R4 ;  /* 0x02984004060075a7 */ /* 0x0022a4000800017f */
[----:B--2---:R-:W-:Y:S05]  /*19bf0*/  @!P0 NANOSLEEP.SYNCS 0x989680 ;  /* 0x009896800000895d */ /* 0x004fea0003900000 */
[----:B------:R-:W2:Y:S02]  /*19c00*/  @!P0 SYNCS.PHASECHK.TRANS64 P0, [R6+URZ+0x29840], R4 ;  /* 0x02984004060085a7 */ /* 0x000ea4000800007f */
[----:B--2---:R-:W-:Y:S05]  /*19c10*/  @!P0 BRA `(.L_x_989) ;  /* 0xfffffffc00f08947 */ /* 0x004fea000383ffff */
[----:B------:R-:W-:Y:S05]  /*19c20*/  BRA `(.L_x_1038) ;  /* 0xffffffdc00cc7947 */ /* 0x000fea000383ffff */
.L_x_996:
[----:B0-----:R0:W1:Y:S02]  /*19c30*/  SYNCS.PHASECHK.TRANS64.TRYWAIT P0, [R18+URZ+0x29870], R5 ;  /* 0x02987005120075a7 */ /* 0x001064000800017f */
[----:B-1----:R-:W-:Y:S05]  /*19c40*/  @!P0 NANOSLEEP.SYNCS 0x989680 ;  /* 0x009896800000895d */ /* 0x002fea0003900000 */
[----:B------:R-:W1:Y:S02]  /*19c50*/  @!P0 SYNCS.PHASECHK.TRANS64 P0, [R18+URZ+0x29870], R5 ;  /* 0x02987005120085a7 */ /* 0x000e64000800007f */
[----:B-1----:R-:W-:Y:S05]  /*19c60*/  @!P0 BRA `(.L_x_996) ;  /* 0xfffffffc00f08947 */ /* 0x002fea000383ffff */
[----:B------:R-:W-:Y:S05]  /*19c70*/  BRA `(.L_x_1039) ;  /* 0xffffffe000cc7947 */ /* 0x000fea000383ffff */
.L_x_998:
[----:B0-----:R0:W1:Y:S02]  /*19c80*/  SYNCS.PHASECHK.TRANS64.TRYWAIT P0, [R18+URZ+0x29860], R5 ;  /* 0x02986005120075a7 */ /* 0x001064000800017f */
[----:B-1----:R-:W-:Y:S05]  /*19c90*/  @!P0 NANOSLEEP.SYNCS 0x989680 ;  /* 0x009896800000895d */ /* 0x002fea0003900000 */
[----:B------:R-:W1:Y:S02]  /*19ca0*/  @!P0 SYNCS.PHASECHK.TRANS64 P0, [R18+URZ+0x29860], R5 ;  /* 0x02986005120085a7 */ /* 0x000e64000800007f */
[----:B-1----:R-:W-:Y:S05]  /*19cb0*/  @!P0 BRA `(.L_x_998) ;  /* 0xfffffffc00f08947 */ /* 0x002fea000383ffff */
[----:B------:R-:W-:Y:S05]  /*19cc0*/  BRA `(.L_x_1040) ;  /* 0xffffffe000d07947 */ /* 0x000fea000383ffff */
.L_x_1004:
[----:B0-----:R0:W1:Y:S02]  /*19cd0*/  SYNCS.PHASECHK.TRANS64.TRYWAIT P0, [R3+URZ+0x29870], R0 ;  /* 0x02987000030075a7 */ /* 0x001064000800017f */
[----:B-1----:R-:W-:Y:S05]  /*19ce0*/  @!P0 NANOSLEEP.SYNCS 0x989680 ;  /* 0x009896800000895d */ /* 0x002fea0003900000 */
[----:B------:R-:W1:Y:S02]  /*19cf0*/  @!P0 SYNCS.PHASECHK.TRANS64 P0, [R3+URZ+0x29870], R0 ;  /* 0x02987000030085a7 */ /* 0x000e64000800007f */
[----:B-1----:R-:W-:Y:S05]  /*19d00*/  @!P0 BRA `(.L_x_1004) ;  /* 0xfffffffc00f08947 */ /* 0x002fea000383ffff */
[----:B------:R-:W-:Y:S05]  /*19d10*/  BRA `(.L_x_1041) ;  /* 0xffffffe8006c7947 */ /* 0x000fea000383ffff */
.L_x_1006:
[----:B0-----:R0:W1:Y:S02]  /*19d20*/  SYNCS.PHASECHK.TRANS64.TRYWAIT P0, [R3+URZ+0x29860], R2 ;  /* 0x02986002030075a7 */ /* 0x001064000800017f */
[----:B-1----:R-:W-:Y:S05]  /*19d30*/  @!P0 NANOSLEEP.SYNCS 0x989680 ;  /* 0x009896800000895d */ /* 0x002fea0003900000 */
[----:B------:R-:W1:Y:S02]  /*19d40*/  @!P0 SYNCS.PHASECHK.TRANS64 P0, [R3+URZ+0x29860], R2 ;  /* 0x02986002030085a7 */ /* 0x000e64000800007f */
[----:B-1----:R-:W-:Y:S05]  /*19d50*/  @!P0 BRA `(.L_x_1006) ;  /* 0xfffffffc00f08947 */ /* 0x002fea000383ffff */
[----:B------:R-:W-:Y:S05]  /*19d60*/  BRA `(.L_x_1042) ;  /* 0xffffffe800907947 */ /* 0x000fea000383ffff */
.L_x_1008:
[----:B0-----:R0:W1:Y:S02]  /*19d70*/  SYNCS.PHASECHK.TRANS64.TRYWAIT P0, [R9+URZ+0x29820], R2 ;  /* 0x02982002090075a7 */ /* 0x001064000800017f */
[----:B-1----:R-:W-:Y:S05]  /*19d80*/  @!P0 NANOSLEEP.SYNCS 0x989680 ;  /* 0x009896800000895d */ /* 0x002fea0003900000 */
[----:B------:R-:W1:Y:S02]  /*19d90*/  @!P0 SYNCS.PHASECHK.TRANS64 P0, [R9+URZ+0x29820], R2 ;  /* 0x02982002090085a7 */ /* 0x000e64000800007f */
[----:B-1----:R-:W-:Y:S05]  /*19da0*/  @!P0 BRA `(.L_x_1008) ;  /* 0xfffffffc00f08947 */ /* 0x002fea000383ffff */
[----:B------:R-:W-:Y:S05]  /*19db0*/  BRA `(.L_x_1043) ;  /* 0xfffffff000047947 */ /* 0x000fea000383ffff */
.L_x_1010:
[----:B0-----:R0:W1:Y:S02]  /*19dc0*/  SYNCS.PHASECHK.TRANS64.TRYWAIT P1, [R5+URZ], R4 ;  /* 0x00000004050075a7 */ /* 0x001064000802017f */
[----:B-1----:R-:W-:Y:S05]  /*19dd0*/  @!P1 NANOSLEEP.SYNCS 0x989680 ;  /* 0x009896800000995d */ /* 0x002fea0003900000 */
[----:B------:R-:W1:Y:S02]  /*19de0*/  @!P1 SYNCS.PHASECHK.TRANS64 P1, [R5+URZ], R4 ;  /* 0x00000004050095a7 */ /* 0x000e64000802007f */
[----:B-1----:R-:W-:Y:S05]  /*19df0*/  @!P1 BRA `(.L_x_1010) ;  /* 0xfffffffc00f09947 */ /* 0x002fea000383ffff */
[----:B------:R-:W-:Y:S05]  /*19e00*/  BRA `(.L_x_1044) ;  /* 0xfffffff0005c7947 */ /* 0x000fea000383ffff */
.L_x_1011:
[----:B-1----:R1:W2:Y:S02]  /*19e10*/  SYNCS.PHASECHK.TRANS64.TRYWAIT P1, [R7+URZ], R2 ;  /* 0x00000002070075a7 */ /* 0x0022a4000802017f */
[----:B--2---:R-:W-:Y:S05]  /*19e20*/  @!P1 NANOSLEEP.SYNCS 0x989680 ;  /* 0x009896800000995d */ /* 0x004fea0003900000 */
[----:B------:R-:W2:Y:S02]  /*19e30*/  @!P1 SYNCS.PHASECHK.TRANS64 P1, [R7+URZ], R2 ;  /* 0x00000002070095a7 */ /* 0x000ea4000802007f */
[----:B--2---:R-:W-:Y:S05]  /*19e40*/  @!P1 BRA `(.L_x_1011) ;  /* 0xfffffffc00f09947 */ /* 0x004fea000383ffff */
[----:B------:R-:W-:Y:S05]  /*19e50*/  BRA `(.L_x_1045) ;  /* 0xfffffff000507947 */ /* 0x000fea000383ffff */
.L_x_1013:
[----:B0-----:R0:W2:Y:S02]  /*19e60*/  SYNCS.PHASECHK.TRANS64.TRYWAIT P1, [R5+URZ+0x29860], R4 ;  /* 0x02986004050075a7 */ /* 0x0010a4000802017f */
[----:B--2---:R-:W-:Y:S05]  /*19e70*/  @!P1 NANOSLEEP.SYNCS 0x989680 ;  /* 0x009896800000995d */ /* 0x004fea0003900000 */
[----:B------:R-:W2:Y:S02]  /*19e80*/  @!P1 SYNCS.PHASECHK.TRANS64 P1, [R5+URZ+0x29860], R4 ;  /* 0x02986004050095a7 */ /* 0x000ea4000802007f */
[----:B--2---:R-:W-:Y:S05]  /*19e90*/  @!P1 BRA `(.L_x_1013) ;  /* 0xfffffffc00f09947 */ /* 0x004fea000383ffff */
[----:B------:R-:W-:Y:S05]  /*19ea0*/  BRA `(.L_x_1046) ;  /* 0xfffffff000507947 */ /* 0x000fea000383ffff */
.L_x_1015:
[----:B--2---:R2:W3:Y:S02]  /*19eb0*/  SYNCS.PHASECHK.TRANS64.TRYWAIT P1, [R3+URZ+0x29860], R2 ;  /* 0x02986002030075a7 */ /* 0x0044e4000802017f */
[----:B---3--:R-:W-:Y:S05]  /*19ec0*/  @!P1 NANOSLEEP.SYNCS 0x989680 ;  /* 0x009896800000995d */ /* 0x008fea0003900000 */
[----:B------:R-:W3:Y:S02]  /*19ed0*/  @!P1 SYNCS.PHASECHK.TRANS64 P1, [R3+URZ+0x29860], R2 ;  /* 0x02986002030095a7 */ /* 0x000ee4000802007f */
[----:B---3--:R-:W-:Y:S05]  /*19ee0*/  @!P1 BRA `(.L_x_1015) ;  /* 0xfffffffc00f09947 */ /* 0x008fea000383ffff */
[----:B------:R-:W-:Y:S05]  /*19ef0*/  BRA `(.L_x_1047) ;  /* 0xfffffff000507947 */ /* 0x000fea000383ffff */
.L_x_1017:
[----:B---3--:R3:W4:Y:S02]  /*19f00*/  SYNCS.PHASECHK.TRANS64.TRYWAIT P0, [R5+URZ+0x29880], R4 ;  /* 0x02988004050075a7 */ /* 0x008724000800017f */
[----:B----4-:R-:W-:Y:S05]  /*19f10*/  @!P0 NANOSLEEP.SYNCS 0x989680 ;  /* 0x009896800000895d */ /* 0x010fea0003900000 */
[----:B------:R-:W4:Y:S02]  /*19f20*/  @!P0 SYNCS.PHASECHK.TRANS64 P0, [R5+URZ+0x29880], R4 ;  /* 0x02988004050085a7 */ /* 0x000f24000800007f */
[----:B----4-:R-:W-:Y:S05]  /*19f30*/  @!P0 BRA `(.L_x_1017) ;  /* 0xfffffffc00f08947 */ /* 0x010fea000383ffff */
[----:B------:R-:W-:Y:S05]  /*19f40*/  BRA `(.L_x_1018) ;  /* 0xfffffff0004c7947 */ /* 0x000fea000383ffff */
.L_x_1048:
        /* <DEDUP_REMOVED lines=11> */
.L_x_2847:


//--------------------- .text._ZN7cutlass13device_kernelIN5flash11enable_sm90INS1_16FlashAttnFwdSm90INS1_25CollectiveMainloopFwdSm90ILi2EN4cute5tupleIJNS5_1CILi1EEES8_S8_EEENS6_IJNS7_ILi128EEENS7_ILi160EEENS7_ILi192EEEEEELi128ENS_12float_e4m3_tEfNS_4arch4Sm90ELb0ELb1ELb0ELb1ELb0ELb0ELb0ELb1ELb1ELb1ELb1ELb0EEENS1_21CollectiveEpilogueFwdINS6_IJSA_SA_SB_EEES9_NS_10bfloat16_tESG_Li256ELb1ELb1ELb1ELb1EEENS1_36VarlenDynamicPersistentTileSchedulerILi128ELi160ELi256ELi128ELb1ELb1ELb1ELb1ELb0ELb1EEEEEEEEEvNT_6ParamsE --------------------------
	.section	.text._ZN7cutlass13device_kernelIN5flash11enable_sm90INS1_16FlashAttnFwdSm90INS1_25CollectiveMainloopFwdSm90ILi2EN4cute5tupleIJNS5_1CILi1EEES8_S8_EEENS6_IJNS7_ILi128EEENS7_ILi160EEENS7_ILi192EEEEEELi128ENS_12float_e4m3_tEfNS_4arch4Sm90ELb0ELb1ELb0ELb1ELb0ELb0ELb0ELb1ELb1ELb1ELb1ELb0EEENS1_21CollectiveEpilogueFwdINS6_IJSA_SA_SB_EEES9_NS_10bfloat16_tESG_Li256ELb1ELb1ELb1ELb1EEENS1_36VarlenDynamicPersistentTileSchedulerILi128ELi160ELi256ELi128ELb1ELb1ELb1ELb1ELb0ELb1EEEEEEEEEvNT_6ParamsE,"ax",@progbits
	.align	128
.text._ZN7cutlass13device_kernelIN5flash11enable_sm90INS1_16FlashAttnFwdSm90INS1_25CollectiveMainloopFwdSm90ILi2EN4cute5tupleIJNS5_1CILi1EEES8_S8_EEENS6_IJNS7_ILi128EEENS7_ILi160EEENS7_ILi192EEEEEELi128ENS_12float_e4m3_tEfNS_4arch4Sm90ELb0ELb1ELb0ELb1ELb0ELb0ELb0ELb1ELb1ELb1ELb1ELb0EEENS1_21CollectiveEpilogueFwdINS6_IJSA_SA_SB_EEES9_NS_10bfloat16_tESG_Li256ELb1ELb1ELb1ELb1EEENS1_36VarlenDynamicPersistentTileSchedulerILi128ELi160ELi256ELi128ELb1ELb1ELb1ELb1ELb0ELb1EEEEEEEEEvNT_6ParamsE:
        .type           _ZN7cutlass13device_kernelIN5flash11enable_sm90INS1_16FlashAttnFwdSm90INS1_25CollectiveMainloopFwdSm90ILi2EN4cute5tupleIJNS5_1CILi1EEES8_S8_EEENS6_IJNS7_ILi128EEENS7_ILi160EEENS7_ILi192EEEEEELi128ENS_12float_e4m3_tEfNS_4arch4Sm90ELb0ELb1ELb0ELb1ELb0ELb0ELb0ELb1ELb1ELb1ELb1ELb0EEENS1_21CollectiveEpilogueFwdINS6_IJSA_SA_SB_EEES9_NS_10bfloat16_tESG_Li256ELb1ELb1ELb1ELb1EEENS1_36VarlenDynamicPersistentTileSchedulerILi128ELi160ELi256ELi128ELb1ELb1ELb1ELb1ELb0ELb1EEEEEEEEEvNT_6ParamsE,@function
        .size           _ZN7cutlass13device_kernelIN5flash11enable_sm90INS1_16FlashAttnFwdSm90INS1_25CollectiveMainloopFwdSm90ILi2EN4cute5tupleIJNS5_1CILi1EEES8_S8_EEENS6_IJNS7_ILi128EEENS7_ILi160EEENS7_ILi192EEEEEELi128ENS_12float_e4m3_tEfNS_4arch4Sm90ELb0ELb1ELb0ELb1ELb0ELb0ELb0ELb1ELb1ELb1ELb1ELb0EEENS1_21CollectiveEpilogueFwdINS6_IJSA_SA_SB_EEES9_NS_10bfloat16_tESG_Li256ELb1ELb1ELb1ELb1EEENS1_36VarlenDynamicPersistentTileSchedulerILi128ELi160ELi256ELi128ELb1ELb1ELb1ELb1ELb0ELb1EEEEEEEEEvNT_6ParamsE,(.L_x_2848 - _ZN7cutlass13device_kernelIN5flash11enable_sm90INS1_16FlashAttnFwdSm90INS1_25CollectiveMainloopFwdSm90ILi2EN4cute5tupleIJNS5_1CILi1EEES8_S8_EEENS6_IJNS7_ILi128EEENS7_ILi160EEENS7_ILi192EEEEEELi128ENS_12float_e4m3_tEfNS_4arch4Sm90ELb0ELb1ELb0ELb1ELb0ELb0ELb0ELb1ELb1ELb1ELb1ELb0EEENS1_21CollectiveEpilogueFwdINS6_IJSA_SA_SB_EEES9_NS_10bfloat16_tESG_Li256ELb1ELb1ELb1ELb1EEENS1_36VarlenDynamicPersistentTileSchedulerILi128ELi160ELi256ELi128ELb1ELb1ELb1ELb1ELb0ELb1EEEEEEEEEvNT_6ParamsE)
        .other          _ZN7cutlass13device_kernelIN5flash11enable_sm90INS1_16FlashAttnFwdSm90INS1_25CollectiveMainloopFwdSm90ILi2EN4cute5tupleIJNS5_1CILi1EEES8_S8_EEENS6_IJNS7_ILi128EEENS7_ILi160EEENS7_ILi192EEEEEELi128ENS_12float_e4m3_tEfNS_4arch4Sm90ELb0ELb1ELb0ELb1ELb0ELb0ELb0ELb1ELb1ELb1ELb1ELb0EEENS1_21CollectiveEpilogueFwdINS6_IJSA_SA_SB_EEES9_NS_10bfloat16_tESG_Li256ELb1ELb1ELb1ELb1EEENS1_36VarlenDynamicPersistentTileSchedulerILi128ELi160ELi256ELi128ELb1ELb1ELb1ELb1ELb0ELb1EEEEEEEEEvNT_6ParamsE,@"STO_CUDA_ENTRY STV_DEFAULT"
_ZN7cutlass13device_kernelIN5flash11enable_sm90INS1_16FlashAttnFwdSm90INS1_25CollectiveMainloopFwdSm90ILi2EN4cute5tupleIJNS5_1CILi1EEES8_S8_EEENS6_IJNS7_ILi128EEENS7_ILi160EEENS7_ILi192EEEEEELi128ENS_12float_e4m3_tEfNS_4arch4Sm90ELb0ELb1ELb0ELb1ELb0ELb0ELb0ELb1ELb1ELb1ELb1ELb0EEENS1_21CollectiveEpilogueFwdINS6_IJSA_SA_SB_EEES9_NS_10bfloat16_tESG_Li256ELb1ELb1ELb1ELb1EEENS1_36VarlenDynamicPersistentTileSchedulerILi128ELi160ELi256ELi128ELb1ELb1ELb1ELb1ELb0ELb1EEEEEEEEEvNT_6ParamsE:
        /* <DEDUP_REMOVED lines=18> */
.L_x_1050:
[----:B------:R-:W-:Y:S05]  /*0120*/  BSYNC B0 ;  /* 0x0000000000007941 */ /* 0x000fea0003800000 */
.L_x_1049:
        /* <DEDUP_REMOVED lines=41> */
.L_x_1051:
        /* <DEDUP_REMOVED lines=22> */
.L_x_1052:
        /* <DEDUP_REMOVED lines=18> */
.L_x_1053:
        /* <DEDUP_REMOVED lines=22> */
.L_x_1054:
        /* <DEDUP_REMOVED lines=22> */
.L_x_1055:
[----:B------:R-:W-:Y:S01]  /*0900*/  PLOP3.LUT P0, PT, PT, PT, UP0, 0x80, 0x0 ;  /* 0x000000000000781c */ /* 0x000fe20003f0f008 */
[----:B------:R-:W-:Y:S01]  /*0910*/  UMOV UR38, 0x1 ;  /* 0x0000000100267882 */ /* 0x000fe20000000000 */
[----:B------:R-:W-:Y:S01]  /*0920*/  NOP ;  /* 0x0000000000007918 */ /* 0x000fe20000000000 */
[----:B------:R-:W-:Y:S01]  /*0930*/  USEL UR38, UR38, 0x2, !UP0 ;  /* 0x0000000226267887 */ /* 0x000fe2000c000000 */
[----:B------:R-:W-:Y:S01]  /*0940*/  ULDC.64 UR52, c[0x0][0x208] ;  /* 0x0000820000347ab9 */ /* 0x000fe20000000a00 */
[----:B012-4-:R-:W-:Y:S08]  /*0950*/  BAR.SYNC.DEFER_BLOCKING 0x0 ;  /* 0x0000000000007b1d */ /* 0x017ff00000010000 */
[----:B------:R-:W-:Y:S05]  /*0960*/  @!P0 BRA `(.L_x_1056) ;  /* 0x0000016800108947 */ /* 0x000fea0003800000 */
.L_x_1057:
        /* <DEDUP_REMOVED lines=25> */
[----:B------:R-:W-:Y:S01]  /*0b00*/  R2UR UR49, R15 ;  /* 0x000000000f3172ca */ /* 0x000fe200000e0000 */
[----:B------:R-:W-:Y:S01]  /*0b10*/  UMOV UR54, URZ ;  /* 0x0000003f00367c82 */ /* 0x000fe20008000000 */
[CC--:B------:R-:W-:Y:S02]  /*0b20*/  LEA.HI R3, R0.reuse, R227.reuse, RZ, 0x7 ;  /* 0x000000e300037211 */ /* 0x0c0fe400078f38ff */
[----:B------:R-:W-:-:S02]  /*0b30*/  LEA.HI R4, R0, R227, RZ, 0x5 ;  /* 0x000000e300047211 */ /* 0x000fc400078f28ff */
[----:B------:R-:W-:Y:S02]  /*0b40*/  LOP3.LUT R206, R3, 0xffffff80, RZ, 0xc0, !PT ;  /* 0xffffff8003ce7812 */ /* 0x000fe400078ec0ff */
[----:B------:R-:W-:Y:S01]  /*0b50*/  LEA.HI R2, R0, R227, RZ, 0x4 ;  /* 0x000000e300027211 */ /* 0x000fe200078f20ff */
[----:B------:R-:W-:Y:S01]  /*0b60*/  IMAD.SHL.U32 R6, R4, 0x20, RZ ;  /* 0x0000002004067824 */ /* 0x000fe200078e00ff */
[----:B------:R-:W-:Y:S01]  /*0b70*/  SHF.R.S32.HI R222, RZ, 0x7, R3 ;  /* 0x00000007ffde7819 */ /* 0x000fe20000011403 */
[C---:B------:R-:W-:Y:S01]  /*0b80*/  IMAD.IADD R206, R227.reuse, 0x1, -R206 ;  /* 0x00000001e3ce7824 */ /* 0x040fe200078e0ace */
[----:B------:R-:W-:Y:S02]  /*0b90*/  LOP3.LUT R4, R2, 0x3fffff0, RZ, 0xc0, !PT ;  /* 0x03fffff002047812 */ /* 0x000fe400078ec0ff */
[----:B------:R-:W-:Y:S02]  /*0ba0*/  SHF.R.S32.HI R5, RZ, 0x4, R2 ;  /* 0x00000004ff057819 */ /* 0x000fe40000011402 */
[----:B------:R-:W-:Y:S01]  /*0bb0*/  SHF.R.S32.HI R9, RZ, 0x1f, R206 ;  /* 0x0000001fff097819 */ /* 0x000fe200000114ce */
[----:B------:R-:W-:Y:S01]  /*0bc0*/  IMAD.IADD R4, R227, 0x1, -R4 ;  /* 0x00000001e3047824 */ /* 0x000fe200078e0a04 */
[----:B------:R-:W-:-:S02]  /*0bd0*/  LOP3.LUT R7, R6, 0xfffffc00, RZ, 0xc0, !PT ;  /* 0xfffffc0006077812 */ /* 0x000fc400078ec0ff */
[----:B------:R-:W-:Y:S02]  /*0be0*/  LEA.HI R2, R2, R5, RZ, 0x1 ;  /* 0x0000000502027211 */ /* 0x000fe400078f08ff */
[----:B------:R-:W-:Y:S01]  /*0bf0*/  LEA.HI R8, R9, R206, RZ, 0x2 ;  /* 0x000000ce09087211 */ /* 0x000fe200078f10ff */
[----:B------:R-:W-:Y:S01]  /*0c00*/  IMAD R7, R4, 0x40, R7 ;  /* 0x0000004004077824 */ /* 0x000fe200078e0207 */
[----:B------:R-:W-:Y:S02]  /*0c10*/  LOP3.LUT R2, R2, 0x1ffffffe, RZ, 0xc0, !PT ;  /* 0x1ffffffe02027812 */ /* 0x000fe400078ec0ff */
[----:B------:R-:W-:Y:S02]  /*0c20*/  LEA.HI R4, R0, R227, RZ, 0x2 ;  /* 0x000000e300047211 */ /* 0x000fe400078f10ff */
[----:B------:R-:W-:Y:S01]  /*0c30*/  SHF.R.S32.HI R6, RZ, 0x2, R8 ;  /* 0x00000002ff067819 */ /* 0x000fe20000011408 */
[----:B------:R-:W-:Y:S01]  /*0c40*/  IMAD.IADD R2, R5, 0x1, -R2 ;  /* 0x0000000105027824 */ /* 0x000fe200078e0a02 */
[----:B------:R-:W-:-:S02]  /*0c50*/  SHF.R.S32.HI R11, RZ, 0x1f, R8 ;  /* 0x0000001fff0b7819 */ /* 0x000fc40000011408 */
[----:B------:R-:W-:Y:S01]  /*0c60*/  LOP3.LUT R4, R4, 0xfffffffc, RZ, 0xc0, !PT ;  /* 0xfffffffc04047812 */ /* 0x000fe200078ec0ff */
[----:B------:R-:W-:Y:S01]  /*0c70*/  IMAD R224, R2, 0x8, R7 ;  /* 0x0000000802e07824 */ /* 0x000fe200078e0207 */
[----:B------:R-:W-:Y:S02]  /*0c80*/  LEA.HI R0, R0, R227, RZ, 0x3 ;  /* 0x000000e300007211 */ /* 0x000fe400078f18ff */
[----:B------:R-:W-:Y:S01]  /*0c90*/  LEA.HI R11, R11, R6, RZ, 0x3 ;  /* 0x000000060b0b7211 */ /* 0x000fe200078f18ff */
[----:B------:R-:W-:Y:S01]  /*0ca0*/  IMAD.IADD R4, R227, 0x1, -R4 ;  /* 0x00000001e3047824 */ /* 0x000fe200078e0a04 */
[----:B------:R-:W-:Y:S02]  /*0cb0*/  LOP3.LUT R2, R0, 0xfffffff8, RZ, 0xc0, !PT ;  /* 0xfffffff800027812 */ /* 0x000fe400078ec0ff */
[----:B------:R-:W-:Y:S02]  /*0cc0*/  LOP3.LUT R7, R8, 0x7ffffffc, RZ, 0xc0, !PT ;  /* 0x7ffffffc08077812 */ /* 0x000fe400078ec0ff */
[----:B------:R-:W-:Y:S01]  /*0cd0*/  LOP3.LUT R11, R11, 0xfffffff8, RZ, 0xc0, !PT ;  /* 0xfffffff80b0b7812 */ /* 0x000fe200078ec0ff */
[----:B------:R-:W-:Y:S01]  /*0ce0*/  IMAD.IADD R189, R227, 0x1, -R2 ;  /* 0x00000001e3bd7824 */ /* 0x000fe200078e0a02 */
[----:B------:R-:W-:Y:S01]  /*0cf0*/  LEA.HI R9, R9, R206, RZ, 0x5 ;  /* 0x000000ce09097211 */ /* 0x000fe200078f28ff */
[----:B------:R-:W-:Y:S01]  /*0d00*/  IMAD.IADD R7, R206, 0x1, -R7 ;  /* 0x00000001ce077824 */ /* 0x000fe200078e0a07 */
[----:B------:R-:W-:Y:S01]  /*0d10*/  LEA.HI R3, R3, R222, RZ, 0x1 ;  /* 0x000000de03037211 */ /* 0x000fe200078f08ff */
[----:B------:R-:W-:Y:S01]  /*0d20*/  IMAD.IADD R6, R6, 0x1, -R11 ;  /* 0x0000000106067824 */ /* 0x000fe200078e0a0b */
[----:B------:R-:W-:Y:S01]  /*0d30*/  SHF.R.S32.HI R9, RZ, 0x5, R9 ;  /* 0x00000005ff097819 */ /* 0x000fe20000011409 */
[----:B------:R-:W-:Y:S01]  /*0d40*/  IMAD.SHL.U32 R23, R189, 0x8, RZ ;  /* 0x00000008bd177824 */ /* 0x000fe200078e00ff */
[----:B------:R-:W-:Y:S01]  /*0d50*/  LEA.HI R5, R4, R4, RZ, 0x1 ;  /* 0x0000000404057211 */ /* 0x000fe200078f08ff */
[----:B------:R-:W-:Y:S01]  /*0d60*/  IMAD.SHL.U32 R19, R7, 0x2, RZ ;  /* 0x0000000207137824 */ /* 0x000fe200078e00ff */
[----:B------:R-:W-:Y:S01]  /*0d70*/  LOP3.LUT R3, R3, 0x3fffffe, RZ, 0xc0, !PT ;  /* 0x03fffffe03037812 */ /* 0x000fe200078ec0ff */
[----:B------:R-:W-:Y:S01]  /*0d80*/  IMAD R6, R9, 0x10, R6 ;  /* 0x0000001009067824 */ /* 0x000fe200078e0206 */
[----:B------:R-:W-:Y:S01]  /*0d90*/  LOP3.LUT R5, R5, 0x1ffffffe, RZ, 0xc0, !PT ;  /* 0x1ffffffe05057812 */ /* 0x000fe200078ec0ff */
[----:B------:R-:W-:Y:S01]  /*0da0*/  VIADD R188, R23, 0x40 ;  /* 0x0000004017bc7836 */ /* 0x000fe20000000000 */
[----:B------:R-:W-:Y:S01]  /*0db0*/  SHF.R.S32.HI R205, RZ, 0x3, R0 ;  /* 0x00000003ffcd7819 */ /* 0x000fe20000011400 */
[----:B------:R-:W-:Y:S01]  /*0dc0*/  IMAD.IADD R3, R222, 0x1, -R3 ;  /* 0x00000001de037824 */ /* 0x000fe200078e0a03 */
[----:B------:R-:W-:Y:S01]  /*0dd0*/  SHF.R.S32.HI R226, RZ, 0x1f, R23 ;  /* 0x0000001fffe27819 */ /* 0x000fe20000011417 */
[C---:B------:R-:W-:Y:S01]  /*0de0*/  VIADD R204, R19.reuse, 0x8 ;  /* 0x0000000813cc7836 */ /* 0x040fe20000000000 */
[----:B------:R-:W-:Y:S01]  /*0df0*/  SHF.R.S32.HI R225, RZ, 0x1f, R188 ;  /* 0x0000001fffe17819 */ /* 0x000fe200000114bc */
[----:B------:R-:W-:-:S02]  /*0e00*/  VIADD R203, R19, 0x10 ;  /* 0x0000001013cb7836 */ /* 0x000fc40000000000 */
        /* <DEDUP_REMOVED lines=26> */
[----:B------:R-:W-:Y:S01]  /*0fb0*/  IMAD.IADD R22, R4, 0x1, -R5 ;  /* 0x0000000104167824 */ /* 0x000fe200078e0a05 */
[----:B------:R-:W-:Y:S01]  /*0fc0*/  SHF.R.S32.HI R208, RZ, 0x1f, R191 ;  /* 0x0000001fffd07819 */ /* 0x000fe200000114bf */
[----:B------:R-:W-:Y:S01]  /*0fd0*/  IMAD R223, R3, 0x40, R6 ;  /* 0x0000004003df7824 */ /* 0x000fe200078e0206 */
[----:B------:R-:W-:-:S03]  /*0fe0*/  SHF.R.S32.HI R207, RZ, 0x1f, R190 ;  /* 0x0000001fffcf7819 */ /* 0x000fc600000114be */
[----:B------:R-:W-:-:S07]  /*0ff0*/  IMAD R22, R22, 0x8, R223 ;  /* 0x0000000816167824 */ /* 0x000fce00078e02df */
.L_x_1165:
[----:B01-3--:R-:W0:Y:S01]  /*1000*/  LDC.64 R6, c[0x0][0xa18] ;  /* 0x00028600ff067b82 */ /* 0x00be220000000a00 */
[----:B--2---:R-:W-:Y:S02]  /*1010*/  IMAD.U32 R3, RZ, RZ, UR49 ;  /* 0x00000031ff037e24 */ /* 0x004fe4000f8e00ff */
[----:B----4-:R-:W-:-:S05]  /*1020*/  IMAD.MOV.U32 R8, RZ, RZ, RZ ;  /* 0x000000ffff087224 */ /* 0x010fca00078e00ff */
[----:B------:R-:W1:Y:S08]  /*1030*/  LDC R18, c[0x0][0x288] ;  /* 0x0000a200ff127b82 */ /* 0x000e700000000800 */
[----:B------:R-:W2:Y:S08]  /*1040*/  LDC.64 R4, c[0x0][0xa28] ;  /* 0x00028a00ff047b82 */ /* 0x000eb00000000a00 */
[----:B------:R-:W3:Y:S01]  /*1050*/  LDC.64 R10, c[0x0][0x418] ;  /* 0x00010600ff0a7b82 */ /* 0x000ee20000000a00 */
[----:B0-----:R-:W-:-:S07]  /*1060*/  ISETP.NE.U32.AND P1, PT, R6, RZ, PT ;  /* 0x000000ff0600720c */ /* 0x001fce0003f25070 */
[----:B------:R-:W0:Y:S01]  /*1070*/  LDC R0, c[0x0][0x424] ;  /* 0x00010900ff007b82 */ /* 0x000e220000000800 */
[----:B------:R-:W-:-:S07]  /*1080*/  ISETP.NE.AND.EX P1, PT, R7, RZ, PT, P1 ;  /* 0x000000ff0700720c */ /* 0x000fce0003f25310 */
[----:B------:R-:W4:Y:S01]  /*1090*/  LDC R17, c[0x0][0x2f0] ;  /* 0x0000bc00ff117b82 */ /* 0x000f220000000800 */
[----:B--2---:R-:W-:Y:S01]  /*10a0*/  ISETP.NE.U32.AND P0, PT, R4, RZ, PT ;  /* 0x000000ff0400720c */ /* 0x004fe20003f05070 */
[----:B------:R-:W-:Y:S01]  /*10b0*/  ULOP3.LUT UR4, UR6, 0xff000000, URZ, 0xc0, !UPT ;  /* 0xff00000006047892 */ /* 0x000fe2000f8ec03f */
[----:B------:R-:W-:Y:S02]  /*10c0*/  ULDC.64 UR8, c[0x0][0xa20] ;  /* 0x0002880000087ab9 */ /* 0x000fe40000000a00 */
[----:B------:R-:W-:-:S03]  /*10d0*/  ISETP.NE.AND.EX P0, PT, R5, RZ, PT, P0 ;  /* 0x000000ff0500720c */ /* 0x000fc60003f05300 */
[----:B------:R-:W2:Y:S10]  /*10e0*/  @P1 LDC.64 R6, c[0x0][0xa18] ;  /* 0x00028600ff061b82 */ /* 0x000eb40000000a00 */
[----:B------:R-:W3:Y:S01]  /*10f0*/  @P0 LDC.64 R4, c[0x0][0xa28] ;  /* 0x00028a00ff040b82 */ /* 0x000ee20000000a00 */
[----:B--2---:R-:W-:-:S05]  /*1100*/  @P1 IMAD.WIDE R6, R3, 0x4, R6 ;  /* 0x0000000403061825 */ /* 0x004fca00078e0206 */
[----:B-1----:R1:W5:Y:S01]  /*1110*/  @P1 LDG.E R18, desc[UR52][R6.64] ;  /* 0x0000003406121981 */ /* 0x002362000c1e1900 */
[----:B---3--:R-:W-:Y:S01]  /*1120*/  @P0 IMAD.WIDE R4, R3, 0x4, R4 ;  /* 0x0000000403040825 */ /* 0x008fe200078e0204 */
[----:B------:R-:W-:Y:S01]  /*1130*/  ULOP3.LUT UR46, UR6, 0xff0000, URZ, 0xc0, !UPT ;  /* 0x00ff0000062e7892 */ /* 0x000fe2000f8ec03f */
[----:B------:R-:W-:Y:S01]  /*1140*/  ISETP.NE.U32.AND P2, PT, RZ, UR8, PT ;  /* 0x00000008ff007c0c */ /* 0x000fe2000bf45070 */
[----:B------:R-:W-:Y:S02]  /*1150*/  USHF.R.U32.HI UR4, URZ, 0x8, UR4 ;  /* 0x000000083f047899 */ /* 0x000fe40008011604 */
[----:B------:R1:W5:Y:S01]  /*1160*/  @P0 LDG.E R8, desc[UR52][R4.64] ;  /* 0x0000003404080981 */ /* 0x000362000c1e1900 */
[----:B------:R-:W-:Y:S01]  /*1170*/  ISETP.NE.U32.AND P0, PT, R10, RZ, PT ;  /* 0x000000ff0a00720c */ /* 0x000fe20003f05070 */
[----:B------:R-:W-:Y:S01]  /*1180*/  ULEA.HI UR46, UR46, UR4, URZ, 0x10 ;  /* 0x000000042e2e7291 */ /* 0x000fe2000f8f803f */
[----:B------:R-:W-:Y:S01]  /*1190*/  ISETP.NE.AND.EX P2, PT, RZ, UR9, PT, P2 ;  /* 0x00000009ff007c0c */ /* 0x000fe2000bf45320 */
[----:B------:R-:W-:Y:S01]  /*11a0*/  ULOP3.LUT UR43, UR6, 0xffff, URZ, 0xc0, !UPT ;  /* 0x0000ffff062b7892 */ /* 0x000fe2000f8ec03f */
[----:B------:R-:W-:-:S04]  /*11b0*/  ISETP.NE.AND.EX P0, PT, R11, RZ, PT, P0 ;  /* 0x000000ff0b00720c */ /* 0x000fc80003f05300 */
[----:B0-----:R-:W-:Y:S01]  /*11c0*/  SEL R0, R0, 0x1, P0 ;  /* 0x0000000100007807 */ /* 0x001fe20000000000 */
[----:B-1--4-:R-:W-:Y:S08]  /*11d0*/  @P1 BRA `(.L_x_1058) ;  /* 0x0000000000281947 */ /* 0x012ff00003800000 */
[----:B------:R-:W-:Y:S02]  /*11e0*/  ULDC.64 UR6, c[0x0][0xa00] ;  /* 0x0002800000067ab9 */ /* 0x000fe40000000a00 */
[----:B------:R-:W-:-:S04]  /*11f0*/  ISETP.NE.U32.AND P0, PT, RZ, UR6, PT ;  /* 0x00000006ff007c0c */ /* 0x000fc8000bf05070 */
[----:B------:R-:W-:-:S13]  /*1200*/  ISETP.NE.AND.EX P0, PT, RZ, UR7, PT, P0 ;  /* 0x00000007ff007c0c */ /* 0x000fda000bf05300 */
[----:B------:R-:W-:Y:S05]  /*1210*/  @!P0 BRA `(.L_x_1058) ;  /* 0x0000000000188947 */ /* 0x000fea0003800000 */
[----:B------:R-:W0:Y:S01]  /*1220*/  LDC.64 R4, c[0x0][0xa00] ;  /* 0x00028000ff047b82 */ /* 0x000e220000000a00 */
[----:B------:R-:W-:-:S04]  /*1230*/  IMAD.U32 R3, RZ, RZ, UR49 ;  /* 0x00000031ff037e24 */ /* 0x000fc8000f8e00ff */
[----:B0-----:R-:W-:-:S05]  /*1240*/  IMAD.WIDE R4, R3, 0x4, R4 ;  /* 0x0000000403047825 */ /* 0x001fca00078e0204 */
[----:B-----5:R-:W2:Y:S04]  /*1250*/  LDG.E R18, desc[UR52][R4.64] ;  /* 0x0000003404127981 */ /* 0x020ea8000c1e1900 */
[----:B------:R-:W2:Y:S02]  /*1260*/  LDG.E R3, desc[UR52][R4.64+0x4] ;  /* 0x0000043404037981 */ /* 0x000ea4000c1e1900 */
[----:B--2---:R-:W-:-:S07]  /*1270*/  IMAD.IADD R18, R3, 0x1, -R18 ;  /* 0x0000000103127824 */ /* 0x004fce00078e0a12 */
.L_x_1058:
[----:B------:R-:W-:Y:S01]  /*1280*/  UMOV UR44, UR49 ;  /* 0x00000031002c7c82 */ /* 0x000fe20008000000 */
[----:B------:R-:W-:Y:S01]  /*1290*/  IMAD R17, R0, R17, RZ ;  /* 0x0000001100117224 */ /* 0x000fe200078e02ff */
[----:B------:R-:W-:Y:S06]  /*12a0*/  @!P2 BRA `(.L_x_1059) ;  /* 0x000000000018a947 */ /* 0x000fec0003800000 */
[----:B------:R-:W-:Y:S02]  /*12b0*/  ULDC.64 UR6, c[0x0][0xa20] ;  /* 0x0002880000067ab9 */ /* 0x000fe40000000a00 */
[----:B------:R-:W-:-:S06]  /*12c0*/  UIMAD.WIDE UR6, UR49, 0x4, UR6 ;  /* 0x00000004310678a5 */ /* 0x000fcc000f8e0206 */
[----:B------:R-:W-:Y:S02]  /*12d0*/  IMAD.U32 R4, RZ, RZ, UR6 ;  /* 0x00000006ff047e24 */ /* 0x000fe4000f8e00ff */
[----:B------:R-:W-:-:S05]  /*12e0*/  IMAD.U32 R5, RZ, RZ, UR7 ;  /* 0x00000007ff057e24 */ /* 0x000fca000f8e00ff */
[----:B------:R0:W5:Y:S01]  /*12f0*/  LDG.E R17, desc[UR52][R4.64] ;  /* 0x0000003404117981 */ /* 0x000162000c1e1900 */
[----:B------:R-:W-:Y:S05]  /*1300*/  BRA `(.L_x_1060) ;  /* 0x0000000000287947 */ /* 0x000fea0003800000 */
.L_x_1059:
[----:B------:R-:W-:Y:S02]  /*1310*/  ULDC.64 UR6, c[0x0][0xa08] ;  /* 0x0002820000067ab9 */ /* 0x000fe40000000a00 */
[----:B------:R-:W-:-:S04]  /*1320*/  ISETP.NE.U32.AND P0, PT, RZ, UR6, PT ;  /* 0x00000006ff007c0c */ /* 0x000fc8000bf05070 */
[----:B------:R-:W-:-:S13]  /*1330*/  ISETP.NE.AND.EX P0, PT, RZ, UR7, PT, P0 ;  /* 0x00000007ff007c0c */ /* 0x000fda000bf05300 */
[----:B------:R-:W-:Y:S05]  /*1340*/  @!P0 BRA `(.L_x_1060) ;  /* 0x0000000000188947 */ /* 0x000fea0003800000 */
[----:B------:R-:W0:Y:S01]  /*1350*/  LDC.64 R4, c[0x0][0xa08] ;  /* 0x00028200ff047b82 */ /* 0x000e220000000a00 */
[----:B------:R-:W-:-:S04]  /*1360*/  IMAD.U32 R3, RZ, RZ, UR49 ;  /* 0x00000031ff037e24 */ /* 0x000fc8000f8e00ff */
[----:B0-----:R-:W-:-:S05]  /*1370*/  IMAD.WIDE R4, R3, 0x4, R4 ;  /* 0x0000000403047825 */ /* 0x001fca00078e0204 */
[----:B------:R-:W2:Y:S04]  /*1380*/  LDG.E R17, desc[UR52][R4.64] ;  /* 0x0000003404117981 */ /* 0x000ea8000c1e1900 */
[----:B------:R-:W2:Y:S02]  /*1390*/  LDG.E R0, desc[UR52][R4.64+0x4] ;  /* 0x0000043404007981 */ /* 0x000ea4000c1e1900 */
[----:B--2---:R-:W-:-:S07]  /*13a0*/  IMAD.IADD R17, R0, 0x1, -R17 ;  /* 0x0000000100117824 */ /* 0x004fce00078e0a11 */
.L_x_1060:
[----:B------:R-:W-:Y:S01]  /*13b0*/  ULDC.64 UR8, c[0x0][0x990] ;  /* 0x0002640000087ab9 */ /* 0x000fe20000000a00 */
[----:B------:R-:W-:Y:S01]  /*13c0*/  ULDC.64 UR6, c[0x0][0x998] ;  /* 0x0002660000067ab9 */ /* 0x000fe20000000a00 */
[----:B------:R-:W-:Y:S01]  /*13d0*/  UISETP.NE.U32.AND UP0, UPT, UR8, URZ, UPT ;  /* 0x0000003f0800728c */ /* 0x000fe2000bf05070 */
[----:B------:R-:W-:Y:S01]  /*13e0*/  IMAD.MOV.U32 R3, RZ, RZ, 0x3f800000 ;  /* 0x3f800000ff037424 */ /* 0x000fe200078e00ff */
[----:B------:R-:W-:Y:S01]  /*13f0*/  UISETP.NE.U32.AND UP1, UPT, UR6, URZ, UPT ;  /* 0x0000003f0600728c */ /* 0x000fe2000bf25070 */
[----:B------:R-:W-:Y:S01]  /*1400*/  IMAD.MOV.U32 R0, RZ, RZ, 0x3f800000 ;  /* 0x3f800000ff007424 */ /* 0x000fe200078e00ff */
[----:B------:R-:W-:Y:S02]  /*1410*/  UISETP.NE.AND.EX UP0, UPT, UR9, URZ, UPT, UP0 ;  /* 0x0000003f0900728c */ /* 0x000fe4000bf05300 */
[----:B------:R-:W-:-:S04]  /*1420*/  UISETP.NE.AND.EX UP1, UPT, UR7, URZ, UPT, UP1 ;  /* 0x0000003f0700728c */ /* 0x000fc8000bf25310 */
[----:B------:R-:W-:Y:S02]  /*1430*/  PLOP3.LUT P0, PT, PT, PT, UP0, 0x80, 0x0 ;  /* 0x000000000000781c */ /* 0x000fe40003f0f008 */
[----:B------:R-:W-:-:S03]  /*1440*/  PLOP3.LUT P1, PT, PT, PT, UP1, 0x80, 0x0 ;  /* 0x000000000000781c */ /* 0x000fc60003f2f018 */
[----:B------:R-:W-:Y:S02]  /*1450*/  @UP0 USHF.R.S32.HI UR4, URZ, 0x1f, UR49 ;  /* 0x0000001f3f040899 */ /* 0x000fe40008011431 */
[----:B------:R-:W-:Y:S01]  /*1460*/  @UP1 USHF.R.S32.HI UR14, URZ, 0x1f, UR49 ;  /* 0x0000001f3f0e1899 */ /* 0x000fe20008011431 */
[----:B------:R-:W-:Y:S01]  /*1470*/  @UP0 ULDC.64 UR12, c[0x0][0x9a8] ;  /* 0x00026a00000c0ab9 */ /* 0x000fe20000000a00 */
[----:B------:R-:W-:Y:S01]  /*1480*/  @UP1 ULDC.64 UR16, c[0x0][0x9b8] ;  /* 0x00026e0000101ab9 */ /* 0x000fe20000000a00 */
[----:B------:R-:W-:Y:S02]  /*1490*/  @UP0 UIMAD UR4, UR4, UR12, URZ ;  /* 0x0000000c040402a4 */ /* 0x000fe4000f8e023f */
[----:B------:R-:W-:Y:S02]  /*14a0*/  @UP1 UIMAD UR14, UR14, UR16, URZ ;  /* 0x000000100e0e12a4 */ /* 0x000fe4000f8e023f */
[----:B------:R-:W-:Y:S02]  /*14b0*/  @UP0 UIMAD.WIDE.U32 UR10, UR49, UR12, URZ ;  /* 0x0000000c310a02a5 */ /* 0x000fe4000f8e003f */
[----:B------:R-:W-:-:S02]  /*14c0*/  @UP0 UIMAD UR4, UR49, UR13, UR4 ;  /* 0x0000000d310402a4 */ /* 0x000fc4000f8e0204 */
[----:B------:R-:W-:Y:S02]  /*14d0*/  @UP1 UIMAD UR14, UR49, UR17, UR14 ;  /* 0x00000011310e12a4 */ /* 0x000fe4000f8e020e */
[----:B------:R-:W-:Y:S02]  /*14e0*/  @UP1 UIMAD.WIDE.U32 UR12, UR49, UR16, URZ ;  /* 0x00000010310c12a5 */ /* 0x000fe4000f8e003f */
[----:B------:R-:W-:Y:S02]  /*14f0*/  @UP0 UIADD3 UR11, UR11, UR4, URZ ;  /* 0x000000040b0b0290 */ /* 0x000fe4000fffe03f */
[----:B------:R-:W-:Y:S01]  /*1500*/  @UP1 UIADD3 UR13, UR13, UR14, URZ ;  /* 0x0000000e0d0d1290 */ /* 0x000fe2000fffe03f */
[----:B------:R-:W-:Y:S02]  /*1510*/  @UP1 ULDC.64 UR16, c[0x0][0x9c0] ;  /* 0x0002700000101ab9 */ /* 0x000fe40000000a00 */
[----:B------:R-:W-:Y:S01]  /*1520*/  @UP0 ULDC.64 UR14, c[0x0][0x9b0] ;  /* 0x00026c00000e0ab9 */ /* 0x000fe20000000a00 */
[----:B------:R-:W-:-:S02]  /*1530*/  @UP1 UIMAD.WIDE.U32 UR12, UR43, UR16, UR12 ;  /* 0x000000102b0c12a5 */ /* 0x000fc4000f8e000c */
[----:B------:R-:W-:Y:S02]  /*1540*/  @UP0 UIMAD.WIDE.U32 UR10, UR43, UR14, UR10 ;  /* 0x0000000e2b0a02a5 */ /* 0x000fe4000f8e000a */
[----:B------:R-:W-:Y:S02]  /*1550*/  @UP1 UIMAD UR4, UR43, UR17, UR13 ;  /* 0x000000112b0412a4 */ /* 0x000fe4000f8e020d */
[----:B------:R-:W-:Y:S02]  /*1560*/  @UP0 UIMAD UR11, UR43, UR15, UR11 ;  /* 0x0000000f2b0b02a4 */ /* 0x000fe4000f8e020b */
[----:B------:R-:W-:Y:S02]  /*1570*/  @UP0 ULEA UR8, UP2, UR10, UR8, 0x2 ;  /* 0x000000080a080291 */ /* 0x000fe4000f84103f */
[----:B------:R-:W-:Y:S02]  /*1580*/  @UP1 ULEA UR6, UP3, UR12, UR6, 0x2 ;  /* 0x000000060c061291 */ /* 0x000fe4000f86103f */
[----:B------:R-:W-:-:S02]  /*1590*/  @UP0 ULEA.HI.X UR9, UR10, UR9, UR11, 0x2, UP2 ;  /* 0x000000090a090291 */ /* 0x000fc400090f140b */
[----:B------:R-:W-:Y:S01]  /*15a0*/  @UP1 ULEA.HI.X UR7, UR12, UR7, UR4, 0x2, UP3 ;  /* 0x000000070c071291 */ /* 0x000fe200098f1404 */
[----:B0-----:R-:W-:Y:S02]  /*15b0*/  IMAD.U32 R4, RZ, RZ, UR8 ;  /* 0x00000008ff047e24 */ /* 0x001fe4000f8e00ff */
[----:B-----5:R-:W-:Y:S01]  /*15c0*/  IMAD.IADD R17, R17, 0x1, -R8 ;  /* 0x0000000111117824 */ /* 0x020fe200078e0a08 */
[----:B------:R-:W-:Y:S01]  /*15d0*/  ULDC UR4, c[0x0][0x448] ;  /* 0x0001120000047ab9 */ /* 0x000fe20000000800 */
[----:B------:R-:W-:Y:S01]  /*15e0*/  IMAD.U32 R5, RZ, RZ, UR9 ;  /* 0x00000009ff057e24 */ /* 0x000fe2000f8e00ff */
[----:B------:R-:W-:Y:S01]  /*15f0*/  USHF.L.U32 UR36, UR5, 0x7, URZ ;  /* 0x0000000705247899 */ /* 0x000fe2000800063f */
[----:B------:R-:W-:Y:S01]  /*1600*/  IMAD.U32 R6, RZ, RZ, UR6 ;  /* 0x00000006ff067e24 */ /* 0x000fe2000f8e00ff */
[----:B------:R-:W-:Y:S01]  /*1610*/  ULDC UR10, c[0x0][0x988] ;  /* 0x00026200000a7ab9 */ /* 0x000fe20000000800 */
[----:B------:R-:W-:Y:S01]  /*1620*/  IMAD.U32 R7, RZ, RZ, UR7 ;  /* 0x00000007ff077e24 */ /* 0x000fe2000f8e00ff */
[----:B------:R-:W2:Y:S04]  /*1630*/  @P0 LDG.E R3, desc[UR52][R4.64] ;  /* 0x0000003404030981 */ /* 0x000ea8000c1e1900 */
[----:B------:R-:W2:Y:S01]  /*1640*/  @P1 LDG.E R0, desc[UR52][R6.64] ;  /* 0x0000003406001981 */ /* 0x000ea2000c1e1900 */
[----:B------:R-:W-:Y:S01]  /*1650*/  UISETP.NE.AND UP1, UPT, UR4, 0x1, UPT ;  /* 0x000000010400788c */ /* 0x000fe2000bf25270 */
[----:B------:R-:W-:Y:S01]  /*1660*/  IADD3 R8, R17, 0x1, -R18 ;  /* 0x0000000111087810 */ /* 0x000fe20007ffe812 */
[----:B------:R-:W-:Y:S01]  /*1670*/  UIADD3 UR8, UR36, 0x7f, URZ ;  /* 0x0000007f24087890 */ /* 0x000fe2000fffe03f */
[----:B------:R-:W-:-:S02]  /*1680*/  ULDC.64 UR4, c[0x0][0x9e0] ;  /* 0x0002780000047ab9 */ /* 0x000fc40000000a00 */
[----:B------:R-:W-:Y:S01]  /*1690*/  R2UR UR9, R8 ;  /* 0x00000000080972ca */ /* 0x000fe200000e0000 */
[----:B------:R-:W-:-:S05]  /*16a0*/  UISETP.GE.AND UP0, UPT, UR5, 0x1, UPT ;  /* 0x000000010500788c */ /* 0x000fca000bf06270 */
[----:B------:R-:W-:Y:S01]  /*16b0*/  @UP1 ULDC UR6, c[0x0][0x44c] ;  /* 0x0001130000061ab9 */ /* 0x000fe20000000800 */
[----:B------:R-:W-:Y:S01]  /*16c0*/  @UP1 ULDC UR11, c[0x0][0x450] ;  /* 0x00011400000b1ab9 */ /* 0x000fe20000000800 */
[----:B------:R-:W-:Y:S01]  /*16d0*/  UIMAD.WIDE.U32 UR6, UR8, UR6, URZ ;  /* 0x00000006080672a5 */ /* 0x000fe2000f8e003f */
[----:B------:R-:W-:-:S03]  /*16e0*/  PLOP3.LUT P1, PT, PT, PT, UP0, 0x80, 0x0 ;  /* 0x000000000000781c */ /* 0x000fc60003f2f008 */
[----:B------:R-:W-:-:S04]  /*16f0*/  @UP1 USHF.R.U32.HI UR8, URZ, UR11, UR7 ;  /* 0x0000000b3f081299 */ /* 0x000fc80008011607 */
[----:B------:R-:W-:-:S04]  /*1700*/  UIADD3 UR8, UR9, UR8, URZ ;  /* 0x0000000809087290 */ /* 0x000fc8000fffe03f */
[----:B------:R-:W-:Y:S01]  /*1710*/  UIADD3 UR4, UR8, UR4, URZ ;  /* 0x0000000408047290 */ /* 0x000fe2000fffe03f */
[----:B--2---:R-:W-:-:S04]  /*1720*/  FMUL.FTZ R0, R3, R0 ;  /* 0x0000000003007220 */ /* 0x004fc80000410000 */
        /* <DEDUP_REMOVED lines=14> */
.L_x_1062:
[----:B------:R-:W-:-:S11]  /*1810*/  UISETP.NE.AND UP0, UPT, UR5, 0x1, UPT ;  /* 0x000000010500788c */ /* 0x000fd6000bf05270 */
[----:B------:R-:W-:Y:S02]  /*1820*/  @UP0 ULDC.64 UR8, c[0x0][0x9e8] ;  /* 0x00027a0000080ab9 */ /* 0x000fe40000000a00 */
[----:B------:R-:W-:-:S04]  /*1830*/  UIMAD.WIDE.U32 UR6, UR4, UR8, URZ ;  /* 0x00000008040672a5 */ /* 0x000fc8000f8e003f */
[----:B------:R-:W-:-:S12]  /*1840*/  @UP0 USHF.R.U32.HI UR4, URZ, UR9, UR7 ;  /* 0x000000093f040299 */ /* 0x000fd80008011607 */
.L_x_1063:
[----:B------:R-:W-:-:S06]  /*1850*/  UIMAD UR4, UR4, UR5, UR5 ;  /* 0x00000005040472a4 */ /* 0x000fcc000f8e0205 */
[----:B------:R-:W-:-:S07]  /*1860*/  VIMNMX R0, R0, UR4, PT ;  /* 0x0000000400007c48 */ /* 0x000fce000bfe0100 */
.L_x_1061:
[C---:B------:R-:W-:Y:S01]  /*1870*/  IMAD.IADD R105, R17.reuse, 0x1, -R18 ;  /* 0x0000000111697824 */ /* 0x040fe200078e0a12 */
[----:B------:R-:W-:Y:S01]  /*1880*/  @UP1 ULDC UR6, c[0x0][0x44c] ;  /* 0x0001130000061ab9 */ /* 0x000fe20000000800 */
[----:B------:R-:W-:Y:S01]  /*1890*/  VIADD R3, R0, 0x9f ;  /* 0x0000009f00037836 */ /* 0x000fe20000000000 */
[----:B------:R-:W-:Y:S01]  /*18a0*/  UIMAD.WIDE.U32 UR6, UR36, UR6, URZ ;  /* 0x00000006240672a5 */ /* 0x000fe2000f8e003f */
[----:B------:R-:W-:Y:S01]  /*18b0*/  VIADD R0, R17, 0x9f ;  /* 0x0000009f11007836 */ /* 0x000fe20000000000 */
        /* <DEDUP_REMOVED lines=25> */
.L_x_1065:
[----:B------:R-:W-:-:S11]  /*1a50*/  UISETP.NE.AND UP0, UPT, UR5, 0x1, UPT ;  /* 0x000000010500788c */ /* 0x000fd6000bf05270 */
[----:B------:R-:W-:Y:S02]  /*1a60*/  @UP0 ULDC.64 UR10, c[0x0][0x9e8] ;  /* 0x00027a00000a0ab9 */ /* 0x000fe40000000a00 */
[----:B------:R-:W-:-:S04]  /*1a70*/  UIMAD.WIDE.U32 UR6, UR4, UR10, URZ ;  /* 0x0000000a040672a5 */ /* 0x000fc8000f8e003f */
[----:B------:R-:W-:-:S12]  /*1a80*/  @UP0 USHF.R.U32.HI UR4, URZ, UR11, UR7 ;  /* 0x0000000b3f040299 */ /* 0x000fd80008011607 */
.L_x_1066:
[----:B------:R-:W-:-:S04]  /*1a90*/  UIMAD UR4, UR4, UR5, URZ ;  /* 0x00000005040472a4 */ /* 0x000fc8000f8e023f */
[----:B------:R-:W-:-:S04]  /*1aa0*/  UISETP.LT.AND UP0, UPT, UR8, UR4, UPT ;  /* 0x000000040800728c */ /* 0x000fc8000bf01270 */
[----:B------:R-:W-:-:S12]  /*1ab0*/  USEL UR8, UR8, UR4, !UP0 ;  /* 0x0000000408087287 */ /* 0x000fd8000c000000 */
.L_x_1064:
[----:B------:R-:W-:Y:S02]  /*1ac0*/  UIMAD.WIDE UR4, UR8, 0x66666667, URZ ;  /* 0x66666667080478a5 */ /* 0x000fe4000f8e023f */
[----:B------:R-:W-:Y:S02]  /*1ad0*/  ULOP3.LUT UR37, UR46, 0xff, URZ, 0xc0, !UPT ;  /* 0x000000ff2e257892 */ /* 0x000fe4000f8ec03f */
[----:B------:R-:W-:Y:S02]  /*1ae0*/  USHF.R.U32.HI UR4, URZ, 0x1f, UR5 ;  /* 0x0000001f3f047899 */ /* 0x000fe40008011605 */
[----:B------:R-:W-:Y:S02]  /*1af0*/  USHF.R.U32.HI UR46, URZ, 0x10, UR46 ;  /* 0x000000103f2e7899 */ /* 0x000fe4000801162e */
[----:B------:R-:W-:-:S04]  /*1b00*/  ULEA.HI.SX32 UR4, UR5, UR4, 0x1a ;  /* 0x0000000405047291 */ /* 0x000fc8000f8fd23f */
[----:B------:R-:W-:-:S04]  /*1b10*/  UISETP.LT.AND UP0, UPT, URZ, UR4, UPT ;  /* 0x000000043f00728c */ /* 0x000fc8000bf01270 */
[----:B------:R-:W-:-:S03]  /*1b20*/  USEL UR39, URZ, UR4, !UP0 ;  /* 0x000000043f277287 */ /* 0x000fc6000c000000 */
[----:B------:R-:W-:-:S03]  /*1b30*/  UMOV UR4, URZ ;  /* 0x0000003f00047c82 */ /* 0x000fc60008000000 */
[----:B------:R-:W-:-:S13]  /*1b40*/  ISETP.GT.AND P0, PT, R104, UR39, PT ;  /* 0x0000002768007c0c */ /* 0x000fda000bf04270 */
[----:B------:R-:W-:Y:S05]  /*1b50*/  @!P0 BRA `(.L_x_1067) ;  /* 0x0000000000988947 */ /* 0x000fea0003800000 */
[----:B------:R-:W-:Y:S01]  /*1b60*/  UISETP.NE.AND UP0, UPT, UR46, URZ, UPT ;  /* 0x0000003f2e00728c */ /* 0x000fe2000bf05270 */
[----:B------:R-:W-:-:S03]  /*1b70*/  ULDC UR4, c[0x0][0x9f0] ;  /* 0x00027c0000047ab9 */ /* 0x000fc60000000800 */
[----:B------:R-:W-:-:S03]  /*1b80*/  USEL UR9, UR46, UR4, UP0 ;  /* 0x000000042e097287 */ /* 0x000fc60008000000 */
[----:B------:R-:W-:-:S03]  /*1b90*/  UMOV UR4, URZ ;  /* 0x0000003f00047c82 */ /* 0x000fc60008000000 */
[----:B------:R-:W-:-:S05]  /*1ba0*/  IMAD.U32 R5, RZ, RZ, UR9 ;  /* 0x00000009ff057e24 */ /* 0x000fca000f8e00ff */
        /* <DEDUP_REMOVED lines=33> */
.L_x_1067:
[----:B------:R-:W-:Y:S02]  /*1dc0*/  UIMAD UR39, UR37, UR4, UR39 ;  /* 0x00000004252772a4 */ /* 0x000fe4000f8e0227 */
[----:B------:R-:W-:Y:S01]  /*1dd0*/  IMAD.U32 R3, RZ, RZ, UR4 ;  /* 0x00000004ff037e24 */ /* 0x000fe2000f8e00ff */
[----:B------:R-:W-:Y:S02]  /*1de0*/  PLOP3.LUT P0, PT, PT, PT, PT, 0x80, 0x0 ;  /* 0x000000000000781c */ /* 0x000fe40003f0f070 */
[----:B------:R-:W-:Y:S02]  /*1df0*/  CS2R R28, SRZ ;  /* 0x00000000001c7805 */ /* 0x000fe4000001ff00 */
[----:B------:R-:W-:Y:S02]  /*1e00*/  CS2R R20, SRZ ;  /* 0x0000000000147805 */ /* 0x000fe4000001ff00 */
[----:B------:R-:W-:Y:S02]  /*1e10*/  CS2R R24, SRZ ;  /* 0x0000000000187805 */ /* 0x000fe4000001ff00 */
[----:B------:R-:W-:Y:S01]  /*1e20*/  VIADDMNMX R104, R3, UR39, R104, PT ;  /* 0x0000002703687c46 */ /* 0x000fe2000b800168 */
[----:B------:R-:W-:Y:S01]  /*1e30*/  IMAD.MOV.U32 R47, RZ, RZ, RZ ;  /* 0x000000ffff2f7224 */ /* 0x000fe200078e00ff */
[----:B------:R-:W-:Y:S01]  /*1e40*/  CS2R R6, SRZ ;  /* 0x0000000000067805 */ /* 0x000fe2000001ff00 */
[----:B------:R-:W-:Y:S01]  /*1e50*/  IMAD.MOV.U32 R3, RZ, RZ, RZ ;  /* 0x000000ffff037224 */ /* 0x000fe200078e00ff */
[----:B------:R-:W-:-:S02]  /*1e60*/  ISETP.GT.AND P1, PT, R104, UR39, PT ;  /* 0x0000002768007c0c */ /* 0x000fc4000bf24270 */
        /* <DEDUP_REMOVED lines=17> */
[----:B------:R-:W-:Y:S01]  /*1f80*/  CS2R R68, SRZ ;  /* 0x0000000000447805 */ /* 0x000fe2000001ff00 */
[----:B------:R-:W-:Y:S01]  /*1f90*/  IMAD.MOV.U32 R92, RZ, RZ, RZ ;  /* 0x000000ffff5c7224 */ /* 0x000fe200078e00ff */
        /* <DEDUP_REMOVED lines=42> */
.L_x_1069:
[----:B------:R-:W-:Y:S01]  /*2240*/  ULEA.HI UR4, UR47, UR47, URZ, 0x1 ;  /* 0x0000002f2f047291 */ /* 0x000fe2000f8f083f */
[----:B------:R-:W-:-:S03]  /*2250*/  IMAD.U32 R3, RZ, RZ, UR48 ;  /* 0x00000030ff037e24 */ /* 0x000fc6000f8e00ff */
[----:B------:R-:W-:Y:S02]  /*2260*/  ULOP3.LUT UR4, UR4, 0xfffffffe, URZ, 0xc0, !UPT ;  /* 0xfffffffe04047892 */ /* 0x000fe4000f8ec03f */
[----:B------:R-:W-:Y:S02]  /*2270*/  ISETP.NE.AND P0, PT, R3, 0x3, PT ;  /* 0x000000030300780c */ /* 0x000fe40003f05270 */
[----:B------:R-:W-:-:S06]  /*2280*/  UIADD3 UR4, UR47, -UR4, URZ ;  /* 0x800000042f047290 */ /* 0x000fcc000fffe03f */
[----:B------:R-:W-:-:S05]  /*2290*/  IMAD.U32 R0, RZ, RZ, UR4 ;  /* 0x00000004ff007e24 */ /* 0x000fca000f8e00ff */
[----:B------:R-:W-:-:S04]  /*22a0*/  SHF.L.U32 R0, R0, 0x1f, RZ ;  /* 0x0000001f00007819 */ /* 0x000fc800000006ff */
[----:B------:R-:W0:Y:S02]  /*22b0*/  SYNCS.PHASECHK.TRANS64.TRYWAIT P1, [UR41+0x29800], R0 ;  /* 0x02980000ff0075a7 */ /* 0x000e240008020169 */
[----:B0-----:R-:W-:Y:S05]  /*22c0*/  @!P1 BRA `(.L_x_1070) ;  /* 0x000001b400489947 */ /* 0x001fea0003800000 */
.L_x_1270:
[----:B------:R-:W-:Y:S05]  /*22d0*/  @!P0 BRA `(.L_x_1071) ;  /* 0x0000000000048947 */ /* 0x000fea0003800000 */
[----:B------:R-:W-:Y:S01]  /*22e0*/  BPT.TRAP 0x1 ;  /* 0x000000040000795c */ /* 0x000fe20000300000 */
.L_x_1071:
[----:B------:R-:W-:Y:S02]  /*22f0*/  IMAD.U32 R5, RZ, RZ, UR54 ;  /* 0x00000036ff057e24 */ /* 0x000fe4000f8e00ff */
[----:B0-----:R-:W-:-:S03]  /*2300*/  IMAD.U32 R0, RZ, RZ, UR50 ;  /* 0x00000032ff007e24 */ /* 0x001fc6000f8e00ff */
[----:B------:R-:W-:Y:S02]  /*2310*/  LEA R5, R5, UR41, 0x3 ;  /* 0x0000002905057c11 */ /* 0x000fe4000f8e18ff */
[----:B------:R-:W-:-:S04]  /*2320*/  SHF.L.U32 R0, R0, 0x1f, RZ ;  /* 0x0000001f00007819 */ /* 0x000fc800000006ff */
[----:B------:R0:W1:Y:S01]  /*2330*/  SYNCS.PHASECHK.TRANS64.TRYWAIT P1, [R5+URZ+0x29830], R0 ;  /* 0x02983000050075a7 */ /* 0x000062000802017f */
[----:B------:R-:W-:Y:S05]  /*2340*/  @!P0 BRA `(.L_x_1072) ;  /* 0x0000000000048947 */ /* 0x000fea0003800000 */
[----:B------:R-:W-:Y:S01]  /*2350*/  BPT.TRAP 0x1 ;  /* 0x000000040000795c */ /* 0x000fe20000300000 */
.L_x_1072:
[----:B------:R-:W2:Y:S01]  /*2360*/  S2R R3, SR_TID.X ;  /* 0x0000000000037919 */ /* 0x000ea20000002100 */
[----:B------:R-:W-:Y:S02]  /*2370*/  LOP3.LUT R2, R2, 0xfffffff7, RZ, 0xc0, !PT ;  /* 0xfffffff702027812 */ /* 0x000fe400078ec0ff */
[----:B--2---:R-:W-:-:S13]  /*2380*/  LOP3.LUT P2, RZ, R3, 0x7f, RZ, 0xc0, !PT ;  /* 0x0000007f03ff7812 */ /* 0x004fda000784c0ff */
[----:B------:R-:W-:Y:S01]  /*2390*/  @P2 LOP3.LUT R2, R2, 0x8, RZ, 0xfc, !PT ;  /* 0x0000000802022812 */ /* 0x000fe200078efcff */
[----:B-1----:R-:W-:Y:S06]  /*23a0*/  @P1 BRA `(.L_x_1073) ;  /* 0x0000000000081947 */ /* 0x002fec0003800000 */
[----:B------:R-:W1:Y:S02]  /*23b0*/  SYNCS.PHASECHK.TRANS64.TRYWAIT P1, [R5+URZ+0x29830], R0 ;  /* 0x02983000050075a7 */ /* 0x000e64000802017f */
[----:B-1----:R-:W-:Y:S05]  /*23c0*/  @!P1 BRA `(.L_x_1074) ;  /* 0x000001b400209947 */ /* 0x002fea0003800000 */
.L_x_1073:
[----:B------:R-:W-:Y:S05]  /*23d0*/  WARPSYNC.ALL ;  /* 0x0000000000007948 */ /* 0x000fea0003800000 */
[----:B------:R-:W-:Y:S01]  /*23e0*/  UIADD3 UR4, UR41, 0x1a400, URZ ;  /* 0x0001a40029047890 */ /* 0x000fe2000fffe03f */
[----:B------:R-:W-:Y:S01]  /*23f0*/  WARPGROUP.ARRIVE ;  /* 0x00000000000079c5 */ /* 0x000fe20000000000 */
[----:B------:R-:W-:-:S05]  /*2400*/  ULOP3.LUT UR20, UR55, 0x10000, URZ, 0xfc, !UPT ;  /* 0x0001000037147892 */ /* 0x000fca000f8efc3f */
[----:B------:R-:W2:Y:S01]  /*2410*/  S2R R3, SR_TID.X ;  /* 0x0000000000037919 */ /* 0x000ea20000002100 */
[----:B------:R-:W-:Y:S01]  /*2420*/  USHF.R.U32.HI UR4, URZ, 0x4, UR4 ;  /* 0x000000043f047899 */ /* 0x000fe20008011604 */
[----:B01----:R-:W-:Y:S01]  /*2430*/  VIADD R0, R22, UR36 ;  /* 0x0000002416007c36 */ /* 0x003fe20008000000 */
[----:B------:R-:W-:Y:S01]  /*2440*/  UMOV UR25, 0x80000020 ;  /* 0x8000002000197882 */ /* 0x000fe20000000000 */
[----:B------:R-:W-:Y:S01]  /*2450*/  UMOV UR27, 0x80000020 ;  /* 0x80000020001b7882 */ /* 0x000fe20000000000 */
[----:B------:R-:W-:Y:S01]  /*2460*/  ULOP3.LUT UR4, UR4, 0x3fff, URZ, 0xc0, !UPT ;  /* 0x00003fff04047892 */ /* 0x000fe2000f8ec03f */
[----:B------:R-:W-:Y:S01]  /*2470*/  UMOV UR24, UR20 ;  /* 0x0000001400187c82 */ /* 0x000fe20008000000 */
[----:B------:R-:W-:Y:S02]  /*2480*/  UMOV UR7, 0x80000020 ;  /* 0x8000002000077882 */ /* 0x000fe40000000000 */
[----:B------:R-:W-:Y:S01]  /*2490*/  ULOP3.LUT UR51, UR4, 0x10000, URZ, 0xfc, !UPT ;  /* 0x0001000004337892 */ /* 0x000fe2000f8efc3f */
[----:B------:R-:W-:Y:S01]  /*24a0*/  UMOV UR11, 0x80000020 ;  /* 0x80000020000b7882 */ /* 0x000fe20000000000 */
[----:B------:R-:W-:-:S02]  /*24b0*/  UIADD3 UR12, UR20, 0x202, URZ ;  /* 0x00000202140c7890 */ /* 0x000fc4000fffe03f */
[----:B------:R-:W-:Y:S01]  /*24c0*/  UIMAD UR28, UR54, 0x780, UR51 ;  /* 0x00000780361c78a4 */ /* 0x000fe2000f8e0233 */
[----:B------:R-:W-:Y:S01]  /*24d0*/  UMOV UR13, 0x80000020 ;  /* 0x80000020000d7882 */ /* 0x000fe20000000000 */
[----:B------:R-:W-:Y:S02]  /*24e0*/  UMOV UR15, 0x80000020 ;  /* 0x80000020000f7882 */ /* 0x000fe40000000000 */
[----:B------:R-:W-:Y:S02]  /*24f0*/  UIADD3 UR4, UR28, 0x80, URZ ;  /* 0x000000801c047890 */ /* 0x000fe4000fffe03f */
[----:B------:R-:W-:Y:S02]  /*2500*/  UIADD3 UR5, UR28, 0x100, URZ ;  /* 0x000001001c057890 */ /* 0x000fe4000fffe03f */
[----:B------:R-:W-:Y:S01]  /*2510*/  UMOV UR26, UR28 ;  /* 0x0000001c001a7c82 */ /* 0x000fe20008000000 */
[----:B------:R-:W-:Y:S01]  /*2520*/  UIADD3 UR6, UR28, 0x2, URZ ;  /* 0x000000021c067890 */ /* 0x000fe2000fffe03f */
[----:B------:R-:W-:Y:S01]  /*2530*/  QGMMA.64x32x32.F32.E4M3.E4M3 R88, gdesc[UR24], RZ, !UPT, gsb0 ;  /* 0x00600000185879f3 */ /* 0x000fe2000c0008ff */
[----:B------:R-:W-:Y:S01]  /*2540*/  UMOV UR26, UR4 ;  /* 0x00000004001a7c82 */ /* 0x000fe20008000000 */
[----:B------:R-:W-:Y:S01]  /*2550*/  UMOV UR27, 0x80000020 ;  /* 0x80000020001b7882 */ /* 0x000fe20000000000 */
[----:B------:R-:W-:-:S02]  /*2560*/  UIADD3 UR4, UR28, 0x180, URZ ;  /* 0x000001801c047890 */ /* 0x000fc4000fffe03f */
[----:B------:R-:W-:Y:S02]  /*2570*/  UIADD3 UR8, UR28, 0x82, URZ ;  /* 0x000000821c087890 */ /* 0x000fe4000fffe03f */
[----:B------:R-:W-:Y:S01]  /*2580*/  UIADD3 UR9, UR28, 0x102, URZ ;  /* 0x000001021c097890 */ /* 0x000fe2000fffe03f */
[----:B--2---:R-:W-:Y:S01]  /*2590*/  LOP3.LUT P3, RZ, R3, 0x7f, RZ, 0xc0, !PT ;  /* 0x0000007f03ff7812 */ /* 0x004fe2000786c0ff */
[----:B------:R-:W-:Y:S01]  /*25a0*/  UIADD3 UR10, UR28, 0x280, URZ ;  /* 0x000002801c0a7890 */ /* 0x000fe2000fffe03f */
[----:B------:R-:W-:Y:S01]  /*25b0*/  IMAD.MOV.U32 R3, RZ, RZ, R0 ;  /* 0x000000ffff037224 */ /* 0x000fe200078e0000 */
[----:B------:R-:W-:Y:S02]  /*25c0*/  UIADD3 UR14, UR28, 0x282, URZ ;  /* 0x000002821c0e7890 */ /* 0x000fe4000fffe03f */
[----:B------:R-:W-:Y:S02]  /*25d0*/  UIADD3 UR16, UR20, 0x400, URZ ;  /* 0x0000040014107890 */ /* 0x000fe4000fffe03f */
[----:B------:R-:W-:Y:S01]  /*25e0*/  UIADD3 UR18, UR28, 0x500, URZ ;  /* 0x000005001c127890 */ /* 0x000fe2000fffe03f */
[----:B------:R-:W-:Y:S01]  /*25f0*/  UMOV UR17, 0x80000020 ;  /* 0x8000002000117882 */ /* 0x000fe20000000000 */
[----:B------:R-:W-:Y:S01]  /*2600*/  UMOV UR19, 0x80000020 ;  /* 0x8000002000137882 */ /* 0x000fe20000000000 */
[----:B------:R-:W-:Y:S01]  /*2610*/  UIADD3 UR22, UR28, 0x502, URZ ;  /* 0x000005021c167890 */ /* 0x000fe2000fffe03f */
[----:B------:R-:W-:Y:S01]  /*2620*/  UMOV UR21, 0x80000020 ;  /* 0x8000002000157882 */ /* 0x000fe20000000000 */
[----:B------:R-:W-:Y:S01]  /*2630*/  UMOV UR23, 0x80000020 ;  /* 0x8000002000177882 */ /* 0x000fe20000000000 */
[----:B------:R-:W-:Y:S01]  /*2640*/  ULDC UR56, c[0x0][0x9dc] ;  /* 0x0002770000387ab9 */ /* 0x000fe20000000800 */
[----:B------:R-:W-:-:S02]  /*2650*/  WARPGROUP.DEPBAR.LE gsb0, 0x0 ;  /* 0x00008000000079c5 */ /* 0x000fc40000010000 */
[----:B------:R-:W-:-:S06]  /*2660*/  WARPGROUP.ARRIVE ;  /* 0x00000000000079c5 */ /* 0x000fcc0000000000 */
[----:B------:R-:W-:Y:S01]  /*2670*/  QGMMA.64x32x32.F32.E4M3.E4M3 R72, gdesc[UR24], RZ, !UPT, gsb0 ;  /* 0x00600000184879f3 */ /* 0x000fe2000c0008ff */
[----:B------:R-:W-:Y:S01]  /*2680*/  UMOV UR26, UR5 ;  /* 0x00000005001a7c82 */ /* 0x000fe20008000000 */
[----:B------:R-:W-:Y:S01]  /*2690*/  UMOV UR27, 0x80000020 ;  /* 0x80000020001b7882 */ /* 0x000fe20000000000 */
[----:B------:R-:W-:Y:S01]  /*26a0*/  UIADD3 UR5, UR28, 0x200, URZ ;  /* 0x000002001c057890 */ /* 0x000fe2000fffe03f */
        /* <DEDUP_REMOVED lines=11> */
[----:B------:R-:W-:Y:S01]  /*2760*/  UMOV UR5, 0x80000020 ;  /* 0x8000002000057882 */ /* 0x000fe20000000000 */
        /* <DEDUP_REMOVED lines=20> */
[----:B------:R-:W-:Y:S02]  /*28b0*/  UIADD3 UR8, UR20, 0x200, URZ ;  /* 0x0000020014087890 */ /* 0x000fe4000fffe03f */
        /* <DEDUP_REMOVED lines=39> */
[----:B------:R-:W-:Y:S02]  /*2b30*/  ULDC UR10, c[0x0][0x448] ;  /* 0x00011200000a7ab9 */ /* 0x000fe40000000800 */
[----:B------:R-:W-:Y:S02]  /*2b40*/  UISETP.NE.AND UP0, UPT, UR10, 0x1, UPT ;  /* 0x000000010a00788c */ /* 0x000fe4000bf05270 */
[----:B------:R-:W-:-:S04]  /*2b50*/  ULOP3.LUT UR10, URZ, UR56, URZ, 0x33, !UPT ;  /* 0x000000383f0a7292 */ /* 0x000fc8000f8e333f */
[----:B------:R-:W-:Y:S02]  /*2b60*/  PLOP3.LUT P1, PT, PT, PT, UP0, 0x80, 0x0 ;  /* 0x000000000000781c */ /* 0x000fe40003f2f008 */
[----:B------:R-:W-:Y:S01]  /*2b70*/  PLOP3.LUT P2, PT, PT, PT, UP0, 0x80, 0x0 ;  /* 0x000000000000781c */ /* 0x000fe20003f4f008 */
        /* <DEDUP_REMOVED lines=71> */
[----:B------:R-:W-:Y:S02]  /*2ff0*/  @UP0 ULDC UR6, c[0x0][0x44c] ;  /* 0x0001130000060ab9 */ /* 0x000fe40000000800 */
[----:B------:R-:W-:Y:S01]  /*3000*/  @P1 IMAD.HI.U32 R4, R0, UR6, RZ ;  /* 0x0000000600041c27 */ /* 0x000fe2000f8e00ff */
[----:B------:R-:W-:-:S03]  /*3010*/  @UP0 ULDC UR6, c[0x0][0x450] ;  /* 0x0001140000060ab9 */ /* 0x000fc60000000800 */
[----:B------:R-:W-:Y:S01]  /*3020*/  @!P3 VIADD R0, R5, 0x29840 ;  /* 0x000298400500b836 */ /* 0x000fe20000000000 */
[----:B------:R-:W-:Y:S01]  /*3030*/  @P2 SHF.R.U32.HI R3, RZ, UR6, R4 ;  /* 0x00000006ff032c19 */ /* 0x000fe20008011604 */
[----:B------:R-:W-:Y:S01]  /*3040*/  IMAD.MOV.U32 R5, RZ, RZ, -0xa0 ;  /* 0xffffff60ff057424 */ /* 0x000fe200078e00ff */
[----:B------:R-:W-:Y:S02]  /*3050*/  ULDC.64 UR6, c[0x0][0x9e0] ;  /* 0x0002780000067ab9 */ /* 0x000fe40000000a00 */
[----:B------:R-:W-:Y:S01]  /*3060*/  UISETP.GE.AND UP1, UPT, UR7, 0x1, UPT ;  /* 0x000000010700788c */ /* 0x000fe2000bf26270 */
[----:B------:R-:W0:Y:S01]  /*3070*/  SHFL.IDX PT, R9, R3, RZ, 0x1c1f ;  /* 0x001c1fff03097589 */ /* 0x000e2200000e0000 */
[----:B------:R-:W-:Y:S01]  /*3080*/  IMAD R4, R104, R5, 0xa1 ;  /* 0x000000a168047424 */ /* 0x000fe200078e0205 */
[----:B------:R-:W-:-:S03]  /*3090*/  @!P3 PRMT R0, RZ, 0x654, R0 ;  /* 0x00000654ff00b816 */ /* 0x000fc60000000000 */
[----:B------:R-:W-:Y:S01]  /*30a0*/  PLOP3.LUT P1, PT, PT, PT, UP1, 0x40, 0x0 ;  /* 0x000000000000781c */ /* 0x000fe20003f2e818 */
[----:B------:R-:W-:Y:S01]  /*30b0*/  VIADD R10, R4, 0xffffffff ;  /* 0xffffffff040a7836 */ /* 0x000fe20000000000 */
[----:B------:R-:W-:-:S03]  /*30c0*/  IADD3 R5, R17, R4, -R19 ;  /* 0x0000000411057210 */ /* 0x000fc60007ffe813 */
[----:B------:R-:W-:Y:S02]  /*30d0*/  IMAD.IADD R12, R10, 0x1, -R19 ;  /* 0x000000010a0c7824 */ /* 0x000fe400078e0a13 */
[----:B------:R-:W-:-:S04]  /*30e0*/  IMAD.IADD R5, R5, 0x1, -R18 ;  /* 0x0000000105057824 */ /* 0x000fc800078e0a12 */
[C---:B------:R-:W-:Y:S02]  /*30f0*/  VIADD R7, R5.reuse, UR6 ;  /* 0x0000000605077c36 */ /* 0x040fe40008000000 */
[----:B------:R-:W-:-:S04]  /*3100*/  VIADD R8, R5, UR10 ;  /* 0x0000000a05087c36 */ /* 0x000fc80008000000 */
[----:B0-----:R-:W-:Y:S01]  /*3110*/  IMAD.IADD R4, R8, 0x1, R9 ;  /* 0x0000000108047824 */ /* 0x001fe200078e0209 */
        /* <DEDUP_REMOVED lines=9> */
[----:B------:R0:W-:Y:S02]  /*31b0*/  @!P3 SYNCS.ARRIVE.TRANS64.RED.A1T0 RZ, [R0+URZ], RZ ;  /* 0x000000ff00ffb9a7 */ /* 0x0001e4000810043f */
[----:B0-----:R-:W-:-:S05]  /*31c0*/  IMAD R0, R104, -0xa0, R17 ;  /* 0xffffff6068007824 */ /* 0x001fca00078e0211 */
[----:B------:R-:W-:-:S04]  /*31d0*/  IADD3 R6, -R19, 0xa0, R0 ;  /* 0x000000a013067810 */ /* 0x000fc80007ffe100 */
[----:B------:R-:W-:Y:S01]  /*31e0*/  VIADDMNMX R0, R9, R7, R6, PT ;  /* 0x0000000709007246 */ /* 0x000fe20003800106 */
[----:B------:R-:W-:Y:S06]  /*31f0*/  @P1 BRA `(.L_x_1075) ;  /* 0x0000000000541947 */ /* 0x000fec0003800000 */
[----:B------:R-:W-:Y:S01]  /*3200*/  IADD3 R5, -R18, R17, R9 ;  /* 0x0000001112057210 */ /* 0x000fe20007ffe109 */
        /* <DEDUP_REMOVED lines=11> */
.L_x_1077:
[----:B------:R-:W-:-:S06]  /*32c0*/  UISETP.NE.AND UP2, UPT, UR7, 0x1, UPT ;  /* 0x000000010700788c */ /* 0x000fcc000bf45270 */
[----:B------:R-:W-:-:S05]  /*32d0*/  PLOP3.LUT P1, PT, PT, PT, UP2, 0x80, 0x0 ;  /* 0x000000000000781c */ /* 0x000fca0003f2f028 */
[----:B------:R-:W-:-:S08]  /*32e0*/  @UP2 ULDC.64 UR10, c[0x0][0x9e8] ;  /* 0x00027a00000a2ab9 */ /* 0x000fd00000000a00 */
[----:B------:R-:W-:-:S05]  /*32f0*/  @P1 IMAD.HI.U32 R9, R5, UR10, RZ ;  /* 0x0000000a05091c27 */ /* 0x000fca000f8e00ff */
[----:B------:R-:W-:-:S07]  /*3300*/  @P1 SHF.R.U32.HI R5, RZ, UR11, R9 ;  /* 0x0000000bff051c19 */ /* 0x000fce0008011609 */
.L_x_1078:
[----:B------:R-:W-:Y:S05]  /*3310*/  BSYNC B0 ;  /* 0x0000000000007941 */ /* 0x000fea0003800000 */
.L_x_1076:
[----:B------:R-:W-:-:S05]  /*3320*/  IMAD R5, R5, UR7, R12 ;  /* 0x0000000705057c24 */ /* 0x000fca000f8e020c */
[----:B------:R-:W-:Y:S02]  /*3330*/  VIMNMX R4, R4, R5, !PT ;  /* 0x0000000504047248 */ /* 0x000fe40007fe0100 */
[----:B------:R-:W-:-:S07]  /*3340*/  VIADDMNMX R0, R5, UR7, R0, PT ;  /* 0x0000000705007c46 */ /* 0x000fce000b800100 */
.L_x_1075:
        /* <DEDUP_REMOVED lines=40> */
[----:B------:R-:W-:Y:S02]  /*35d0*/  ISETP.LT.OR P2, PT, R0, 0x21, P2 ;  /* 0x000000210000780c */ /* 0x000fe40001741670 */
[----:B------:R-:W-:Y:S02]  /*35e0*/  ISETP.GE.AND P4, PT, R10, 0x31, PT ;  /* 0x000000310a00780c */ /* 0x000fe40003f86270 */
[----:B------:R-:W-:-:S02]  /*35f0*/  FSEL R72, R72, -INF , !P2 ;  /* 0xff80000048487808 */ /* 0x000fc40005000000 */
[----:B------:R-:W-:Y:S02]  /*3600*/  ISETP.GT.AND P2, PT, R4, 0x21, !P3 ;  /* 0x000000210400780c */ /* 0x000fe40005f44270 */
[----:B------:R-:W-:Y:S02]  /*3610*/  ISETP.GE.AND P3, PT, R10, 0x29, PT ;  /* 0x000000290a00780c */ /* 0x000fe40003f66270 */
[----:B------:R-:W-:Y:S02]  /*3620*/  ISETP.LT.OR P2, PT, R0, 0x22, P2 ;  /* 0x000000220000780c */ /* 0x000fe40001741670 */
[----:B------:R-:W-:Y:S02]  /*3630*/  P2R R109, PR, RZ, 0x8 ;  /* 0x00000008ff6d7803 */ /* 0x000fe40000000000 */
[----:B------:R-:W-:Y:S02]  /*3640*/  FSEL R73, R73, -INF , !P2 ;  /* 0xff80000049497808 */ /* 0x000fe40005000000 */
[----:B------:R-:W-:-:S02]  /*3650*/  ISETP.GT.AND P2, PT, R4, 0x28, !P3 ;  /* 0x000000280400780c */ /* 0x000fc40005f44270 */
[----:B------:R-:W-:Y:S02]  /*3660*/  P2R R110, PR, RZ, 0x10 ;  /* 0x00000010ff6e7803 */ /* 0x000fe40000000000 */
[----:B------:R-:W-:-:S04]  /*3670*/  ISETP.LT.OR P2, PT, R0, 0x29, P2 ;  /* 0x000000290000780c */ /* 0x000fc80001741670 */
[----:B------:R-:W-:Y:S02]  /*3680*/  FSEL R76, R76, -INF , !P2 ;  /* 0xff8000004c4c7808 */ /* 0x000fe40005000000 */
[----:B------:R-:W-:-:S04]  /*3690*/  ISETP.GE.AND P2, PT, R10, 0x2a, PT ;  /* 0x0000002a0a00780c */ /* 0x000fc80003f46270 */
[----:B------:R-:W-:-:S04]  /*36a0*/  ISETP.GT.AND P3, PT, R4, 0x29, !P2 ;  /* 0x000000290400780c */ /* 0x000fc80005764270 */
        /* <DEDUP_REMOVED lines=139> */
[----:B------:R-:W-:Y:S01]  /*3f60*/  ISETP.GT.AND P6, PT, R4, 0x99, !P6 ;  /* 0x000000990400780c */ /* 0x000fe200077c4270 */
[----:B0-----:R-:W-:-:S03]  /*3f70*/  IMAD.IADD R4, R8, 0x1, R3 ;  /* 0x0000000108047824 */ /* 0x001fc600078e0203 */
[----:B------:R-:W-:Y:S02]  /*3f80*/  ISETP.LT.OR P6, PT, R0, 0x9a, P6 ;  /* 0x0000009a0000780c */ /* 0x000fe400037c1670 */
[----:B------:R-:W-:Y:S02]  /*3f90*/  VIADDMNMX R0, R3, R7, R6, PT ;  /* 0x0000000703007246 */ /* 0x000fe40003800106 */
[----:B------:R-:W-:Y:S02]  /*3fa0*/  FSEL R37, R37, -INF , !P6 ;  /* 0xff80000025257808 */ /* 0x000fe40007000000 */
[----:B------:R-:W-:-:S13]  /*3fb0*/  PLOP3.LUT P6, PT, PT, PT, UP1, 0x40, 0x0 ;  /* 0x000000000000781c */ /* 0x000fda0003fce818 */
[----:B------:R-:W-:Y:S05]  /*3fc0*/  @P6 BRA `(.L_x_1079) ;  /* 0x00000000005c6947 */ /* 0x000fea0003800000 */
        /* <DEDUP_REMOVED lines=13> */
.L_x_1081:
[----:B------:R-:W-:-:S06]  /*40a0*/  UISETP.NE.AND UP2, UPT, UR7, 0x1, UPT ;  /* 0x000000010700788c */ /* 0x000fcc000bf45270 */
[----:B------:R-:W-:-:S05]  /*40b0*/  PLOP3.LUT P6, PT, PT, PT, UP2, 0x80, 0x0 ;  /* 0x000000000000781c */ /* 0x000fca0003fcf028 */
[----:B------:R-:W-:-:S08]  /*40c0*/  @UP2 ULDC.64 UR10, c[0x0][0x9e8] ;  /* 0x00027a00000a2ab9 */ /* 0x000fd00000000a00 */
[----:B------:R-:W-:Y:S01]  /*40d0*/  @P6 IMAD.HI.U32 R6, R3, UR10, RZ ;  /* 0x0000000a03066c27 */ /* 0x000fe2000f8e00ff */
[----:B------:R-:W-:-:S13]  /*40e0*/  PLOP3.LUT P6, PT, PT, PT, UP2, 0x80, 0x0 ;  /* 0x000000000000781c */ /* 0x000fda0003fcf028 */
[----:B------:R-:W-:-:S07]  /*40f0*/  @P6 SHF.R.U32.HI R3, RZ, UR11, R6 ;  /* 0x0000000bff036c19 */ /* 0x000fce0008011606 */
.L_x_1082:
[----:B------:R-:W-:Y:S05]  /*4100*/  BSYNC B0 ;  /* 0x0000000000007941 */ /* 0x000fea0003800000 */
.L_x_1080:
[----:B------:R-:W-:-:S05]  /*4110*/  IMAD R3, R3, UR7, R12 ;  /* 0x0000000703037c24 */ /* 0x000fca000f8e020c */
[----:B------:R-:W-:Y:S02]  /*4120*/  VIMNMX R4, R4, R3, !PT ;  /* 0x0000000304047248 */ /* 0x000fe40007fe0100 */
[----:B------:R-:W-:-:S07]  /*4130*/  VIADDMNMX R0, R3, UR7, R0, PT ;  /* 0x0000000703007c46 */ /* 0x000fce000b800100 */
.L_x_1079:
[C---:B------:R-:W-:Y:S01]  /*4140*/  ISETP.GT.AND P1, PT, R4.reuse, 0x20, !P1 ;  /* 0x000000200400780c */ /* 0x040fe20004f24270 */
[----:B------:R-:W-:Y:S01]  /*4150*/  @UP0 ULDC UR10, c[0x0][0x44c] ;  /* 0x00011300000a0ab9 */ /* 0x000fe20000000800 */
[----:B------:R-:W-:Y:S01]  /*4160*/  ISETP.GT.AND P2, PT, R4, 0x29, !P2 ;  /* 0x000000290400780c */ /* 0x000fe20005744270 */
[----:B------:R-:W-:Y:S01]  /*4170*/  UIMAD.WIDE.U32 UR10, UR36, UR10, URZ ;  /* 0x0000000a240a72a5 */ /* 0x000fe2000f8e003f */
[C---:B------:R-:W-:Y:S01]  /*4180*/  ISETP.LT.OR P1, PT, R0.reuse, 0x21, P1 ;  /* 0x000000210000780c */ /* 0x040fe20000f21670 */
[----:B------:R-:W-:Y:S01]  /*4190*/  @UP0 ULDC UR18, c[0x0][0x450] ;  /* 0x0001140000120ab9 */ /* 0x000fe20000000800 */
[----:B------:R-:W-:Y:S01]  /*41a0*/  ISETP.LT.OR P2, PT, R0, 0x2a, P2 ;  /* 0x0000002a0000780c */ /* 0x000fe20001741670 */
[----:B------:R-:W-:Y:S01]  /*41b0*/  UMOV UR14, UR36 ;  /* 0x00000024000e7c82 */ /* 0x000fe20008000000 */
[----:B------:R-:W-:Y:S01]  /*41c0*/  FSEL R74, R74, -INF , !P1 ;  /* 0xff8000004a4a7808 */ /* 0x000fe20004800000 */
[----:B------:R-:W-:Y:S01]  /*41d0*/  @UP0 USHF.R.U32.HI UR14, URZ, UR18, UR11 ;  /* 0x000000123f0e0299 */ /* 0x000fe2000801160b */
[----:B------:R-:W-:-:S02]  /*41e0*/  ISETP.NE.AND P1, PT, R108, RZ, PT ;  /* 0x000000ff6c00720c */ /* 0x000fc40003f25270 */
[----:B------:R-:W-:Y:S02]  /*41f0*/  FSEL R79, R79, -INF , !P2 ;  /* 0xff8000004f4f7808 */ /* 0x000fe40005000000 */
[----:B------:R-:W-:Y:S02]  /*4200*/  ISETP.GT.AND P1, PT, R4, 0x21, !P1 ;  /* 0x000000210400780c */ /* 0x000fe40004f24270 */
[----:B------:R-:W-:Y:S02]  /*4210*/  ISETP.NE.AND P2, PT, R116, RZ, PT ;  /* 0x000000ff7400720c */ /* 0x000fe40003f45270 */
[----:B------:R-:W-:Y:S02]  /*4220*/  ISETP.LT.OR P1, PT, R0, 0x22, P1 ;  /* 0x000000220000780c */ /* 0x000fe40000f21670 */
[----:B------:R-:W-:Y:S02]  /*4230*/  ISETP.NE.AND P6, PT, R117, RZ, PT ;  /* 0x000000ff7500720c */ /* 0x000fe40003fc5270 */
        /* <DEDUP_REMOVED lines=50> */
[----:B------:R-:W-:Y:S02]  /*4560*/  ISETP.GT.AND P1, PT, R4, 0x48, !P2 ;  /* 0x000000480400780c */ /* 0x000fe40005724270 */
[----:B------:R-:W-:Y:S02]  /*4570*/  ISETP.NE.AND P2, PT, R127, RZ, PT ;  /* 0x000000ff7f00720c */ /* 0x000fe40003f45270 */
[----:B------:R-:W-:Y:S02]  /*4580*/  ISETP.LT.OR P1, PT, R0, 0x49, P1 ;  /* 0x000000490000780c */ /* 0x000fe40000f21670 */
[----:B------:R-:W-:Y:S02]  /*4590*/  FMNMX.FTZ R6, R68, R3, !PT ;  /* 0x0000000344067209 */ /* 0x000fe40007810000 */
[----:B------:R-:W-:-:S02]  /*45a0*/  FSEL R62, R62, -INF , !P1 ;  /* 0xff8000003e3e7808 */ /* 0x000fc40004800000 */
[----:B------:R-:W-:Y:S02]  /*45b0*/  ISETP.GT.AND P1, PT, R4, 0x49, !P6 ;  /* 0x000000490400780c */ /* 0x000fe40007724270 */
[----:B------:R-:W-:Y:S02]  /*45c0*/  ISETP.NE.AND P6, PT, R128, RZ, PT ;  /* 0x000000ff8000720c */ /* 0x000fe40003fc5270 */
        /* <DEDUP_REMOVED lines=41> */
[----:B------:R-:W-:Y:S01]  /*4860*/  ISETP.GT.AND P3, PT, R4, 0x90, !P3 ;  /* 0x000000900400780c */ /* 0x000fe20005f64270 */
[----:B------:R-:W0:Y:S01]  /*4870*/  SHFL.BFLY PT, R3, R6, 0x2, 0x1f ;  /* 0x0c401f0006037f89 */ /* 0x000e2200000e0000 */
[----:B------:R-:W-:Y:S02]  /*4880*/  ISETP.LT.OR P1, PT, R0, 0x62, P1 ;  /* 0x000000620000780c */ /* 0x000fe40000f21670 */
[----:B------:R-:W-:Y:S02]  /*4890*/  ISETP.GT.AND P4, PT, R4, 0x91, !P4 ;  /* 0x000000910400780c */ /* 0x000fe40006784270 */
[----:B------:R-:W-:Y:S02]  /*48a0*/  FSEL R43, R43, -INF , !P1 ;  /* 0xff8000002b2b7808 */ /* 0x000fe40004800000 */
[----:B------:R-:W-:-:S02]  /*48b0*/  ISETP.NE.AND P1, PT, R124, RZ, PT ;  /* 0x000000ff7c00720c */ /* 0x000fc40003f25270 */
[C---:B------:R-:W-:Y:S02]  /*48c0*/  ISETP.GT.AND P5, PT, R4.reuse, 0x98, !P5 ;  /* 0x000000980400780c */ /* 0x040fe40006fa4270 */
[----:B------:R-:W-:Y:S02]  /*48d0*/  ISETP.GT.AND P1, PT, R4, 0x68, !P1 ;  /* 0x000000680400780c */ /* 0x000fe40004f24270 */
[C---:B------:R-:W-:Y:S02]  /*48e0*/  ISETP.LT.OR P3, PT, R0.reuse, 0x91, P3 ;  /* 0x000000910000780c */ /* 0x040fe40001f61670 */
        /* <DEDUP_REMOVED lines=15> */
[----:B------:R-:W-:Y:S02]  /*49e0*/  ISETP.LT.OR P1, PT, R0, 0x71, P1 ;  /* 0x000000710000780c */ /* 0x000fe40000f21670 */
[----:B------:R-:W-:-:S02]  /*49f0*/  R2UR UR15, R105 ;  /* 0x00000000690f72ca */ /* 0x000fc400000e0000 */
[----:B------:R-:W-:Y:S02]  /*4a00*/  FSEL R50, R50, -INF , !P1 ;  /* 0xff80000032327808 */ /* 0x000fe40004800000 */
[----:B------:R-:W-:Y:S02]  /*4a10*/  ISETP.GT.AND P1, PT, R4, 0x71, !P2 ;  /* 0x000000710400780c */ /* 0x000fe40005724270 */
[----:B------:R-:W-:Y:S02]  /*4a20*/  ISETP.NE.AND P2, PT, R130, RZ, PT ;  /* 0x000000ff8200720c */ /* 0x000fe40003f45270 */
[----:B------:R-:W-:Y:S02]  /*4a30*/  ISETP.LT.OR P1, PT, R0, 0x72, P1 ;  /* 0x000000720000780c */ /* 0x000fe40000f21670 */
[----:B0-----:R-:W-:Y:S02]  /*4a40*/  FMNMX.FTZ R3, R7, R8, !PT ;  /* 0x0000000807037209 */ /* 0x001fe40007810000 */
[----:B------:R-:W-:Y:S01]  /*4a50*/  FSEL R51, R51, -INF , !P1 ;  /* 0xff80000033337808 */ /* 0x000fe20004800000 */
[----:B------:R-:W-:Y:S01]  /*4a60*/  UIADD3 UR10, UR15, UR14, URZ ;  /* 0x0000000e0f0a7290 */ /* 0x000fe2000fffe03f */
[----:B------:R-:W-:-:S02]  /*4a70*/  ISETP.GT.AND P1, PT, R4, 0x78, !P6 ;  /* 0x000000780400780c */ /* 0x000fc40007724270 */
[----:B------:R-:W-:Y:S01]  /*4a80*/  ISETP.NE.AND P6, PT, R131, RZ, PT ;  /* 0x000000ff8300720c */ /* 0x000fe20003fc5270 */
[----:B------:R-:W-:Y:S01]  /*4a90*/  UIADD3 UR6, UR10, UR6, URZ ;  /* 0x000000060a067290 */ /* 0x000fe2000fffe03f */
        /* <DEDUP_REMOVED lines=22> */
[----:B------:R-:W-:Y:S01]  /*4c00*/  ISETP.NE.AND P1, PT, R20, RZ, PT ;  /* 0x000000ff1400720c */ /* 0x000fe20003f25270 */
[----:B------:R-:W-:-:S03]  /*4c10*/  IMAD.U32 R20, RZ, RZ, UR42 ;  /* 0x0000002aff147e24 */ /* 0x000fc6000f8e00ff */
[----:B------:R-:W-:Y:S01]  /*4c20*/  ISETP.GT.AND P1, PT, R4, 0x11, !P1 ;  /* 0x000000110400780c */ /* 0x000fe20004f24270 */
[----:B------:R-:W-:-:S03]  /*4c30*/  FFMA.FTZ R20, R3, R20, -8 ;  /* 0xc100000003147423 */ /* 0x000fc60000010014 */
        /* <DEDUP_REMOVED lines=14> */
[----:B------:R-:W-:Y:S02]  /*4d20*/  ISETP.GT.AND P1, PT, R4, 0x80, !P2 ;  /* 0x000000800400780c */ /* 0x000fe40005724270 */
[----:B------:R-:W-:Y:S02]  /*4d30*/  FMNMX.FTZ R13, R90, R91, !PT ;  /* 0x0000005b5a0d7209 */ /* 0x000fe40007810000 */
[----:B------:R-:W-:Y:S02]  /*4d40*/  ISETP.LT.OR P1, PT, R0, 0x81, P1 ;  /* 0x000000810000780c */ /* 0x000fe40000f21670 */
[----:B------:R-:W-:Y:S02]  /*4d50*/  ISETP.NE.AND P2, PT, R9, RZ, PT ;  /* 0x000000ff0900720c */ /* 0x000fe40003f45270 */
[----:B------:R-:W-:-:S02]  /*4d60*/  FSEL R26, R26, -INF , !P1 ;  /* 0xff8000001a1a7808 */ /* 0x000fc40004800000 */
        /* <DEDUP_REMOVED lines=8> */
[----:B------:R-:W-:-:S01]  /*4df0*/  FFMA.FTZ R12, R72, UR42, -R20 ;  /* 0x0000002a480c7c23 */ /* 0x000fc20008010814 */
[----:B------:R-:W-:Y:S01]  /*4e00*/  FMNMX.FTZ R72, R94, R13, !PT ;  /* 0x0000000d5e487209 */ /* 0x000fe20007810000 */
[----:B------:R-:W-:-:S01]  /*4e10*/  FFMA.FTZ R88, R76, UR42, -R20 ;  /* 0x0000002a4c587c23 */ /* 0x000fc20008010814 */
[--C-:B------:R-:W-:Y:S01]  /*4e20*/  FFMA.FTZ R73, R73, UR42, -R20.reuse ;  /* 0x0000002a49497c23 */ /* 0x100fe20008010814 */
[----:B------:R-:W-:-:S01]  /*4e30*/  FFMA.FTZ R6, R89, UR42, -R20 ;  /* 0x0000002a59067c23 */ /* 0x000fc20008010814 */
[----:B------:R-:W-:Y:S01]  /*4e40*/  FMNMX.FTZ R13, R95, R72, !PT ;  /* 0x000000485f0d7209 */ /* 0x000fe20007810000 */
[----:B------:R-:W-:-:S01]  /*4e50*/  FFMA.FTZ R89, R80, UR42, -R20 ;  /* 0x0000002a50597c23 */ /* 0x000fc20008010814 */
[----:B------:R-:W-:Y:S01]  /*4e60*/  ISETP.LT.OR P1, PT, R0, 0x89, P1 ;  /* 0x000000890000780c */ /* 0x000fe20000f21670 */
[----:B------:R-:W-:-:S01]  /*4e70*/  FFMA.FTZ R5, R5, UR42, -R20 ;  /* 0x0000002a05057c23 */ /* 0x000fc20008010814 */
[----:B------:R-:W-:Y:S01]  /*4e80*/  FMNMX.FTZ R72, R98, R13, !PT ;  /* 0x0000000d62487209 */ /* 0x000fe20007810000 */
[----:B------:R-:W-:-:S01]  /*4e90*/  FFMA.FTZ R7, R92, UR42, -R20 ;  /* 0x0000002a5c077c23 */ /* 0x000fc20008010814 */
[----:B------:R0:W-:Y:S01]  /*4ea0*/  MUFU.EX2 R13, R73 ;  /* 0x00000049000d7308 */ /* 0x0001e20000000800 */
[----:B------:R-:W-:Y:S01]  /*4eb0*/  FSEL R30, R30, -INF , !P1 ;  /* 0xff8000001e1e7808 */ /* 0x000fe20004800000 */
[--C-:B------:R-:W-:Y:S01]  /*4ec0*/  FFMA.FTZ R10, R93, UR42, -R20.reuse ;  /* 0x0000002a5d0a7c23 */ /* 0x100fe20008010814 */
[----:B------:R-:W-:Y:S01]  /*4ed0*/  FMNMX.FTZ R15, R99, R72, !PT ;  /* 0x00000048630f7209 */ /* 0x000fe20007810000 */
[--C-:B------:R-:W-:Y:S01]  /*4ee0*/  FFMA.FTZ R8, R96, UR42, -R20.reuse ;  /* 0x0000002a60087c23 */ /* 0x100fe20008010814 */
[----:B------:R-:W-:Y:S01]  /*4ef0*/  ISETP.GT.AND P1, PT, R4, 0x89, !P2 ;  /* 0x000000890400780c */ /* 0x000fe20005724270 */
[--C-:B------:R-:W-:Y:S01]  /*4f00*/  FFMA.FTZ R9, R97, UR42, -R20.reuse ;  /* 0x0000002a61097c23 */ /* 0x100fe20008010814 */
[----:B------:R-:W-:Y:S01]  /*4f10*/  FMNMX.FTZ R72, R102, R15, !PT ;  /* 0x0000000f66487209 */ /* 0x000fe20007810000 */
[----:B------:R-:W-:Y:S01]  /*4f20*/  MUFU.EX2 R5, R5 ;  /* 0x0000000500057308 */ /* 0x000fe20000000800 */
[----:B------:R-:W-:Y:S01]  /*4f30*/  ISETP.LT.OR P1, PT, R0, 0x8a, P1 ;  /* 0x0000008a0000780c */ /* 0x000fe20000f21670 */
[--C-:B------:R-:W-:Y:S01]  /*4f40*/  FFMA.FTZ R11, R100, UR42, -R20.reuse ;  /* 0x0000002a640b7c23 */ /* 0x100fe20008010814 */
[----:B------:R-:W-:Y:S01]  /*4f50*/  FMNMX.FTZ R21, R103, R72, !PT ;  /* 0x0000004867157209 */ /* 0x000fe20007810000 */
[--C-:B------:R-:W-:Y:S01]  /*4f60*/  FFMA.FTZ R72, R77, UR42, -R20.reuse ;  /* 0x0000002a4d487c23 */ /* 0x100fe20008010814 */
[----:B------:R-:W-:Y:S01]  /*4f70*/  ISETP.GT.AND P2, PT, R4, 0x99, !P6 ;  /* 0x000000990400780c */ /* 0x000fe20007744270 */
[--C-:B------:R-:W-:Y:S01]  /*4f80*/  FFMA.FTZ R4, R40, UR42, -R20.reuse ;  /* 0x0000002a28047c23 */ /* 0x100fe20008010814 */
[----:B------:R-:W-:Y:S01]  /*4f90*/  FMNMX.FTZ R76, R74, R21, !PT ;  /* 0x000000154a4c7209 */ /* 0x000fe20007810000 */
[----:B------:R-:W-:Y:S01]  /*4fa0*/  MUFU.EX2 R6, R6 ;  /* 0x0000000600067308 */ /* 0x000fe20000000800 */
[----:B------:R-:W-:Y:S01]  /*4fb0*/  FSEL R31, R31, -INF , !P1 ;  /* 0xff8000001f1f7808 */ /* 0x000fe20004800000 */
        /* <DEDUP_REMOVED lines=9> */
[----:B0-----:R-:W-:Y:S01]  /*5050*/  FMNMX.FTZ R73, R79, R76, !PT ;  /* 0x0000004c4f497209 */ /* 0x001fe20007810000 */
[--C-:B------:R-:W-:Y:S01]  /*5060*/  FFMA.FTZ R76, R81, UR42, -R20.reuse ;  /* 0x0000002a514c7c23 */ /* 0x100fe20008010814 */
[----:B------:R-:W-:-:S01]  /*5070*/  FFMA.FTZ R81, R84, UR42, -R20 ;  /* 0x0000002a54517c23 */ /* 0x000fc20008010814 */
[--C-:B------:R-:W-:Y:S01]  /*5080*/  FFMA.FTZ R61, R61, UR42, -R20.reuse ;  /* 0x0000002a3d3d7c23 */ /* 0x100fe20008010814 */
[----:B------:R-:W-:Y:S01]  /*5090*/  FMNMX.FTZ R80, R82, R73, !PT ;  /* 0x0000004952507209 */ /* 0x000fe20007810000 */
[----:B------:R-:W0:Y:S01]  /*50a0*/  MUFU.EX2 R10, R10 ;  /* 0x0000000a000a7308 */ /* 0x000e220000000800 */
[----:B------:R-:W-:-:S01]  /*50b0*/  FFMA.FTZ R64, R64, UR42, -R20 ;  /* 0x0000002a40407c23 */ /* 0x000fc20008010814 */
[--C-:B------:R-:W-:Y:S01]  /*50c0*/  FFMA.FTZ R65, R65, UR42, -R20.reuse ;  /* 0x0000002a41417c23 */ /* 0x100fe20008010814 */
[----:B------:R-:W-:Y:S01]  /*50d0*/  FMNMX.FTZ R73, R83, R80, !PT ;  /* 0x0000005053497209 */ /* 0x000fe20007810000 */
[--C-:B------:R-:W-:Y:S01]  /*50e0*/  FFMA.FTZ R68, R68, UR42, -R20.reuse ;  /* 0x0000002a44447c23 */ /* 0x100fe20008010814 */
[----:B------:R-:W-:-:S01]  /*50f0*/  FFMA.FTZ R69, R69, UR42, -R20 ;  /* 0x0000002a45457c23 */ /* 0x000fc20008010814 */
[--C-:B------:R-:W-:Y:S01]  /*5100*/  FFMA.FTZ R41, R41, UR42, -R20.reuse ;  /* 0x0000002a29297c23 */ /* 0x100fe20008010814 */
[----:B------:R-:W-:Y:S01]  /*5110*/  FMNMX.FTZ R80, R86, R73, !PT ;  /* 0x0000004956507209 */ /* 0x000fe20007810000 */
[----:B------:R-:W-:Y:S01]  /*5120*/  MUFU.EX2 R8, R8 ;  /* 0x0000000800087308 */ /* 0x000fe20000000800 */
        /* <DEDUP_REMOVED lines=15> */
[----:B------:R-:W-:Y:S01]  /*5220*/  FFMA.FTZ R37, R37, UR42, -R20 ;  /* 0x0000002a25257c23 */ /* 0x000fe20008010814 */
[----:B------:R-:W-:Y:S01]  /*5230*/  MUFU.EX2 R9, R9 ;  /* 0x0000000900097308 */ /* 0x000fe20000000800 */
[----:B0-----:R-:W-:-:S02]  /*5240*/  F2FP.SATFINITE.E4M3.F32.PACK_AB_MERGE_C R184, R10, R7, RZ ;  /* 0x000000070ab8723e */ /* 0x001fc400048070ff */
[----:B------:R-:W-:Y:S02]  /*5250*/  FMNMX.FTZ R77, R63, R84, !PT ;  /* 0x000000543f4d7209 */ /* 0x000fe40007810000 */
[----:B------:R-:W-:Y:S02]  /*5260*/  F2FP.SATFINITE.E4M3.F32.PACK_AB_MERGE_C R184, R6, R5, R184 ;  /* 0x0000000506b8723e */ /* 0x000fe400048070b8 */
        /* <DEDUP_REMOVED lines=10> */
[----:B------:R-:W0:Y:S03]  /*5310*/  MUFU.EX2 R14, R14 ;  /* 0x0000000e000e7308 */ /* 0x000e260000000800 */
[----:B------:R-:W-:-:S04]  /*5320*/  FMNMX.FTZ R77, R47, R84, !PT ;  /* 0x000000542f4d7209 */ /* 0x000fc80007810000 */
[----:B------:R-:W-:Y:S01]  /*5330*/  FMNMX.FTZ R84, R50, R77, !PT ;  /* 0x0000004d32547209 */ /* 0x000fe20007810000 */
[----:B------:R-:W-:Y:S03]  /*5340*/  MUFU.EX2 R12, R12 ;  /* 0x0000000c000c7308 */ /* 0x000fe60000000800 */
[----:B------:R-:W-:-:S04]  /*5350*/  FMNMX.FTZ R77, R51, R84, !PT ;  /* 0x00000054334d7209 */ /* 0x000fc80007810000 */
[----:B------:R-:W-:Y:S01]  /*5360*/  FMNMX.FTZ R84, R54, R77, !PT ;  /* 0x0000004d36547209 */ /* 0x000fe20007810000 */
[----:B------:R-:W-:Y:S01]  /*5370*/  MUFU.EX2 R21, R89 ;  /* 0x0000005900157308 */ /* 0x000fe20000000800 */
[----:B0-----:R-:W-:Y:S02]  /*5380*/  F2FP.SATFINITE.E4M3.F32.PACK_AB_MERGE_C R186, R14, R11, RZ ;  /* 0x0000000b0eba723e */ /* 0x001fe400048070ff */
[----:B------:R-:W-:Y:S02]  /*5390*/  FMNMX.FTZ R77, R55, R84, !PT ;  /* 0x00000054374d7209 */ /* 0x000fe40007810000 */
[----:B------:R-:W-:Y:S02]  /*53a0*/  F2FP.SATFINITE.E4M3.F32.PACK_AB_MERGE_C R186, R9, R8, R186 ;  /* 0x0000000809ba723e */ /* 0x000fe400048070ba */
        /* <DEDUP_REMOVED lines=9> */
[----:B------:R-:W-:Y:S01]  /*5440*/  FMNMX.FTZ R77, R35, R40, !PT ;  /* 0x00000028234d7209 */ /* 0x000fe20007810000 */
[----:B------:R-:W-:-:S01]  /*5450*/  FFMA.FTZ R40, R44, UR42, -R20 ;  /* 0x0000002a2c287c23 */ /* 0x000fc20008010814 */
[--C-:B------:R-:W-:Y:S01]  /*5460*/  FFMA.FTZ R44, R48, UR42, -R20.reuse ;  /* 0x0000002a302c7c23 */ /* 0x100fe20008010814 */
[----:B------:R-:W-:-:S01]  /*5470*/  FFMA.FTZ R48, R52, UR42, -R20 ;  /* 0x0000002a34307c23 */ /* 0x000fc20008010814 */
[----:B------:R-:W-:Y:S01]  /*5480*/  FMNMX.FTZ R0, R38, R77, !PT ;  /* 0x0000004d26007209 */ /* 0x000fe20007810000 */
[----:B------:R-:W-:Y:S01]  /*5490*/  MUFU.EX2 R56, R56 ;  /* 0x0000003800387308 */ /* 0x000fe20000000800 */
[----:B------:R-:W-:-:S02]  /*54a0*/  F2FP.SATFINITE.E4M3.F32.PACK_AB_MERGE_C R180, R13, R12, R180 ;  /* 0x0000000c0db4723e */ /* 0x000fc400048070b4 */
[----:B------:R-:W-:-:S05]  /*54b0*/  FMNMX.FTZ R0, R39, R0, !PT ;  /* 0x0000000027007209 */ /* 0x000fca0007810000 */
[----:B------:R-:W0:Y:S01]  /*54c0*/  SHFL.BFLY PT, R77, R0, 0x2, 0x1f ;  /* 0x0c401f00004d7f89 */ /* 0x000e2200000e0000 */
[----:B------:R-:W-:Y:S08]  /*54d0*/  MUFU.EX2 R57, R57 ;  /* 0x0000003900397308 */ /* 0x000ff00000000800 */
[----:B------:R-:W-:Y:S08]  /*54e0*/  MUFU.EX2 R60, R60 ;  /* 0x0000003c003c7308 */ /* 0x000ff00000000800 */
[----:B------:R-:W1:Y:S01]  /*54f0*/  MUFU.EX2 R61, R61 ;  /* 0x0000003d003d7308 */ /* 0x000e620000000800 */
[----:B0-----:R-:W-:-:S07]  /*5500*/  FMNMX.FTZ R77, R0, R77, !PT ;  /* 0x0000004d004d7209 */ /* 0x001fce0007810000 */
[----:B------:R-:W-:Y:S01]  /*5510*/  MUFU.EX2 R68, R68 ;  /* 0x0000004400447308 */ /* 0x000fe20000000800 */
[----:B------:R-:W0:Y:S07]  /*5520*/  SHFL.BFLY PT, R0, R77, 0x1, 0x1f ;  /* 0x0c201f004d007f89 */ /* 0x000e2e00000e0000 */
[----:B------:R-:W-:Y:S08]  /*5530*/  MUFU.EX2 R69, R69 ;  /* 0x0000004500457308 */ /* 0x000ff00000000800 */
[----:B------:R-:W-:Y:S08]  /*5540*/  MUFU.EX2 R64, R64 ;  /* 0x0000004000407308 */ /* 0x000ff00000000800 */
[----:B------:R-:W-:Y:S01]  /*5550*/  MUFU.EX2 R65, R65 ;  /* 0x0000004100417308 */ /* 0x000fe20000000800 */
[----:B0-----:R-:W-:Y:S01]  /*5560*/  FMNMX.FTZ R0, R77, R0, !PT ;  /* 0x000000004d007209 */ /* 0x001fe20007810000 */
[----:B------:R-:W-:-:S03]  /*5570*/  IMAD.U32 R77, RZ, RZ, UR42 ;  /* 0x0000002aff4d7e24 */ /* 0x000fc6000f8e00ff */
[C---:B------:R-:W-:Y:S01]  /*5580*/  FSETP.NEU.FTZ.AND P1, PT, R0.reuse, -INF , PT ;  /* 0xff8000000000780b */ /* 0x040fe20003f3d000 */
[----:B------:R-:W-:-:S02]  /*5590*/  FFMA.FTZ R52, R0, R77, -8 ;  /* 0xc100000000347423 */ /* 0x000fc4000001004d */
[----:B------:R-:W-:Y:S03]  /*55a0*/  MUFU.EX2 R40, R40 ;  /* 0x0000002800287308 */ /* 0x000fe60000000800 */
[----:B------:R-:W-:Y:S02]  /*55b0*/  FSEL R52, R52, RZ, P1 ;  /* 0x000000ff34347208 */ /* 0x000fe40000800000 */
[----:B------:R-:W-:-:S03]  /*55c0*/  PLOP3.LUT P1, PT, PT, PT, UP1, 0x40, 0x0 ;  /* 0x000000000000781c */ /* 0x000fc60003f2e818 */
        /* <DEDUP_REMOVED lines=10> */
[----:B------:R-:W-:Y:S01]  /*5670*/  FADD.FTZ R66, R5, R6 ;  /* 0x0000000605427221 */ /* 0x000fe20000010000 */
[----:B------:R-:W-:-:S01]  /*5680*/  FFMA.FTZ R83, R87, UR42, -R52 ;  /* 0x0000002a57537c23 */ /* 0x000fc20008010834 */
[--C-:B------:R-:W-:Y:S01]  /*5690*/  FFMA.FTZ R81, R94, UR42, -R52.reuse ;  /* 0x0000002a5e517c23 */ /* 0x100fe20008010834 */
[----:B------:R-:W-:-:S01]  /*56a0*/  FFMA.FTZ R87, R63, UR42, -R52 ;  /* 0x0000002a3f577c23 */ /* 0x000fc20008010834 */
[----:B------:R-:W-:Y:S01]  /*56b0*/  FFMA.FTZ R63, R67, UR42, -R52 ;  /* 0x0000002a433f7c23 */ /* 0x000fe20008010834 */
[----:B------:R-:W-:Y:S01]  /*56c0*/  MUFU.EX2 R20, R20 ;  /* 0x0000001400147308 */ /* 0x000fe20000000800 */
[----:B------:R-:W-:-:S01]  /*56d0*/  FADD.FTZ R67, R7, R66 ;  /* 0x0000004207437221 */ /* 0x000fc20000010000 */
[--C-:B------:R-:W-:Y:S01]  /*56e0*/  FFMA.FTZ R88, R95, UR42, -R52.reuse ;  /* 0x0000002a5f587c23 */ /* 0x100fe20008010834 */
[----:B------:R-:W-:-:S01]  /*56f0*/  FFMA.FTZ R84, R98, UR42, -R52 ;  /* 0x0000002a62547c23 */ /* 0x000fc20008010834 */
[----:B------:R-:W-:Y:S01]  /*5700*/  FFMA.FTZ R85, R99, UR42, -R52 ;  /* 0x0000002a63557c23 */ /* 0x000fe20008010834 */
[----:B------:R-:W-:-:S01]  /*5710*/  FADD.FTZ R67, R10, R67 ;  /* 0x000000430a437221 */ /* 0x000fc20000010000 */
[--C-:B------:R-:W-:Y:S01]  /*5720*/  FFMA.FTZ R89, R102, UR42, -R52.reuse ;  /* 0x0000002a66597c23 */ /* 0x100fe20008010834 */
[----:B------:R-:W-:-:S01]  /*5730*/  FFMA.FTZ R90, R103, UR42, -R52 ;  /* 0x0000002a675a7c23 */ /* 0x000fc20008010834 */
[----:B------:R-:W0:Y:S01]  /*5740*/  MUFU.EX2 R77, R77 ;  /* 0x0000004d004d7308 */ /* 0x000e220000000800 */
[----:B------:R-:W-:-:S01]  /*5750*/  FADD.FTZ R66, R8, R67 ;  /* 0x0000004308427221 */ /* 0x000fc20000010000 */
[--C-:B------:R-:W-:Y:S01]  /*5760*/  FFMA.FTZ R74, R74, UR42, -R52.reuse ;  /* 0x0000002a4a4a7c23 */ /* 0x100fe20008010834 */
[----:B------:R-:W-:-:S01]  /*5770*/  FFMA.FTZ R75, R75, UR42, -R52 ;  /* 0x0000002a4b4b7c23 */ /* 0x000fc20008010834 */
[----:B------:R-:W-:Y:S01]  /*5780*/  FFMA.FTZ R58, R58, UR42, -R52 ;  /* 0x0000002a3a3a7c23 */ /* 0x000fe20008010834 */
[----:B------:R-:W-:-:S01]  /*5790*/  FADD.FTZ R66, R9, R66 ;  /* 0x0000004209427221 */ /* 0x000fc20000010000 */
[----:B------:R-:W-:Y:S01]  /*57a0*/  FFMA.FTZ R59, R59, UR42, -R52 ;  /* 0x0000002a3b3b7c23 */ /* 0x000fe20008010834 */
[----:B-1----:R-:W-:Y:S01]  /*57b0*/  F2FP.SATFINITE.E4M3.F32.PACK_AB_MERGE_C R8, R61, R60, RZ ;  /* 0x0000003c3d08723e */ /* 0x002fe200048070ff */
[----:B------:R-:W1:Y:S01]  /*57c0*/  MUFU.EX2 R81, R81 ;  /* 0x0000005100517308 */ /* 0x000e620000000800 */
[----:B------:R-:W-:-:S01]  /*57d0*/  FADD.FTZ R67, R11, R66 ;  /* 0x000000420b437221 */ /* 0x000fc20000010000 */
[--C-:B------:R-:W-:Y:S01]  /*57e0*/  FFMA.FTZ R70, R70, UR42, -R52.reuse ;  /* 0x0000002a46467c23 */ /* 0x100fe20008010834 */
[----:B------:R-:W-:-:S01]  /*57f0*/  FFMA.FTZ R71, R71, UR42, -R52 ;  /* 0x0000002a47477c23 */ /* 0x000fc20008010834 */
[----:B------:R-:W-:Y:S01]  /*5800*/  F2FP.SATFINITE.E4M3.F32.PACK_AB_MERGE_C R176, R57, R56, R8 ;  /* 0x0000003839b0723e */ /* 0x000fe20004807008 */
[----:B------:R-:W-:-:S01]  /*5810*/  FADD.FTZ R93, R14, R67 ;  /* 0x000000430e5d7221 */ /* 0x000fc20000010000 */
[--C-:B------:R-:W-:Y:S01]  /*5820*/  FFMA.FTZ R42, R42, UR42, -R52.reuse ;  /* 0x0000002a2a2a7c23 */ /* 0x100fe20008010834 */
[----:B------:R-:W-:-:S01]  /*5830*/  FFMA.FTZ R43, R43, UR42, -R52 ;  /* 0x0000002a2b2b7c23 */ /* 0x000fc20008010834 */
[----:B------:R-:W2:Y:S01]  /*5840*/  MUFU.EX2 R88, R88 ;  /* 0x0000005800587308 */ /* 0x000ea20000000800 */
        /* <DEDUP_REMOVED lines=13> */
[----:B------:R-:W-:Y:S01]  /*5920*/  FADD.FTZ R66, R13, R66 ;  /* 0x000000420d427221 */ /* 0x000fe20000010000 */
[----:B------:R-:W-:-:S01]  /*5930*/  FFMA.FTZ R31, R31, UR42, -R52 ;  /* 0x0000002a1f1f7c23 */ /* 0x000fc20008010834 */
[----:B------:R-:W1:Y:S01]  /*5940*/  MUFU.EX2 R85, R85 ;  /* 0x0000005500557308 */ /* 0x000e620000000800 */
[----:B--2---:R-:W-:-:S01]  /*5950*/  FADD.FTZ R67, R88, R67 ;  /* 0x0000004358437221 */ /* 0x004fc20000010000 */
[--C-:B------:R-:W-:Y:S01]  /*5960*/  FFMA.FTZ R34, R34, UR42, -R52.reuse ;  /* 0x0000002a22227c23 */ /* 0x100fe20008010834 */
[----:B------:R-:W-:-:S01]  /*5970*/  FFMA.FTZ R35, R35, UR42, -R52 ;  /* 0x0000002a23237c23 */ /* 0x000fc20008010834 */
[--C-:B------:R-:W-:Y:S01]  /*5980*/  FFMA.FTZ R38, R38, UR42, -R52.reuse ;  /* 0x0000002a26267c23 */ /* 0x100fe20008010834 */
[----:B------:R-:W-:-:S01]  /*5990*/  FFMA.FTZ R39, R39, UR42, -R52 ;  /* 0x0000002a27277c23 */ /* 0x000fc20008010834 */
[----:B------:R-:W-:-:S02]  /*59a0*/  F2FP.SATFINITE.E4M3.F32.PACK_AB_MERGE_C R81, R88, R81, RZ ;  /* 0x000000515851723e */ /* 0x000fc400048070ff */
[----:B------:R-:W2:Y:S01]  /*59b0*/  MUFU.EX2 R89, R89 ;  /* 0x0000005900597308 */ /* 0x000ea20000000800 */
[----:B0-----:R-:W-:-:S01]  /*59c0*/  FADD.FTZ R10, R84, R67 ;  /* 0x00000043540a7221 */ /* 0x001fc20000010000 */
[----:B------:R-:W-:Y:S01]  /*59d0*/  FADD.FTZ R67, R15, R66 ;  /* 0x000000420f437221 */ /* 0x000fe20000010000 */
[----:B------:R-:W-:-:S03]  /*59e0*/  F2FP.SATFINITE.E4M3.F32.PACK_AB_MERGE_C R185, R77, R20, R81 ;  /* 0x000000144db9723e */ /* 0x000fc60004807051 */
[----:B------:R-:W-:Y:S02]  /*59f0*/  FADD.FTZ R14, R72, R67 ;  /* 0x00000043480e7221 */ /* 0x000fe40000010000 */
[----:B------:R-:W0:Y:S01]  /*5a00*/  MUFU.EX2 R90, R90 ;  /* 0x0000005a005a7308 */ /* 0x000e220000000800 */
[----:B-1----:R-:W-:-:S01]  /*5a10*/  FADD.FTZ R10, R85, R10 ;  /* 0x0000000a550a7221 */ /* 0x002fc20000010000 */
[----:B------:R-:W-:-:S06]  /*5a20*/  FADD.FTZ R15, R21, R14 ;  /* 0x0000000e150f7221 */ /* 0x000fcc0000010000 */
[----:B------:R-:W1:Y:S01]  /*5a30*/  MUFU.EX2 R74, R74 ;  /* 0x0000004a004a7308 */ /* 0x000e620000000800 */
[----:B--2---:R-:W-:-:S01]  /*5a40*/  FADD.FTZ R11, R89, R10 ;  /* 0x0000000a590b7221 */ /* 0x004fc20000010000 */
[----:B------:R-:W-:-:S04]  /*5a50*/  FADD.FTZ R10, R76, R15 ;  /* 0x0000000f4c0a7221 */ /* 0x000fc80000010000 */
[----:B------:R-:W-:Y:S01]  /*5a60*/  FADD.FTZ R5, R73, R10 ;  /* 0x0000000a49057221 */ /* 0x000fe20000010000 */
[----:B------:R-:W-:Y:S01]  /*5a70*/  F2FP.SATFINITE.E4M3.F32.PACK_AB_MERGE_C R73, R80, R73, RZ ;  /* 0x000000495049723e */ /* 0x000fe200048070ff */
[----:B------:R-:W2:Y:S01]  /*5a80*/  MUFU.EX2 R75, R75 ;  /* 0x0000004b004b7308 */ /* 0x000ea20000000800 */
[----:B0-----:R-:W-:-:S01]  /*5a90*/  FADD.FTZ R11, R90, R11 ;  /* 0x0000000b5a0b7221 */ /* 0x001fc20000010000 */
[----:B------:R-:W-:Y:S01]  /*5aa0*/  FADD.FTZ R9, R80, R5 ;  /* 0x0000000550097221 */ /* 0x000fe20000010000 */
[----:B------:R-:W-:Y:S02]  /*5ab0*/  F2FP.SATFINITE.E4M3.F32.PACK_AB_MERGE_C R89, R90, R89, RZ ;  /* 0x000000595a59723e */ /* 0x000fe400048070ff */
[----:B------:R-:W-:Y:S02]  /*5ac0*/  F2FP.SATFINITE.E4M3.F32.PACK_AB_MERGE_C R182, R76, R21, R73 ;  /* 0x000000154cb6723e */ /* 0x000fe40004807049 */
[----:B------:R-:W-:Y:S01]  /*5ad0*/  F2FP.SATFINITE.E4M3.F32.PACK_AB_MERGE_C R187, R85, R84, R89 ;  /* 0x0000005455bb723e */ /* 0x000fe20004807059 */
[----:B------:R-:W0:Y:S01]  /*5ae0*/  MUFU.EX2 R91, R91 ;  /* 0x0000005b005b7308 */ /* 0x000e220000000800 */
[----:B-1----:R-:W-:-:S07]  /*5af0*/  FADD.FTZ R6, R74, R11 ;  /* 0x0000000b4a067221 */ /* 0x002fce0000010000 */
[----:B------:R-:W1:Y:S01]  /*5b00*/  MUFU.EX2 R92, R92 ;  /* 0x0000005c005c7308 */ /* 0x000e620000000800 */
[----:B--2---:R-:W-:-:S07]  /*5b10*/  FADD.FTZ R6, R75, R6 ;  /* 0x000000064b067221 */ /* 0x004fce0000010000 */
[----:B------:R-:W2:Y:S01]  /*5b20*/  MUFU.EX2 R78, R78 ;  /* 0x0000004e004e7308 */ /* 0x000ea20000000800 */
[----:B0-----:R-:W-:-:S01]  /*5b30*/  FADD.FTZ R5, R91, R6 ;  /* 0x000000065b057221 */ /* 0x001fc20000010000 */
[----:B------:R-:W-:-:S04]  /*5b40*/  FADD.FTZ R6, R56, R9 ;  /* 0x0000000938067221 */ /* 0x000fc80000010000 */
[----:B------:R-:W-:Y:S02]  /*5b50*/  FADD.FTZ R9, R57, R6 ;  /* 0x0000000639097221 */ /* 0x000fe40000010000 */
[----:B------:R-:W0:Y:S01]  /*5b60*/  MUFU.EX2 R79, R79 ;  /* 0x0000004f004f7308 */ /* 0x000e220000000800 */
[----:B-1----:R-:W-:-:S01]  /*5b70*/  FADD.FTZ R5, R92, R5 ;  /* 0x000000055c057221 */ /* 0x002fc20000010000 */
[----:B------:R-:W-:Y:S01]  /*5b80*/  FADD.FTZ R60, R60, R9 ;  /* 0x000000093c3c7221 */ /* 0x000fe20000010000 */
[----:B------:R-:W-:Y:S02]  /*5b90*/  F2FP.SATFINITE.E4M3.F32.PACK_AB_MERGE_C R9, R69, R68, RZ ;  /* 0x000000444509723e */ /* 0x000fe400048070ff */
[----:B------:R-:W-:Y:S01]  /*5ba0*/  F2FP.SATFINITE.E4M3.F32.PACK_AB_MERGE_C R91, R92, R91, RZ ;  /* 0x0000005b5c5b723e */ /* 0x000fe200048070ff */
[----:B------:R-:W-:-:S01]  /*5bb0*/  FADD.FTZ R61, R61, R60 ;  /* 0x0000003c3d3d7221 */ /* 0x000fc20000010000 */
[----:B------:R-:W-:Y:S01]  /*5bc0*/  F2FP.SATFINITE.E4M3.F32.PACK_AB_MERGE_C R178, R65, R64, R9 ;  /* 0x0000004041b2723e */ /* 0x000fe20004807009 */
[----:B------:R-:W1:Y:S01]  /*5bd0*/  MUFU.EX2 R82, R82 ;  /* 0x0000005200527308 */ /* 0x000e620000000800 */
[----:B--2---:R-:W-:-:S01]  /*5be0*/  FADD.FTZ R6, R78, R5 ;  /* 0x000000054e067221 */ /* 0x004fc20000010000 */
[----:B------:R-:W-:Y:S01]  /*5bf0*/  FADD.FTZ R8, R64, R61 ;  /* 0x0000003d40087221 */ /* 0x000fe20000010000 */
[----:B------:R-:W-:-:S03]  /*5c00*/  F2FP.SATFINITE.E4M3.F32.PACK_AB_MERGE_C R181, R75, R74, R91 ;  /* 0x0000004a4bb5723e */ /* 0x000fc6000480705b */
[----:B------:R-:W-:Y:S01]  /*5c10*/  FADD.FTZ R65, R65, R8 ;  /* 0x0000000841417221 */ /* 0x000fe20000010000 */
[----:B------:R-:W-:Y:S01]  /*5c20*/  F2FP.SATFINITE.E4M3.F32.PACK_AB_MERGE_C R8, R45, R40, RZ ;  /* 0x000000282d08723e */ /* 0x000fe200048070ff */
[----:B------:R-:W2:Y:S01]  /*5c30*/  MUFU.EX2 R83, R83 ;  /* 0x0000005300537308 */ /* 0x000ea20000000800 */
[----:B0-----:R-:W-:-:S01]  /*5c40*/  FADD.FTZ R5, R79, R6 ;  /* 0x000000064f057221 */ /* 0x001fc20000010000 */
[----:B------:R-:W-:-:S04]  /*5c50*/  FADD.FTZ R68, R68, R65 ;  /* 0x0000004144447221 */ /* 0x000fc80000010000 */
[----:B------:R-:W-:Y:S02]  /*5c60*/  FADD.FTZ R69, R69, R68 ;  /* 0x0000004445457221 */ /* 0x000fe40000010000 */
[----:B------:R-:W0:Y:S01]  /*5c70*/  MUFU.EX2 R58, R58 ;  /* 0x0000003a003a7308 */ /* 0x000e220000000800 */
[----:B-1----:R-:W-:-:S07]  /*5c80*/  FADD.FTZ R6, R82, R5 ;  /* 0x0000000552067221 */ /* 0x002fce0000010000 */
[----:B------:R-:W1:Y:S01]  /*5c90*/  MUFU.EX2 R59, R59 ;  /* 0x0000003b003b7308 */ /* 0x000e620000000800 */
[----:B--2---:R-:W-:-:S01]  /*5ca0*/  FADD.FTZ R5, R83, R6 ;  /* 0x0000000653057221 */ /* 0x004fc20000010000 */
        /* <DEDUP_REMOVED lines=13> */
[----:B-1----:R-:W-:-:S07]  /*5d80*/  FADD.FTZ R6, R62, R5 ;  /* 0x000000053e067221 */ /* 0x002fce0000010000 */
[----:B------:R-:W1:Y:S01]  /*5d90*/  MUFU.EX2 R41, R41 ;  /* 0x0000002900297308 */ /* 0x000e620000000800 */
[----:B--2---:R-:W-:-:S07]  /*5da0*/  FADD.FTZ R5, R63, R6 ;  /* 0x000000063f057221 */ /* 0x004fce0000010000 */
[----:B------:R-:W2:Y:S01]  /*5db0*/  MUFU.EX2 R70, R70 ;  /* 0x0000004600467308 */ /* 0x000ea20000000800 */
[----:B0-----:R-:W-:-:S07]  /*5dc0*/  FADD.FTZ R6, R4, R69 ;  /* 0x0000004504067221 */ /* 0x001fce0000010000 */
[----:B------:R-:W0:Y:S01]  /*5dd0*/  MUFU.EX2 R71, R71 ;  /* 0x0000004700477308 */ /* 0x000e220000000800 */
[C---:B-1----:R-:W-:Y:S01]  /*5de0*/  F2FP.SATFINITE.E4M3.F32.PACK_AB_MERGE_C R172, R41.reuse, R4, R8 ;  /* 0x0000000429ac723e */ /* 0x042fe20004807008 */
[----:B------:R-:W-:-:S04]  /*5df0*/  FADD.FTZ R41, R41, R6 ;  /* 0x0000000629297221 */ /* 0x000fc80000010000 */
[----:B------:R-:W-:Y:S02]  /*5e00*/  FADD.FTZ R40, R40, R41 ;  /* 0x0000002928287221 */ /* 0x000fe40000010000 */
[----:B------:R-:W1:Y:S01]  /*5e10*/  MUFU.EX2 R42, R42 ;  /* 0x0000002a002a7308 */ /* 0x000e620000000800 */
[----:B--2---:R-:W-:-:S01]  /*5e20*/  FADD.FTZ R4, R70, R5 ;  /* 0x0000000546047221 */ /* 0x004fc20000010000 */
[----:B------:R-:W-:-:S06]  /*5e30*/  FADD.FTZ R45, R45, R40 ;  /* 0x000000282d2d7221 */ /* 0x000fcc0000010000 */
[----:B------:R-:W2:Y:S01]  /*5e40*/  MUFU.EX2 R7, R43 ;  /* 0x0000002b00077308 */ /* 0x000ea20000000800 */
[----:B0-----:R-:W-:-:S01]  /*5e50*/  FADD.FTZ R5, R71, R4 ;  /* 0x0000000447057221 */ /* 0x001fc20000010000 */
        /* <DEDUP_REMOVED lines=15> */
[----:B------:R-:W-:Y:S08]  /*5f50*/  MUFU.EX2 R28, R28 ;  /* 0x0000001c001c7308 */ /* 0x000ff00000000800 */
[----:B------:R-:W0:Y:S01]  /*5f60*/  MUFU.EX2 R29, R29 ;  /* 0x0000001d001d7308 */ /* 0x000e220000000800 */
[----:B-1----:R-:W-:Y:S01]  /*5f70*/  F2FP.SATFINITE.E4M3.F32.PACK_AB_MERGE_C R174, R49, R44, R6 ;  /* 0x0000002c31ae723e */ /* 0x002fe20004807006 */
[----:B------:R-:W-:-:S04]  /*5f80*/  FADD.FTZ R44, R44, R45 ;  /* 0x0000002d2c2c7221 */ /* 0x000fc80000010000 */
[----:B------:R-:W-:Y:S02]  /*5f90*/  FADD.FTZ R49, R49, R44 ;  /* 0x0000002c31317221 */ /* 0x000fe40000010000 */
[----:B------:R-:W1:Y:S02]  /*5fa0*/  MUFU.EX2 R50, R50 ;  /* 0x0000003200327308 */ /* 0x000e640000000800 */
[----:B------:R-:W-:-:S04]  /*5fb0*/  FADD.FTZ R48, R48, R49 ;  /* 0x0000003130307221 */ /* 0x000fc80000010000 */
[----:B------:R-:W-:Y:S02]  /*5fc0*/  FADD.FTZ R53, R53, R48 ;  /* 0x0000003035357221 */ /* 0x000fe40000010000 */
[----:B------:R-:W-:Y:S01]  /*5fd0*/  MUFU.EX2 R24, R24 ;  /* 0x0000001800187308 */ /* 0x000fe20000000800 */
[----:B0-----:R-:W-:-:S07]  /*5fe0*/  F2FP.SATFINITE.E4M3.F32.PACK_AB_MERGE_C R5, R29, R28, RZ ;  /* 0x0000001c1d05723e */ /* 0x001fce00048070ff */
[----:B------:R-:W0:Y:S01]  /*5ff0*/  MUFU.EX2 R25, R25 ;  /* 0x0000001900197308 */ /* 0x000e220000000800 */
[----:B-1----:R-:W-:-:S07]  /*6000*/  FADD.FTZ R4, R50, R47 ;  /* 0x0000002f32047221 */ /* 0x002fce0000010000 */
[----:B------:R-:W1:Y:S08]  /*6010*/  MUFU.EX2 R51, R51 ;  /* 0x0000003300337308 */ /* 0x000e700000000800 */
[----:B------:R-:W2:Y:S01]  /*6020*/  MUFU.EX2 R54, R54 ;  /* 0x0000003600367308 */ /* 0x000ea20000000800 */
[----:B0-----:R-:W-:Y:S01]  /*6030*/  F2FP.SATFINITE.E4M3.F32.PACK_AB_MERGE_C R168, R25, R24, R5 ;  /* 0x0000001819a8723e */ /* 0x001fe20004807005 */
[----:B------:R-:W-:-:S04]  /*6040*/  FADD.FTZ R24, R24, R53 ;  /* 0x0000003518187221 */ /* 0x000fc80000010000 */
[----:B------:R-:W-:Y:S02]  /*6050*/  FADD.FTZ R25, R25, R24 ;  /* 0x0000001819197221 */ /* 0x000fe40000010000 */
[----:B------:R-:W0:Y:S01]  /*6060*/  MUFU.EX2 R55, R55 ;  /* 0x0000003700377308 */ /* 0x000e220000000800 */
[----:B-1----:R-:W-:-:S01]  /*6070*/  FADD.FTZ R5, R51, R4 ;  /* 0x0000000433057221 */ /* 0x002fc20000010000 */
[----:B------:R-:W-:-:S04]  /*6080*/  FADD.FTZ R28, R28, R25 ;  /* 0x000000191c1c7221 */ /* 0x000fc80000010000 */
[----:B------:R-:W-:Y:S02]  /*6090*/  FADD.FTZ R29, R29, R28 ;  /* 0x0000001c1d1d7221 */ /* 0x000fe40000010000 */
[----:B------:R-:W1:Y:S01]  /*60a0*/  MUFU.EX2 R26, R26 ;  /* 0x0000001a001a7308 */ /* 0x000e620000000800 */
[----:B--2---:R-:W-:-:S07]  /*60b0*/  FADD.FTZ R4, R54, R5 ;  /* 0x0000000536047221 */ /* 0x004fce0000010000 */
[----:B------:R-:W2:Y:S01]  /*60c0*/  MUFU.EX2 R27, R27 ;  /* 0x0000001b001b7308 */ /* 0x000ea20000000800 */
[C---:B0-----:R-:W-:Y:S01]  /*60d0*/  F2FP.SATFINITE.E4M3.F32.PACK_AB_MERGE_C R54, R55.reuse, R54, RZ ;  /* 0x000000363736723e */ /* 0x041fe200048070ff */
[----:B------:R-:W-:-:S03]  /*60e0*/  FADD.FTZ R55, R55, R4 ;  /* 0x0000000437377221 */ /* 0x000fc60000010000 */
[----:B------:R-:W-:-:S03]  /*60f0*/  F2FP.SATFINITE.E4M3.F32.PACK_AB_MERGE_C R175, R51, R50, R54 ;  /* 0x0000003233af723e */ /* 0x000fc60004807036 */
        /* <DEDUP_REMOVED lines=18> */
[----:B------:R-:W-:Y:S01]  /*6220*/  MUFU.EX2 R38, R38 ;  /* 0x0000002600267308 */ /* 0x000fe20000000800 */
[----:B0-----:R-:W-:-:S01]  /*6230*/  FADD.FTZ R4, R34, R31 ;  /* 0x0000001f22047221 */ /* 0x001fc20000010000 */
[----:B------:R-:W-:-:S04]  /*6240*/  FADD.FTZ R6, R36, R33 ;  /* 0x0000002124067221 */ /* 0x000fc80000010000 */
[----:B------:R-:W-:Y:S02]  /*6250*/  FADD.FTZ R6, R37, R6 ;  /* 0x0000000625067221 */ /* 0x000fe40000010000 */
[----:B------:R-:W0:Y:S01]  /*6260*/  MUFU.EX2 R39, R39 ;  /* 0x0000002700277308 */ /* 0x000e220000000800 */
[----:B--2---:R-:W-:-:S01]  /*6270*/  FADD.FTZ R5, R35, R4 ;  /* 0x0000000423057221 */ /* 0x004fc20000010000 */
[----:B0-----:R-:W-:-:S03]  /*6280*/  F2FP.SATFINITE.E4M3.F32.PACK_AB_MERGE_C R4, R39, R38, RZ ;  /* 0x000000262704723e */ /* 0x001fc600048070ff */
[----:B------:R-:W-:Y:S01]  /*6290*/  FADD.FTZ R38, R38, R5 ;  /* 0x0000000526267221 */ /* 0x000fe20000010000 */
[----:B------:R-:W-:-:S03]  /*62a0*/  F2FP.SATFINITE.E4M3.F32.PACK_AB_MERGE_C R171, R35, R34, R4 ;  /* 0x0000002223ab723e */ /* 0x000fc60004807004 */
[----:B------:R-:W-:Y:S01]  /*62b0*/  FADD.FTZ R5, R39, R38 ;  /* 0x0000002627057221 */ /* 0x000fe20000010000 */
[----:B------:R-:W-:Y:S01]  /*62c0*/  VIADD R4, R104, 0xfffffffe ;  /* 0xfffffffe68047836 */ /* 0x000fe20000000000 */
        /* <DEDUP_REMOVED lines=11> */
.L_x_1084:
[----:B------:R-:W-:-:S11]  /*6380*/  UISETP.NE.AND UP2, UPT, UR7, 0x1, UPT ;  /* 0x000000010700788c */ /* 0x000fd6000bf45270 */
[----:B------:R-:W-:Y:S02]  /*6390*/  @UP2 ULDC.64 UR10, c[0x0][0x9e8] ;  /* 0x00027a00000a2ab9 */ /* 0x000fe40000000a00 */
[----:B------:R-:W-:-:S04]  /*63a0*/  UIMAD.WIDE.U32 UR14, UR18, UR10, URZ ;  /* 0x0000000a120e72a5 */ /* 0x000fc8000f8e003f */
[----:B------:R-:W-:-:S12]  /*63b0*/  @UP2 USHF.R.U32.HI UR18, URZ, UR11, UR15 ;  /* 0x0000000b3f122299 */ /* 0x000fd8000801160f */
.L_x_1085:
[----:B------:R-:W-:-:S04]  /*63c0*/  UIMAD UR7, UR18, UR7, UR7 ;  /* 0x00000007120772a4 */ /* 0x000fc8000f8e0207 */
[----:B------:R-:W-:-:S04]  /*63d0*/  UISETP.LT.AND UP2, UPT, UR6, UR7, UPT ;  /* 0x000000070600728c */ /* 0x000fc8000bf41270 */
[----:B------:R-:W-:-:S12]  /*63e0*/  USEL UR6, UR6, UR7, UP2 ;  /* 0x0000000706067287 */ /* 0x000fd80009000000 */
.L_x_1083:
[----:B------:R-:W-:Y:S01]  /*63f0*/  UIMAD.WIDE UR6, UR6, 0x66666667, URZ ;  /* 0x66666667060678a5 */ /* 0x000fe2000f8e023f */
[----:B------:R-:W-:Y:S02]  /*6400*/  CS2R R24, SRZ ;  /* 0x0000000000187805 */ /* 0x000fe4000001ff00 */
        /* <DEDUP_REMOVED lines=8> */
[----:B------:R-:W-:Y:S02]  /*6490*/  CS2R R38, SRZ ;  /* 0x0000000000267805 */ /* 0x000fe4000001ff00 */
[----:B------:R-:W-:Y:S01]  /*64a0*/  CS2R R40, SRZ ;  /* 0x0000000000287805 */ /* 0x000fe2000001ff00 */
[----:B------:R-:W-:Y:S01]  /*64b0*/  UISETP.LT.AND UP2, UPT, UR39, UR6, UPT ;  /* 0x000000062700728c */ /* 0x000fe2000bf41270 */
[----:B------:R-:W-:Y:S02]  /*64c0*/  CS2R R42, SRZ ;  /* 0x00000000002a7805 */ /* 0x000fe4000001ff00 */
[----:B------:R-:W-:Y:S02]  /*64d0*/  CS2R R44, SRZ ;  /* 0x00000000002c7805 */ /* 0x000fe4000001ff00 */
[----:B------:R-:W-:Y:S01]  /*64e0*/  CS2R R46, SRZ ;  /* 0x00000000002e7805 */ /* 0x000fe2000001ff00 */
[----:B------:R-:W-:Y:S01]  /*64f0*/  USEL UR60, UR39, UR6, !UP2 ;  /* 0x00000006273c7287 */ /* 0x000fe2000d000000 */
[----:B------:R-:W-:-:S02]  /*6500*/  CS2R R48, SRZ ;  /* 0x0000000000307805 */ /* 0x000fc4000001ff00 */
[----:B------:R-:W-:Y:S02]  /*6510*/  CS2R R50, SRZ ;  /* 0x0000000000327805 */ /* 0x000fe4000001ff00 */
[----:B------:R-:W-:Y:S02]  /*6520*/  CS2R R52, SRZ ;  /* 0x0000000000347805 */ /* 0x000fe4000001ff00 */
[----:B------:R-:W-:Y:S02]  /*6530*/  CS2R R54, SRZ ;  /* 0x0000000000367805 */ /* 0x000fe4000001ff00 */
[----:B------:R-:W-:Y:S02]  /*6540*/  CS2R R56, SRZ ;  /* 0x0000000000387805 */ /* 0x000fe4000001ff00 */
[----:B------:R-:W-:Y:S02]  /*6550*/  ISETP.GE.AND P1, PT, R4, UR60, PT ;  /* 0x0000003c04007c0c */ /* 0x000fe4000bf26270 */
        /* <DEDUP_REMOVED lines=15> */
[----:B------:R-:W-:Y:S06]  /*6650*/  @!P1 BRA `(.L_x_1086) ;  /* 0x0000004800d89947 */ /* 0x000fec0003800000 */
        /* <DEDUP_REMOVED lines=32> */
[----:B------:R-:W-:Y:S01]  /*6860*/  ULDC UR55, c[0x0][0x9e4] ;  /* 0x0002790000377ab9 */ /* 0x000fe20000000800 */
[----:B------:R-:W-:Y:S01]  /*6870*/  ULDC UR56, c[0x0][0x9dc] ;  /* 0x0002770000387ab9 */ /* 0x000fe20000000800 */
[----:B------:R-:W-:-:S05]  /*6880*/  ULDC UR57, c[0x0][0x9e0] ;  /* 0x0002780000397ab9 */ /* 0x000fca0000000800 */
.L_x_1104:
        /* <DEDUP_REMOVED lines=9> */
.L_x_1088:
[----:B------:R-:W-:Y:S01]  /*6920*/  ULEA UR6, UR59, UR41, 0x3 ;  /* 0x000000293b067291 */ /* 0x000fe2000f8e183f */
[----:B------:R-:W-:-:S05]  /*6930*/  IMAD.U32 R7, RZ, RZ, UR58 ;  /* 0x0000003aff077e24 */ /* 0x000fca000f8e00ff */
[----:B------:R-:W-:-:S04]  /*6940*/  SHF.L.U32 R7, R7, 0x1f, RZ ;  /* 0x0000001f07077819 */ /* 0x000fc800000006ff */
[----:B------:R0:W1:Y:S01]  /*6950*/  SYNCS.PHASECHK.TRANS64.TRYWAIT P1, [UR6+0x29830], R7 ;  /* 0x02983007ff0075a7 */ /* 0x0000620008020146 */
[----:B------:R-:W-:Y:S05]  /*6960*/  @!P0 BRA `(.L_x_1089) ;  /* 0x0000000000048947 */ /* 0x000fea0003800000 */
[----:B------:R-:W-:Y:S01]  /*6970*/  BPT.TRAP 0x1 ;  /* 0x000000040000795c */ /* 0x000fe20000300000 */
.L_x_1089:
[----:B-1----:R-:W-:Y:S05]  /*6980*/  @P1 BRA `(.L_x_1087) ;  /* 0x0000000000081947 */ /* 0x002fea0003800000 */
[----:B------:R-:W1:Y:S02]  /*6990*/  SYNCS.PHASECHK.TRANS64.TRYWAIT P1, [UR6+0x29830], R7 ;  /* 0x02983007ff0075a7 */ /* 0x000e640008020146 */
[----:B-1----:R-:W-:Y:S05]  /*69a0*/  @!P1 BRA `(.L_x_1090) ;  /* 0x0000016c00bc9947 */ /* 0x002fea0003800000 */
.L_x_1087:
[----:B-1----:R-:W1:Y:S01]  /*69b0*/  S2R R8, SR_TID.X ;  /* 0x0000000000087919 */ /* 0x002e620000002100 */
[----:B------:R-:W-:Y:S01]  /*69c0*/  UIMAD UR61, UR59, 0x780, UR51 ;  /* 0x000007803b3d78a4 */ /* 0x000fe2000f8e0233 */
[----:B------:R-:W-:Y:S01]  /*69d0*/  UMOV UR27, 0x80000020 ;  /* 0x80000020001b7882 */ /* 0x000fe20000000000 */
[----:B------:R-:W-:Y:S02]  /*69e0*/  UMOV UR28, UR24 ;  /* 0x00000018001c7c82 */ /* 0x000fe40008000000 */
[----:B------:R-:W-:Y:S01]  /*69f0*/  UIADD3 UR30, UR61, 0x80, URZ ;  /* 0x000000803d1e7890 */ /* 0x000fe2000fffe03f */
[----:B------:R-:W-:Y:S02]  /*6a00*/  UMOV UR29, UR25 ;  /* 0x00000019001d7c82 */ /* 0x000fe40008000000 */
[----:B------:R-:W-:Y:S01]  /*6a10*/  UMOV UR26, UR61 ;  /* 0x0000003d001a7c82 */ /* 0x000fe20008000000 */
[----:B------:R-:W-:Y:S01]  /*6a20*/  UMOV UR31, 0x80000020 ;  /* 0x80000020001f7882 */ /* 0x000fe20000000000 */
[----:B------:R-:W-:Y:S01]  /*6a30*/  UIADD3 UR34, UR61, 0x100, URZ ;  /* 0x000001003d227890 */ /* 0x000fe2000fffe03f */
[----:B------:R-:W-:Y:S01]  /*6a40*/  UMOV UR32, UR24 ;  /* 0x0000001800207c82 */ /* 0x000fe20008000000 */
[----:B------:R-:W-:Y:S01]  /*6a50*/  UMOV UR33, UR25 ;  /* 0x0000001900217c82 */ /* 0x000fe20008000000 */
[----:B------:R-:W-:Y:S01]  /*6a60*/  UMOV UR35, 0x80000020 ;  /* 0x8000002000237882 */ /* 0x000fe20000000000 */
[----:B------:R-:W-:Y:S01]  /*6a70*/  UIADD3 UR6, UR61, 0x200, URZ ;  /* 0x000002003d067890 */ /* 0x000fe2000fffe03f */
        /* <DEDUP_REMOVED lines=9> */
[----:B-1----:R-:W-:-:S05]  /*6b10*/  SHF.R.U32.HI R8, RZ, 0x7, R8 ;  /* 0x00000007ff087819 */ /* 0x002fca0000011608 */
        /* <DEDUP_REMOVED lines=165> */
.L_x_1092:
[----:B------:R-:W-:Y:S01]  /*7570*/  ULEA UR6, UR54, UR41, 0x3 ;  /* 0x0000002936067291 */ /* 0x000fe2000f8e183f */
[----:B------:R-:W-:-:S05]  /*7580*/  IMAD.U32 R7, RZ, RZ, UR50 ;  /* 0x00000032ff077e24 */ /* 0x000fca000f8e00ff */
[----:B------:R-:W-:-:S04]  /*7590*/  SHF.L.U32 R7, R7, 0x1f, RZ ;  /* 0x0000001f07077819 */ /* 0x000fc800000006ff */
[----:B------:R0:W1:Y:S01]  /*75a0*/  SYNCS.PHASECHK.TRANS64.TRYWAIT P1, [UR6+0x29850], R7 ;  /* 0x02985007ff0075a7 */ /* 0x0000620008020146 */
[----:B------:R-:W-:Y:S05]  /*75b0*/  @!P0 BRA `(.L_x_1093) ;  /* 0x0000000000048947 */ /* 0x000fea0003800000 */
[----:B------:R-:W-:Y:S01]  /*75c0*/  BPT.TRAP 0x1 ;  /* 0x000000040000795c */ /* 0x000fe20000300000 */
.L_x_1093:
[----:B-1----:R-:W-:Y:S05]  /*75d0*/  @P1 BRA `(.L_x_1091) ;  /* 0x0000000000081947 */ /* 0x002fea0003800000 */
[----:B------:R-:W1:Y:S02]  /*75e0*/  SYNCS.PHASECHK.TRANS64.TRYWAIT P1, [UR6+0x29850], R7 ;  /* 0x02985007ff0075a7 */ /* 0x000e640008020146 */
[----:B-1----:R-:W-:Y:S05]  /*75f0*/  @!P1 BRA `(.L_x_1094) ;  /* 0x0000016000c09947 */ /* 0x002fea0003800000 */
.L_x_1091:
[----:B------:R-:W-:Y:S01]  /*7600*/  UIADD3 UR6, UR41, 0x400, URZ ;  /* 0x0000040029067890 */ /* 0x000fe2000fffe03f */
[----:B------:R-:W-:Y:S01]  /*7610*/  WARPGROUP.ARRIVE ;  /* 0x00000000000079c5 */ /* 0x000fe20000000000 */
[----:B------:R-:W-:-:S05]  /*7620*/  UMOV UR7, 0xc0000010 ;  /* 0xc000001000077882 */ /* 0x000fca0000000000 */
[----:B------:R-:W2:Y:S01]  /*7630*/  S2R R9, SR_TID.X ;  /* 0x0000000000097919 */ /* 0x000ea20000002100 */
[----:B------:R-:W-:Y:S01]  /*7640*/  USHF.R.U32.HI UR6, URZ, 0x4, UR6 ;  /* 0x000000043f067899 */ /* 0x000fe20008011606 */
[----:B------:R-:W-:Y:S01]  /*7650*/  PLOP3.LUT P1, PT, PT, PT, UP0, 0x80, 0x0 ;  /* 0x000000000000781c */ /* 0x000fe20003f2f008 */
[----:B------:R-:W-:Y:S01]  /*7660*/  VIADD R15, R22, UR36 ;  /* 0x00000024160f7c36 */ /* 0x000fe20008000000 */
[----:B------:R-:W-:Y:S01]  /*7670*/  PLOP3.LUT P2, PT, PT, PT, UP0, 0x80, 0x0 ;  /* 0x000000000000781c */ /* 0x000fe20003f4f008 */
[----:B------:R-:W-:Y:S01]  /*7680*/  ULOP3.LUT UR6, UR6, 0x3fff, URZ, 0xc0, !UPT ;  /* 0x00003fff06067892 */ /* 0x000fe2000f8ec03f */
[----:B01----:R-:W-:Y:S02]  /*7690*/  IMAD.U32 R7, RZ, RZ, UR59 ;  /* 0x0000003bff077e24 */ /* 0x003fe4000f8e00ff */
[----:B------:R-:W-:Y:S01]  /*76a0*/  IMAD R14, R4, -0xa0, RZ ;  /* 0xffffff60040e7824 */ /* 0x000fe200078e02ff */
[----:B------:R-:W-:-:S04]  /*76b0*/  ULOP3.LUT UR6, UR6, 0x10000, URZ, 0xfc, !UPT ;  /* 0x0001000006067892 */ /* 0x000fc8000f8efc3f */
[----:B------:R-:W-:-:S07]  /*76c0*/  UIMAD UR10, UR54, 0x500, UR6 ;  /* 0x00000500360a78a4 */ /* 0x000fce000f8e0206 */
[----:B------:R-:W-:Y:S02]  /*76d0*/  UMOV UR6, UR10 ;  /* 0x0000000a00067c82 */ /* 0x000fe40008000000 */
[----:B------:R-:W-:Y:S01]  /*76e0*/  QGMMA.64x128x32.F32.E4M3.E4M3 R24, R184, gdesc[UR4], R24, gsb0 ;  /* 0x01e00004b8187df3 */ /* 0x000fe20008000818 */
[----:B------:R-:W-:Y:S01]  /*76f0*/  UIADD3 UR6, UR10, 0x100, URZ ;  /* 0x000001000a067890 */ /* 0x000fe2000fffe03f */
[----:B------:R-:W-:Y:S01]  /*7700*/  UMOV UR7, 0xc0000010 ;  /* 0xc000001000077882 */ /* 0x000fe20000000000 */
[----:B--2---:R-:W-:Y:S02]  /*7710*/  LOP3.LUT P3, RZ, R9, 0x7f, RZ, 0xc0, !PT ;  /* 0x0000007f09ff7812 */ /* 0x004fe4000786c0ff */
[----:B------:R-:W-:-:S11]  /*7720*/  SHF.R.U32.HI R9, RZ, 0x7, R9 ;  /* 0x00000007ff097819 */ /* 0x000fd60000011609 */
[----:B------:R-:W-:-:S05]  /*7730*/  @!P3 LEA R7, R7, UR41, 0x3 ;  /* 0x000000290707bc11 */ /* 0x000fca000f8e18ff */
[----:B------:R-:W-:-:S05]  /*7740*/  @!P3 VIADD R7, R7, 0x29840 ;  /* 0x000298400707b836 */ /* 0x000fca0000000000 */
[----:B------:R-:W-:Y:S01]  /*7750*/  @!P3 PRMT R7, RZ, 0x654, R7 ;  /* 0x00000654ff07b816 */ /* 0x000fe20000000007 */
        /* <DEDUP_REMOVED lines=18> */
[----:B------:R-:W-:Y:S02]  /*7880*/  @UP0 ULDC UR6, c[0x0][0x44c] ;  /* 0x0001130000060ab9 */ /* 0x000fe40000000800 */
[----:B------:R-:W-:Y:S01]  /*7890*/  @P1 IMAD.HI.U32 R8, R15, UR6, RZ ;  /* 0x000000060f081c27 */ /* 0x000fe2000f8e00ff */
[----:B------:R-:W-:Y:S01]  /*78a0*/  @UP0 ULDC UR6, c[0x0][0x450] ;  /* 0x0001140000060ab9 */ /* 0x000fe20000000800 */
[----:B------:R-:W-:-:S03]  /*78b0*/  PLOP3.LUT P1, PT, PT, PT, UP1, 0x40, 0x0 ;  /* 0x000000000000781c */ /* 0x000fc60003f2e818 */
[----:B------:R-:W-:Y:S01]  /*78c0*/  @P2 SHF.R.U32.HI R15, RZ, UR6, R8 ;  /* 0x00000006ff0f2c19 */ /* 0x000fe20008011608 */
[----:B------:R-:W-:Y:S01]  /*78d0*/  ULOP3.LUT UR6, URZ, UR56, URZ, 0x33, !UPT ;  /* 0x000000383f067292 */ /* 0x000fe2000f8e333f */
[----:B------:R-:W-:-:S03]  /*78e0*/  IADD3 R8, -R9, 0xb, RZ ;  /* 0x0000000b09087810 */ /* 0x000fc60007ffe1ff */
[----:B------:R-:W0:Y:S01]  /*78f0*/  SHFL.IDX PT, R20, R15, RZ, 0x1c1f ;  /* 0x001c1fff0f147589 */ /* 0x000e2200000e0000 */
[----:B------:R-:W-:Y:S02]  /*7900*/  WARPGROUP.DEPBAR.LE gsb0, 0x0 ;  /* 0x00008000000079c5 */ /* 0x000fe40000010000 */
[----:B------:R1:W-:Y:S06]  /*7910*/  BAR.ARV R8, 0x100 ;  /* 0x000400080000751d */ /* 0x0003ec0000002000 */
[----:B------:R2:W-:Y:S02]  /*7920*/  @!P3 SYNCS.ARRIVE.TRANS64.RED.A1T0 RZ, [R7+URZ], RZ ;  /* 0x000000ff07ffb9a7 */ /* 0x0005e4000810043f */
[----:B--2---:R-:W-:-:S04]  /*7930*/  IADD3 R7, -R19, 0x1, R14 ;  /* 0x0000000113077810 */ /* 0x004fc80007ffe10e */
[----:B------:R-:W-:-:S05]  /*7940*/  IADD3 R7, -R18, R7, R17 ;  /* 0x0000000712077210 */ /* 0x000fca0007ffe111 */
[C---:B------:R-:W-:Y:S02]  /*7950*/  VIADD R13, R7.reuse, UR57 ;  /* 0x00000039070d7c36 */ /* 0x040fe40008000000 */
[----:B------:R-:W-:Y:S02]  /*7960*/  VIADD R12, R7, UR6 ;  /* 0x00000006070c7c36 */ /* 0x000fe40008000000 */
[----:B------:R-:W-:Y:S02]  /*7970*/  IMAD.IADD R7, R14, 0x1, -R19 ;  /* 0x000000010e077824 */ /* 0x000fe400078e0a13 */
[--C-:B0-----:R-:W-:Y:S02]  /*7980*/  IMAD.IADD R11, R13, 0x1, R20.reuse ;  /* 0x000000010d0b7824 */ /* 0x101fe400078e0214 */
[----:B------:R-:W-:Y:S01]  /*7990*/  IMAD.IADD R10, R12, 0x1, R20 ;  /* 0x000000010c0a7824 */ /* 0x000fe200078e0214 */
[----:B-1----:R-:W-:Y:S06]  /*79a0*/  @P1 BRA `(.L_x_1095) ;  /* 0x0000000000541947 */ /* 0x002fec0003800000 */
[----:B------:R-:W-:Y:S01]  /*79b0*/  IADD3 R20, -R18, R17, R20 ;  /* 0x0000001112147210 */ /* 0x000fe20007ffe114 */
[----:B------:R-:W-:Y:S03]  /*79c0*/  BSSY B0, `(.L_x_1096) ;  /* 0x0000010000007945 */ /* 0x000fe60003800000 */
        /* <DEDUP_REMOVED lines=10> */
.L_x_1097:
[----:B------:R-:W-:-:S05]  /*7a70*/  IMAD.U32 R168, RZ, RZ, UR55 ;  /* 0x00000037ffa87e24 */ /* 0x000fca000f8e00ff */
[----:B------:R-:W-:-:S13]  /*7a80*/  ISETP.NE.AND P1, PT, R168, 0x1, PT ;  /* 0x00000001a800780c */ /* 0x000fda0003f25270 */
[----:B------:R-:W0:Y:S02]  /*7a90*/  @P1 LDC.64 R8, c[0x0][0x9e8] ;  /* 0x00027a00ff081b82 */ /* 0x000e240000000a00 */
[----:B0-----:R-:W-:-:S05]  /*7aa0*/  @P1 IMAD.HI.U32 R8, R20, R8, RZ ;  /* 0x0000000814081227 */ /* 0x001fca00078e00ff */
[----:B------:R-:W-:-:S07]  /*7ab0*/  @P1 SHF.R.U32.HI R20, RZ, R9, R8 ;  /* 0x00000009ff141219 */ /* 0x000fce0000011608 */
.L_x_1098:
[----:B------:R-:W-:Y:S05]  /*7ac0*/  BSYNC B0 ;  /* 0x0000000000007941 */ /* 0x000fea0003800000 */
.L_x_1096:
[----:B------:R-:W-:-:S05]  /*7ad0*/  IMAD R20, R20, R168, R7 ;  /* 0x000000a814147224 */ /* 0x000fca00078e0207 */
[----:B------:R-:W-:Y:S02]  /*7ae0*/  VIADDMNMX R11, R20, R168, R11, PT ;  /* 0x000000a8140b7246 */ /* 0x000fe4000380010b */
[----:B------:R-:W-:-:S07]  /*7af0*/  VIMNMX R10, R10, R20, !PT ;  /* 0x000000140a0a7248 */ /* 0x000fce0007fe0100 */
.L_x_1095:
[C---:B------:R-:W-:Y:S02]  /*7b00*/  ISETP.GE.AND P1, PT, R14.reuse, 0x2, PT ;  /* 0x000000020e00780c */ /* 0x040fe40003f26270 */
[----:B------:R-:W-:Y:S02]  /*7b10*/  ISETP.GE.AND P2, PT, R14, 0x9, PT ;  /* 0x000000090e00780c */ /* 0x000fe40003f46270 */
[----:B------:R-:W-:Y:S02]  /*7b20*/  LOP3.LUT R16, R16, 0xefffffff, RZ, 0xc0, !PT ;  /* 0xefffffff10107812 */ /* 0x000fe400078ec0ff */
[----:B------:R-:W-:Y:S02]  /*7b30*/  ISETP.GE.AND P3, PT, R14, 0xa, PT ;  /* 0x0000000a0e00780c */ /* 0x000fe40003f66270 */
[----:B------:R-:W-:-:S05]  /*7b40*/  LOP3.LUT R2, R2, 0xfffffffe, RZ, 0xc0, !PT ;  /* 0xfffffffe02027812 */ /* 0x000fca00078ec0ff */
[----:B------:R-:W-:Y:S02]  /*7b50*/  @P1 LOP3.LUT R16, R16, 0x10000000, RZ, 0xfc, !PT ;  /* 0x1000000010101812 */ /* 0x000fe400078efcff */
[----:B------:R-:W-:Y:S02]  /*7b60*/  ISETP.GT.AND P1, PT, R10, 0x1, !P1 ;  /* 0x000000010a00780c */ /* 0x000fe40004f24270 */
[----:B------:R-:W-:Y:S02]  /*7b70*/  LOP3.LUT R16, R16, 0xdfffffff, RZ, 0xc0, !PT ;  /* 0xdfffffff10107812 */ /* 0x000fe400078ec0ff */
[----:B------:R-:W-:Y:S02]  /*7b80*/  ISETP.LT.OR P1, PT, R11, 0x2, P1 ;  /* 0x000000020b00780c */ /* 0x000fe40000f21670 */
[----:B------:R-:W-:Y:S02]  /*7b90*/  @P2 LOP3.LUT R16, R16, 0x20000000, RZ, 0xfc, !PT ;  /* 0x2000000010102812 */ /* 0x000fe400078efcff */
[----:B------:R-:W-:-:S02]  /*7ba0*/  ISETP.GT.AND P2, PT, R10, 0x8, !P2 ;  /* 0x000000080a00780c */ /* 0x000fc40005744270 */
[----:B------:R-:W-:Y:S02]  /*7bb0*/  FSEL R153, R153, -INF , !P1 ;  /* 0xff80000099997808 */ /* 0x000fe40004800000 */
[----:B------:R-:W-:Y:S02]  /*7bc0*/  LOP3.LUT R16, R16, 0xbfffffff, RZ, 0xc0, !PT ;  /* 0xbfffffff10107812 */ /* 0x000fe400078ec0ff */
[----:B------:R-:W-:Y:S02]  /*7bd0*/  ISETP.GT.AND P1, PT, R10, 0x9, !P3 ;  /* 0x000000090a00780c */ /* 0x000fe40005f24270 */
[C---:B------:R-:W-:Y:S02]  /*7be0*/  ISETP.LT.OR P2, PT, R11.reuse, 0x9, P2 ;  /* 0x000000090b00780c */ /* 0x040fe40001741670 */
[----:B------:R-:W-:Y:S02]  /*7bf0*/  @P3 LOP3.LUT R16, R16, 0x40000000, RZ, 0xfc, !PT ;  /* 0x4000000010103812 */ /* 0x000fe400078efcff */
[----:B------:R-:W-:-:S02]  /*7c00*/  ISETP.LT.OR P1, PT, R11, 0xa, P1 ;  /* 0x0000000a0b00780c */ /* 0x000fc40000f21670 */
[----:B------:R-:W-:Y:S02]  /*7c10*/  FSEL R156, R156, -INF , !P2 ;  /* 0xff8000009c9c7808 */ /* 0x000fe40005000000 */
[C---:B------:R-:W-:Y:S02]  /*7c20*/  ISETP.GE.AND P3, PT, R14.reuse, 0x11, PT ;  /* 0x000000110e00780c */ /* 0x040fe40003f66270 */
[----:B------:R-:W-:Y:S02]  /*7c30*/  ISETP.GE.AND P2, PT, R14, 0x12, PT ;  /* 0x000000120e00780c */ /* 0x000fe40003f46270 */
[----:B------:R-:W-:Y:S02]  /*7c40*/  FSEL R157, R157, -INF , !P1 ;  /* 0xff8000009d9d7808 */ /* 0x000fe40004800000 */
[----:B------:R-:W-:Y:S02]  /*7c50*/  ISETP.GT.AND P1, PT, R10, 0x10, !P3 ;  /* 0x000000100a00780c */ /* 0x000fe40005f24270 */
[----:B------:R-:W-:-:S02]  /*7c60*/  LOP3.LUT R16, R16, 0x7fffffff, RZ, 0xc0, !PT ;  /* 0x7fffffff10107812 */ /* 0x000fc400078ec0ff */
[----:B------:R-:W-:-:S03]  /*7c70*/  ISETP.LT.OR P1, PT, R11, 0x11, P1 ;  /* 0x000000110b00780c */ /* 0x000fc60000f21670 */
[----:B------:R-:W-:Y:S02]  /*7c80*/  @P3 LOP3.LUT R16, R16, 0x80000000, RZ, 0xfc, !PT ;  /* 0x8000000010103812 */ /* 0x000fe400078efcff */
[----:B------:R-:W-:Y:S02]  /*7c90*/  FSEL R160, R160, -INF , !P1 ;  /* 0xff800000a0a07808 */ /* 0x000fe40004800000 */
[----:B------:R-:W-:Y:S02]  /*7ca0*/  @P2 LOP3.LUT R2, R2, 0x1, RZ, 0xfc, !PT ;  /* 0x0000000102022812 */ /* 0x000fe400078efcff */
[----:B------:R-:W-:Y:S02]  /*7cb0*/  ISETP.GT.AND P1, PT, R10, 0x11, !P2 ;  /* 0x000000110a00780c */ /* 0x000fe40005724270 */
[----:B------:R-:W-:Y:S02]  /*7cc0*/  ISETP.GE.AND P2, PT, R14, 0x19, PT ;  /* 0x000000190e00780c */ /* 0x000fe40003f46270 */
[----:B------:R-:W-:-:S02]  /*7cd0*/  ISETP.LT.OR P1, PT, R11, 0x12, P1 ;  /* 0x000000120b00780c */ /* 0x000fc40000f21670 */
[----:B------:R-:W-:Y:S02]  /*7ce0*/  LOP3.LUT R2, R2, 0xfffffffb, RZ, 0xc0, !PT ;  /* 0xfffffffb02027812 */ /* 0x000fe400078ec0ff */
[----:B------:R-:W-:Y:S02]  /*7cf0*/  FSEL R161, R161, -INF , !P1 ;  /* 0xff800000a1a17808 */ /* 0x000fe40004800000 */
[----:B------:R-:W-:Y:S02]  /*7d00*/  ISETP.GT.AND P1, PT, R10, 0x18, !P2 ;  /* 0x000000180a00780c */ /* 0x000fe40005724270 */
[----:B------:R-:W-:Y:S02]  /*7d10*/  ISETP.GE.AND P3, PT, R14, 0x22, PT ;  /* 0x000000220e00780c */ /* 0x000fe40003f66270 */
[----:B------:R-:W-:Y:S02]  /*7d20*/  ISETP.LT.OR P1, PT, R11, 0x19, P1 ;  /* 0x000000190b00780c */ /* 0x000fe40000f21670 */
[----:B------:R-:W-:-:S02]  /*7d30*/  @P2 LOP3.LUT R2, R2, 0x4, RZ, 0xfc, !PT ;  /* 0x0000000402022812 */ /* 0x000fc400078efcff */
[----:B------:R-:W-:Y:S02]  /*7d40*/  ISETP.GE.AND P2, PT, R14, 0x1a, PT ;  /* 0x0000001a0e00780c */ /* 0x000fe40003f46270 */
[----:B------:R-:W-:Y:S02]  /*7d50*/  FSEL R164, R164, -INF , !P1 ;  /* 0xff800000a4a47808 */ /* 0x000fe40004800000 */
[----:B------:R-:W-:Y:S02]  /*7d60*/  ISETP.GT.AND P1, PT, R10, 0x19, !P2 ;  /* 0x000000190a00780c */ /* 0x000fe40005724270 */
[----:B------:R-:W-:Y:S02]  /*7d70*/  LOP3.LUT R2, R2, 0xfffffffd, RZ, 0xc0, !PT ;  /* 0xfffffffd02027812 */ /* 0x000fe400078ec0ff */
[----:B------:R-:W-:Y:S02]  /*7d80*/  ISETP.LT.OR P1, PT, R11, 0x1a, P1 ;  /* 0x0000001a0b00780c */ /* 0x000fe40000f21670 */
[----:B------:R-:W-:-:S02]  /*7d90*/  LOP3.LUT R16, R16, 0xfffffffd, RZ, 0xc0, !PT ;  /* 0xfffffffd10107812 */ /* 0x000fc400078ec0ff */
[----:B------:R-:W-:Y:S02]  /*7da0*/  FSEL R165, R165, -INF , !P1 ;  /* 0xff800000a5a57808 */ /* 0x000fe40004800000 */
[----:B------:R-:W-:Y:S02]  /*7db0*/  ISETP.GE.AND P1, PT, R14, 0x21, PT ;  /* 0x000000210e00780c */ /* 0x000fe40003f26270 */
[----:B------:R-:W-:Y:S02]  /*7dc0*/  @P2 LOP3.LUT R2, R2, 0x2, RZ, 0xfc, !PT ;  /* 0x0000000202022812 */ /* 0x000fe400078efcff */
[----:B------:R-:W-:Y:S02]  /*7dd0*/  ISETP.GT.AND P2, PT, R10, 0x20, !P1 ;  /* 0x000000200a00780c */ /* 0x000fe40004f44270 */
[----:B------:R-:W-:Y:S02]  /*7de0*/  @P3 LOP3.LUT R16, R16, 0x2, RZ, 0xfc, !PT ;  /* 0x0000000210103812 */ /* 0x000fe400078efcff */
[----:B------:R-:W-:-:S02]  /*7df0*/  ISETP.LT.OR P2, PT, R11, 0x21, P2 ;  /* 0x000000210b00780c */ /* 0x000fc40001741670 */
[----:B------:R-:W-:Y:S02]  /*7e00*/  LOP3.LUT R16, R16, 0xfffffffb, RZ, 0xc0, !PT ;  /* 0xfffffffb10107812 */ /* 0x000fe400078ec0ff */
[----:B------:R-:W-:Y:S02]  /*7e10*/  FSEL R136, R136, -INF , !P2 ;  /* 0xff80000088887808 */ /* 0x000fe40005000000 */
[----:B------:R-:W-:Y:S02]  /*7e20*/  ISETP.GT.AND P2, PT, R10, 0x21, !P3 ;  /* 0x000000210a00780c */ /* 0x000fe40005f44270 */
[----:B------:R-:W-:Y:S02]  /*7e30*/  ISETP.GE.AND P3, PT, R14, 0x29, PT ;  /* 0x000000290e00780c */ /* 0x000fe40003f66270 */
[----:B------:R-:W-:-:S04]  /*7e40*/  ISETP.LT.OR P2, PT, R11, 0x22, P2 ;  /* 0x000000220b00780c */ /* 0x000fc80001741670 */
[----:B------:R-:W-:Y:S02]  /*7e50*/  FSEL R137, R137, -INF , !P2 ;  /* 0xff80000089897808 */ /* 0x000fe40005000000 */
[----:B------:R-:W-:-:S04]  /*7e60*/  ISETP.GT.AND P2, PT, R10, 0x28, !P3 ;  /* 0x000000280a00780c */ /* 0x000fc80005f44270 */
[----:B------:R-:W-:Y:S02]  /*7e70*/  ISETP.LT.OR P2, PT, R11, 0x29, P2 ;  /* 0x000000290b00780c */ /* 0x000fe40001741670 */
[----:B------:R-:W-:Y:S02]  /*7e80*/  @P3 LOP3.LUT R16, R16, 0x4, RZ, 0xfc, !PT ;  /* 0x0000000410103812 */ /* 0x000fe400078efcff */
[----:B------:R-:W-:Y:S02]  /*7e90*/  ISETP.GE.AND P3, PT, R14, 0x2a, PT ;  /* 0x0000002a0e00780c */ /* 0x000fe40003f66270 */
[----:B------:R-:W-:Y:S02]  /*7ea0*/  LOP3.LUT R16, R16, 0xfffffff7, RZ, 0xc0, !PT ;  /* 0xfffffff710107812 */ /* 0x000fe400078ec0ff */
[----:B------:R-:W-:Y:S02]  /*7eb0*/  FSEL R140, R140, -INF , !P2 ;  /* 0xff8000008c8c7808 */ /* 0x000fe40005000000 */
[----:B------:R-:W-:-:S04]  /*7ec0*/  ISETP.GT.AND P2, PT, R10, 0x29, !P3 ;  /* 0x000000290a00780c */ /* 0x000fc80005f44270 */
[----:B------:R-:W-:-:S03]  /*7ed0*/  ISETP.LT.OR P2, PT, R11, 0x2a, P2 ;  /* 0x0000002a0b00780c */ /* 0x000fc60001741670 */
        /* <DEDUP_REMOVED lines=128> */
[----:B------:R-:W-:Y:S02]  /*86e0*/  FSEL R88, R88, -INF , !P2 ;  /* 0xff80000058587808 */ /* 0x000fe40005000000 */
[----:B------:R-:W-:Y:S02]  /*86f0*/  LOP3.LUT R16, R16, 0xfdffffff, RZ, 0xc0, !PT ;  /* 0xfdffffff10107812 */ /* 0x000fe400078ec0ff */
[----:B------:R-:W-:-:S04]  /*8700*/  ISETP.GT.AND P2, PT, R10, 0x81, !P3 ;  /* 0x000000810a00780c */ /* 0x000fc80005f44270 */
[----:B------:R-:W-:-:S03]  /*8710*/  ISETP.LT.OR P2, PT, R11, 0x82, P2 ;  /* 0x000000820b00780c */ /* 0x000fc60001741670 */
[----:B------:R-:W-:Y:S02]  /*8720*/  @P3 LOP3.LUT R16, R16, 0x2000000, RZ, 0xfc, !PT ;  /* 0x0200000010103812 */ /* 0x000fe400078efcff */
[----:B------:R-:W-:Y:S02]  /*8730*/  ISETP.GE.AND P3, PT, R14, 0x89, PT ;  /* 0x000000890e00780c */ /* 0x000fe40003f66270 */
[----:B------:R-:W-:Y:S02]  /*8740*/  FSEL R89, R89, -INF , !P2 ;  /* 0xff80000059597808 */ /* 0x000fe40005000000 */
[----:B------:R-:W-:Y:S02]  /*8750*/  ISETP.GT.AND P2, PT, R10, 0x88, !P3 ;  /* 0x000000880a00780c */ /* 0x000fe40005f44270 */
[----:B------:R-:W-:Y:S02]  /*8760*/  LOP3.LUT R16, R16, 0xfeffffff, RZ, 0xc0, !PT ;  /* 0xfeffffff10107812 */ /* 0x000fe400078ec0ff */
[----:B------:R-:W-:-:S04]  /*8770*/  ISETP.LT.OR P2, PT, R11, 0x89, P2 ;  /* 0x000000890b00780c */ /* 0x000fc80001741670 */
[----:B------:R-:W-:Y:S02]  /*8780*/  FSEL R92, R92, -INF , !P2 ;  /* 0xff8000005c5c7808 */ /* 0x000fe40005000000 */
[----:B------:R-:W-:Y:S02]  /*8790*/  ISETP.GE.AND P2, PT, R14, 0x8a, PT ;  /* 0x0000008a0e00780c */ /* 0x000fe40003f46270 */
[----:B------:R-:W-:Y:S02]  /*87a0*/  @P3 LOP3.LUT R16, R16, 0x1000000, RZ, 0xfc, !PT ;  /* 0x0100000010103812 */ /* 0x000fe400078efcff */
[----:B------:R-:W-:Y:S02]  /*87b0*/  ISETP.GT.AND P3, PT, R10, 0x89, !P2 ;  /* 0x000000890a00780c */ /* 0x000fe40005764270 */
[----:B------:R-:W-:Y:S02]  /*87c0*/  LOP3.LUT R16, R16, 0xfffffffe, RZ, 0xc0, !PT ;  /* 0xfffffffe10107812 */ /* 0x000fe400078ec0ff */
        /* <DEDUP_REMOVED lines=14> */
[----:B------:R-:W-:-:S13]  /*88b0*/  ISETP.GE.AND P6, PT, R14, 0x1, PT ;  /* 0x000000010e00780c */ /* 0x000fda0003fc6270 */
[----:B------:R-:W-:Y:S02]  /*88c0*/  @P6 LOP3.LUT R16, R16, 0x1, RZ, 0xfc, !PT ;  /* 0x0000000110106812 */ /* 0x000fe400078efcff */
[----:B------:R-:W-:Y:S02]  /*88d0*/  ISETP.GT.AND P6, PT, R10, RZ, !P6 ;  /* 0x000000ff0a00720c */ /* 0x000fe400077c4270 */
[----:B------:R-:W-:Y:S02]  /*88e0*/  LOP3.LUT R16, R16, 0xf7ffffff, RZ, 0xc0, !PT ;  /* 0xf7ffffff10107812 */ /* 0x000fe400078ec0ff */
[----:B------:R-:W-:-:S04]  /*88f0*/  ISETP.LT.OR P6, PT, R11, 0x1, P6 ;  /* 0x000000010b00780c */ /* 0x000fc800037c1670 */
[----:B------:R-:W-:Y:S02]  /*8900*/  FSEL R152, R152, -INF , !P6 ;  /* 0xff80000098987808 */ /* 0x000fe40007000000 */
[----:B------:R-:W-:-:S13]  /*8910*/  ISETP.GE.AND P6, PT, R14, 0x9a, PT ;  /* 0x0000009a0e00780c */ /* 0x000fda0003fc6270 */
[----:B------:R-:W-:Y:S02]  /*8920*/  @P6 LOP3.LUT R16, R16, 0x8000000, RZ, 0xfc, !PT ;  /* 0x0800000010106812 */ /* 0x000fe400078efcff */
        /* <DEDUP_REMOVED lines=20> */
.L_x_1101:
[----:B------:R-:W-:-:S05]  /*8a70*/  IMAD.U32 R14, RZ, RZ, UR55 ;  /* 0x00000037ff0e7e24 */ /* 0x000fca000f8e00ff */
[----:B------:R-:W-:-:S13]  /*8a80*/  ISETP.NE.AND P6, PT, R14, 0x1, PT ;  /* 0x000000010e00780c */ /* 0x000fda0003fc5270 */
[----:B------:R-:W0:Y:S02]  /*8a90*/  @P6 LDC.64 R8, c[0x0][0x9e8] ;  /* 0x00027a00ff086b82 */ /* 0x000e240000000a00 */
[----:B0-----:R-:W-:-:S05]  /*8aa0*/  @P6 IMAD.HI.U32 R8, R10, R8, RZ ;  /* 0x000000080a086227 */ /* 0x001fca00078e00ff */
[----:B------:R-:W-:-:S07]  /*8ab0*/  @P6 SHF.R.U32.HI R10, RZ, R9, R8 ;  /* 0x00000009ff0a6219 */ /* 0x000fce0000011608 */
.L_x_1102:
[----:B------:R-:W-:Y:S05]  /*8ac0*/  BSYNC B0 ;  /* 0x0000000000007941 */ /* 0x000fea0003800000 */
.L_x_1100:
[----:B------:R-:W-:-:S05]  /*8ad0*/  IMAD R7, R10, R14, R7 ;  /* 0x0000000e0a077224 */ /* 0x000fca00078e0207 */
[----:B------:R-:W-:Y:S02]  /*8ae0*/  VIADDMNMX R13, R7, R14, R13, PT ;  /* 0x0000000e070d7246 */ /* 0x000fe4000380010d */
[----:B------:R-:W-:-:S07]  /*8af0*/  VIMNMX R12, R12, R7, !PT ;  /* 0x000000070c0c7248 */ /* 0x000fce0007fe0100 */
.L_x_1099:
[----:B------:R-:W-:Y:S02]  /*8b00*/  ISETP.GT.AND P1, PT, R12, 0x20, !P1 ;  /* 0x000000200c00780c */ /* 0x000fe40004f24270 */
[----:B------:R-:W-:Y:S02]  /*8b10*/  LOP3.LUT P6, RZ, R16, 0x20000, RZ, 0xc0, !PT ;  /* 0x0002000010ff7812 */ /* 0x000fe400078cc0ff */
[----:B------:R-:W-:Y:S02]  /*8b20*/  ISETP.LT.OR P1, PT, R13, 0x21, P1 ;  /* 0x000000210d00780c */ /* 0x000fe40000f21670 */
[----:B------:R-:W-:Y:S02]  /*8b30*/  FMNMX.FTZ R8, R152, R3, !PT ;  /* 0x0000000398087209 */ /* 0x000fe40007810000 */
[----:B------:R-:W-:Y:S02]  /*8b40*/  FSEL R138, R138, -INF , !P1 ;  /* 0xff8000008a8a7808 */ /* 0x000fe40004800000 */
[----:B------:R-:W-:-:S02]  /*8b50*/  LOP3.LUT P1, RZ, R16, 0x2, RZ, 0xc0, !PT ;  /* 0x0000000210ff7812 */ /* 0x000fc4000782c0ff */
[----:B------:R-:W-:Y:S02]  /*8b60*/  FMNMX.FTZ R7, R153, R8, !PT ;  /* 0x0000000899077209 */ /* 0x000fe40007810000 */
[----:B------:R-:W-:Y:S02]  /*8b70*/  ISETP.GT.AND P1, PT, R12, 0x21, !P1 ;  /* 0x000000210c00780c */ /* 0x000fe40004f24270 */
[----:B------:R-:W-:Y:S02]  /*8b80*/  FMNMX.FTZ R8, R156, R7, !PT ;  /* 0x000000079c087209 */ /* 0x000fe40007810000 */
[----:B------:R-:W-:Y:S02]  /*8b90*/  ISETP.LT.OR P1, PT, R13, 0x22, P1 ;  /* 0x000000220d00780c */ /* 0x000fe40000f21670 */
[----:B------:R-:W-:Y:S02]  /*8ba0*/  FMNMX.FTZ R7, R157, R8, !PT ;  /* 0x000000089d077209 */ /* 0x000fe40007810000 */
[----:B------:R-:W-:-:S02]  /*8bb0*/  FSEL R139, R139, -INF , !P1 ;  /* 0xff8000008b8b7808 */ /* 0x000fc40004800000 */
[----:B------:R-:W-:Y:S02]  /*8bc0*/  LOP3.LUT P1, RZ, R16, 0x4, RZ, 0xc0, !PT ;  /* 0x0000000410ff7812 */ /* 0x000fe4000782c0ff */
[----:B------:R-:W-:Y:S02]  /*8bd0*/  FMNMX.FTZ R8, R160, R7, !PT ;  /* 0x00000007a0087209 */ /* 0x000fe40007810000 */
[----:B------:R-:W-:Y:S02]  /*8be0*/  ISETP.GT.AND P1, PT, R12, 0x28, !P1 ;  /* 0x000000280c00780c */ /* 0x000fe40004f24270 */
[----:B------:R-:W-:Y:S02]  /*8bf0*/  FMNMX.FTZ R7, R161, R8, !PT ;  /* 0x00000008a1077209 */ /* 0x000fe40007810000 */
[----:B------:R-:W-:Y:S02]  /*8c00*/  ISETP.LT.OR P1, PT, R13, 0x29, P1 ;  /* 0x000000290d00780c */ /* 0x000fe40000f21670 */
[----:B------:R-:W-:-:S02]  /*8c10*/  FMNMX.FTZ R8, R164, R7, !PT ;  /* 0x00000007a4087209 */ /* 0x000fc40007810000 */
[----:B------:R-:W-:Y:S02]  /*8c20*/  FSEL R142, R142, -INF , !P1 ;  /* 0xff8000008e8e7808 */ /* 0x000fe40004800000 */
[----:B------:R-:W-:Y:S02]  /*8c30*/  LOP3.LUT P1, RZ, R16, 0x8, RZ, 0xc0, !PT ;  /* 0x0000000810ff7812 */ /* 0x000fe4000782c0ff */
[----:B------:R-:W-:Y:S02]  /*8c40*/  FMNMX.FTZ R7, R165, R8, !PT ;  /* 0x00000008a5077209 */ /* 0x000fe40007810000 */
[----:B------:R-:W-:Y:S02]  /*8c50*/  ISETP.GT.AND P1, PT, R12, 0x29, !P1 ;  /* 0x000000290c00780c */ /* 0x000fe40004f24270 */
[----:B------:R-:W-:Y:S02]  /*8c60*/  FMNMX.FTZ R8, R136, R7, !PT ;  /* 0x0000000788087209 */ /* 0x000fe40007810000 */
[----:B------:R-:W-:-:S02]  /*8c70*/  ISETP.LT.OR P1, PT, R13, 0x2a, P1 ;  /* 0x0000002a0d00780c */ /* 0x000fc40000f21670 */
[----:B------:R-:W-:Y:S02]  /*8c80*/  FMNMX.FTZ R7, R137, R8, !PT ;  /* 0x0000000889077209 */ /* 0x000fe40007810000 */
[----:B------:R-:W-:Y:S02]  /*8c90*/  FSEL R143, R143, -INF , !P1 ;  /* 0xff8000008f8f7808 */ /* 0x000fe40004800000 */
[----:B------:R-:W-:Y:S02]  /*8ca0*/  LOP3.LUT P1, RZ, R16, 0x10, RZ, 0xc0, !PT ;  /* 0x0000001010ff7812 */ /* 0x000fe4000782c0ff */
[----:B------:R-:W-:Y:S02]  /*8cb0*/  FMNMX.FTZ R8, R140, R7, !PT ;  /* 0x000000078c087209 */ /* 0x000fe40007810000 */
[----:B------:R-:W-:Y:S02]  /*8cc0*/  ISETP.GT.AND P1, PT, R12, 0x30, !P1 ;  /* 0x000000300c00780c */ /* 0x000fe40004f24270 */
[----:B------:R-:W-:-:S02]  /*8cd0*/  FMNMX.FTZ R7, R141, R8, !PT ;  /* 0x000000088d077209 */ /* 0x000fc40007810000 */
[----:B------:R-:W-:Y:S02]  /*8ce0*/  ISETP.LT.OR P1, PT, R13, 0x31, P1 ;  /* 0x000000310d00780c */ /* 0x000fe40000f21670 */
[----:B------:R-:W-:Y:S02]  /*8cf0*/  FMNMX.FTZ R8, R144, R7, !PT ;  /* 0x0000000790087209 */ /* 0x000fe40007810000 */
[----:B------:R-:W-:Y:S02]  /*8d00*/  FSEL R146, R146, -INF , !P1 ;  /* 0xff80000092927808 */ /* 0x000fe40004800000 */
[----:B------:R-:W-:Y:S02]  /*8d10*/  LOP3.LUT P1, RZ, R16, 0x800000, RZ, 0xc0, !PT ;  /* 0x0080000010ff7812 */ /* 0x000fe4000782c0ff */
[----:B------:R-:W-:Y:S02]  /*8d20*/  FMNMX.FTZ R7, R145, R8, !PT ;  /* 0x0000000891077209 */ /* 0x000fe40007810000 */
[----:B------:R-:W-:-:S02]  /*8d30*/  ISETP.GT.AND P1, PT, R12, 0x31, !P1 ;  /* 0x000000310c00780c */ /* 0x000fc40004f24270 */
[----:B------:R-:W-:Y:S02]  /*8d40*/  FMNMX.FTZ R8, R148, R7, !PT ;  /* 0x0000000794087209 */ /* 0x000fe40007810000 */
[----:B------:R-:W-:Y:S02]  /*8d50*/  ISETP.LT.OR P1, PT, R13, 0x32, P1 ;  /* 0x000000320d00780c */ /* 0x000fe40000f21670 */
[----:B------:R-:W-:Y:S02]  /*8d60*/  FMNMX.FTZ R7, R149, R8, !PT ;  /* 0x0000000895077209 */ /* 0x000fe40007810000 */
[----:B------:R-:W-:Y:S02]  /*8d70*/  FSEL R147, R147, -INF , !P1 ;  /* 0xff80000093937808 */ /* 0x000fe40004800000 */
[----:B------:R-:W-:Y:S02]  /*8d80*/  LOP3.LUT P1, RZ, R16, 0x400000, RZ, 0xc0, !PT ;  /* 0x0040000010ff7812 */ /* 0x000fe4000782c0ff */
[----:B------:R-:W-:-:S02]  /*8d90*/  FMNMX.FTZ R8, R120, R7, !PT ;  /* 0x0000000778087209 */ /* 0x000fc40007810000 */
[----:B------:R-:W-:Y:S02]  /*8da0*/  ISETP.GT.AND P1, PT, R12, 0x38, !P1 ;  /* 0x000000380c00780c */ /* 0x000fe40004f24270 */
[----:B------:R-:W-:Y:S02]  /*8db0*/  FMNMX.FTZ R7, R121, R8, !PT ;  /* 0x0000000879077209 */ /* 0x000fe40007810000 */
        /* <DEDUP_REMOVED lines=28> */
[C---:B------:R-:W-:Y:S02]  /*8f80*/  ISETP.LT.OR P1, PT, R13.reuse, 0x49, P1 ;  /* 0x000000490d00780c */ /* 0x040fe40000f21670 */
[----:B------:R-:W-:Y:S02]  /*8f90*/  FMNMX.FTZ R8, R116, R7, !PT ;  /* 0x0000000774087209 */ /* 0x000fe40007810000 */
[----:B------:R-:W-:Y:S02]  /*8fa0*/  FSEL R126, R126, -INF , !P1 ;  /* 0xff8000007e7e7808 */ /* 0x000fe40004800000 */
[----:B------:R-:W-:Y:S02]  /*8fb0*/  ISETP.GT.AND P1, PT, R12, 0x49, !P6 ;  /* 0x000000490c00780c */ /* 0x000fe40007724270 */
[----:B------:R-:W-:Y:S02]  /*8fc0*/  LOP3.LUT P6, RZ, R16, 0x40, RZ, 0xc0, !PT ;  /* 0x0000004010ff7812 */ /* 0x000fe400078cc0ff */
        /* <DEDUP_REMOVED lines=19> */
[C---:B------:R-:W-:Y:S02]  /*9100*/  ISETP.GT.AND P1, PT, R12.reuse, 0x58, !P1 ;  /* 0x000000580c00780c */ /* 0x040fe40004f24270 */
[----:B------:R-:W-:Y:S01]  /*9110*/  FMNMX.FTZ R10, R101, R8, !PT ;  /* 0x00000008650a7209 */ /* 0x000fe20007810000 */
[----:B------:R-:W-:Y:S01]  /*9120*/  IMAD.U32 R8, RZ, RZ, UR42 ;  /* 0x0000002aff087e24 */ /* 0x000fe2000f8e00ff */
[----:B------:R-:W-:Y:S02]  /*9130*/  ISETP.LT.OR P1, PT, R13, 0x59, P1 ;  /* 0x000000590d00780c */ /* 0x000fe40000f21670 */
[----:B------:R-:W-:Y:S01]  /*9140*/  ISETP.GT.AND P2, PT, R12, 0x89, !P2 ;  /* 0x000000890c00780c */ /* 0x000fe20005744270 */
[----:B------:R-:W0:Y:S01]  /*9150*/  SHFL.BFLY PT, R7, R10, 0x2, 0x1f ;  /* 0x0c401f000a077f89 */ /* 0x000e2200000e0000 */
[----:B------:R-:W-:Y:S02]  /*9160*/  FSEL R134, R134, -INF , !P1 ;  /* 0xff80000086867808 */ /* 0x000fe40004800000 */
[----:B------:R-:W-:-:S02]  /*9170*/  LOP3.LUT P1, RZ, R16, 0x2000, RZ, 0xc0, !PT ;  /* 0x0000200010ff7812 */ /* 0x000fc4000782c0ff */
[C---:B------:R-:W-:Y:S02]  /*9180*/  ISETP.LT.OR P2, PT, R13.reuse, 0x8a, P2 ;  /* 0x0000008a0d00780c */ /* 0x040fe40001741670 */
[C---:B------:R-:W-:Y:S02]  /*9190*/  ISETP.GT.AND P1, PT, R12.reuse, 0x59, !P1 ;  /* 0x000000590c00780c */ /* 0x040fe40004f24270 */
[----:B------:R-:W-:Y:S02]  /*91a0*/  ISETP.GT.AND P3, PT, R12, 0x90, !P3 ;  /* 0x000000900c00780c */ /* 0x000fe40005f64270 */
[----:B------:R-:W-:Y:S02]  /*91b0*/  ISETP.LT.OR P1, PT, R13, 0x5a, P1 ;  /* 0x0000005a0d00780c */ /* 0x000fe40000f21670 */
[----:B------:R-:W-:Y:S02]  /*91c0*/  FSEL R95, R95, -INF , !P2 ;  /* 0xff8000005f5f7808 */ /* 0x000fe40005000000 */
[----:B------:R-:W-:-:S02]  /*91d0*/  FSEL R135, R135, -INF , !P1 ;  /* 0xff80000087877808 */ /* 0x000fc40004800000 */
[----:B------:R-:W-:Y:S02]  /*91e0*/  LOP3.LUT P1, RZ, R16, 0x1000, RZ, 0xc0, !PT ;  /* 0x0000100010ff7812 */ /* 0x000fe4000782c0ff */
[C---:B------:R-:W-:Y:S02]  /*91f0*/  ISETP.GT.AND P4, PT, R12.reuse, 0x91, !P4 ;  /* 0x000000910c00780c */ /* 0x040fe40006784270 */
[C---:B------:R-:W-:Y:S02]  /*9200*/  ISETP.GT.AND P1, PT, R12.reuse, 0x60, !P1 ;  /* 0x000000600c00780c */ /* 0x040fe40004f24270 */
[----:B------:R-:W-:Y:S02]  /*9210*/  ISETP.GT.AND P5, PT, R12, 0x98, !P5 ;  /* 0x000000980c00780c */ /* 0x000fe40006fa4270 */
[----:B------:R-:W-:Y:S02]  /*9220*/  ISETP.LT.OR P1, PT, R13, 0x61, P1 ;  /* 0x000000610d00780c */ /* 0x000fe40000f21670 */
[----:B0-----:R-:W-:-:S02]  /*9230*/  FMNMX.FTZ R14, R10, R7, !PT ;  /* 0x000000070a0e7209 */ /* 0x001fc40007810000 */
[----:B------:R-:W-:Y:S02]  /*9240*/  FSEL R106, R106, -INF , !P1 ;  /* 0xff8000006a6a7808 */ /* 0x000fe40004800000 */
[----:B------:R-:W-:Y:S01]  /*9250*/  LOP3.LUT P1, RZ, R16, 0x800, RZ, 0xc0, !PT ;  /* 0x0000080010ff7812 */ /* 0x000fe2000782c0ff */
[----:B------:R-:W0:Y:S01]  /*9260*/  SHFL.BFLY PT, R7, R14, 0x1, 0x1f ;  /* 0x0c201f000e077f89 */ /* 0x000e2200000e0000 */
[C---:B------:R-:W-:Y:S02]  /*9270*/  ISETP.LT.OR P3, PT, R13.reuse, 0x91, P3 ;  /* 0x000000910d00780c */ /* 0x040fe40001f61670 */
[----:B------:R-:W-:Y:S02]  /*9280*/  ISETP.GT.AND P1, PT, R12, 0x61, !P1 ;  /* 0x000000610c00780c */ /* 0x000fe40004f24270 */
[C---:B------:R-:W-:Y:S02]  /*9290*/  ISETP.LT.OR P4, PT, R13.reuse, 0x92, P4 ;  /* 0x000000920d00780c */ /* 0x040fe40002781670 */
[----:B------:R-:W-:-:S02]  /*92a0*/  ISETP.LT.OR P1, PT, R13, 0x62, P1 ;  /* 0x000000620d00780c */ /* 0x000fc40000f21670 */
[----:B------:R-:W-:Y:S02]  /*92b0*/  FSEL R98, R98, -INF , !P3 ;  /* 0xff80000062627808 */ /* 0x000fe40005800000 */
[----:B------:R-:W-:Y:S02]  /*92c0*/  FSEL R107, R107, -INF , !P1 ;  /* 0xff8000006b6b7808 */ /* 0x000fe40004800000 */
[----:B------:R-:W-:Y:S02]  /*92d0*/  LOP3.LUT P1, RZ, R16, 0x400, RZ, 0xc0, !PT ;  /* 0x0000040010ff7812 */ /* 0x000fe4000782c0ff */
[----:B------:R-:W-:Y:S02]  /*92e0*/  ISETP.LT.OR P5, PT, R13, 0x99, P5 ;  /* 0x000000990d00780c */ /* 0x000fe40002fa1670 */
[----:B------:R-:W-:Y:S02]  /*92f0*/  ISETP.GT.AND P1, PT, R12, 0x68, !P1 ;  /* 0x000000680c00780c */ /* 0x000fe40004f24270 */
[----:B------:R-:W-:-:S02]  /*9300*/  FSEL R99, R99, -INF , !P4 ;  /* 0xff80000063637808 */ /* 0x000fc40006000000 */
[----:B------:R-:W-:Y:S02]  /*9310*/  ISETP.LT.OR P1, PT, R13, 0x69, P1 ;  /* 0x000000690d00780c */ /* 0x000fe40000f21670 */
[----:B------:R-:W-:Y:S02]  /*9320*/  FSEL R102, R102, -INF , !P5 ;  /* 0xff80000066667808 */ /* 0x000fe40006800000 */
[----:B------:R-:W-:Y:S02]  /*9330*/  FSEL R110, R110, -INF , !P1 ;  /* 0xff8000006e6e7808 */ /* 0x000fe40004800000 */
[----:B------:R-:W-:Y:S02]  /*9340*/  LOP3.LUT P1, RZ, R16, 0x200, RZ, 0xc0, !PT ;  /* 0x0000020010ff7812 */ /* 0x000fe4000782c0ff */
[----:B0-----:R-:W-:Y:S02]  /*9350*/  FMNMX.FTZ R7, R14, R7, !PT ;  /* 0x000000070e077209 */ /* 0x001fe40007810000 */
[----:B------:R-:W-:-:S03]  /*9360*/  ISETP.GT.AND P1, PT, R12, 0x69, !P1 ;  /* 0x000000690c00780c */ /* 0x000fc60004f24270 */
[----:B------:R-:W-:Y:S01]  /*9370*/  FFMA.FTZ R8, R7, R8, -8 ;  /* 0xc100000007087423 */ /* 0x000fe20000010008 */
[----:B------:R-:W-:-:S04]  /*9380*/  ISETP.LT.OR P1, PT, R13, 0x6a, P1 ;  /* 0x0000006a0d00780c */ /* 0x000fc80000f21670 */
[----:B------:R-:W-:Y:S02]  /*9390*/  FSEL R111, R111, -INF , !P1 ;  /* 0xff8000006f6f7808 */ /* 0x000fe40004800000 */
[----:B------:R-:W-:-:S04]  /*93a0*/  LOP3.LUT P1, RZ, R16, 0x100, RZ, 0xc0, !PT ;  /* 0x0000010010ff7812 */ /* 0x000fc8000782c0ff */
[----:B------:R-:W-:-:S04]  /*93b0*/  ISETP.GT.AND P1, PT, R12, 0x70, !P1 ;  /* 0x000000700c00780c */ /* 0x000fc80004f24270 */
[----:B------:R-:W-:-:S04]  /*93c0*/  ISETP.LT.OR P1, PT, R13, 0x71, P1 ;  /* 0x000000710d00780c */ /* 0x000fc80000f21670 */
[----:B------:R-:W-:Y:S02]  /*93d0*/  FSEL R114, R114, -INF , !P1 ;  /* 0xff80000072727808 */ /* 0x000fe40004800000 */
[----:B------:R-:W-:-:S04]  /*93e0*/  LOP3.LUT P1, RZ, R16, 0x80, RZ, 0xc0, !PT ;  /* 0x0000008010ff7812 */ /* 0x000fc8000782c0ff */
[----:B------:R-:W-:-:S04]  /*93f0*/  ISETP.GT.AND P1, PT, R12, 0x71, !P1 ;  /* 0x000000710c00780c */ /* 0x000fc80004f24270 */
[----:B------:R-:W-:-:S04]  /*9400*/  ISETP.LT.OR P1, PT, R13, 0x72, P1 ;  /* 0x000000720d00780c */ /* 0x000fc80000f21670 */
[----:B------:R-:W-:Y:S02]  /*9410*/  FSEL R115, R115, -INF , !P1 ;  /* 0xff80000073737808 */ /* 0x000fe40004800000 */
[----:B------:R-:W-:Y:S02]  /*9420*/  ISETP.GT.AND P1, PT, R12, 0x78, !P6 ;  /* 0x000000780c00780c */ /* 0x000fe40007724270 */
[----:B------:R-:W-:Y:S02]  /*9430*/  LOP3.LUT P6, RZ, R16, 0x1000000, RZ, 0xc0, !PT ;  /* 0x0100000010ff7812 */ /* 0x000fe400078cc0ff */
        /* <DEDUP_REMOVED lines=46> */
[----:B------:R-:W-:Y:S02]  /*9720*/  ISETP.GT.AND P1, PT, R12, RZ, !P6 ;  /* 0x000000ff0c00720c */ /* 0x000fe40007724270 */
[----:B------:R-:W-:Y:S02]  /*9730*/  LOP3.LUT P6, RZ, R16, 0x8000000, RZ, 0xc0, !PT ;  /* 0x0800000010ff7812 */ /* 0x000fe400078cc0ff */
[----:B------:R-:W-:Y:S02]  /*9740*/  ISETP.LT.OR P1, PT, R13, 0x1, P1 ;  /* 0x000000010d00780c */ /* 0x000fe40000f21670 */
[----:B------:R-:W-:Y:S02]  /*9750*/  ISETP.GT.AND P2, PT, R12, 0x99, !P6 ;  /* 0x000000990c00780c */ /* 0x000fe40007744270 */
[----:B------:R-:W-:-:S02]  /*9760*/  FSEL R9, R154, -INF , !P1 ;  /* 0xff8000009a097808 */ /* 0x000fc40004800000 */
[----:B------:R-:W-:Y:S02]  /*9770*/  FSETP.NEU.FTZ.AND P1, PT, R7, -INF , PT ;  /* 0xff8000000700780b */ /* 0x000fe40003f3d000 */
[----:B------:R-:W-:Y:S02]  /*9780*/  FMNMX.FTZ R154, R9, R0, !PT ;  /* 0x00000000099a7209 */ /* 0x000fe40007810000 */
[----:B------:R-:W-:Y:S02]  /*9790*/  FSEL R8, R8, RZ, P1 ;  /* 0x000000ff08087208 */ /* 0x000fe40000800000 */
[----:B------:R-:W-:-:S03]  /*97a0*/  ISETP.LT.OR P2, PT, R13, 0x9a, P2 ;  /* 0x0000009a0d00780c */ /* 0x000fc60001741670 */
[--C-:B------:R-:W-:Y:S01]  /*97b0*/  FFMA.FTZ R15, R157, UR42, -R8.reuse ;  /* 0x0000002a9d0f7c23 */ /* 0x100fe20008010808 */
[----:B------:R-:W-:Y:S01]  /*97c0*/  FMNMX.FTZ R157, R155, R154, !PT ;  /* 0x0000009a9b9d7209 */ /* 0x000fe20007810000 */
[--C-:B------:R-:W-:Y:S01]  /*97d0*/  FFMA.FTZ R14, R156, UR42, -R8.reuse ;  /* 0x0000002a9c0e7c23 */ /* 0x100fe20008010808 */
[----:B------:R-:W-:-:S01]  /*97e0*/  FFMA.FTZ R156, R108, UR42, -R8 ;  /* 0x0000002a6c9c7c23 */ /* 0x000fc20008010808 */
[--C-:B------:R-:W-:Y:S01]  /*97f0*/  FFMA.FTZ R13, R109, UR42, -R8.reuse ;  /* 0x0000002a6d0d7c23 */ /* 0x100fe20008010808 */
[----:B------:R-:W-:Y:S01]  /*9800*/  FMNMX.FTZ R154, R158, R157, !PT ;  /* 0x0000009d9e9a7209 */ /* 0x000fe20007810000 */
[--C-:B------:R-:W-:Y:S01]  /*9810*/  FFMA.FTZ R20, R160, UR42, -R8.reuse ;  /* 0x0000002aa0147c23 */ /* 0x100fe20008010808 */
[----:B------:R-:W-:Y:S01]  /*9820*/  FSEL R103, R103, -INF , !P2 ;  /* 0xff80000067677808 */ /* 0x000fe20005000000 */
        /* <DEDUP_REMOVED lines=44> */
[----:B------:R-:W-:Y:S01]  /*9af0*/  MUFU.EX2 R11, R11 ;  /* 0x0000000b000b7308 */ /* 0x000fe20000000800 */
[----:B------:R-:W-:-:S04]  /*9b00*/  FMNMX.FTZ R154, R150, R157, !PT ;  /* 0x0000009d969a7209 */ /* 0x000fc80007810000 */
[----:B------:R-:W-:-:S03]  /*9b10*/  FMNMX.FTZ R157, R151, R154, !PT ;  /* 0x0000009a979d7209 */ /* 0x000fc60007810000 */
        /* <DEDUP_REMOVED lines=32> */
[----:B------:R-:W-:-:S03]  /*9d20*/  FMNMX.FTZ R109, R99, R108, !PT ;  /* 0x0000006c636d7209 */ /* 0x000fc60007810000 */
[----:B------:R-:W-:Y:S01]  /*9d30*/  MUFU.EX2 R141, R141 ;  /* 0x0000008d008d7308 */ /* 0x000fe20000000800 */
[----:B------:R-:W-:Y:S01]  /*9d40*/  FMNMX.FTZ R108, R102, R109, !PT ;  /* 0x0000006d666c7209 */ /* 0x000fe20007810000 */
[--C-:B------:R-:W-:Y:S01]  /*9d50*/  FFMA.FTZ R109, R113, UR42, -R8.reuse ;  /* 0x0000002a716d7c23 */ /* 0x100fe20008010808 */
[----:B------:R-:W-:-:S01]  /*9d60*/  FFMA.FTZ R113, R117, UR42, -R8 ;  /* 0x0000002a75717c23 */ /* 0x000fc20008010808 */
[----:B------:R-:W-:Y:S01]  /*9d70*/  IMAD.U32 R117, RZ, RZ, UR42 ;  /* 0x0000002aff757e24 */ /* 0x000fe2000f8e00ff */
[----:B------:R-:W-:-:S03]  /*9d80*/  FMNMX.FTZ R154, R103, R108, !PT ;  /* 0x0000006c679a7209 */ /* 0x000fc60007810000 */
[----:B------:R1:W-:Y:S02]  /*9d90*/  MUFU.EX2 R108, R160 ;  /* 0x000000a0006c7308 */ /* 0x0003e40000000800 */
[----:B------:R-:W2:Y:S06]  /*9da0*/  SHFL.BFLY PT, R157, R154, 0x2, 0x1f ;  /* 0x0c401f009a9d7f89 */ /* 0x000eac00000e0000 */
[----:B------:R-:W-:Y:S08]  /*9db0*/  MUFU.EX2 R144, R144 ;  /* 0x0000009000907308 */ /* 0x000ff00000000800 */
[----:B------:R-:W-:Y:S08]  /*9dc0*/  MUFU.EX2 R145, R145 ;  /* 0x0000009100917308 */ /* 0x000ff00000000800 */
[----:B------:R-:W-:Y:S01]  /*9dd0*/  MUFU.EX2 R148, R148 ;  /* 0x0000009400947308 */ /* 0x000fe20000000800 */
[----:B--2---:R-:W-:-:S02]  /*9de0*/  FMNMX.FTZ R157, R154, R157, !PT ;  /* 0x0000009d9a9d7209 */ /* 0x004fc40007810000 */
[----:B------:R-:W-:-:S03]  /*9df0*/  FSEL R154, R7, RZ, P1 ;  /* 0x000000ff079a7208 */ /* 0x000fc60000800000 */
[----:B------:R-:W2:Y:S02]  /*9e00*/  SHFL.BFLY PT, R116, R157, 0x1, 0x1f ;  /* 0x0c201f009d747f89 */ /* 0x000ea400000e0000 */
[----:B------:R-:W-:Y:S01]  /*9e10*/  MUFU.EX2 R149, R149 ;  /* 0x0000009500957308 */ /* 0x000fe20000000800 */
[----:B------:R-:W-:-:S07]  /*9e20*/  FADD.FTZ R154, -R154, R3 ;  /* 0x000000039a9a7221 */ /* 0x000fce0000010100 */
[----:B------:R-:W-:Y:S08]  /*9e30*/  MUFU.EX2 R3, R101 ;  /* 0x0000006500037308 */ /* 0x000ff00000000800 */
[----:B------:R-:W-:Y:S01]  /*9e40*/  MUFU.EX2 R120, R120 ;  /* 0x0000007800787308 */ /* 0x000fe20000000800 */
[----:B--2---:R-:W-:Y:S01]  /*9e50*/  FMNMX.FTZ R8, R157, R116, !PT ;  /* 0x000000749d087209 */ /* 0x004fe20007810000 */
[----:B------:R-:W-:-:S06]  /*9e60*/  FMUL.FTZ R116, R154, UR42 ;  /* 0x0000002a9a747c20 */ /* 0x000fcc0008410000 */
[----:B------:R-:W-:Y:S01]  /*9e70*/  MUFU.EX2 R121, R121 ;  /* 0x0000007900797308 */ /* 0x000fe20000000800 */
[C---:B------:R-:W-:Y:S01]  /*9e80*/  FSETP.NEU.FTZ.AND P1, PT, R8.reuse, -INF , PT ;  /* 0xff8000000800780b */ /* 0x040fe20003f3d000 */
[----:B------:R-:W-:-:S05]  /*9e90*/  FFMA.FTZ R117, R8, R117, -8 ;  /* 0xc100000008757423 */ /* 0x000fca0000010075 */
[----:B------:R-:W-:Y:S01]  /*9ea0*/  FSEL R154, R117, RZ, P1 ;  /* 0x000000ff759a7208 */ /* 0x000fe20000800000 */
[----:B------:R-:W2:Y:S04]  /*9eb0*/  MUFU.EX2 R116, R116 ;  /* 0x0000007400747308 */ /* 0x000ea80000000800 */
[----:B------:R-:W-:-:S01]  /*9ec0*/  FFMA.FTZ R157, R158, UR42, -R154 ;  /* 0x0000002a9e9d7c23 */ /* 0x000fc2000801089a */
[--C-:B0-----:R-:W-:Y:S01]  /*9ed0*/  FFMA.FTZ R156, R9, UR42, -R154.reuse ;  /* 0x0000002a099c7c23 */ /* 0x101fe2000801089a */
[----:B------:R-:W-:-:S01]  /*9ee0*/  FFMA.FTZ R9, R155, UR42, -R154 ;  /* 0x0000002a9b097c23 */ /* 0x000fc2000801089a */
[--C-:B------:R-:W-:Y:S01]  /*9ef0*/  FFMA.FTZ R158, R159, UR42, -R154.reuse ;  /* 0x0000002a9f9e7c23 */ /* 0x100fe2000801089a */
[----:B------:R0:W-:Y:S01]  /*9f00*/  MUFU.EX2 R101, R157 ;  /* 0x0000009d00657308 */ /* 0x0001e20000000800 */
[----:B------:R-:W-:-:S01]  /*9f10*/  FFMA.FTZ R117, R162, UR42, -R154 ;  /* 0x0000002aa2757c23 */ /* 0x000fc2000801089a */
[--C-:B-1----:R-:W-:Y:S01]  /*9f20*/  FFMA.FTZ R160, R163, UR42, -R154.reuse ;  /* 0x0000002aa3a07c23 */ /* 0x102fe2000801089a */
[----:B------:R-:W-:-:S01]  /*9f30*/  FFMA.FTZ R155, R166, UR42, -R154 ;  /* 0x0000002aa69b7c23 */ /* 0x000fc2000801089a */
[--C-:B------:R-:W-:Y:S01]  /*9f40*/  FFMA.FTZ R162, R167, UR42, -R154.reuse ;  /* 0x0000002aa7a27c23 */ /* 0x100fe2000801089a */
[----:B------:R-:W-:-:S01]  /*9f50*/  FFMA.FTZ R159, R126, UR42, -R154 ;  /* 0x0000002a7e9f7c23 */ /* 0x000fc2000801089a */
[--C-:B------:R-:W-:Y:S01]  /*9f60*/  FFMA.FTZ R126, R130, UR42, -R154.reuse ;  /* 0x0000002a827e7c23 */ /* 0x100fe2000801089a */
[----:B------:R-:W-:-:S01]  /*9f70*/  FFMA.FTZ R130, R134, UR42, -R154 ;  /* 0x0000002a86827c23 */ /* 0x000fc2000801089a */
[----:B------:R-:W-:Y:S01]  /*9f80*/  MUFU.EX2 R156, R156 ;  /* 0x0000009c009c7308 */ /* 0x000fe20000000800 */
[----:B0-----:R-:W-:Y:S01]  /*9f90*/  FSEL R157, R8, RZ, P1 ;  /* 0x000000ff089d7208 */ /* 0x001fe20000800000 */
[----:B--2---:R-:W-:Y:S01]  /*9fa0*/  FFMA.FTZ R161, R116, R6, R11 ;  /* 0x0000000674a17223 */ /* 0x004fe2000001000b */
[----:B------:R-:W-:-:S01]  /*9fb0*/  FFMA.FTZ R138, R138, UR42, -R154 ;  /* 0x0000002a8a8a7c23 */ /* 0x000fc2000801089a */
[--C-:B------:R-:W-:Y:S01]  /*9fc0*/  FFMA.FTZ R139, R139, UR42, -R154.reuse ;  /* 0x0000002a8b8b7c23 */ /* 0x100fe2000801089a */
[----:B------:R-:W-:-:S01]  /*9fd0*/  FFMA.FTZ R142, R142, UR42, -R154 ;  /* 0x0000002a8e8e7c23 */ /* 0x000fc2000801089a */
[----:B------:R-:W-:Y:S01]  /*9fe0*/  FADD.FTZ R157, -R157, R0 ;  /* 0x000000009d9d7221 */ /* 0x000fe20000010100 */
[----:B------:R-:W-:-:S01]  /*9ff0*/  FADD.FTZ R161, R10, R161 ;  /* 0x000000a10aa17221 */ /* 0x000fc20000010000 */
[----:B------:R-:W-:Y:S01]  /*a000*/  MUFU.EX2 R9, R9 ;  /* 0x0000000900097308 */ /* 0x000fe20000000800 */
[----:B------:R-:W-:-:S01]  /*a010*/  FFMA.FTZ R143, R143, UR42, -R154 ;  /* 0x0000002a8f8f7c23 */ /* 0x000fc2000801089a */
[----:B------:R-:W-:Y:S01]  /*a020*/  FMUL.FTZ R157, R157, UR42 ;  /* 0x0000002a9d9d7c20 */ /* 0x000fe20008410000 */
[----:B------:R-:W-:-:S01]  /*a030*/  FADD.FTZ R134, R14, R161 ;  /* 0x000000a10e867221 */ /* 0x000fc20000010000 */
        /* <DEDUP_REMOVED lines=31> */
[----:B------:R-:W-:-:S02]  /*a230*/  FFMA.FTZ R103, R103, UR42, -R154 ;  /* 0x0000002a67677c23 */ /* 0x000fc4000801089a */
[----:B-1----:R-:W-:-:S03]  /*a240*/  FADD.FTZ R6, R158, R5 ;  /* 0x000000059e067221 */ /* 0x002fc60000010000 */
[----:B------:R-:W1:Y:S01]  /*a250*/  MUFU.EX2 R155, R155 ;  /* 0x0000009b009b7308 */ /* 0x000e620000000800 */
[----:B--2---:R-:W-:-:S07]  /*a260*/  FADD.FTZ R5, R117, R6 ;  /* 0x0000000675057221 */ /* 0x004fce0000010000 */
[----:B------:R-:W2:Y:S01]  /*a270*/  MUFU.EX2 R162, R162 ;  /* 0x000000a200a27308 */ /* 0x000ea20000000800 */
[----:B0-----:R-:W-:-:S07]  /*a280*/  FADD.FTZ R6, R160, R5 ;  /* 0x00000005a0067221 */ /* 0x001fce0000010000 */
[----:B------:R0:W-:Y:S01]  /*a290*/  MUFU.EX2 R0, R159 ;  /* 0x0000009f00007308 */ /* 0x0001e20000000800 */
[----:B-1----:R-:W-:-:S07]  /*a2a0*/  FADD.FTZ R5, R155, R6 ;  /* 0x000000069b057221 */ /* 0x002fce0000010000 */
[----:B------:R-:W1:Y:S01]  /*a2b0*/  MUFU.EX2 R138, R138 ;  /* 0x0000008a008a7308 */ /* 0x000e620000000800 */
[----:B0-----:R-:W-:-:S01]  /*a2c0*/  FADD.FTZ R159, R15, R134 ;  /* 0x000000860f9f7221 */ /* 0x001fc20000010000 */
[----:B--2---:R-:W-:-:S03]  /*a2d0*/  FADD.FTZ R5, R162, R5 ;  /* 0x00000005a2057221 */ /* 0x004fc60000010000 */
[----:B------:R-:W-:-:S03]  /*a2e0*/  FADD.FTZ R134, R20, R159 ;  /* 0x0000009f14867221 */ /* 0x000fc60000010000 */
[----:B------:R-:W0:Y:S01]  /*a2f0*/  MUFU.EX2 R139, R139 ;  /* 0x0000008b008b7308 */ /* 0x000e220000000800 */
[----:B------:R-:W-:-:S04]  /*a300*/  FADD.FTZ R159, R21, R134 ;  /* 0x00000086159f7221 */ /* 0x000fc80000010000 */
[----:B------:R-:W-:-:S03]  /*a310*/  FADD.FTZ R134, R152, R159 ;  /* 0x0000009f98867221 */ /* 0x000fc60000010000 */
[----:B------:R-:W2:Y:S01]  /*a320*/  MUFU.EX2 R142, R142 ;  /* 0x0000008e008e7308 */ /* 0x000ea20000000800 */
[----:B------:R-:W-:-:S01]  /*a330*/  FADD.FTZ R159, R153, R134 ;  /* 0x00000086999f7221 */ /* 0x000fc20000010000 */
[----:B-1----:R-:W-:-:S03]  /*a340*/  FADD.FTZ R134, R138, R5 ;  /* 0x000000058a867221 */ /* 0x002fc60000010000 */
[----:B------:R-:W-:-:S03]  /*a350*/  FADD.FTZ R6, R136, R159 ;  /* 0x0000009f88067221 */ /* 0x000fc60000010000 */
[----:B------:R-:W1:Y:S01]  /*a360*/  MUFU.EX2 R143, R143 ;  /* 0x0000008f008f7308 */ /* 0x000e620000000800 */
[----:B------:R-:W-:-:S01]  /*a370*/  FADD.FTZ R5, R137, R6 ;  /* 0x0000000689057221 */ /* 0x000fc20000010000 */
[----:B0-----:R-:W-:-:S03]  /*a380*/  FADD.FTZ R159, R139, R134 ;  /* 0x000000868b9f7221 */ /* 0x001fc60000010000 */
[----:B------:R-:W-:-:S03]  /*a390*/  FADD.FTZ R6, R140, R5 ;  /* 0x000000058c067221 */ /* 0x000fc60000010000 */
[----:B------:R-:W0:Y:S01]  /*a3a0*/  MUFU.EX2 R146, R146 ;  /* 0x0000009200927308 */ /* 0x000e220000000800 */
[----:B--2---:R-:W-:-:S01]  /*a3b0*/  FADD.FTZ R134, R142, R159 ;  /* 0x0000009f8e867221 */ /* 0x004fc20000010000 */
[----:B------:R-:W-:-:S04]  /*a3c0*/  FADD.FTZ R5, R141, R6 ;  /* 0x000000068d057221 */ /* 0x000fc80000010000 */
[----:B------:R-:W-:Y:S02]  /*a3d0*/  FADD.FTZ R6, R144, R5 ;  /* 0x0000000590067221 */ /* 0x000fe40000010000 */
[----:B------:R-:W2:Y:S01]  /*a3e0*/  MUFU.EX2 R147, R147 ;  /* 0x0000009300937308 */ /* 0x000ea20000000800 */
[----:B-1----:R-:W-:-:S01]  /*a3f0*/  FADD.FTZ R159, R143, R134 ;  /* 0x000000868f9f7221 */ /* 0x002fc20000010000 */
[----:B------:R-:W-:-:S04]  /*a400*/  FADD.FTZ R5, R145, R6 ;  /* 0x0000000691057221 */ /* 0x000fc80000010000 */
[----:B------:R-:W-:Y:S02]  /*a410*/  FADD.FTZ R6, R148, R5 ;  /* 0x0000000594067221 */ /* 0x000fe40000010000 */
[----:B------:R-:W1:Y:S01]  /*a420*/  MUFU.EX2 R150, R150 ;  /* 0x0000009600967308 */ /* 0x000e620000000800 */
[----:B0-----:R-:W-:-:S01]  /*a430*/  FADD.FTZ R134, R146, R159 ;  /* 0x0000009f92867221 */ /* 0x001fc20000010000 */
[----:B------:R-:W-:-:S04]  /*a440*/  FADD.FTZ R5, R149, R6 ;  /* 0x0000000695057221 */ /* 0x000fc80000010000 */
[----:B------:R-:W-:Y:S02]  /*a450*/  FADD.FTZ R6, R120, R5 ;  /* 0x0000000578067221 */ /* 0x000fe40000010000 */
[----:B------:R-:W0:Y:S01]  /*a460*/  MUFU.EX2 R151, R151 ;  /* 0x0000009700977308 */ /* 0x000e220000000800 */
[----:B--2---:R-:W-:-:S01]  /*a470*/  FADD.FTZ R159, R147, R134 ;  /* 0x00000086939f7221 */ /* 0x004fc20000010000 */
[----:B------:R-:W-:-:S06]  /*a480*/  FADD.FTZ R5, R121, R6 ;  /* 0x0000000679057221 */ /* 0x000fcc0000010000 */
[----:B------:R-:W2:Y:S01]  /*a490*/  MUFU.EX2 R122, R122 ;  /* 0x0000007a007a7308 */ /* 0x000ea20000000800 */
[----:B-1----:R-:W-:-:S07]  /*a4a0*/  FADD.FTZ R134, R150, R159 ;  /* 0x0000009f96867221 */ /* 0x002fce0000010000 */
[----:B------:R-:W1:Y:S01]  /*a4b0*/  MUFU.EX2 R123, R123 ;  /* 0x0000007b007b7308 */ /* 0x000e620000000800 */
[----:B0-----:R-:W-:-:S07]  /*a4c0*/  FADD.FTZ R159, R151, R134 ;  /* 0x00000086979f7221 */ /* 0x001fce0000010000 */
[----:B------:R-:W0:Y:S01]  /*a4d0*/  MUFU.EX2 R124, R124 ;  /* 0x0000007c007c7308 */ /* 0x000e220000000800 */
[----:B--2---:R-:W-:-:S07]  /*a4e0*/  FADD.FTZ R134, R122, R159 ;  /* 0x0000009f7a867221 */ /* 0x004fce0000010000 */
[----:B------:R-:W2:Y:S01]  /*a4f0*/  MUFU.EX2 R125, R125 ;  /* 0x0000007d007d7308 */ /* 0x000ea20000000800 */
[----:B-1----:R-:W-:-:S04]  /*a500*/  FADD.FTZ R159, R123, R134 ;  /* 0x000000867b9f7221 */ /* 0x002fc80000010000 */
[----:B------:R-:W-:-:S03]  /*a510*/  FADD.FTZ R134, R0, R159 ;  /* 0x0000009f00867221 */ /* 0x000fc60000010000 */
        /* <DEDUP_REMOVED lines=28> */
[----:B------:R-:W-:-:S03]  /*a6e0*/  FADD.FTZ R6, R12, R5 ;  /* 0x000000050c067221 */ /* 0x000fc60000010000 */
        /* <DEDUP_REMOVED lines=54> */
.L_x_1103:
[----:B------:R-:W-:Y:S01]  /*aa50*/  ULEA UR6, UR54, UR41, 0x3 ;  /* 0x0000002936067291 */ /* 0x000fe2000f8e183f */
[----:B------:R-:W-:Y:S01]  /*aa60*/  ISETP.GT.AND P1, PT, R4, UR60, PT ;  /* 0x0000003c04007c0c */ /* 0x000fe2000bf24270 */
[----:B------:R-:W-:Y:S01]  /*aa70*/  UMOV UR50, UR58 ;  /* 0x0000003a00327c82 */ /* 0x000fe20008000000 */
        /* <DEDUP_REMOVED lines=15> */
[----:B------:R-:W-:Y:S01]  /*ab70*/  SYNCS.ARRIVE.TRANS64.RED.A1T0 RZ, [UR6], RZ ;  /* 0x000000ffffff79a7 */ /* 0x000fe20008100406 */
[----:B------:R-:W-:Y:S01]  /*ab80*/  F2FP.SATFINITE.E4M3.F32.PACK_AB_MERGE_C R142, R143, R142, RZ ;  /* 0x0000008e8f8e723e */ /* 0x000fe200048070ff */
[----:B------:R-:W-:Y:S01]  /*ab90*/  FMUL.FTZ R32, R32, R116 ;  /* 0x0000007420207220 */ /* 0x000fe20000410000 */
        /* <DEDUP_REMOVED lines=19> */
[-C--:B------:R-:W-:Y:S01]  /*acd0*/  FMUL.FTZ R52, R52, R116.reuse ;  /* 0x0000007434347220 */ /* 0x080fe20000410000 */
[----:B------:R-:W-:Y:S01]  /*ace0*/  F2FP.SATFINITE.E4M3.F32.PACK_AB_MERGE_C R13, R103, R161, RZ ;  /* 0x000000a1670d723e */ /* 0x000fe200048070ff */
[----:B------:R-:W-:Y:S01]  /*acf0*/  FMUL.FTZ R53, R53, R116 ;  /* 0x0000007435357220 */ /* 0x000fe20000410000 */
[----:B------:R-:W-:Y:S01]  /*ad00*/  F2FP.SATFINITE.E4M3.F32.PACK_AB_MERGE_C R177, R123, R122, R0 ;  /* 0x0000007a7bb1723e */ /* 0x000fe20004807000 */
[----:B------:R-:W-:Y:S01]  /*ad10*/  FMUL.FTZ R56, R56, R116 ;  /* 0x0000007438387220 */ /* 0x000fe20000410000 */
[----:B------:R-:W-:Y:S01]  /*ad20*/  F2FP.SATFINITE.E4M3.F32.PACK_AB_MERGE_C R170, R97, R96, R3 ;  /* 0x0000006061aa723e */ /* 0x000fe20004807003 */
[-C--:B------:R-:W-:Y:S01]  /*ad30*/  FMUL.FTZ R57, R57, R116.reuse ;  /* 0x0000007439397220 */ /* 0x080fe20000410000 */
[----:B------:R-:W-:Y:S01]  /*ad40*/  F2FP.SATFINITE.E4M3.F32.PACK_AB_MERGE_C R184, R10, R11, R14 ;  /* 0x0000000b0ab8723e */ /* 0x000fe2000480700e */
        /* <DEDUP_REMOVED lines=28> */
[----:B------:R-:W-:Y:S01]  /*af10*/  VIADD R4, R4, 0xffffffff ;  /* 0xffffffff04047836 */ /* 0x000fe20000000000 */
[----:B------:R-:W-:Y:S01]  /*af20*/  F2FP.SATFINITE.E4M3.F32.PACK_AB_MERGE_C R168, R89, R88, R92 ;  /* 0x0000005859a8723e */ /* 0x000fe2000480705c */
[-C--:B------:R-:W-:Y:S01]  /*af30*/  FMUL.FTZ R26, R26, R157.reuse ;  /* 0x0000009d1a1a7220 */ /* 0x080fe20000410000 */
        /* <DEDUP_REMOVED lines=36> */
[----:B------:R-:W-:Y:S01]  /*b180*/  IMAD.MOV.U32 R0, RZ, RZ, R8 ;  /* 0x000000ffff007224 */ /* 0x000fe200078e0008 */
[----:B------:R-:W-:Y:S01]  /*b190*/  UMOV UR54, UR59 ;  /* 0x0000003b00367c82 */ /* 0x000fe20008000000 */
[----:B------:R-:W-:Y:S01]  /*b1a0*/  IMAD.MOV.U32 R3, RZ, RZ, R7 ;  /* 0x000000ffff037224 */ /* 0x000fe200078e0007 */
[----:B------:R-:W-:-:S06]  /*b1b0*/  UMOV UR50, UR58 ;  /* 0x0000003a00327c82 */ /* 0x000fcc0008000000 */
.L_x_1086:
[----:B------:R-:W-:Y:S01]  /*b1c0*/  ULDC UR6, c[0x0][0x448] ;  /* 0x0001120000067ab9 */ /* 0x000fe20000000800 */
[----:B------:R-:W-:Y:S01]  /*b1d0*/  IADD3 R7, R17, 0x1, -R18 ;  /* 0x0000000111077810 */ /* 0x000fe20007ffe812 */
[----:B------:R-:W-:Y:S01]  /*b1e0*/  UISETP.NE.AND UP0, UPT, UR6, 0x1, UPT ;  /* 0x000000010600788c */ /* 0x000fe2000bf05270 */
[----:B------:R-:W-:Y:S02]  /*b1f0*/  ULDC UR15, c[0x0][0x9e4] ;  /* 0x00027900000f7ab9 */ /* 0x000fe40000000800 */
[----:B------:R-:W-:Y:S01]  /*b200*/  R2UR UR11, R7 ;  /* 0x00000000070b72ca */ /* 0x000fe200000e0000 */
[----:B------:R-:W-:Y:S02]  /*b210*/  UISETP.GE.AND UP1, UPT, UR15, 0x1, UPT ;  /* 0x000000010f00788c */ /* 0x000fe4000bf26270 */
[----:B------:R-:W-:-:S04]  /*b220*/  UIADD3 UR10, UR36, 0x7f, URZ ;  /* 0x0000007f240a7890 */ /* 0x000fc8000fffe03f */
[----:B------:R-:W-:Y:S01]  /*b230*/  PLOP3.LUT P1, PT, PT, PT, UP1, 0x40, 0x0 ;  /* 0x000000000000781c */ /* 0x000fe20003f2e818 */
[----:B------:R-:W-:Y:S01]  /*b240*/  @UP0 ULDC UR6, c[0x0][0x44c] ;  /* 0x0001130000060ab9 */ /* 0x000fe20000000800 */
[----:B------:R-:W-:Y:S01]  /*b250*/  @UP0 ULDC UR14, c[0x0][0x450] ;  /* 0x00011400000e0ab9 */ /* 0x000fe20000000800 */
[----:B------:R-:W-:-:S04]  /*b260*/  UIMAD.WIDE.U32 UR6, UR10, UR6, URZ ;  /* 0x000000060a0672a5 */ /* 0x000fc8000f8e003f */
[----:B------:R-:W-:-:S04]  /*b270*/  @UP0 USHF.R.U32.HI UR10, URZ, UR14, UR7 ;  /* 0x0000000e3f0a0299 */ /* 0x000fc80008011607 */
[----:B------:R-:W-:-:S04]  /*b280*/  UIADD3 UR10, UR11, UR10, URZ ;  /* 0x0000000a0b0a7290 */ /* 0x000fc8000fffe03f */
[----:B------:R-:W-:Y:S01]  /*b290*/  UIADD3 UR56, UR10, -UR56, URZ ;  /* 0x800000380a387290 */ /* 0x000fe2000fffe03f */
[----:B------:R-:W-:Y:S11]  /*b2a0*/  @P1 BRA `(.L_x_1105) ;  /* 0x0000000000481947 */ /* 0x000ff60003800000 */
[----:B------:R-:W-:Y:S02]  /*b2b0*/  UMOV UR14, UR10 ;  /* 0x0000000a000e7c82 */ /* 0x000fe40008000000 */
        /* <DEDUP_REMOVED lines=10> */
.L_x_1106:
[----:B------:R-:W-:-:S11]  /*b360*/  UISETP.NE.AND UP2, UPT, UR15, 0x1, UPT ;  /* 0x000000010f00788c */ /* 0x000fd6000bf45270 */
[----:B------:R-:W-:Y:S02]  /*b370*/  @UP2 ULDC.64 UR6, c[0x0][0x9e8] ;  /* 0x00027a0000062ab9 */ /* 0x000fe40000000a00 */
[----:B------:R-:W-:-:S04]  /*b380*/  UIMAD.WIDE.U32 UR10, UR14, UR6, URZ ;  /* 0x000000060e0a72a5 */ /* 0x000fc8000f8e003f */
[----:B------:R-:W-:-:S12]  /*b390*/  @UP2 USHF.R.U32.HI UR14, URZ, UR7, UR11 ;  /* 0x000000073f0e2299 */ /* 0x000fd8000801160b */
.L_x_1107:
[----:B------:R-:W-:-:S04]  /*b3a0*/  UIMAD UR14, UR14, UR15, URZ ;  /* 0x0000000f0e0e72a4 */ /* 0x000fc8000f8e023f */
[----:B------:R-:W-:-:S04]  /*b3b0*/  UISETP.LT.AND UP2, UPT, UR56, UR14, UPT ;  /* 0x0000000e3800728c */ /* 0x000fc8000bf41270 */
[----:B------:R-:W-:-:S12]  /*b3c0*/  USEL UR56, UR56, UR14, !UP2 ;  /* 0x0000000e38387287 */ /* 0x000fd8000d000000 */
.L_x_1105:
        /* <DEDUP_REMOVED lines=10> */
[----:B------:R-:W-:Y:S01]  /*b470*/  IMAD.MOV.U32 R7, RZ, RZ, R3 ;  /* 0x000000ffff077224 */ /* 0x000fe200078e0003 */
[----:B------:R-:W-:Y:S01]  /*b480*/  UMOV UR56, UR54 ;  /* 0x0000003600387c82 */ /* 0x000fe20008000000 */
[----:B------:R-:W-:-:S07]  /*b490*/  IMAD.MOV.U32 R8, RZ, RZ, R4 ;  /* 0x000000ffff087224 */ /* 0x000fce00078e0004 */
.L_x_1118:
[----:B------:R-:W-:Y:S01]  /*b4a0*/  ISETP.NE.AND P2, PT, RZ, UR45, PT ;  /* 0x0000002dff007c0c */ /* 0x000fe2000bf45270 */
[----:B------:R-:W-:-:S04]  /*b4b0*/  UISETP.NE.AND UP2, UPT, UR56, 0x1, UPT ;  /* 0x000000013800788c */ /* 0x000fc8000bf45270 */
[----:B------:R-:W-:-:S04]  /*b4c0*/  USEL UR50, URZ, 0x1, UP2 ;  /* 0x000000013f327887 */ /* 0x000fc80009000000 */
[----:B------:R-:W-:-:S04]  /*b4d0*/  ULOP3.LUT UR50, UR57, UR50, URZ, 0x3c, !UPT ;  /* 0x0000003239327292 */ /* 0x000fc8000f8e3c3f */
[----:B------:R-:W-:Y:S08]  /*b4e0*/  @P2 BRA `(.L_x_1109) ;  /* 0x0000000000382947 */ /* 0x000ff00003800000 */
[----:B------:R-:W-:Y:S05]  /*b4f0*/  @!P0 BRA `(.L_x_1110) ;  /* 0x0000000000048947 */ /* 0x000fea0003800000 */
[----:B------:R-:W-:Y:S01]  /*b500*/  BPT.TRAP 0x1 ;  /* 0x000000040000795c */ /* 0x000fe20000300000 */
.L_x_1110:
        /* <DEDUP_REMOVED lines=9> */
.L_x_1111:
[----:B-1----:R-:W-:Y:S05]  /*b5a0*/  @P1 BRA `(.L_x_1109) ;  /* 0x0000000000081947 */ /* 0x002fea0003800000 */
[----:B------:R-:W1:Y:S02]  /*b5b0*/  SYNCS.PHASECHK.TRANS64.TRYWAIT P1, [UR6+0x29830], R0 ;  /* 0x02983000ff0075a7 */ /* 0x000e640008020146 */
[----:B-1----:R-:W-:Y:S05]  /*b5c0*/  @!P1 BRA `(.L_x_1112) ;  /* 0x0000012000e49947 */ /* 0x002fea0003800000 */
.L_x_1109:
        /* <DEDUP_REMOVED lines=191> */
.L_x_1114:
[----:B------:R-:W-:Y:S01]  /*c1c0*/  ULEA UR6, UR56, UR41, 0x3 ;  /* 0x0000002938067291 */ /* 0x000fe2000f8e183f */
[----:B------:R-:W-:-:S05]  /*c1d0*/  IMAD.U32 R0, RZ, RZ, UR57 ;  /* 0x00000039ff007e24 */ /* 0x000fca000f8e00ff */
[----:B------:R-:W-:-:S04]  /*c1e0*/  SHF.L.U32 R0, R0, 0x1f, RZ ;  /* 0x0000001f00007819 */ /* 0x000fc800000006ff */
[----:B------:R0:W1:Y:S01]  /*c1f0*/  SYNCS.PHASECHK.TRANS64.TRYWAIT P1, [UR6+0x29850], R0 ;  /* 0x02985000ff0075a7 */ /* 0x0000620008020146 */
[----:B------:R-:W-:Y:S05]  /*c200*/  @!P0 BRA `(.L_x_1115) ;  /* 0x0000000000048947 */ /* 0x000fea0003800000 */
[----:B------:R-:W-:Y:S01]  /*c210*/  BPT.TRAP 0x1 ;  /* 0x000000040000795c */ /* 0x000fe20000300000 */
.L_x_1115:
[----:B-1----:R-:W-:Y:S05]  /*c220*/  @P1 BRA `(.L_x_1113) ;  /* 0x0000000000081947 */ /* 0x002fea0003800000 */
[----:B------:R-:W1:Y:S02]  /*c230*/  SYNCS.PHASECHK.TRANS64.TRYWAIT P1, [UR6+0x29850], R0 ;  /* 0x02985000ff0075a7 */ /* 0x000e640008020146 */
[----:B-1----:R-:W-:Y:S05]  /*c240*/  @!P1 BRA `(.L_x_1116) ;  /* 0x0000011400dc9947 */ /* 0x002fea0003800000 */
.L_x_1113:
[----:B------:R-:W-:Y:S01]  /*c250*/  UIADD3 UR6, UR41, 0x400, URZ ;  /* 0x0000040029067890 */ /* 0x000fe2000fffe03f */
[----:B------:R-:W-:Y:S01]  /*c260*/  WARPGROUP.ARRIVE ;  /* 0x00000000000079c5 */ /* 0x000fe20000000000 */
[----:B------:R-:W-:Y:S01]  /*c270*/  UMOV UR7, 0xc0000010 ;  /* 0xc000001000077882 */ /* 0x000fe20000000000 */
[----:B01----:R-:W-:Y:S01]  /*c280*/  FMNMX.FTZ R0, R152, R7, !PT ;  /* 0x0000000798007209 */ /* 0x003fe20007810000 */
[----:B------:R-:W-:-:S03]  /*c290*/  USHF.R.U32.HI UR6, URZ, 0x4, UR6 ;  /* 0x000000043f067899 */ /* 0x000fc60008011606 */
[----:B------:R-:W0:Y:S01]  /*c2a0*/  S2R R228, SR_TID.X ;  /* 0x0000000000e47919 */ /* 0x000e220000002100 */
        /* <DEDUP_REMOVED lines=85> */
[----:B0-----:R-:W-:Y:S01]  /*c800*/  SHF.R.U32.HI R228, RZ, 0x7, R228 ;  /* 0x00000007ffe47819 */ /* 0x001fe200000116e4 */
        /* <DEDUP_REMOVED lines=10> */
[----:B-1----:R-:W-:Y:S01]  /*c8b0*/  FMNMX.FTZ R13, R10, R13, !PT ;  /* 0x0000000d0a0d7209 */ /* 0x002fe20007810000 */
[----:B------:R-:W-:-:S04]  /*c8c0*/  IMAD.U32 R10, RZ, RZ, UR42 ;  /* 0x0000002aff0a7e24 */ /* 0x000fc8000f8e00ff */
[----:B------:R-:W1:Y:S01]  /*c8d0*/  SHFL.BFLY PT, R12, R13, 0x1, 0x1f ;  /* 0x0c201f000d0c7f89 */ /* 0x000e6200000e0000 */
[----:B0-----:R-:W-:-:S05]  /*c8e0*/  FMNMX.FTZ R3, R11, R0, !PT ;  /* 0x000000000b037209 */ /* 0x001fca0007810000 */
[----:B------:R-:W-:-:S04]  /*c8f0*/  FADD.FTZ R7, -R3, R7 ;  /* 0x0000000703077221 */ /* 0x000fc80000010100 */
[----:B------:R-:W-:Y:S01]  /*c900*/  FMUL.FTZ R7, R7, UR42 ;  /* 0x0000002a07077c20 */ /* 0x000fe20008410000 */
[----:B-1----:R-:W-:-:S05]  /*c910*/  FMNMX.FTZ R0, R13, R12, !PT ;  /* 0x0000000c0d007209 */ /* 0x002fca0007810000 */
[----:B------:R-:W-:Y:S01]  /*c920*/  MUFU.EX2 R7, R7 ;  /* 0x0000000700077308 */ /* 0x000fe20000000800 */
[----:B------:R-:W-:-:S01]  /*c930*/  FADD.FTZ R4, -R0, R9 ;  /* 0x0000000900047221 */ /* 0x000fc20000010100 */
[----:B------:R-:W-:-:S03]  /*c940*/  FFMA.FTZ R9, R3, R10, -8 ;  /* 0xc100000003097423 */ /* 0x000fc6000001000a */
[----:B------:R-:W-:Y:S01]  /*c950*/  FMUL.FTZ R4, R4, UR42 ;  /* 0x0000002a04047c20 */ /* 0x000fe20008410000 */
[----:B------:R-:W-:-:S01]  /*c960*/  FFMA.FTZ R11, R153, UR42, -R9 ;  /* 0x0000002a990b7c23 */ /* 0x000fc20008010809 */
[----:B------:R-:W-:Y:S02]  /*c970*/  IMAD.U32 R153, RZ, RZ, UR42 ;  /* 0x0000002aff997e24 */ /* 0x000fe4000f8e00ff */
        /* <DEDUP_REMOVED lines=40> */
[----:B------:R-:W-:Y:S03]  /*cc00*/  MUFU.EX2 R4, R4 ;  /* 0x0000000400047308 */ /* 0x000fe60000000800 */
        /* <DEDUP_REMOVED lines=30> */
[----:B-1----:R-:W-:-:S01]  /*cdf0*/  FFMA.FTZ R5, R4, R5, R153 ;  /* 0x0000000504057223 */ /* 0x002fc20000010099 */
[----:B------:R-:W-:Y:S01]  /*ce00*/  FFMA.FTZ R107, R107, UR42, -R101 ;  /* 0x0000002a6b6b7c23 */ /* 0x000fe20008010865 */
[----:B------:R-:W-:-:S02]  /*ce10*/  WARPGROUP.DEPBAR.LE gsb0, 0x0 ;  /* 0x00008000000079c5 */ /* 0x000fc40000010000 */
[----:B------:R-:W-:Y:S01]  /*ce20*/  WARPGROUP.ARRIVE ;  /* 0x00000000000079c5 */ /* 0x000fe20000000000 */
[----:B------:R-:W-:Y:S01]  /*ce30*/  IADD3 R162, -R228, 0xb, RZ ;  /* 0x0000000be4a27810 */ /* 0x000fe20007ffe1ff */
[----:B------:R-:W-:Y:S01]  /*ce40*/  FFMA.FTZ R110, R110, UR42, -R101 ;  /* 0x0000002a6e6e7c23 */ /* 0x000fe20008010865 */
[----:B------:R-:W1:Y:S01]  /*ce50*/  MUFU.EX2 R12, R12 ;  /* 0x0000000c000c7308 */ /* 0x000e620000000800 */
[----:B--2---:R-:W-:-:S02]  /*ce60*/  FADD.FTZ R161, R11, R6 ;  /* 0x000000060ba17221 */ /* 0x004fc40000010000 */
[----:B------:R-:W2:Y:S01]  /*ce70*/  S2R R228, SR_TID.X ;  /* 0x0000000000e47919 */ /* 0x000ea20000002100 */
[----:B------:R-:W-:Y:S01]  /*ce80*/  QGMMA.64x128x32.F32.E4M3.E4M3 R24, R176, gdesc[UR4], R24, gsb0 ;  /* 0x01e00004b0187df3 */ /* 0x000fe20008000818 */
[----:B------:R-:W-:Y:S01]  /*ce90*/  UIADD3 UR6, UR10, 0x300, URZ ;  /* 0x000003000a067890 */ /* 0x000fe2000fffe03f */
[--C-:B------:R-:W-:Y:S01]  /*cea0*/  FFMA.FTZ R111, R111, UR42, -R101.reuse ;  /* 0x0000002a6f6f7c23 */ /* 0x100fe20008010865 */
[----:B------:R-:W-:Y:S01]  /*ceb0*/  UMOV UR7, 0xc0000010 ;  /* 0xc000001000077882 */ /* 0x000fe20000000000 */
[----:B------:R-:W-:Y:S01]  /*cec0*/  FFMA.FTZ R114, R114, UR42, -R101 ;  /* 0x0000002a72727c23 */ /* 0x000fe20008010865 */
        /* <DEDUP_REMOVED lines=10> */
[----:B------:R-:W-:Y:S01]  /*cf70*/  FFMA.FTZ R95, R95, UR42, -R101 ;  /* 0x0000002a5f5f7c23 */ /* 0x000fe20008010865 */
[----:B------:R-:W-:-:S02]  /*cf80*/  IMAD.U32 R163, RZ, RZ, UR54 ;  /* 0x00000036ffa37e24 */ /* 0x000fc4000f8e00ff */
[--C-:B------:R-:W-:Y:S01]  /*cf90*/  FFMA.FTZ R98, R98, UR42, -R101.reuse ;  /* 0x0000002a62627c23 */ /* 0x100fe20008010865 */
[----:B------:R-:W-:-:S01]  /*cfa0*/  FFMA.FTZ R99, R99, UR42, -R101 ;  /* 0x0000002a63637c23 */ /* 0x000fc20008010865 */
[--C-:B------:R-:W-:Y:S01]  /*cfb0*/  FFMA.FTZ R102, R102, UR42, -R101.reuse ;  /* 0x0000002a66667c23 */ /* 0x100fe20008010865 */
[----:B------:R-:W-:-:S01]  /*cfc0*/  FFMA.FTZ R101, R103, UR42, -R101 ;  /* 0x0000002a67657c23 */ /* 0x000fc20008010865 */
[----:B------:R-:W1:Y:S01]  /*cfd0*/  MUFU.EX2 R155, R155 ;  /* 0x0000009b009b7308 */ /* 0x000e620000000800 */
[----:B---3--:R-:W-:-:S07]  /*cfe0*/  FADD.FTZ R160, R154, R5 ;  /* 0x000000059aa07221 */ /* 0x008fce0000010000 */
[----:B------:R-:W3:Y:S01]  /*cff0*/  MUFU.EX2 R14, R14 ;  /* 0x0000000e000e7308 */ /* 0x000ee20000000800 */
[----:B0-----:R-:W-:-:S01]  /*d000*/  FADD.FTZ R5, R13, R6 ;  /* 0x000000060d057221 */ /* 0x001fc20000010000 */
[----:B--2---:R-:W-:-:S06]  /*d010*/  LOP3.LUT P1, RZ, R228, 0x7f, RZ, 0xc0, !PT ;  /* 0x0000007fe4ff7812 */ /* 0x004fcc000782c0ff */
[----:B------:R-:W0:Y:S01]  /*d020*/  MUFU.EX2 R156, R156 ;  /* 0x0000009c009c7308 */ /* 0x000e220000000800 */
[----:B-1----:R-:W-:-:S06]  /*d030*/  FADD.FTZ R161, R155, R160 ;  /* 0x000000a09ba17221 */ /* 0x002fcc0000010000 */
[----:B------:R-:W-:Y:S01]  /*d040*/  @!P1 LEA R163, R163, UR41, 0x3 ;  /* 0x00000029a3a39c11 */ /* 0x000fe2000f8e18ff */
[----:B------:R-:W1:Y:S01]  /*d050*/  MUFU.EX2 R15, R15 ;  /* 0x0000000f000f7308 */ /* 0x000e620000000800 */
[----:B---3--:R-:W-:-:S07]  /*d060*/  FADD.FTZ R6, R14, R5 ;  /* 0x000000050e067221 */ /* 0x008fce0000010000 */
        /* <DEDUP_REMOVED lines=23> */
[----:B------:R-:W-:Y:S02]  /*d1e0*/  WARPGROUP.DEPBAR.LE gsb0, 0x0 ;  /* 0x00008000000079c5 */ /* 0x000fe40000010000 */
[----:B------:R-:W-:Y:S01]  /*d1f0*/  WARPGROUP.ARRIVE ;  /* 0x00000000000079c5 */ /* 0x000fe20000000000 */
[----:B--2---:R-:W-:-:S04]  /*d200*/  FADD.FTZ R6, R140, R5 ;  /* 0x000000058c067221 */ /* 0x004fc80000010000 */
[----:B------:R-:W2:Y:S01]  /*d210*/  MUFU.EX2 R143, R143 ;  /* 0x0000008f008f7308 */ /* 0x000ea20000000800 */
[----:B------:R-:W-:Y:S01]  /*d220*/  QGMMA.64x128x32.F32.E4M3.E4M3 R24, R172, gdesc[UR4], R24, gsb0 ;  /* 0x01e00004ac187df3 */ /* 0x000fe20008000818 */
[----:B------:R-:W-:Y:S01]  /*d230*/  UIADD3 UR6, UR10, 0x400, URZ ;  /* 0x000004000a067890 */ /* 0x000fe2000fffe03f */
[----:B0-----:R-:W-:Y:S01]  /*d240*/  FADD.FTZ R160, R142, R161 ;  /* 0x000000a18ea07221 */ /* 0x001fe20000010000 */
[----:B------:R-:W-:-:S04]  /*d250*/  UMOV UR7, 0xc0000010 ;  /* 0xc000001000077882 */ /* 0x000fc80000000000 */
        /* <DEDUP_REMOVED lines=33> */
[----:B--2---:R-:W-:-:S01]  /*d470*/  FADD.FTZ R5, R125, R6 ;  /* 0x000000067d057221 */ /* 0x004fc20000010000 */
[----:B------:R-:W-:Y:S02]  /*d480*/  WARPGROUP.DEPBAR.LE gsb0, 0x0 ;  /* 0x00008000000079c5 */ /* 0x000fe40000010000 */
[----:B------:R-:W-:-:S04]  /*d490*/  WARPGROUP.ARRIVE ;  /* 0x00000000000079c5 */ /* 0x000fc80000000000 */
[----:B------:R-:W2:Y:S01]  /*d4a0*/  MUFU.EX2 R130, R130 ;  /* 0x0000008200827308 */ /* 0x000ea20000000800 */
[----:B0-----:R-:W-:-:S01]  /*d4b0*/  FADD.FTZ R161, R127, R160 ;  /* 0x000000a07fa17221 */ /* 0x001fc20000010000 */
[----:B------:R-:W-:Y:S01]  /*d4c0*/  QGMMA.64x128x32.F32.E4M3.E4M3 R24, R168, gdesc[UR4], R24, gsb0 ;  /* 0x01e00004a8187df3 */ /* 0x000fe20008000818 */
[----:B-1----:R-:W-:-:S05]  /*d4d0*/  FADD.FTZ R6, R128, R5 ;  /* 0x0000000580067221 */ /* 0x002fca0000010000 */
[----:B------:R-:W0:Y:S08]  /*d4e0*/  MUFU.EX2 R129, R129 ;  /* 0x0000008100817308 */ /* 0x000e300000000800 */
        /* <DEDUP_REMOVED lines=34> */
[----:B------:R-:W-:-:S06]  /*d710*/  WARPGROUP.DEPBAR.LE gsb0, 0x0 ;  /* 0x00008000000079c5 */ /* 0x000fcc0000010000 */
        /* <DEDUP_REMOVED lines=14> */
[----:B------:R-:W-:-:S05]  /*d800*/  @!P1 VIADD R5, R163, 0x29840 ;  /* 0x00029840a3059836 */ /* 0x000fca0000000000 */
[----:B------:R-:W-:Y:S01]  /*d810*/  @!P1 PRMT R5, RZ, 0x654, R5 ;  /* 0x00000654ff059816 */ /* 0x000fe20000000005 */
[----:B------:R-:W1:Y:S01]  /*d820*/  MUFU.EX2 R91, R91 ;  /* 0x0000005b005b7308 */ /* 0x000e620000000800 */
[----:B--2---:R-:W-:-:S01]  /*d830*/  FADD.FTZ R160, R90, R161 ;  /* 0x000000a15aa07221 */ /* 0x004fc20000010000 */
[----:B------:R2:W-:Y:S06]  /*d840*/  BAR.ARV R162, 0x100 ;  /* 0x000400a20000751d */ /* 0x0005ec0000002000 */
[----:B------:R-:W3:Y:S01]  /*d850*/  MUFU.EX2 R92, R92 ;  /* 0x0000005c005c7308 */ /* 0x000ee20000000800 */
[----:B0-----:R-:W-:-:S01]  /*d860*/  FADD.FTZ R161, R89, R6 ;  /* 0x0000000659a17221 */ /* 0x001fc20000010000 */
[----:B------:R0:W-:Y:S06]  /*d870*/  @!P1 SYNCS.ARRIVE.TRANS64.RED.A1T0 RZ, [R5+URZ], RZ ;  /* 0x000000ff05ff99a7 */ /* 0x0001ec000810043f */
[----:B------:R-:W4:Y:S01]  /*d880*/  MUFU.EX2 R94, R94 ;  /* 0x0000005e005e7308 */ /* 0x000f220000000800 */
[----:B-1----:R-:W-:-:S07]  /*d890*/  FADD.FTZ R163, R91, R160 ;  /* 0x000000a05ba37221 */ /* 0x002fce0000010000 */
[----:B------:R-:W0:Y:S01]  /*d8a0*/  MUFU.EX2 R93, R93 ;  /* 0x0000005d005d7308 */ /* 0x000e220000000800 */
[----:B---3--:R-:W-:-:S07]  /*d8b0*/  FADD.FTZ R6, R92, R161 ;  /* 0x000000a15c067221 */ /* 0x008fce0000010000 */
[----:B------:R-:W1:Y:S01]  /*d8c0*/  MUFU.EX2 R95, R95 ;  /* 0x0000005f005f7308 */ /* 0x000e620000000800 */
[----:B----4-:R-:W-:-:S07]  /*d8d0*/  FADD.FTZ R160, R94, R163 ;  /* 0x000000a35ea07221 */ /* 0x010fce0000010000 */
[----:B------:R-:W3:Y:S01]  /*d8e0*/  MUFU.EX2 R96, R96 ;  /* 0x0000006000607308 */ /* 0x000ee20000000800 */
[----:B0-----:R-:W-:-:S07]  /*d8f0*/  FADD.FTZ R5, R93, R6 ;  /* 0x000000065d057221 */ /* 0x001fce0000010000 */
[----:B------:R-:W0:Y:S01]  /*d900*/  MUFU.EX2 R98, R98 ;  /* 0x0000006200627308 */ /* 0x000e220000000800 */
[----:B-1----:R-:W-:-:S07]  /*d910*/  FADD.FTZ R103, R95, R160 ;  /* 0x000000a05f677221 */ /* 0x002fce0000010000 */
[----:B------:R-:W1:Y:S01]  /*d920*/  MUFU.EX2 R97, R97 ;  /* 0x0000006100617308 */ /* 0x000e620000000800 */
[----:B---3--:R-:W-:-:S07]  /*d930*/  FADD.FTZ R6, R96, R5 ;  /* 0x0000000560067221 */ /* 0x008fce0000010000 */
        /* <DEDUP_REMOVED lines=9> */
[----:B-1----:R-:W-:-:S01]  /*d9d0*/  FADD.FTZ R103, R102, R103 ;  /* 0x0000006766677221 */ /* 0x002fc20000010000 */
[----:B---3--:R-:W-:-:S03]  /*d9e0*/  FADD.FTZ R6, R9, R6 ;  /* 0x0000000609067221 */ /* 0x008fc60000010000 */
[----:B0-----:R-:W-:Y:S01]  /*d9f0*/  FADD.FTZ R5, R101, R103 ;  /* 0x0000006765057221 */ /* 0x001fe20000010000 */
[----:B--2---:R-:W-:Y:S06]  /*da00*/  @!P0 BRA `(.L_x_1117) ;  /* 0x0000000000048947 */ /* 0x004fec0003800000 */
[----:B------:R-:W-:Y:S01]  /*da10*/  BPT.TRAP 0x1 ;  /* 0x000000040000795c */ /* 0x000fe20000300000 */
.L_x_1117:
        /* <DEDUP_REMOVED lines=115> */
[----:B------:R-:W-:-:S07]  /*e150*/  IMAD.MOV.U32 R4, RZ, RZ, R8 ;  /* 0x000000ffff047224 */ /* 0x000fce00078e0008 */
.L_x_1108:
[----:B------:R-:W-:-:S13]  /*e160*/  ISETP.GE.AND P1, PT, R4, UR39, PT ;  /* 0x0000002704007c0c */ /* 0x000fda000bf26270 */
[----:B------:R-:W-:Y:S05]  /*e170*/  @!P1 BRA `(.L_x_1119) ;  /* 0x00000048006c9947 */ /* 0x000fea0003800000 */
[----:B------:R-:W-:Y:S01]  /*e180*/  IMAD.MOV.U32 R10, RZ, RZ, R0 ;  /* 0x000000ffff0a7224 */ /* 0x000fe200078e0000 */
[----:B------:R-:W-:Y:S01]  /*e190*/  UMOV UR58, UR54 ;  /* 0x00000036003a7c82 */ /* 0x000fe20008000000 */
[----:B------:R-:W-:Y:S01]  /*e1a0*/  IMAD.MOV.U32 R7, RZ, RZ, R3 ;  /* 0x000000ffff077224 */ /* 0x000fe200078e0003 */
[----:B------:R-:W-:Y:S01]  /*e1b0*/  UMOV UR59, UR50 ;  /* 0x00000032003b7c82 */ /* 0x000fe20008000000 */
[----:B------:R-:W-:Y:S01]  /*e1c0*/  ULDC UR54, c[0x0][0x9e4] ;  /* 0x0002790000367ab9 */ /* 0x000fe20000000800 */
[----:B------:R-:W-:Y:S01]  /*e1d0*/  ULDC UR56, c[0x0][0x9dc] ;  /* 0x0002770000387ab9 */ /* 0x000fe20000000800 */
[----:B------:R-:W-:-:S05]  /*e1e0*/  ULDC UR55, c[0x0][0x9e0] ;  /* 0x0002780000377ab9 */ /* 0x000fca0000000800 */
.L_x_1137:
[----:B------:R-:W-:Y:S01]  /*e1f0*/  ISETP.NE.AND P2, PT, RZ, UR45, PT ;  /* 0x0000002dff007c0c */ /* 0x000fe2000bf45270 */
[----:B------:R-:W-:-:S04]  /*e200*/  UISETP.NE.AND UP2, UPT, UR58, 0x1, UPT ;  /* 0x000000013a00788c */ /* 0x000fc8000bf45270 */
[----:B------:R-:W-:-:S04]  /*e210*/  USEL UR50, URZ, 0x1, UP2 ;  /* 0x000000013f327887 */ /* 0x000fc80009000000 */
[----:B------:R-:W-:-:S04]  /*e220*/  ULOP3.LUT UR50, UR59, UR50, URZ, 0x3c, !UPT ;  /* 0x000000323b327292 */ /* 0x000fc8000f8e3c3f */
[----:B------:R-:W-:Y:S08]  /*e230*/  @P2 BRA `(.L_x_1120) ;  /* 0x0000000000382947 */ /* 0x000ff00003800000 */
[----:B------:R-:W-:Y:S05]  /*e240*/  @!P0 BRA `(.L_x_1121) ;  /* 0x0000000000048947 */ /* 0x000fea0003800000 */
[----:B------:R-:W-:Y:S01]  /*e250*/  BPT.TRAP 0x1 ;  /* 0x000000040000795c */ /* 0x000fe20000300000 */
.L_x_1121:
        /* <DEDUP_REMOVED lines=9> */
.L_x_1122:
[----:B-1----:R-:W-:Y:S05]  /*e2f0*/  @P1 BRA `(.L_x_1120) ;  /* 0x0000000000081947 */ /* 0x002fea0003800000 */
[----:B------:R-:W1:Y:S02]  /*e300*/  SYNCS.PHASECHK.TRANS64.TRYWAIT P1, [UR6+0x29830], R0 ;  /* 0x02983000ff0075a7 */ /* 0x000e640008020146 */
[----:B-1----:R-:W-:Y:S05]  /*e310*/  @!P1 BRA `(.L_x_1123) ;  /* 0x000000f400c09947 */ /* 0x002fea0003800000 */
.L_x_1120:
        /* <DEDUP_REMOVED lines=191> */
.L_x_1125:
[----:B------:R-:W-:Y:S01]  /*ef10*/  ULEA UR6, UR58, UR41, 0x3 ;  /* 0x000000293a067291 */ /* 0x000fe2000f8e183f */
[----:B------:R-:W-:-:S05]  /*ef20*/  IMAD.U32 R0, RZ, RZ, UR59 ;  /* 0x0000003bff007e24 */ /* 0x000fca000f8e00ff */
[----:B------:R-:W-:-:S04]  /*ef30*/  SHF.L.U32 R0, R0, 0x1f, RZ ;  /* 0x0000001f00007819 */ /* 0x000fc800000006ff */
[----:B------:R0:W1:Y:S01]  /*ef40*/  SYNCS.PHASECHK.TRANS64.TRYWAIT P1, [UR6+0x29850], R0 ;  /* 0x02985000ff0075a7 */ /* 0x0000620008020146 */
[----:B------:R-:W-:Y:S05]  /*ef50*/  @!P0 BRA `(.L_x_1126) ;  /* 0x0000000000048947 */ /* 0x000fea0003800000 */
[----:B------:R-:W-:Y:S01]  /*ef60*/  BPT.TRAP 0x1 ;  /* 0x000000040000795c */ /* 0x000fe20000300000 */
.L_x_1126:
[----:B-1----:R-:W-:Y:S05]  /*ef70*/  @P1 BRA `(.L_x_1124) ;  /* 0x0000000000081947 */ /* 0x002fea0003800000 */
[----:B------:R-:W1:Y:S02]  /*ef80*/  SYNCS.PHASECHK.TRANS64.TRYWAIT P1, [UR6+0x29850], R0 ;  /* 0x02985000ff0075a7 */ /* 0x000e640008020146 */
[----:B-1----:R-:W-:Y:S05]  /*ef90*/  @!P1 BRA `(.L_x_1127) ;  /* 0x000000e800b89947 */ /* 0x002fea0003800000 */
.L_x_1124:
        /* <DEDUP_REMOVED lines=57> */
[----:B-1----:R-:W-:Y:S01]  /*f330*/  IMAD.IADD R3, R12, 0x1, R21 ;  /* 0x000000010c037824 */ /* 0x002fe200078e0215 */
[----:B------:R-:W-:Y:S06]  /*f340*/  @P1 BRA `(.L_x_1128) ;  /* 0x0000000000541947 */ /* 0x000fec0003800000 */
        /* <DEDUP_REMOVED lines=12> */
.L_x_1130:
[----:B------:R-:W-:-:S05]  /*f410*/  IMAD.U32 R20, RZ, RZ, UR54 ;  /* 0x00000036ff147e24 */ /* 0x000fca000f8e00ff */
[----:B------:R-:W-:-:S13]  /*f420*/  ISETP.NE.AND P1, PT, R20, 0x1, PT ;  /* 0x000000011400780c */ /* 0x000fda0003f25270 */
[----:B------:R-:W0:Y:S02]  /*f430*/  @P1 LDC.64 R8, c[0x0][0x9e8] ;  /* 0x00027a00ff081b82 */ /* 0x000e240000000a00 */
[----:B0-----:R-:W-:-:S05]  /*f440*/  @P1 IMAD.HI.U32 R8, R21, R8, RZ ;  /* 0x0000000815081227 */ /* 0x001fca00078e00ff */
[----:B------:R-:W-:-:S07]  /*f450*/  @P1 SHF.R.U32.HI R21, RZ, R9, R8 ;  /* 0x00000009ff151219 */ /* 0x000fce0000011608 */
.L_x_1131:
[----:B------:R-:W-:Y:S05]  /*f460*/  BSYNC B0 ;  /* 0x0000000000007941 */ /* 0x000fea0003800000 */
.L_x_1129:
[----:B------:R-:W-:-:S05]  /*f470*/  IMAD R8, R21, R20, R0 ;  /* 0x0000001415087224 */ /* 0x000fca00078e0200 */
[----:B------:R-:W-:Y:S02]  /*f480*/  VIADDMNMX R11, R8, R20, R11, PT ;  /* 0x00000014080b7246 */ /* 0x000fe4000380010b */
[----:B------:R-:W-:-:S07]  /*f490*/  VIMNMX R3, R3, R8, !PT ;  /* 0x0000000803037248 */ /* 0x000fce0007fe0100 */
.L_x_1128:
        /* <DEDUP_REMOVED lines=247> */
.L_x_1134:
[----:B------:R-:W-:-:S05]  /*10410*/  IMAD.U32 R11, RZ, RZ, UR54 ;  /* 0x00000036ff0b7e24 */ /* 0x000fca000f8e00ff */
[----:B------:R-:W-:-:S13]  /*10420*/  ISETP.NE.AND P6, PT, R11, 0x1, PT ;  /* 0x000000010b00780c */ /* 0x000fda0003fc5270 */
[----:B------:R-:W0:Y:S02]  /*10430*/  @P6 LDC.64 R8, c[0x0][0x9e8] ;  /* 0x00027a00ff086b82 */ /* 0x000e240000000a00 */
[----:B0-----:R-:W-:-:S05]  /*10440*/  @P6 IMAD.HI.U32 R8, R3, R8, RZ ;  /* 0x0000000803086227 */ /* 0x001fca00078e00ff */
[----:B------:R-:W-:-:S07]  /*10450*/  @P6 SHF.R.U32.HI R3, RZ, R9, R8 ;  /* 0x00000009ff036219 */ /* 0x000fce0000011608 */
.L_x_1135:
[----:B------:R-:W-:Y:S05]  /*10460*/  BSYNC B0 ;  /* 0x0000000000007941 */ /* 0x000fea0003800000 */
.L_x_1133:
[----:B------:R-:W-:-:S05]  /*10470*/  IMAD R0, R3, R11, R0 ;  /* 0x0000000b03007224 */ /* 0x000fca00078e0200 */
[----:B------:R-:W-:Y:S02]  /*10480*/  VIADDMNMX R13, R0, R11, R13, PT ;  /* 0x0000000b000d7246 */ /* 0x000fe4000380010d */
[----:B------:R-:W-:-:S07]  /*10490*/  VIMNMX R12, R12, R0, !PT ;  /* 0x000000000c0c7248 */ /* 0x000fce0007fe0100 */
.L_x_1132:
        /* <DEDUP_REMOVED lines=501> */
.L_x_1136:
        /* <DEDUP_REMOVED lines=115> */
[----:B------:R-:W-:-:S05]  /*12b20*/  UMOV UR54, UR57 ;  /* 0x0000003900367c82 */ /* 0x000fca0008000000 */
.L_x_1119:
[----:B------:R-:W-:Y:S06]  /*12b30*/  BAR.ARV 0x8, 0x180 ;  /* 0x0206000000007b1d */ /* 0x000fec0000002000 */
[----:B------:R-:W-:Y:S05]  /*12b40*/  @!P0 BRA `(.L_x_1138) ;  /* 0x0000000000048947 */ /* 0x000fea0003800000 */
[----:B------:R-:W-:Y:S01]  /*12b50*/  BPT.TRAP 0x1 ;  /* 0x000000040000795c */ /* 0x000fe20000300000 */
.L_x_1138:
[----:B------:R-:W-:Y:S01]  /*12b60*/  ULEA UR9, UR54, UR41, 0x3 ;  /* 0x0000002936097291 */ /* 0x000fe2000f8e183f */
[----:B------:R-:W-:-:S05]  /*12b70*/  IMAD.U32 R4, RZ, RZ, UR50 ;  /* 0x00000032ff047e24 */ /* 0x000fca000f8e00ff */
[----:B------:R-:W-:-:S04]  /*12b80*/  SHF.L.U32 R4, R4, 0x1f, RZ ;  /* 0x0000001f04047819 */ /* 0x000fc800000006ff */
[----:B------:R0:W1:Y:S01]  /*12b90*/  SYNCS.PHASECHK.TRANS64.TRYWAIT P1, [UR9+0x29850], R4 ;  /* 0x02985004ff0075a7 */ /* 0x0000620008020149 */
[----:B------:R-:W-:Y:S05]  /*12ba0*/  @!P0 BRA `(.L_x_1139) ;  /* 0x0000000000048947 */ /* 0x000fea0003800000 */
[----:B------:R-:W-:Y:S01]  /*12bb0*/  BPT.TRAP 0x1 ;  /* 0x000000040000795c */ /* 0x000fe20000300000 */
.L_x_1139:
[----:B-1----:R-:W-:Y:S05]  /*12bc0*/  @P1 BRA `(.L_x_1140) ;  /* 0x0000000000081947 */ /* 0x002fea0003800000 */
[----:B------:R-:W1:Y:S02]  /*12bd0*/  SYNCS.PHASECHK.TRANS64.TRYWAIT P1, [UR9+0x29850], R4 ;  /* 0x02985004ff0075a7 */ /* 0x000e640008020149 */
[----:B-1----:R-:W-:Y:S05]  /*12be0*/  @!P1 BRA `(.L_x_1141) ;  /* 0x000000ac00bc9947 */ /* 0x002fea0003800000 */
.L_x_1140:
[----:B------:R-:W-:Y:S01]  /*12bf0*/  UIADD3 UR41, UR41, 0x400, URZ ;  /* 0x0000040029297890 */ /* 0x000fe2000fffe03f */
[----:B------:R-:W-:Y:S01]  /*12c00*/  WARPGROUP.ARRIVE ;  /* 0x00000000000079c5 */ /* 0x000fe20000000000 */
[----:B------:R-:W-:Y:S01]  /*12c10*/  UMOV UR7, 0xc0000010 ;  /* 0xc000001000077882 */ /* 0x000fe20000000000 */
[----:B------:R-:W-:Y:S01]  /*12c20*/  ULDC.64 UR10, c[0x0][0x9a0] ;  /* 0x00026800000a7ab9 */ /* 0x000fe20000000a00 */
[----:B------:R-:W-:Y:S01]  /*12c30*/  USHF.R.U32.HI UR41, URZ, 0x4, UR41 ;  /* 0x000000043f297899 */ /* 0x000fe20008011629 */
[----:B01----:R-:W-:Y:S01]  /*12c40*/  IMAD.MOV.U32 R4, RZ, RZ, 0x3f800000 ;  /* 0x3f800000ff047424 */ /* 0x003fe200078e00ff */
[----:B------:R-:W-:Y:S02]  /*12c50*/  UISETP.NE.U32.AND UP0, UPT, UR10, URZ, UPT ;  /* 0x0000003f0a00728c */ /* 0x000fe4000bf05070 */
[----:B------:R-:W-:Y:S02]  /*12c60*/  ULOP3.LUT UR41, UR41, 0x3fff, URZ, 0xc0, !UPT ;  /* 0x00003fff29297892 */ /* 0x000fe4000f8ec03f */
[----:B------:R-:W-:-:S02]  /*12c70*/  UISETP.NE.AND.EX UP0, UPT, UR11, URZ, UPT, UP0 ;  /* 0x0000003f0b00728c */ /* 0x000fc4000bf05300 */
[----:B------:R-:W-:-:S04]  /*12c80*/  ULOP3.LUT UR8, UR41, 0x10000, URZ, 0xfc, !UPT ;  /* 0x0001000029087892 */ /* 0x000fc8000f8efc3f */
[----:B------:R-:W-:Y:S01]  /*12c90*/  UIMAD UR8, UR54, 0x500, UR8 ;  /* 0x00000500360878a4 */ /* 0x000fe2000f8e0208 */
[----:B------:R-:W-:-:S04]  /*12ca0*/  PLOP3.LUT P1, PT, PT, PT, UP0, 0x80, 0x0 ;  /* 0x000000000000781c */ /* 0x000fc80003f2f008 */
[----:B------:R-:W-:Y:S02]  /*12cb0*/  @UP0 ULDC.64 UR12, c[0x0][0x9c8] ;  /* 0x00027200000c0ab9 */ /* 0x000fe40000000a00 */
[----:B------:R-:W-:Y:S01]  /*12cc0*/  UMOV UR6, UR8 ;  /* 0x0000000800067c82 */ /* 0x000fe20008000000 */
[----:B------:R-:W-:-:S09]  /*12cd0*/  @UP0 UIMAD.WIDE.U32 UR4, UR49, UR12, URZ ;  /* 0x0000000c310402a5 */ /* 0x000fd2000f8e003f */
[----:B------:R-:W-:Y:S01]  /*12ce0*/  QGMMA.64x128x32.F32.E4M3.E4M3 R24, R184, gdesc[UR4], R24, gsb0 ;  /* 0x01e00004b8187df3 */ /* 0x000fe20008000818 */
[----:B------:R-:W-:Y:S01]  /*12cf0*/  UIADD3 UR6, UR8, 0x100, URZ ;  /* 0x0000010008067890 */ /* 0x000fe2000fffe03f */
[----:B------:R-:W-:Y:S01]  /*12d00*/  UMOV UR7, 0xc0000010 ;  /* 0xc000001000077882 */ /* 0x000fe20000000000 */
[----:B------:R-:W-:Y:S02]  /*12d10*/  WARPGROUP.DEPBAR.LE gsb0, 0x0 ;  /* 0x00008000000079c5 */ /* 0x000fe40000010000 */
[----:B------:R-:W-:-:S07]  /*12d20*/  WARPGROUP.ARRIVE ;  /* 0x00000000000079c5 */ /* 0x000fce0000000000 */
[----:B------:R-:W-:Y:S01]  /*12d30*/  QGMMA.64x128x32.F32.E4M3.E4M3 R24, R180, gdesc[UR4], R24, gsb0 ;  /* 0x01e00004b4187df3 */ /* 0x000fe20008000818 */
[----:B------:R-:W-:-:S04]  /*12d40*/  @UP0 USHF.R.S32.HI UR6, URZ, 0x1f, UR49 ;  /* 0x0000001f3f060899 */ /* 0x000fc80008011431 */
[----:B------:R-:W-:-:S04]  /*12d50*/  @UP0 UIMAD UR6, UR6, UR12, URZ ;  /* 0x0000000c060602a4 */ /* 0x000fc8000f8e023f */
[----:B------:R-:W-:-:S04]  /*12d60*/  @UP0 UIMAD UR6, UR49, UR13, UR6 ;  /* 0x0000000d310602a4 */ /* 0x000fc8000f8e0206 */
[----:B------:R-:W-:-:S03]  /*12d70*/  @UP0 UIADD3 UR5, UR5, UR6, URZ ;  /* 0x0000000605050290 */ /* 0x000fc6000fffe03f */
[----:B------:R-:W-:Y:S02]  /*12d80*/  @UP0 ULDC.64 UR6, c[0x0][0x9d0] ;  /* 0x0002740000060ab9 */ /* 0x000fe40000000a00 */
[----:B------:R-:W-:-:S04]  /*12d90*/  @UP0 UIMAD.WIDE.U32 UR4, UR43, UR6, UR4 ;  /* 0x000000062b0402a5 */ /* 0x000fc8000f8e0004 */
[----:B------:R-:W-:Y:S02]  /*12da0*/  @UP0 ULEA UR6, UP1, UR4, UR10, 0x2 ;  /* 0x0000000a04060291 */ /* 0x000fe4000f82103f */
[----:B------:R-:W-:-:S04]  /*12db0*/  @UP0 UIMAD UR5, UR43, UR7, UR5 ;  /* 0x000000072b0502a4 */ /* 0x000fc8000f8e0205 */
[----:B------:R-:W-:Y:S01]  /*12dc0*/  IMAD.U32 R8, RZ, RZ, UR6 ;  /* 0x00000006ff087e24 */ /* 0x000fe2000f8e00ff */
[----:B------:R-:W-:Y:S02]  /*12dd0*/  @UP0 ULEA.HI.X UR7, UR4, UR11, UR5, 0x2, UP1 ;  /* 0x0000000b04070291 */ /* 0x000fe400088f1405 */
[----:B------:R-:W-:-:S04]  /*12de0*/  UIADD3 UR6, UR8, 0x200, URZ ;  /* 0x0000020008067890 */ /* 0x000fc8000fffe03f */
[----:B------:R-:W-:Y:S01]  /*12df0*/  IMAD.U32 R9, RZ, RZ, UR7 ;  /* 0x00000007ff097e24 */ /* 0x000fe2000f8e00ff */
[----:B------:R-:W-:-:S04]  /*12e00*/  UMOV UR7, 0xc0000010 ;  /* 0xc000001000077882 */ /* 0x000fc80000000000 */
[----:B------:R0:W2:Y:S01]  /*12e10*/  @P1 LDG.E R4, desc[UR52][R8.64] ;  /* 0x0000003408041981 */ /* 0x0000a2000c1e1900 */
[----:B------:R-:W-:Y:S02]  /*12e20*/  WARPGROUP.DEPBAR.LE gsb0, 0x0 ;  /* 0x00008000000079c5 */ /* 0x000fe40000010000 */
[----:B------:R-:W-:-:S06]  /*12e30*/  WARPGROUP.ARRIVE ;  /* 0x00000000000079c5 */ /* 0x000fcc0000000000 */
        /* <DEDUP_REMOVED lines=11> */
[----:B-1----:R-:W-:-:S01]  /*12ef0*/  FADD.FTZ R7, R7, R6 ;  /* 0x0000000607077221 */ /* 0x002fc20000010000 */
        /* <DEDUP_REMOVED lines=35> */
.L_x_1142:
[----:B------:R-:W-:Y:S01]  /*13130*/  UIADD3 UR4, UR9, 0x29860, URZ ;  /* 0x0002986009047890 */ /* 0x000fe2000fffe03f */
[-C--:B------:R-:W-:Y:S01]  /*13140*/  FMUL.FTZ R90, R53, R5.reuse ;  /* 0x00000005355a7220 */ /* 0x080fe20000410000 */
[----:B------:R-:W-:Y:S01]  /*13150*/  UIADD3 UR54, UR54, 0x1, URZ ;  /* 0x0000000136367890 */ /* 0x000fe2000fffe03f */
[-C--:B------:R-:W-:Y:S01]  /*13160*/  FMUL.FTZ R89, R56, R5.reuse ;  /* 0x0000000538597220 */ /* 0x080fe20000410000 */
[----:B------:R-:W-:Y:S01]  /*13170*/  UPRMT UR4, UR40, 0x654, UR4 ;  /* 0x0000065428047896 */ /* 0x000fe20008000004 */
[-C--:B------:R-:W-:Y:S01]  /*13180*/  FMUL.FTZ R91, R61, R5.reuse ;  /* 0x000000053d5b7220 */ /* 0x080fe20000410000 */
[----:B------:R-:W-:Y:S01]  /*13190*/  UISETP.NE.AND UP0, UPT, UR54, 0x2, UPT ;  /* 0x000000023600788c */ /* 0x000fe2000bf05270 */
[-C--:B------:R-:W-:Y:S01]  /*131a0*/  FMUL.FTZ R92, R64, R5.reuse ;  /* 0x00000005405c7220 */ /* 0x080fe20000410000 */
[-C--:B------:R-:W-:Y:S01]  /*131b0*/  FMUL.FTZ R53, R52, R5.reuse ;  /* 0x0000000534357220 */ /* 0x080fe20000410000 */
[-C--:B------:R-:W-:Y:S01]  /*131c0*/  FMUL.FTZ R15, R45, R5.reuse ;  /* 0x000000052d0f7220 */ /* 0x080fe20000410000 */
[-C--:B------:R-:W-:Y:S01]  /*131d0*/  FMUL.FTZ R88, R48, R5.reuse ;  /* 0x0000000530587220 */ /* 0x080fe20000410000 */
[-C--:B------:R-:W-:Y:S01]  /*131e0*/  FMUL.FTZ R61, R49, R5.reuse ;  /* 0x00000005313d7220 */ /* 0x080fe20000410000 */
[----:B------:R-:W-:Y:S01]  /*131f0*/  FMUL.FTZ R64, R57, R5 ;  /* 0x0000000539407220 */ /* 0x000fe20000410000 */
[----:B------:R-:W-:Y:S01]  /*13200*/  SYNCS.ARRIVE.TRANS64.RED.A1T0 RZ, [UR4], RZ ;  /* 0x000000ffffff79a7 */ /* 0x000fe20008100404 */
[-C--:B------:R-:W-:Y:S01]  /*13210*/  FMUL.FTZ R52, R47, R9.reuse ;  /* 0x000000092f347220 */ /* 0x080fe20000410000 */
[----:B------:R-:W-:Y:S01]  /*13220*/  FMUL.FTZ R56, R50, R9 ;  /* 0x0000000932387220 */ /* 0x000fe20000410000 */
        /* <DEDUP_REMOVED lines=57> */
[----:B------:R-:W-:-:S12]  /*135c0*/  ULOP3.LUT UR50, UR50, UR4, URZ, 0x3c, !UPT ;  /* 0x0000000432327292 */ /* 0x000fd8000f8e3c3f */
.L_x_1068:
        /* <DEDUP_REMOVED lines=9> */
[----:B------:R-:W-:Y:S02]  /*13660*/  R2UR UR6, R10 ;  /* 0x000000000a0672ca */ /* 0x000fe400000e0000 */
[----:B------:R-:W-:Y:S01]  /*13670*/  R2UR UR49, R11 ;  /* 0x000000000b3172ca */ /* 0x000fe200000e0000 */
[----:B------:R-:W-:Y:S06]  /*13680*/  BAR.ARV 0x4, 0x180 ;  /* 0x0106000000007b1d */ /* 0x000fec0000002000 */
[----:B------:R-:W-:Y:S08]  /*13690*/  @P0 BRA `(.L_x_1144) ;  /* 0x0000002c00800947 */ /* 0x000ff00003800000 */
[----:B------:R-:W0:Y:S01]  /*136a0*/  S2R R17, SR_TID.X ;  /* 0x0000000000117919 */ /* 0x000e220000002100 */
[----:B------:R-:W-:Y:S01]  /*136b0*/  ULDC.64 UR8, c[0x4][0x40] ;  /* 0x0100100000087ab9 */ /* 0x000fe20000000a00 */
[----:B------:R-:W-:Y:S01]  /*136c0*/  ULDC.64 UR10, c[0x0][0xc00] ;  /* 0x00030000000a7ab9 */ /* 0x000fe20000000a00 */
[----:B0-----:R-:W-:-:S05]  /*136d0*/  IMAD.SHL.U32 R4, R17, 0x4, RZ ;  /* 0x0000000411047824 */ /* 0x001fca00078e00ff */
[----:B------:R-:W-:Y:S01]  /*136e0*/  LOP3.LUT R4, R4, 0xc, RZ, 0xc0, !PT ;  /* 0x0000000c04047812 */ /* 0x000fe200078ec0ff */
[----:B------:R-:W-:Y:S03]  /*136f0*/  BAR.SYNC.DEFER_BLOCKING 0x1, 0x100 ;  /* 0x0044000000007b1d */ /* 0x000fe60000010000 */
[----:B------:R-:W-:-:S05]  /*13700*/  IADD3 R4, P0, R4, UR8, RZ ;  /* 0x0000000804047c10 */ /* 0x000fca000ff1e0ff */
[----:B------:R-:W-:Y:S01]  /*13710*/  IMAD.X R5, RZ, RZ, UR9, P0 ;  /* 0x00000009ff057e24 */ /* 0x000fe200080e06ff */
[----:B------:R-:W-:-:S04]  /*13720*/  ULDC.64 UR8, c[0x0][0xc00] ;  /* 0x0003000000087ab9 */ /* 0x000fc80000000a00 */
[----:B------:R0:W2:Y:S01]  /*13730*/  LDG.E.CONSTANT R26, desc[UR52][R4.64] ;  /* 0x00000034041a7981 */ /* 0x0000a2000c1e9900 */
[----:B------:R-:W-:Y:S01]  /*13740*/  LOP3.LUT P0, R8, R17, 0x3, RZ, 0xc0, !PT ;  /* 0x0000000311087812 */ /* 0x000fe2000780c0ff */
[----:B------:R-:W-:-:S03]  /*13750*/  UIMAD.WIDE UR8, UR44, 0x4, UR8 ;  /* 0x000000042c0878a5 */ /* 0x000fc6000f8e0208 */
[----:B------:R-:W-:-:S04]  /*13760*/  ISETP.EQ.OR P0, PT, R8, 0x3, !P0 ;  /* 0x000000030800780c */ /* 0x000fc80004702670 */
        /* <DEDUP_REMOVED lines=25> */
[----:B------:R-:W-:-:S02]  /*13900*/  LOP3.LUT R3, R12, 0x380, RZ, 0xc0, !PT ;  /* 0x000003800c037812 */ /* 0x000fc400078ec0ff */
[----:B------:R-:W-:Y:S02]  /*13910*/  IADD3 R6, P6, R12, 0x20, RZ ;  /* 0x000000200c067810 */ /* 0x000fe40007fde0ff */
[----:B------:R-:W-:Y:S02]  /*13920*/  SHF.R.U64 R3, R3, 0x3, RZ ;  /* 0x0000000303037819 */ /* 0x000fe400000012ff */
[----:B------:R-:W-:Y:S01]  /*13930*/  SEL R53, R55, R54, P0 ;  /* 0x0000003637357207 */ /* 0x000fe20000000000 */
[----:B------:R-:W-:Y:S01]  /*13940*/  IMAD.X R99, RZ, RZ, R13, P6 ;  /* 0x000000ffff637224 */ /* 0x000fe200030e060d */
[----:B------:R-:W-:Y:S02]  /*13950*/  LOP3.LUT R4, R6, 0x380, RZ, 0xc0, !PT ;  /* 0x0000038006047812 */ /* 0x000fe400078ec0ff */
[----:B------:R-:W-:Y:S02]  /*13960*/  SEL R89, R56, R57, P0 ;  /* 0x0000003938597207 */ /* 0x000fe40000000000 */
[----:B------:R-:W-:-:S02]  /*13970*/  SEL R50, R57, R56, P0 ;  /* 0x0000003839327207 */ /* 0x000fc40000000000 */
[----:B------:R-:W-:Y:S02]  /*13980*/  SEL R101, R66, R67, P0 ;  /* 0x0000004342657207 */ /* 0x000fe40000000000 */
[----:B------:R-:W-:Y:S02]  /*13990*/  SEL R54, R67, R66, P0 ;  /* 0x0000004243367207 */ /* 0x000fe40000000000 */
[C---:B------:R-:W-:Y:S02]  /*139a0*/  IADD3 R17, P1, R12.reuse, 0x40, RZ ;  /* 0x000000400c117810 */ /* 0x040fe40007f3e0ff */
[C---:B------:R-:W-:Y:S02]  /*139b0*/  IADD3 R55, P2, R12.reuse, 0x60, RZ ;  /* 0x000000600c377810 */ /* 0x040fe40007f5e0ff */
[C---:B------:R-:W-:Y:S02]  /*139c0*/  IADD3 R18, P3, R12.reuse, 0x4000, RZ ;  /* 0x000040000c127810 */ /* 0x040fe40007f7e0ff */
[----:B------:R-:W-:-:S02]  /*139d0*/  IADD3 R57, P4, R12, 0x4020, RZ ;  /* 0x000040200c397810 */ /* 0x000fc40007f9e0ff */
[C---:B------:R-:W-:Y:S01]  /*139e0*/  IADD3 R67, P5, R12.reuse, 0x4040, RZ ;  /* 0x000040400c437810 */ /* 0x040fe20007fbe0ff */
[--C-:B------:R-:W-:Y:S01]  /*139f0*/  IMAD.X R11, RZ, RZ, R13.reuse, P3 ;  /* 0x000000ffff0b7224 */ /* 0x100fe200018e060d */
[----:B------:R-:W-:Y:S01]  /*13a00*/  IADD3 R56, P6, R12, 0x4060, RZ ;  /* 0x000040600c387810 */ /* 0x000fe20007fde0ff */
[--C-:B------:R-:W-:Y:S01]  /*13a10*/  IMAD.X R9, RZ, RZ, R13.reuse, P4 ;  /* 0x000000ffff097224 */ /* 0x100fe200020e060d */
[----:B------:R-:W-:Y:S02]  /*13a20*/  LOP3.LUT R12, R3, R12, RZ, 0x3c, !PT ;  /* 0x0000000c030c7212 */ /* 0x000fe400078e3cff */
[----:B------:R-:W-:Y:S01]  /*13a30*/  SHF.R.U64 R3, R4, 0x3, RZ ;  /* 0x0000000304037819 */ /* 0x000fe200000012ff */
[----:B------:R-:W-:Y:S01]  /*13a40*/  IMAD.X R5, RZ, RZ, R13, P6 ;  /* 0x000000ffff057224 */ /* 0x000fe200030e060d */
[----:B------:R-:W-:Y:S02]  /*13a50*/  LOP3.LUT R8, R17, 0x380, RZ, 0xc0, !PT ;  /* 0x0000038011087812 */ /* 0x000fe400078ec0ff */
[----:B------:R-:W-:-:S02]  /*13a60*/  LOP3.LUT R98, R3, R6, RZ, 0x3c, !PT ;  /* 0x0000000603627212 */ /* 0x000fc400078e3cff */
[----:B------:R-:W-:Y:S02]  /*13a70*/  SHF.R.U64 R4, R8, 0x3, RZ ;  /* 0x0000000308047819 */ /* 0x000fe400000012ff */
[----:B------:R-:W-:Y:S02]  /*13a80*/  LOP3.LUT R6, R67, 0x380, RZ, 0xc0, !PT ;  /* 0x0000038043067812 */ /* 0x000fe400078ec0ff */
[----:B------:R-:W-:Y:S02]  /*13a90*/  SEL R149, R24, R25, P0 ;  /* 0x0000001918957207 */ /* 0x000fe40000000000 */
[----:B------:R-:W-:Y:S01]  /*13aa0*/  SEL R27, R25, R24, P0 ;  /* 0x00000018191b7207 */ /* 0x000fe20000000000 */
[----:B------:R-:W-:Y:S01]  /*13ab0*/  IMAD.X R25, RZ, RZ, R13, P1 ;  /* 0x000000ffff197224 */ /* 0x000fe200008e060d */
[----:B------:R-:W-:Y:S02]  /*13ac0*/  LOP3.LUT R3, R18, 0x380, RZ, 0xc0, !PT ;  /* 0x0000038012037812 */ /* 0x000fe400078ec0ff */
[----:B------:R-:W-:-:S02]  /*13ad0*/  LOP3.LUT R10, R55, 0x380, RZ, 0xc0, !PT ;  /* 0x00000380370a7812 */ /* 0x000fc400078ec0ff */
[----:B------:R-:W-:Y:S02]  /*13ae0*/  LOP3.LUT R24, R4, R17, RZ, 0x3c, !PT ;  /* 0x0000001104187212 */ /* 0x000fe400078e3cff */
[----:B------:R-:W-:Y:S02]  /*13af0*/  SHF.R.U64 R6, R6, 0x3, RZ ;  /* 0x0000000306067819 */ /* 0x000fe400000012ff */
[----:B------:R-:W-:Y:S02]  /*13b00*/  LOP3.LUT R4, R57, 0x380, RZ, 0xc0, !PT ;  /* 0x0000038039047812 */ /* 0x000fe400078ec0ff */
[----:B------:R-:W-:Y:S02]  /*13b10*/  SEL R111, R7, R52, P0 ;  /* 0x00000034076f7207 */ /* 0x000fe40000000000 */
[----:B------:R-:W-:Y:S01]  /*13b20*/  SEL R51, R52, R7, P0 ;  /* 0x0000000734337207 */ /* 0x000fe20000000000 */
[----:B------:R-:W-:Y:S01]  /*13b30*/  IMAD.X R7, RZ, RZ, R13, P5 ;  /* 0x000000ffff077224 */ /* 0x000fe200028e060d */
[----:B------:R-:W-:-:S02]  /*13b40*/  LOP3.LUT R17, R56, 0x380, RZ, 0xc0, !PT ;  /* 0x0000038038117812 */ /* 0x000fc400078ec0ff */
[----:B------:R-:W-:Y:S02]  /*13b50*/  SHF.R.U64 R3, R3, 0x3, RZ ;  /* 0x0000000303037819 */ /* 0x000fe400000012ff */
[----:B------:R-:W-:Y:S02]  /*13b60*/  SHF.R.U64 R8, R10, 0x3, RZ ;  /* 0x000000030a087819 */ /* 0x000fe400000012ff */
[----:B------:R-:W-:Y:S02]  /*13b70*/  LOP3.LUT R6, R6, R67, RZ, 0x3c, !PT ;  /* 0x0000004306067212 */ /* 0x000fe400078e3cff */
[----:B------:R-:W-:Y:S02]  /*13b80*/  SHF.R.U64 R4, R4, 0x3, RZ ;  /* 0x0000000304047819 */ /* 0x000fe400000012ff */
[----:B------:R-:W-:Y:S02]  /*13b90*/  SEL R125, R72, R73, P0 ;  /* 0x00000049487d7207 */ /* 0x000fe40000000000 */
[----:B------:R-:W-:-:S02]  /*13ba0*/  SEL R39, R73, R72, P0 ;  /* 0x0000004849277207 */ /* 0x000fc40000000000 */
[----:B------:R-:W-:Y:S02]  /*13bb0*/  SEL R115, R49, R14, P0 ;  /* 0x0000000e31737207 */ /* 0x000fe40000000000 */
[----:B------:R-:W-:Y:S02]  /*13bc0*/  SHF.R.U64 R17, R17, 0x3, RZ ;  /* 0x0000000311117819 */ /* 0x000fe400000012ff */
[----:B------:R-:W-:Y:S02]  /*13bd0*/  SEL R147, R36, R37, P0 ;  /* 0x0000002524937207 */ /* 0x000fe40000000000 */
[----:B------:R-:W-:Y:S02]  /*13be0*/  SEL R33, R37, R36, P0 ;  /* 0x0000002425217207 */ /* 0x000fe40000000000 */
[----:B------:R-:W-:Y:S02]  /*13bf0*/  SEL R49, R14, R49, P0 ;  /* 0x000000310e317207 */ /* 0x000fe40000000000 */
[----:B------:R-:W-:-:S02]  /*13c00*/  SEL R73, R58, R59, P0 ;  /* 0x0000003b3a497207 */ /* 0x000fc40000000000 */
[----:B------:R-:W-:Y:S02]  /*13c10*/  SEL R52, R59, R58, P0 ;  /* 0x0000003a3b347207 */ /* 0x000fe40000000000 */
[----:B------:R-:W-:Y:S02]  /*13c20*/  LOP3.LUT R10, R3, R18, RZ, 0x3c, !PT ;  /* 0x00000012030a7212 */ /* 0x000fe400078e3cff */
[----:B------:R-:W-:Y:S02]  /*13c30*/  SEL R143, R44, R15, P0 ;  /* 0x0000000f2c8f7207 */ /* 0x000fe40000000000 */
[----:B------:R-:W-:Y:S01]  /*13c40*/  SEL R36, R15, R44, P0 ;  /* 0x0000002c0f247207 */ /* 0x000fe20000000000 */
[----:B------:R-:W-:Y:S01]  /*13c50*/  IMAD.X R15, RZ, RZ, R13, P2 ;  /* 0x000000ffff0f7224 */ /* 0x000fe200010e060d */
[----:B------:R-:W-:Y:S02]  /*13c60*/  SEL R137, R88, R61, P0 ;  /* 0x0000003d58897207 */ /* 0x000fe40000000000 */
[----:B------:R-:W-:-:S02]  /*13c70*/  SEL R34, R61, R88, P0 ;  /* 0x000000583d227207 */ /* 0x000fc40000000000 */
[----:B------:R-:W-:Y:S02]  /*13c80*/  SEL R59, R86, R87, P0 ;  /* 0x00000057563b7207 */ /* 0x000fe40000000000 */
[----:B------:R-:W-:Y:S02]  /*13c90*/  LOP3.LUT R14, R8, R55, RZ, 0x3c, !PT ;  /* 0x00000037080e7212 */ /* 0x000fe400078e3cff */
[----:B------:R-:W-:Y:S02]  /*13ca0*/  MOV R18, R6 ;  /* 0x0000000600127202 */ /* 0x000fe40000000f00 */
[----:B------:R-:W-:Y:S02]  /*13cb0*/  SEL R121, R80, R81, P0 ;  /* 0x0000005150797207 */ /* 0x000fe40000000000 */
[----:B------:R-:W-:Y:S02]  /*13cc0*/  SEL R41, R81, R80, P0 ;  /* 0x0000005051297207 */ /* 0x000fe40000000000 */
[----:B------:R-:W-:-:S02]  /*13cd0*/  SEL R123, R84, R85, P0 ;  /* 0x00000055547b7207 */ /* 0x000fc40000000000 */
[----:B------:R-:W-:Y:S02]  /*13ce0*/  SEL R44, R85, R84, P0 ;  /* 0x00000054552c7207 */ /* 0x000fe40000000000 */
[----:B------:R-:W-:Y:S02]  /*13cf0*/  SEL R61, R87, R86, P0 ;  /* 0x00000056573d7207 */ /* 0x000fe40000000000 */
[----:B------:R-:W-:Y:S02]  /*13d00*/  LOP3.LUT R8, R4, R57, RZ, 0x3c, !PT ;  /* 0x0000003904087212 */ /* 0x000fe400078e3cff */
        /* <DEDUP_REMOVED lines=8> */
[----:B------:R-:W-:-:S02]  /*13d90*/  LOP3.LUT R4, R17, R56, RZ, 0x3c, !PT ;  /* 0x0000003811047212 */ /* 0x000fc400078e3cff */
        /* <DEDUP_REMOVED lines=17> */
[----:B------:R-:W0:Y:S04]  /*13eb0*/  SHFL.IDX PT, R56, R61, R6, 0x1c1f ;  /* 0x001c1f063d387589 */ /* 0x000e2800000e0000 */
[----:B------:R-:W-:Y:S04]  /*13ec0*/  SHFL.IDX PT, R90, R149, R26, 0x1c1f ;  /* 0x001c1f1a955a7589 */ /* 0x000fe800000e0000 */
[----:B------:R-:W-:Y:S04]  /*13ed0*/  SHFL.IDX PT, R5, R151, R26, 0x1c1f ;  /* 0x001c1f1a97057589 */ /* 0x000fe800000e0000 */
[----:B------:R-:W-:Y:S04]  /*13ee0*/  SHFL.IDX PT, R86, R145, R26, 0x1c1f ;  /* 0x001c1f1a91567589 */ /* 0x000fe800000e0000 */
[----:B------:R-:W-:Y:S04]  /*13ef0*/  SHFL.IDX PT, R7, R147, R26, 0x1c1f ;  /* 0x001c1f1a93077589 */ /* 0x000fe800000e0000 */
[----:B------:R-:W-:Y:S04]  /*13f00*/  SHFL.IDX PT, R82, R141, R26, 0x1c1f ;  /* 0x001c1f1a8d527589 */ /* 0x000fe800000e0000 */
[----:B------:R-:W-:Y:S01]  /*13f10*/  SHFL.IDX PT, R9, R143, R26, 0x1c1f ;  /* 0x001c1f1a8f097589 */ /* 0x000fe200000e0000 */
[----:B0-----:R-:W-:-:S02]  /*13f20*/  SEL R61, R59, R56, P0 ;  /* 0x000000383b3d7207 */ /* 0x001fc40000000000 */
        /* <DEDUP_REMOVED lines=26> */
[----:B------:R-:W0:Y:S04]  /*140d0*/  SHFL.IDX PT, R8, R31, R6, 0x1c1f ;  /* 0x001c1f061f087589 */ /* 0x000e2800000e0000 */
[----:B------:R-:W1:Y:S04]  /*140e0*/  SHFL.IDX PT, R46, R46, R6, 0x1c1f ;  /* 0x001c1f062e2e7589 */ /* 0x000e6800000e0000 */
[----:B------:R-:W2:Y:S04]  /*140f0*/  SHFL.IDX PT, R49, R49, R6, 0x1c1f ;  /* 0x001c1f0631317589 */ /* 0x000ea800000e0000 */
[----:B------:R-:W3:Y:S04]  /*14100*/  SHFL.IDX PT, R27, R27, R6, 0x1c1f ;  /* 0x001c1f061b1b7589 */ /* 0x000ee800000e0000 */
[----:B------:R-:W4:Y:S04]  /*14110*/  SHFL.IDX PT, R87, R30, R6, 0x1c1f ;  /* 0x001c1f061e577589 */ /* 0x000f2800000e0000 */
[----:B------:R-:W-:Y:S04]  /*14120*/  SHFL.IDX PT, R26, R47, R6, 0x1c1f ;  /* 0x001c1f062f1a7589 */ /* 0x000fe800000e0000 */
[----:B------:R2:W4:Y:S01]  /*14130*/  SHFL.IDX PT, R31, R51, R6, 0x1c1f ;  /* 0x001c1f06331f7589 */ /* 0x00052200000e0000 */
[----:B0-----:R-:W-:-:S02]  /*14140*/  SEL R93, R5, R8, P0 ;  /* 0x00000008055d7207 */ /* 0x001fc40000000000 */
[----:B------:R-:W-:Y:S01]  /*14150*/  SEL R91, R8, R5, P0 ;  /* 0x00000005085b7207 */ /* 0x000fe20000000000 */
[----:B------:R-:W0:Y:S01]  /*14160*/  SHFL.IDX PT, R83, R32, R6, 0x1c1f ;  /* 0x001c1f0620537589 */ /* 0x000e2200000e0000 */
[----:B-1----:R-:W-:-:S03]  /*14170*/  SEL R56, R57, R46, P0 ;  /* 0x0000002e39387207 */ /* 0x002fc60000000000 */
[----:B------:R-:W-:Y:S01]  /*14180*/  SHFL.IDX PT, R65, R41, R6, 0x1c1f ;  /* 0x001c1f0629417589 */ /* 0x000fe200000e0000 */
[----:B--2---:R-:W-:-:S03]  /*14190*/  SEL R51, R49, R58, P0 ;  /* 0x0000003a31337207 */ /* 0x004fc60000000000 */
[----:B------:R-:W1:Y:S01]  /*141a0*/  SHFL.IDX PT, R10, R33, R6, 0x1c1f ;  /* 0x001c1f06210a7589 */ /* 0x000e6200000e0000 */
[----:B---3--:R-:W-:Y:S02]  /*141b0*/  SEL R92, R90, R27, P0 ;  /* 0x0000001b5a5c7207 */ /* 0x008fe40000000000 */
[----:B------:R-:W-:Y:S01]  /*141c0*/  SEL R90, R27, R90, P0 ;  /* 0x0000005a1b5a7207 */ /* 0x000fe20000000000 */
[----:B------:R-:W2:Y:S01]  /*141d0*/  SHFL.IDX PT, R79, R34, R6, 0x1c1f ;  /* 0x001c1f06224f7589 */ /* 0x000ea200000e0000 */
[----:B----4-:R-:W-:Y:S02]  /*141e0*/  SEL R88, R86, R87, P0 ;  /* 0x0000005756587207 */ /* 0x010fe40000000000 */
[----:B------:R-:W-:Y:S01]  /*141f0*/  SEL R86, R87, R86, P0 ;  /* 0x0000005657567207 */ /* 0x000fe20000000000 */
[----:B------:R-:W-:Y:S04]  /*14200*/  SHFL.IDX PT, R15, R42, R6, 0x1c1f ;  /* 0x001c1f062a0f7589 */ /* 0x000fe800000e0000 */
[----:B------:R-:W3:Y:S01]  /*14210*/  SHFL.IDX PT, R45, R45, R6, 0x1c1f ;  /* 0x001c1f062d2d7589 */ /* 0x000ee200000e0000 */
[----:B------:R-:W-:-:S03]  /*14220*/  SEL R47, R31, R64, P0 ;  /* 0x000000401f2f7207 */ /* 0x000fc60000000000 */
[----:B------:R-:W4:Y:S01]  /*14230*/  SHFL.IDX PT, R36, R36, R6, 0x1c1f ;  /* 0x001c1f0624247589 */ /* 0x000f2200000e0000 */
[----:B0-----:R-:W-:Y:S02]  /*14240*/  SEL R84, R82, R83, P0 ;  /* 0x0000005352547207 */ /* 0x001fe40000000000 */
[----:B------:R-:W-:Y:S01]  /*14250*/  SEL R82, R83, R82, P0 ;  /* 0x0000005253527207 */ /* 0x000fe20000000000 */
[----:B------:R-:W-:Y:S04]  /*14260*/  SHFL.IDX PT, R63, R44, R6, 0x1c1f ;  /* 0x001c1f062c3f7589 */ /* 0x000fe800000e0000 */
[----:B------:R-:W0:Y:S01]  /*14270*/  SHFL.IDX PT, R33, R48, R6, 0x1c1f ;  /* 0x001c1f0630217589 */ /* 0x000e2200000e0000 */
[----:B-1----:R-:W-:Y:S02]  /*14280*/  SEL R89, R7, R10, P0 ;  /* 0x0000000a07597207 */ /* 0x002fe40000000000 */
[----:B------:R-:W-:Y:S01]  /*14290*/  SEL R87, R10, R7, P0 ;  /* 0x000000070a577207 */ /* 0x000fe20000000000 */
[----:B------:R3:W1:Y:S01]  /*142a0*/  SHFL.IDX PT, R42, R50, R6, 0x1c1f ;  /* 0x001c1f06322a7589 */ /* 0x00066200000e0000 */
[----:B--2---:R-:W-:-:S02]  /*142b0*/  SEL R80, R78, R79, P0 ;  /* 0x0000004f4e507207 */ /* 0x004fc40000000000 */
[----:B------:R-:W-:Y:S01]  /*142c0*/  SEL R78, R79, R78, P0 ;  /* 0x0000004e4f4e7207 */ /* 0x000fe20000000000 */
[----:B------:R-:W2:Y:S01]  /*142d0*/  SHFL.IDX PT, R38, R38, R6, 0x1c1f ;  /* 0x001c1f0626267589 */ /* 0x000ea200000e0000 */
[----:B------:R-:W-:Y:S02]  /*142e0*/  F2FP.BF16.F32.PACK_AB R8, R89, R88 ;  /* 0x000000585908723e */ /* 0x000fe400000010ff */
[----:B------:R-:W-:Y:S01]  /*142f0*/  F2FP.BF16.F32.PACK_AB R10, R87, R86 ;  /* 0x00000056570a723e */ /* 0x000fe200000010ff */
[----:B------:R0:W2:Y:S01]  /*14300*/  SHFL.IDX PT, R30, R53, R6, 0x1c1f ;  /* 0x001c1f06351e7589 */ /* 0x0000a200000e0000 */
[----:B---3--:R-:W-:-:S03]  /*14310*/  SEL R50, R45, R60, P0 ;  /* 0x0000003c2d327207 */ /* 0x008fc60000000000 */
[----:B------:R-:W-:Y:S01]  /*14320*/  SHFL.IDX PT, R69, R39, R6, 0x1c1f ;  /* 0x001c1f0627457589 */ /* 0x000fe200000e0000 */
[----:B----4-:R-:W-:Y:S02]  /*14330*/  SEL R85, R9, R36, P0 ;  /* 0x0000002409557207 */ /* 0x010fe40000000000 */
[----:B------:R-:W-:Y:S01]  /*14340*/  SEL R83, R36, R9, P0 ;  /* 0x0000000924537207 */ /* 0x000fe20000000000 */
[----:B------:R-:W-:Y:S01]  /*14350*/  SHFL.IDX PT, R99, R81, R6, 0x1c1f ;  /* 0x001c1f0651637589 */ /* 0x000fe200000e0000 */
[----:B0-----:R-:W-:-:S03]  /*14360*/  SEL R53, R58, R49, P0 ;  /* 0x000000313a357207 */ /* 0x001fc60000000000 */
[----:B------:R0:W3:Y:S01]  /*14370*/  SHFL.IDX PT, R32, R52, R6, 0x1c1f ;  /* 0x001c1f0634207589 */ /* 0x0000e200000e0000 */
[----:B------:R-:W-:Y:S02]  /*14380*/  SEL R49, R64, R31, P0 ;  /* 0x0000001f40317207 */ /* 0x000fe40000000000 */
[----:B------:R-:W-:Y:S01]  /*14390*/  SEL R64, R62, R65, P0 ;  /* 0x000000413e407207 */ /* 0x000fe20000000000 */
[----:B------:R3:W-:Y:S01]  /*143a0*/  SHFL.IDX PT, R13, R40, R6, 0x1c1f ;  /* 0x001c1f06280d7589 */ /* 0x0007e200000e0000 */
[----:B------:R-:W-:Y:S02]  /*143b0*/  SEL R62, R65, R62, P0 ;  /* 0x0000003e413e7207 */ /* 0x000fe40000000000 */
[----:B------:R-:W-:Y:S01]  /*143c0*/  SEL R48, R66, R33, P0 ;  /* 0x0000002142307207 */ /* 0x000fe20000000000 */
[----:B------:R-:W4:Y:S01]  /*143d0*/  SHFL.IDX PT, R35, R35, R6, 0x1c1f ;  /* 0x001c1f0623237589 */ /* 0x000f2200000e0000 */
[----:B-1----:R-:W-:Y:S02]  /*143e0*/  SEL R44, R71, R42, P0 ;  /* 0x0000002a472c7207 */ /* 0x002fe40000000000 */
[----:B0-----:R-:W-:Y:S01]  /*143f0*/  SEL R52, R60, R45, P0 ;  /* 0x0000002d3c347207 */ /* 0x001fe20000000000 */
[----:B------:R-:W0:Y:S01]  /*14400*/  SHFL.IDX PT, R37, R37, R6, 0x1c1f ;  /* 0x001c1f0625257589 */ /* 0x000e2200000e0000 */
[----:B------:R-:W-:-:S02]  /*14410*/  SEL R65, R4, R63, P0 ;  /* 0x0000003f04417207 */ /* 0x000fc40000000000 */
[----:B--2---:R-:W-:Y:S01]  /*14420*/  SEL R81, R11, R38, P0 ;  /* 0x000000260b517207 */ /* 0x004fe20000000000 */
[----:B------:R1:W-:Y:S01]  /*14430*/  SHFL.IDX PT, R25, R43, R6, 0x1c1f ;  /* 0x001c1f062b197589 */ /* 0x0003e200000e0000 */
[----:B------:R-:W-:Y:S02]  /*14440*/  SEL R79, R38, R11, P0 ;  /* 0x0000000b264f7207 */ /* 0x000fe40000000000 */
[----:B------:R-:W-:Y:S01]  /*14450*/  SEL R42, R42, R71, P0 ;  /* 0x000000472a2a7207 */ /* 0x000fe20000000000 */
[----:B------:R2:W0:Y:S01]  /*14460*/  SHFL.IDX PT, R34, R54, R6, 0x1c1f ;  /* 0x001c1f0636227589 */ /* 0x00042200000e0000 */
[----:B------:R-:W-:Y:S02]  /*14470*/  SEL R45, R67, R30, P0 ;  /* 0x0000001e432d7207 */ /* 0x000fe40000000000 */
[----:B------:R-:W-:Y:S01]  /*14480*/  SEL R63, R63, R4, P0 ;  /* 0x000000043f3f7207 */ /* 0x000fe20000000000 */
[----:B------:R-:W0:Y:S01]  /*14490*/  SHFL.IDX PT, R103, R103, R6, 0x1c1f ;  /* 0x001c1f0667677589 */ /* 0x000e2200000e0000 */
[----:B---3--:R-:W-:-:S02]  /*144a0*/  SEL R40, R73, R32, P0 ;  /* 0x0000002049287207 */ /* 0x008fc40000000000 */
[----:B-1----:R-:W-:Y:S01]  /*144b0*/  SEL R43, R30, R67, P0 ;  /* 0x000000431e2b7207 */ /* 0x002fe20000000000 */
[----:B------:R-:W-:Y:S01]  /*144c0*/  SHFL.IDX PT, R105, R105, R6, 0x1c1f ;  /* 0x001c1f0669697589 */ /* 0x000fe200000e0000 */
[----:B------:R-:W-:Y:S02]  /*144d0*/  SEL R38, R32, R73, P0 ;  /* 0x0000004920267207 */ /* 0x000fe40000000000 */
[----:B--2---:R-:W-:Y:S01]  /*144e0*/  SEL R54, R46, R57, P0 ;  /* 0x000000392e367207 */ /* 0x004fe20000000000 */
[----:B------:R-:W1:Y:S01]  /*144f0*/  SHFL.IDX PT, R107, R107, R6, 0x1c1f ;  /* 0x001c1f066b6b7589 */ /* 0x000e6200000e0000 */
[----:B------:R-:W-:Y:S02]  /*14500*/  SEL R57, R55, R26, P0 ;  /* 0x0000001a37397207 */ /* 0x000fe40000000000 */
[----:B------:R-:W-:Y:S01]  /*14510*/  SEL R55, R26, R55, P0 ;  /* 0x000000371a377207 */ /* 0x000fe20000000000 */
[----:B------:R2:W3:Y:S01]  /*14520*/  SHFL.IDX PT, R109, R109, R6, 0x1c1f ;  /* 0x001c1f066d6d7589 */ /* 0x0004e200000e0000 */
[----:B------:R-:W-:-:S02]  /*14530*/  SEL R46, R33, R66, P0 ;  /* 0x00000042212e7207 */ /* 0x000fc40000000000 */
[----:B------:R-:W-:Y:S02]  /*14540*/  SEL R41, R72, R99, P0 ;  /* 0x0000006348297207 */ /* 0x000fe40000000000 */
[----:B------:R-:W-:Y:S02]  /*14550*/  SEL R39, R99, R72, P0 ;  /* 0x0000004863277207 */ /* 0x000fe40000000000 */
[----:B------:R-:W-:Y:S02]  /*14560*/  SEL R66, R68, R69, P0 ;  /* 0x0000004544427207 */ /* 0x000fe40000000000 */
[----:B------:R-:W-:Y:S02]  /*14570*/  F2FP.BF16.F32.PACK_AB R4, R93, R92 ;  /* 0x0000005c5d04723e */ /* 0x000fe400000010ff */
[----:B------:R-:W-:Y:S02]  /*14580*/  F2FP.BF16.F32.PACK_AB R5, R57, R56 ;  /* 0x000000383905723e */ /* 0x000fe400000010ff */
[----:B--2---:R-:W-:-:S02]  /*14590*/  F2FP.BF16.F32.PACK_AB R6, R91, R90 ;  /* 0x0000005a5b06723e */ /* 0x004fc400000010ff */
[----:B------:R-:W-:Y:S02]  /*145a0*/  F2FP.BF16.F32.PACK_AB R7, R55, R54 ;  /* 0x000000363707723e */ /* 0x000fe400000010ff */
[----:B----4-:R-:W-:Y:S02]  /*145b0*/  SEL R76, R74, R35, P0 ;  /* 0x000000234a4c7207 */ /* 0x010fe40000000000 */
[----:B------:R-:W-:Y:S01]  /*145c0*/  SEL R77, R12, R13, P0 ;  /* 0x0000000d0c4d7207 */ /* 0x000fe20000000000 */
[----:B------:R2:W-:Y:S01]  /*145d0*/  STSM.16.M88.4 [R97], R4 ;  /* 0x0000000461007844 */ /* 0x0005e20000000200 */
[----:B------:R-:W-:Y:S02]  /*145e0*/  SEL R75, R13, R12, P0 ;  /* 0x0000000c0d4b7207 */ /* 0x000fe40000000000 */
[----:B0-----:R-:W-:Y:S02]  /*145f0*/  SEL R72, R70, R37, P0 ;  /* 0x0000002546487207 */ /* 0x001fe40000000000 */
[----:B------:R-:W-:-:S02]  /*14600*/  SEL R73, R14, R15, P0 ;  /* 0x0000000f0e497207 */ /* 0x000fc40000000000 */
[----:B------:R-:W-:Y:S02]  /*14610*/  SEL R71, R15, R14, P0 ;  /* 0x0000000e0f477207 */ /* 0x000fe40000000000 */
[----:B------:R-:W-:Y:S02]  /*14620*/  SEL R68, R69, R68, P0 ;  /* 0x0000004445447207 */ /* 0x000fe40000000000 */
[----:B------:R-:W-:Y:S02]  /*14630*/  F2FP.BF16.F32.PACK_AB R9, R53, R52 ;  /* 0x000000343509723e */ /* 0x000fe400000010ff */
[----:B------:R-:W-:Y:S02]  /*14640*/  F2FP.BF16.F32.PACK_AB R11, R51, R50 ;  /* 0x00000032330b723e */ /* 0x000fe400000010ff */
[----:B------:R-:W-:Y:S01]  /*14650*/  SEL R74, R35, R74, P0 ;  /* 0x0000004a234a7207 */ /* 0x000fe20000000000 */
[----:B--2---:R-:W-:Y:S01]  /*14660*/  IMAD.U32 R97, RZ, RZ, UR9 ;  /* 0x00000009ff617e24 */ /* 0x004fe2000f8e00ff */
[----:B------:R-:W-:Y:S01]  /*14670*/  SEL R70, R37, R70, P0 ;  /* 0x0000004625467207 */ /* 0x000fe20000000000 */
[----:B------:R0:W-:Y:S01]  /*14680*/  STSM.16.M88.4 [R98], R8 ;  /* 0x0000000862007844 */ /* 0x0001e20000000200 */
[----:B------:R-:W-:-:S02]  /*14690*/  SEL R36, R101, R34, P0 ;  /* 0x0000002265247207 */ /* 0x000fc40000000000 */
[----:B------:R-:W-:Y:S02]  /*146a0*/  SEL R67, R24, R25, P0 ;  /* 0x0000001918437207 */ /* 0x000fe40000000000 */
[----:B------:R-:W-:Y:S02]  /*146b0*/  SEL R69, R25, R24, P0 ;  /* 0x0000001819457207 */ /* 0x000fe40000000000 */
[----:B------:R-:W-:Y:S02]  /*146c0*/  F2FP.BF16.F32.PACK_AB R12, R85, R84 ;  /* 0x00000054550c723e */ /* 0x000fe400000010ff */
[----:B------:R-:W-:Y:S02]  /*146d0*/  F2FP.BF16.F32.PACK_AB R13, R49, R48 ;  /* 0x00000030310d723e */ /* 0x000fe400000010ff */
[----:B------:R-:W-:Y:S02]  /*146e0*/  F2FP.BF16.F32.PACK_AB R14, R83, R82 ;  /* 0x00000052530e723e */ /* 0x000fe400000010ff */
[----:B------:R-:W-:-:S02]  /*146f0*/  F2FP.BF16.F32.PACK_AB R15, R47, R46 ;  /* 0x0000002e2f0f723e */ /* 0x000fc400000010ff */
[----:B------:R-:W-:Y:S01]  /*14700*/  SEL R34, R34, R101, P0 ;  /* 0x0000006522227207 */ /* 0x000fe20000000000 */
[----:B0-----:R-:W0:Y:S01]  /*14710*/  LDC.64 R98, c[0x0][0xc08] ;  /* 0x00030200ff627b82 */ /* 0x001e220000000a00 */
[----:B------:R-:W-:Y:S01]  /*14720*/  SEL R37, R100, R103, P0 ;  /* 0x0000006764257207 */ /* 0x000fe20000000000 */
[----:B------:R-:W-:Y:S01]  /*14730*/  STSM.16.M88.4 [R95], R12 ;  /* 0x0000000c5f007844 */ /* 0x000fe20000000200 */
[----:B------:R-:W-:Y:S02]  /*14740*/  SEL R35, R103, R100, P0 ;  /* 0x0000006467237207 */ /* 0x000fe40000000000 */
[----:B------:R-:W-:Y:S02]  /*14750*/  F2FP.BF16.F32.PACK_AB R24, R81, R80 ;  /* 0x000000505118723e */ /* 0x000fe400000010ff */
[----:B------:R-:W-:Y:S02]  /*14760*/  F2FP.BF16.F32.PACK_AB R25, R45, R44 ;  /* 0x0000002c2d19723e */ /* 0x000fe400000010ff */
[----:B------:R-:W-:-:S02]  /*14770*/  F2FP.BF16.F32.PACK_AB R26, R79, R78 ;  /* 0x0000004e4f1a723e */ /* 0x000fc400000010ff */
[----:B------:R-:W-:Y:S02]  /*14780*/  F2FP.BF16.F32.PACK_AB R27, R43, R42 ;  /* 0x0000002a2b1b723e */ /* 0x000fe400000010ff */
[----:B-1----:R-:W-:Y:S02]  /*14790*/  SEL R32, R104, R107, P0 ;  /* 0x0000006b68207207 */ /* 0x002fe40000000000 */
[----:B------:R-:W-:Y:S01]  /*147a0*/  SEL R30, R107, R104, P0 ;  /* 0x000000686b1e7207 */ /* 0x000fe20000000000 */
[----:B------:R1:W-:Y:S01]  /*147b0*/  STSM.16.M88.4 [R96], R24 ;  /* 0x0000001860007844 */ /* 0x0003e20000000200 */
[----:B------:R-:W-:Y:S02]  /*147c0*/  SEL R33, R102, R105, P0 ;  /* 0x0000006966217207 */ /* 0x000fe40000000000 */
[----:B------:R-:W-:Y:S02]  /*147d0*/  SEL R31, R105, R102, P0 ;  /* 0x00000066691f7207 */ /* 0x000fe40000000000 */
[----:B---3--:R-:W-:-:S02]  /*147e0*/  SEL R60, R106, R109, P0 ;  /* 0x0000006d6a3c7207 */ /* 0x008fc40000000000 */
[----:B------:R-:W-:Y:S02]  /*147f0*/  SEL R58, R109, R106, P0 ;  /* 0x0000006a6d3a7207 */ /* 0x000fe40000000000 */
[----:B------:R-:W-:Y:S02]  /*14800*/  F2FP.BF16.F32.PACK_AB R4, R77, R76 ;  /* 0x0000004c4d04723e */ /* 0x000fe400000010ff */
[----:B------:R-:W-:Y:S02]  /*14810*/  F2FP.BF16.F32.PACK_AB R5, R41, R40 ;  /* 0x000000282905723e */ /* 0x000fe400000010ff */
[----:B------:R-:W-:Y:S02]  /*14820*/  F2FP.BF16.F32.PACK_AB R6, R75, R74 ;  /* 0x0000004a4b06723e */ /* 0x000fe400000010ff */
[----:B------:R-:W-:Y:S01]  /*14830*/  F2FP.BF16.F32.PACK_AB R7, R39, R38 ;  /* 0x000000262707723e */ /* 0x000fe200000010ff */
[----:B-1----:R-:W-:Y:S01]  /*14840*/  IMAD.U32 R96, RZ, RZ, UR8 ;  /* 0x00000008ff607e24 */ /* 0x002fe2000f8e00ff */
        /* <DEDUP_REMOVED lines=12> */
[----:B------:R3:W-:Y:S01]  /*14910*/  STSM.16.M88.4 [R18], R12 ;  /* 0x0000000c12007844 */ /* 0x0007e20000000200 */
[----:B------:R-:W-:Y:S01]  /*14920*/  F2FP.BF16.F32.PACK_AB R26, R63, R62 ;  /* 0x0000003e3f1a723e */ /* 0x000fe200000010ff */
[----:B-1----:R-:W1:Y:S01]  /*14930*/  LDC R17, c[0x0][0xbe8] ;  /* 0x0002fa00ff117b82 */ /* 0x002e620000000800 */
[----:B------:R-:W-:Y:S02]  /*14940*/  F2FP.BF16.F32.PACK_AB R27, R59, R58 ;  /* 0x0000003a3b1b723e */ /* 0x000fe400000010ff */
[----:B------:R-:W-:-:S03]  /*14950*/  ISETP.NE.U32.AND P0, PT, RZ, UR10, PT ;  /* 0x0000000aff007c0c */ /* 0x000fc6000bf05070 */
[----:B------:R4:W-:Y:S02]  /*14960*/  STSM.16.M88.4 [R94], R24 ;  /* 0x000000185e007844 */ /* 0x0009e40000000200 */
[----:B------:R-:W-:Y:S01]  /*14970*/  BAR.SYNC.DEFER_BLOCKING 0x1, 0x100 ;  /* 0x0044000000007b1d */ /* 0x000fe20000010000 */
[----:B------:R-:W-:-:S13]  /*14980*/  ISETP.NE.AND.EX P0, PT, RZ, UR11, PT, P0 ;  /* 0x0000000bff007c0c */ /* 0x000fda000bf05300 */
[----:B------:R-:W4:Y:S01]  /*14990*/  @P0 LDG.E R95, desc[UR52][R96.64] ;  /* 0x00000034605f0981 */ /* 0x000f22000c1e1900 */
[----:B0-----:R-:W-:Y:S02]  /*149a0*/  ISETP.NE.U32.AND P1, PT, R98, RZ, PT ;  /* 0x000000ff6200720c */ /* 0x001fe40003f25070 */
[----:B------:R-:W-:-:S11]  /*149b0*/  R2UR UR4, R99 ;  /* 0x00000000630472ca */ /* 0x000fd600000e0000 */
[----:B------:R-:W-:Y:S01]  /*149c0*/  VOTEU.ANY UP0, P1 ;  /* 0x00000000003f7886 */ /* 0x000fe20000800100 */
[----:B-1----:R-:W-:Y:S01]  /*149d0*/  ISETP.NE.AND P1, PT, R17, 0x1, PT ;  /* 0x000000011100780c */ /* 0x002fe20003f25270 */
[----:B------:R-:W-:Y:S02]  /*149e0*/  UISETP.NE.AND.EX UP0, UPT, UR4, URZ, UPT, UP0 ;  /* 0x0000003f0400728c */ /* 0x000fe4000bf05300 */
[----:B------:R-:W-:Y:S01]  /*149f0*/  UISETP.GT.AND UP1, UPT, UR46, 0x1, UPT ;  /* 0x000000012e00788c */ /* 0x000fe2000bf24270 */
[----:B------:R-:W-:Y:S01]  /*14a00*/  UMOV UR18, 0x9b8 ;  /* 0x000009b800127882 */ /* 0x000fe20000000000 */
[----:B------:R-:W-:Y:S02]  /*14a10*/  ULDC UR4, c[0x0][0xa88] ;  /* 0x0002a20000047ab9 */ /* 0x000fe40000000800 */
[----:B------:R-:W-:Y:S01]  /*14a20*/  USEL UR18, UR18, 0x978, UP1 ;  /* 0x0000097812127887 */ /* 0x000fe20008800000 */
[----:B------:R-:W-:Y:S01]  /*14a30*/  PLOP3.LUT P4, PT, PT, PT, UP0, 0x80, 0x0 ;  /* 0x000000000000781c */ /* 0x000fe20003f8f008 */
[----:B--2---:R-:W-:-:S03]  /*14a40*/  IMAD.U32 R8, RZ, RZ, UR4 ;  /* 0x00000004ff087e24 */ /* 0x004fc6000f8e00ff */
[----:B------:R-:W-:Y:S01]  /*14a50*/  @UP0 ULDC.64 UR8, c[0x0][0xc08] ;  /* 0x0003020000080ab9 */ /* 0x000fe20000000a00 */
[----:B------:R-:W0:Y:S01]  /*14a60*/  @P1 LDC R3, c[0x0][0xbec] ;  /* 0x0002fb00ff031b82 */ /* 0x000e220000000800 */
[----:B------:R-:W-:-:S07]  /*14a70*/  @UP0 UIMAD.WIDE UR8, UR44, 0x4, UR8 ;  /* 0x000000042c0808a5 */ /* 0x000fce000f8e0208 */
[----:B------:R-:W1:Y:S01]  /*14a80*/  @P1 LDC R7, c[0x0][0xbf0] ;  /* 0x0002fc00ff071b82 */ /* 0x000e620000000800 */
[----:B------:R-:W-:Y:S01]  /*14a90*/  UISETP.NE.U32.AND UP0, UPT, UR10, URZ, UPT ;  /* 0x0000003f0a00728c */ /* 0x000fe2000bf05070 */
[----:B------:R-:W-:Y:S01]  /*14aa0*/  IMAD.U32 R4, RZ, RZ, UR8 ;  /* 0x00000008ff047e24 */ /* 0x000fe2000f8e00ff */
[----:B------:R-:W-:Y:S01]  /*14ab0*/  ULDC.64 UR12, c[0x0][UR18+0x218] ;  /* 0x00008600120c7abb */ /* 0x000fe20008000a00 */
[----:B------:R-:W-:Y:S01]  /*14ac0*/  IMAD.U32 R5, RZ, RZ, UR9 ;  /* 0x00000009ff057e24 */ /* 0x000fe2000f8e00ff */
[----:B------:R-:W-:Y:S02]  /*14ad0*/  UISETP.NE.AND.EX UP0, UPT, UR11, URZ, UPT, UP0 ;  /* 0x0000003f0b00728c */ /* 0x000fe4000bf05300 */
[----:B------:R-:W-:Y:S01]  /*14ae0*/  USEL UR16, UR37, URZ, UP1 ;  /* 0x0000003f25107287 */ /* 0x000fe20008800000 */
[----:B---3--:R-:W-:Y:S01]  /*14af0*/  VIADD R14, R22, UR36 ;  /* 0x00000024160e7c36 */ /* 0x008fe20008000000 */
[----:B------:R-:W-:Y:S01]  /*14b00*/  UMOV UR4, URZ ;  /* 0x0000003f00047c82 */ /* 0x000fe20008000000 */
[----:B------:R-:W-:Y:S01]  /*14b10*/  UIMAD.WIDE.U32 UR8, UR12, UR43, URZ ;  /* 0x0000002b0c0872a5 */ /* 0x000fe2000f8e003f */
[----:B------:R0:W5:Y:S01]  /*14b20*/  @P4 LDG.E R8, desc[UR52][R4.64] ;  /* 0x0000003404084981 */ /* 0x000162000c1e1900 */
[----:B------:R-:W-:Y:S01]  /*14b30*/  ULDC.64 UR14, c[0x0][UR18+0x228] ;  /* 0x00008a00120e7abb */ /* 0x000fe20008000a00 */
[----:B------:R-:W-:-:S02]  /*14b40*/  UIMAD UR12, UR13, UR43, URZ ;  /* 0x0000002b0d0c72a4 */ /* 0x000fc4000f8e023f */
[----:B------:R-:W-:Y:S02]  /*14b50*/  USHF.R.S32.HI UR17, URZ, 0x1f, UR44 ;  /* 0x0000001f3f117899 */ /* 0x000fe4000801142c */
[----:B------:R-:W-:Y:S02]  /*14b60*/  USEL UR7, UR44, URZ, !UP0 ;  /* 0x0000003f2c077287 */ /* 0x000fe4000c000000 */
[----:B------:R-:W-:Y:S01]  /*14b70*/  UIMAD.WIDE.U32 UR20, UR14, UR16, URZ ;  /* 0x000000100e1472a5 */ /* 0x000fe2000f8e003f */
[----:B------:R-:W-:Y:S01]  /*14b80*/  ULDC.64 UR10, c[0x0][UR18+0x220] ;  /* 0x00008800120a7abb */ /* 0x000fe20008000a00 */
[----:B------:R-:W-:Y:S01]  /*14b90*/  UIMAD UR14, UR15, UR16, URZ ;  /* 0x000000100f0e72a4 */ /* 0x000fe2000f8e023f */
[----:B0-----:R-:W-:Y:S01]  /*14ba0*/  @P1 IMAD.HI.U32 R4, R14, R3, RZ ;  /* 0x000000030e041227 */ /* 0x001fe200078e00ff */
[----:B------:R-:W-:Y:S02]  /*14bb0*/  UIADD3 UR15, UR9, UR12, URZ ;  /* 0x0000000c090f7290 */ /* 0x000fe4000fffe03f */
[----:B------:R-:W-:Y:S01]  /*14bc0*/  USEL UR17, UR17, URZ, !UP0 ;  /* 0x0000003f11117287 */ /* 0x000fe2000c000000 */
[----:B------:R-:W-:Y:S01]  /*14bd0*/  IMAD.MOV.U32 R3, RZ, RZ, R14 ;  /* 0x000000ffff037224 */ /* 0x000fe200078e000e */
[----:B------:R-:W-:Y:S01]  /*14be0*/  UIMAD UR9, UR11, UR7, URZ ;  /* 0x000000070b0972a4 */ /* 0x000fe2000f8e023f */
[----:B-1----:R-:W-:Y:S01]  /*14bf0*/  @P1 SHF.R.U32.HI R3, RZ, R7, R4 ;  /* 0x00000007ff031219 */ /* 0x002fe20000011604 */
[----:B------:R-:W-:Y:S01]  /*14c00*/  UIMAD.WIDE.U32 UR12, UR10, UR7, URZ ;  /* 0x000000070a0c72a5 */ /* 0x000fe2000f8e003f */
[----:B------:R-:W-:Y:S01]  /*14c10*/  IMAD.U32 R4, RZ, RZ, UR20 ;  /* 0x00000014ff047e24 */ /* 0x000fe2000f8e00ff */
[----:B------:R-:W-:Y:S01]  /*14c20*/  UIMAD UR9, UR10, UR17, UR9 ;  /* 0x000000110a0972a4 */ /* 0x000fe2000f8e0209 */
[----:B------:R-:W-:Y:S01]  /*14c30*/  IMAD.U32 R5, RZ, RZ, UR21 ;  /* 0x00000015ff057e24 */ /* 0x000fe2000f8e00ff */
[----:B------:R-:W-:Y:S01]  /*14c40*/  UIADD3 UR14, UR21, UR14, URZ ;  /* 0x0000000e150e7290 */ /* 0x000fe2000fffe03f */
[--C-:B------:R-:W-:Y:S01]  /*14c50*/  IMAD.MOV R6, RZ, RZ, -R3.reuse ;  /* 0x000000ffff067224 */ /* 0x100fe200078e0a03 */
[----:B------:R-:W-:Y:S01]  /*14c60*/  UIADD3 UR9, UR13, UR9, URZ ;  /* 0x000000090d097290 */ /* 0x000fe2000fffe03f */
[----:B------:R-:W-:-:S02]  /*14c70*/  SHF.R.S32.HI R5, RZ, 0x1f, R3 ;  /* 0x0000001fff057819 */ /* 0x000fc40000011403 */
[----:B------:R-:W-:Y:S02]  /*14c80*/  IMAD R7, R17, R6, R14 ;  /* 0x0000000611077224 */ /* 0x000fe400078e020e */
[----:B------:R-:W-:Y:S01]  /*14c90*/  IMAD.U32 R10, RZ, RZ, UR14 ;  /* 0x0000000eff0a7e24 */ /* 0x000fe2000f8e00ff */
[----:B----4-:R-:W-:-:S13]  /*14ca0*/  @P0 R2UR UR4, R95 ;  /* 0x000000005f0402ca */ /* 0x010fda00000e0000 */
[----:B------:R-:W-:Y:S02]  /*14cb0*/  UIADD3 UR8, UP0, UP2, UR12, UR8, UR4 ;  /* 0x000000080c087290 */ /* 0x000fe4000fa1e004 */
[----:B------:R-:W-:Y:S01]  /*14cc0*/  USHF.R.S32.HI UR11, URZ, 0x1f, UR4 ;  /* 0x0000001f3f0b7899 */ /* 0x000fe20008011404 */
[----:B------:R-:W-:Y:S01]  /*14cd0*/  ULDC.64 UR12, c[0x0][0xba8] ;  /* 0x0002ea00000c7ab9 */ /* 0x000fe20000000a00 */
[----:B------:R-:W-:Y:S02]  /*14ce0*/  @!UP1 ULDC UR12, c[0x0][0xb50] ;  /* 0x0002d400000c9ab9 */ /* 0x000fe40000000800 */
[----:B------:R-:W-:Y:S01]  /*14cf0*/  UIADD3.X UR10, UR9, UR15, UR11, UP0, UP2 ;  /* 0x0000000f090a7290 */ /* 0x000fe200087e440b */
[----:B------:R-:W-:Y:S01]  /*14d00*/  IADD3 R4, P2, P3, R3, UR8, R4 ;  /* 0x0000000803047c10 */ /* 0x000fe2000fb5e004 */
[----:B------:R-:W-:Y:S01]  /*14d10*/  @!UP1 ULDC UR13, c[0x0][0xb54] ;  /* 0x0002d500000d9ab9 */ /* 0x000fe20000000800 */
[----:B------:R-:W-:Y:S01]  /*14d20*/  ULDC.64 UR8, c[0x0][UR18+0x210] ;  /* 0x0000840012087abb */ /* 0x000fe20008000a00 */
[----:B------:R-:W-:Y:S01]  /*14d30*/  SHF.R.S32.HI R3, RZ, 0x1f, R7 ;  /* 0x0000001fff037819 */ /* 0x000fe20000011407 */
[----:B------:R-:W-:Y:S01]  /*14d40*/  IMAD R6, R7, UR9, RZ ;  /* 0x0000000907067c24 */ /* 0x000fe2000f8e02ff */
[----:B------:R-:W-:-:S03]  /*14d50*/  IADD3.X R5, R5, UR10, R10, P2, P3 ;  /* 0x0000000a05057c10 */ /* 0x000fc600097e640a */
[----:B------:R-:W-:Y:S02]  /*14d60*/  IMAD R3, R3, UR8, R6 ;  /* 0x0000000803037c24 */ /* 0x000fe4000f8e0206 */
[----:B------:R-:W-:-:S04]  /*14d70*/  IMAD.WIDE.U32 R4, R7, UR8, R4 ;  /* 0x0000000807047c25 */ /* 0x000fc8000f8e0004 */
[----:B------:R-:W-:Y:S01]  /*14d80*/  IMAD.IADD R3, R5, 0x1, R3 ;  /* 0x0000000105037824 */ /* 0x000fe200078e0203 */
[----:B------:R-:W-:-:S04]  /*14d90*/  LEA R9, P2, R4, UR12, 0x2 ;  /* 0x0000000c04097c11 */ /* 0x000fc8000f8410ff */
[----:B------:R-:W-:Y:S01]  /*14da0*/  LEA.HI.X R10, R4, UR13, R3, 0x2, P2 ;  /* 0x0000000d040a7c11 */ /* 0x000fe200090f1403 */
[----:B------:R-:W-:Y:S08]  /*14db0*/  @P4 BRA `(.L_x_1145) ;  /* 0x0000000000104947 */ /* 0x000ff00003800000 */
[----:B------:R-:W-:Y:S05]  /*14dc0*/  @!P0 BRA `(.L_x_1145) ;  /* 0x00000000000c8947 */ /* 0x000fea0003800000 */
[----:B------:R-:W2:Y:S04]  /*14dd0*/  LDG.E R3, desc[UR52][R96.64] ;  /* 0x0000003460037981 */ /* 0x000ea8000c1e1900 */
[----:B-----5:R-:W2:Y:S02]  /*14de0*/  LDG.E R8, desc[UR52][R96.64+0x4] ;  /* 0x0000043460087981 */ /* 0x020ea4000c1e1900 */
[----:B--2---:R-:W-:-:S07]  /*14df0*/  IMAD.IADD R8, R8, 0x1, -R3 ;  /* 0x0000000108087824 */ /* 0x004fce00078e0a03 */
.L_x_1145:
[----:B------:R-:W-:Y:S01]  /*14e00*/  SHFL.IDX PT, R4, R9, RZ, 0x1c1f ;  /* 0x001c1fff09047589 */ /* 0x000fe200000e0000 */
[----:B------:R-:W-:Y:S01]  /*14e10*/  VIADD R12, R223, UR36 ;  /* 0x00000024df0c7c36 */ /* 0x000fe20008000000 */
[----:B------:R-:W-:Y:S01]  /*14e20*/  LOP3.LUT P0, RZ, R206, 0x3, RZ, 0xc0, !PT ;  /* 0x00000003ceff7812 */ /* 0x000fe2000780c0ff */
[----:B-----5:R-:W-:Y:S01]  /*14e30*/  IMAD R3, R8, R17, RZ ;  /* 0x0000001108037224 */ /* 0x020fe200078e02ff */
[----:B------:R-:W0:Y:S01]  /*14e40*/  SHFL.IDX PT, R5, R10, RZ, 0x1c1f ;  /* 0x001c1fff0a057589 */ /* 0x000e2200000e0000 */
[----:B------:R-:W-:-:S03]  /*14e50*/  VIADD R18, R12, 0x8 ;  /* 0x000000080c127836 */ /* 0x000fc60000000000 */
[----:B------:R-:W-:Y:S01]  /*14e60*/  SHFL.IDX PT, R6, R9, 0x1, 0x1c1f ;  /* 0x003c1f0009067f89 */ /* 0x000fe200000e0000 */
[-C--:B------:R-:W-:Y:S02]  /*14e70*/  ISETP.GE.OR P2, PT, R12, R3.reuse, P0 ;  /* 0x000000030c00720c */ /* 0x080fe40000746670 */
[----:B------:R-:W-:Y:S01]  /*14e80*/  ISETP.GE.OR P0, PT, R18, R3, P0 ;  /* 0x000000031200720c */ /* 0x000fe20000706670 */
[----:B------:R-:W1:Y:S10]  /*14e90*/  SHFL.IDX PT, R7, R10, 0x1, 0x1c1f ;  /* 0x003c1f000a077f89 */ /* 0x000e7400000e0000 */
[----:B0-----:R0:W-:Y:S04]  /*14ea0*/  @!P2 ST.E desc[UR52][R4.64], R21 ;  /* 0x000000150400a985 */ /* 0x0011e8000c101934 */
[----:B-1----:R0:W-:Y:S01]  /*14eb0*/  @!P0 ST.E desc[UR52][R6.64], R20 ;  /* 0x0000001406008985 */ /* 0x0021e2000c101934 */
[----:B------:R-:W-:-:S13]  /*14ec0*/  PLOP3.LUT P0, PT, PT, PT, UP1, 0x80, 0x0 ;  /* 0x000000000000781c */ /* 0x000fda0003f0f018 */
[----:B0-----:R-:W-:Y:S05]  /*14ed0*/  @P0 BRA `(.L_x_1146) ;  /* 0x00000008008c0947 */ /* 0x001fea0003800000 */
[----:B------:R-:W-:Y:S01]  /*14ee0*/  IMAD R5, R205, 0x40, R23 ;  /* 0x00000040cd057824 */ /* 0x000fe200078e0217 */
[----:B------:R-:W0:Y:S01]  /*14ef0*/  @P1 LDC R21, c[0x0][0xbec] ;  /* 0x0002fb00ff151b82 */ /* 0x000e220000000800 */
[----:B------:R-:W-:Y:S02]  /*14f00*/  ULDC.64 UR12, c[0x0][0xaa0] ;  /* 0x0002a800000c7ab9 */ /* 0x000fe40000000a00 */
[----:B------:R-:W-:Y:S01]  /*14f10*/  IMAD.WIDE R28, R5, 0x2, R28 ;  /* 0x00000002051c7825 */ /* 0x000fe200078e021c */
[----:B------:R-:W-:-:S04]  /*14f20*/  UIMAD UR10, UR11, UR12, URZ ;  /* 0x0000000c0b0a72a4 */ /* 0x000fc8000f8e023f */
[----:B------:R-:W1:Y:S01]  /*14f30*/  @P1 LDC R47, c[0x0][0xbf0] ;  /* 0x0002fc00ff2f1b82 */ /* 0x000e620000000800 */
[C---:B------:R-:W-:Y:S01]  /*14f40*/  IADD3 R9, P6, R28.reuse, 0x1000, RZ ;  /* 0x000010001c097810 */ /* 0x040fe20007fde0ff */
[----:B------:R-:W-:Y:S01]  /*14f50*/  UIMAD UR10, UR4, UR13, UR10 ;  /* 0x0000000d040a72a4 */ /* 0x000fe2000f8e020a */
[----:B------:R-:W-:Y:S01]  /*14f60*/  IMAD R18, R189, 0x20, R205 ;  /* 0x00000020bd127824 */ /* 0x000fe200078e02cd */
[----:B------:R-:W-:Y:S01]  /*14f70*/  UIMAD.WIDE.U32 UR8, UR4, UR12, URZ ;  /* 0x0000000c040872a5 */ /* 0x000fe2000f8e003f */
[----:B------:R-:W-:Y:S02]  /*14f80*/  LOP3.LUT R8, R9, 0x380, RZ, 0xc0, !PT ;  /* 0x0000038009087812 */ /* 0x000fe400078ec0ff */
[----:B------:R-:W-:Y:S01]  /*14f90*/  IADD3 R13, P5, R28, 0x2000, RZ ;  /* 0x000020001c0d7810 */ /* 0x000fe20007fbe0ff */
[----:B------:R-:W-:Y:S01]  /*14fa0*/  UIADD3 UR9, UR9, UR10, URZ ;  /* 0x0000000a09097290 */ /* 0x000fe2000fffe03f */
[----:B------:R-:W-:Y:S02]  /*14fb0*/  SHF.R.U64 R8, R8, 0x3, RZ ;  /* 0x0000000308087819 */ /* 0x000fe400000012ff */
[----:B------:R-:W-:Y:S01]  /*14fc0*/  ULDC.64 UR10, c[0x0][0xae8] ;  /* 0x0002ba00000a7ab9 */ /* 0x000fe20000000a00 */
[----:B------:R-:W-:Y:S01]  /*14fd0*/  VIADD R46, R18, UR36 ;  /* 0x00000024122e7c36 */ /* 0x000fe20008000000 */
[----:B------:R-:W-:Y:S01]  /*14fe0*/  UIMAD.WIDE.U32 UR8, UR43, UR10, UR8 ;  /* 0x0000000a2b0872a5 */ /* 0x000fe2000f8e0008 */
[----:B------:R-:W-:Y:S01]  /*14ff0*/  LOP3.LUT R8, R8, R9, RZ, 0x3c, !PT ;  /* 0x0000000908087212 */ /* 0x000fe200078e3cff */
[----:B------:R-:W-:Y:S01]  /*15000*/  IMAD.X R9, RZ, RZ, R29, P6 ;  /* 0x000000ffff097224 */ /* 0x000fe200030e061d */
[C---:B------:R-:W-:Y:S01]  /*15010*/  IADD3 R25, P4, R28.reuse, 0x3000, RZ ;  /* 0x000030001c197810 */ /* 0x040fe20007f9e0ff */
[----:B------:R-:W-:Y:S01]  /*15020*/  USHF.R.S32.HI UR4, URZ, 0x1f, UR7 ;  /* 0x0000001f3f047899 */ /* 0x000fe20008011407 */
[----:B------:R-:W-:-:S02]  /*15030*/  IADD3 R31, P3, R28, 0x4000, RZ ;  /* 0x000040001c1f7810 */ /* 0x000fc40007f7e0ff */
[C---:B------:R-:W-:Y:S02]  /*15040*/  IADD3 R33, P2, R28.reuse, 0x5000, RZ ;  /* 0x000050001c217810 */ /* 0x040fe40007f5e0ff */
[C---:B------:R-:W-:Y:S01]  /*15050*/  IADD3 R37, P0, R28.reuse, 0x6000, RZ ;  /* 0x000060001c257810 */ /* 0x040fe20007f1e0ff */
[----:B------:R-:W-:Y:S01]  /*15060*/  UIMAD UR9, UR43, UR11, UR9 ;  /* 0x0000000b2b0972a4 */ /* 0x000fe2000f8e0209 */
[----:B------:R-:W-:Y:S01]  /*15070*/  IADD3 R7, P6, R28, 0x7000, RZ ;  /* 0x000070001c077810 */ /* 0x000fe20007fde0ff */
[----:B0-----:R-:W-:Y:S01]  /*15080*/  @P1 IMAD.HI.U32 R18, R46, R21, RZ ;  /* 0x000000152e121227 */ /* 0x001fe200078e00ff */
[----:B------:R-:W-:Y:S01]  /*15090*/  ULDC.64 UR10, c[0x0][0xaf0] ;  /* 0x0002bc00000a7ab9 */ /* 0x000fe20000000a00 */
[----:B------:R-:W-:Y:S01]  /*150a0*/  LOP3.LUT R12, R13, 0x380, RZ, 0xc0, !PT ;  /* 0x000003800d0c7812 */ /* 0x000fe200078ec0ff */
[----:B------:R-:W-:Y:S01]  /*150b0*/  UIMAD UR4, UR4, UR10, URZ ;  /* 0x0000000a040472a4 */ /* 0x000fe2000f8e023f */
[----:B------:R-:W-:Y:S02]  /*150c0*/  LOP3.LUT R24, R25, 0x380, RZ, 0xc0, !PT ;  /* 0x0000038019187812 */ /* 0x000fe400078ec0ff */
[----:B------:R-:W-:Y:S01]  /*150d0*/  LOP3.LUT R5, R28, 0x380, RZ, 0xc0, !PT ;  /* 0x000003801c057812 */ /* 0x000fe200078ec0ff */
[----:B------:R-:W-:Y:S01]  /*150e0*/  IMAD.MOV.U32 R45, RZ, RZ, R46 ;  /* 0x000000ffff2d7224 */ /* 0x000fe200078e002e */
[----:B------:R-:W-:Y:S01]  /*150f0*/  LOP3.LUT R30, R31, 0x380, RZ, 0xc0, !PT ;  /* 0x000003801f1e7812 */ /* 0x000fe200078ec0ff */
[----:B------:R-:W-:Y:S01]  /*15100*/  IMAD.X R41, RZ, RZ, R29, P6 ;  /* 0x000000ffff297224 */ /* 0x000fe200030e061d */
[----:B------:R-:W-:Y:S01]  /*15110*/  LOP3.LUT R32, R33, 0x380, RZ, 0xc0, !PT ;  /* 0x0000038021207812 */ /* 0x000fe200078ec0ff */
[----:B------:R-:W5:Y:S01]  /*15120*/  LD.E.128 R8, desc[UR52][R8.64] ;  /* 0x0000003408087980 */ /* 0x000f62000c101d00 */
[----:B------:R-:W-:-:S02]  /*15130*/  LOP3.LUT R36, R37, 0x380, RZ, 0xc0, !PT ;  /* 0x0000038025247812 */ /* 0x000fc400078ec0ff */
[----:B------:R-:W-:Y:S01]  /*15140*/  LOP3.LUT R6, R7, 0x380, RZ, 0xc0, !PT ;  /* 0x0000038007067812 */ /* 0x000fe200078ec0ff */
[----:B------:R-:W-:Y:S01]  /*15150*/  UIMAD UR4, UR7, UR11, UR4 ;  /* 0x0000000b070472a4 */ /* 0x000fe2000f8e0204 */
[----:B------:R-:W-:Y:S01]  /*15160*/  SHF.R.U64 R12, R12, 0x3, RZ ;  /* 0x000000030c0c7819 */ /* 0x000fe200000012ff */
[----:B------:R-:W-:Y:S01]  /*15170*/  UIMAD.WIDE.U32 UR8, UR7, UR10, UR8 ;  /* 0x0000000a070872a5 */ /* 0x000fe2000f8e0008 */
[----:B------:R-:W-:Y:S02]  /*15180*/  SHF.R.U64 R24, R24, 0x3, RZ ;  /* 0x0000000318187819 */ /* 0x000fe400000012ff */
[----:B------:R-:W-:Y:S02]  /*15190*/  SHF.R.U64 R30, R30, 0x3, RZ ;  /* 0x000000031e1e7819 */ /* 0x000fe400000012ff */
[----:B------:R-:W-:Y:S02]  /*151a0*/  SHF.R.U64 R32, R32, 0x3, RZ ;  /* 0x0000000320207819 */ /* 0x000fe400000012ff */
[----:B------:R-:W-:-:S02]  /*151b0*/  SHF.R.U64 R36, R36, 0x3, RZ ;  /* 0x0000000324247819 */ /* 0x000fc400000012ff */
[----:B------:R-:W-:Y:S02]  /*151c0*/  SHF.R.U64 R5, R5, 0x3, RZ ;  /* 0x0000000305057819 */ /* 0x000fe400000012ff */
[----:B-1----:R-:W-:Y:S02]  /*151d0*/  @P1 SHF.R.U32.HI R45, RZ, R47, R18 ;  /* 0x0000002fff2d1219 */ /* 0x002fe40000011612 */
[----:B------:R-:W-:Y:S01]  /*151e0*/  SHF.R.U64 R6, R6, 0x3, RZ ;  /* 0x0000000306067819 */ /* 0x000fe200000012ff */
[----:B------:R-:W-:Y:S01]  /*151f0*/  UIADD3 UR4, UR9, UR4, URZ ;  /* 0x0000000409047290 */ /* 0x000fe2000fffe03f */
        /* <DEDUP_REMOVED lines=11> */
[----:B------:R-:W-:Y:S01]  /*152b0*/  IMAD.MOV.U32 R5, RZ, RZ, R29 ;  /* 0x000000ffff057224 */ /* 0x000fe200078e001d */
[--C-:B------:R-:W-:Y:S01]  /*152c0*/  SHF.R.S32.HI R18, RZ, 0x1f, R45.reuse ;  /* 0x0000001fff127819 */ /* 0x100fe2000001142d */
[----:B------:R-:W-:Y:S01]  /*152d0*/  IMAD.MOV R44, RZ, RZ, -R45 ;  /* 0x000000ffff2c7224 */ /* 0x000fe200078e0a2d */
[----:B------:R-:W-:Y:S01]  /*152e0*/  LOP3.LUT R40, R6, R7, RZ, 0x3c, !PT ;  /* 0x0000000706287212 */ /* 0x000fe200078e3cff */
[----:B------:R-:W-:Y:S01]  /*152f0*/  ULDC.64 UR10, c[0x0][0xae0] ;  /* 0x0002b800000a7ab9 */ /* 0x000fe20000000a00 */
[----:B------:R-:W-:Y:S01]  /*15300*/  IMAD.U32 R21, RZ, RZ, UR9 ;  /* 0x00000009ff157e24 */ /* 0x000fe2000f8e00ff */
[----:B------:R-:W5:Y:S01]  /*15310*/  LD.E.128 R4, desc[UR52][R4.64] ;  /* 0x0000003404047980 */ /* 0x000f62000c101d00 */
[----:B------:R-:W-:-:S02]  /*15320*/  IMAD R18, R18, UR10, RZ ;  /* 0x0000000a12127c24 */ /* 0x000fc4000f8e02ff */
[----:B------:R-:W-:Y:S01]  /*15330*/  IMAD R17, R17, R44, R46 ;  /* 0x0000002c11117224 */ /* 0x000fe200078e022e */
[----:B------:R-:W5:Y:S01]  /*15340*/  LD.E.128 R12, desc[UR52][R12.64] ;  /* 0x000000340c0c7980 */ /* 0x000f62000c101d00 */
[----:B------:R-:W-:Y:S01]  /*15350*/  IMAD.U32 R20, RZ, RZ, UR8 ;  /* 0x00000008ff147e24 */ /* 0x000fe2000f8e00ff */
[----:B------:R-:W-:Y:S01]  /*15360*/  ULDC.64 UR8, c[0x0][0xad8] ;  /* 0x0002b60000087ab9 */ /* 0x000fe20000000a00 */
[----:B------:R-:W-:Y:S01]  /*15370*/  IMAD.U32 R21, RZ, RZ, UR4 ;  /* 0x00000004ff157e24 */ /* 0x000fe2000f8e00ff */
[----:B------:R-:W5:Y:S01]  /*15380*/  LD.E.128 R24, desc[UR52][R24.64] ;  /* 0x0000003418187980 */ /* 0x000f62000c101d00 */
[----:B------:R-:W-:-:S03]  /*15390*/  IMAD R47, R45, UR11, R18 ;  /* 0x0000000b2d2f7c24 */ /* 0x000fc6000f8e0212 */
[----:B------:R-:W5:Y:S01]  /*153a0*/  LD.E.128 R28, desc[UR52][R30.64] ;  /* 0x000000341e1c7980 */ /* 0x000f62000c101d00 */
[----:B------:R-:W-:-:S03]  /*153b0*/  SHF.R.S32.HI R18, RZ, 0x1f, R17 ;  /* 0x0000001fff127819 */ /* 0x000fc60000011411 */
[----:B------:R-:W5:Y:S04]  /*153c0*/  LD.E.128 R32, desc[UR52][R32.64] ;  /* 0x0000003420207980 */ /* 0x000f68000c101d00 */
[----:B------:R-:W5:Y:S04]  /*153d0*/  LD.E.128 R36, desc[UR52][R36.64] ;  /* 0x0000003424247980 */ /* 0x000f68000c101d00 */
[----:B------:R-:W5:Y:S01]  /*153e0*/  LD.E.128 R40, desc[UR52][R40.64] ;  /* 0x0000003428287980 */ /* 0x000f62000c101d00 */
[----:B------:R-:W-:Y:S01]  /*153f0*/  IMAD.WIDE.U32 R20, R45, UR10, R20 ;  /* 0x0000000a2d147c25 */ /* 0x000fe2000f8e0014 */
[----:B------:R-:W-:Y:S01]  /*15400*/  @!PT LDS RZ, [RZ] ;  /* 0x00000000fffff984 */ /* 0x000fe20000000800 */
[----:B------:R-:W-:Y:S01]  /*15410*/  @!PT LDS RZ, [RZ] ;  /* 0x00000000fffff984 */ /* 0x000fe20000000800 */
[----:B------:R-:W-:Y:S01]  /*15420*/  @!PT LDS RZ, [RZ] ;  /* 0x00000000fffff984 */ /* 0x000fe20000000800 */
[----:B------:R-:W-:Y:S01]  /*15430*/  @!PT LDS RZ, [RZ] ;  /* 0x00000000fffff984 */ /* 0x000fe20000000800 */
[----:B------:R0:W-:Y:S06]  /*15440*/  MEMBAR.ALL.CTA ;  /* 0x0000000000007992 */ /* 0x0001ec0000008000 */
[----:B0-----:R-:W0:Y:S01]  /*15450*/  FENCE.VIEW.ASYNC.S ;  /* 0x00000000000073c6 */ /* 0x001e220000000000 */
[----:B------:R-:W-:-:S02]  /*15460*/  IMAD.IADD R21, R21, 0x1, R47 ;  /* 0x0000000115157824 */ /* 0x000fc400078e022f */
[----:B------:R-:W-:Y:S02]  /*15470*/  IMAD R44, R18, UR8, RZ ;  /* 0x00000008122c7c24 */ /* 0x000fe4000f8e02ff */
[----:B------:R-:W-:Y:S02]  /*15480*/  VIADD R48, R205, UR36 ;  /* 0x00000024cd307c36 */ /* 0x000fe40008000000 */
[C---:B------:R-:W-:Y:S02]  /*15490*/  IMAD R45, R17.reuse, UR9, R44 ;  /* 0x00000009112d7c24 */ /* 0x040fe4000f8e022c */
[----:B------:R-:W-:Y:S01]  /*154a0*/  IMAD.WIDE.U32 R20, R17, UR8, R20 ;  /* 0x0000000811147c25 */ /* 0x000fe2000f8e0014 */
[----:B------:R-:W-:Y:S01]  /*154b0*/  ISETP.GE.AND P2, PT, R48, R3, PT ;  /* 0x000000033000720c */ /* 0x000fe20003f46270 */
[----:B------:R-:W-:Y:S02]  /*154c0*/  ULDC.64 UR8, c[0x0][0xa80] ;  /* 0x0002a00000087ab9 */ /* 0x000fe40000000a00 */
[----:B------:R-:W-:Y:S01]  /*154d0*/  VIADD R0, R0, 0x29820 ;  /* 0x0002982000007836 */ /* 0x000fe20000000000 */
[----:B------:R-:W-:Y:S01]  /*154e0*/  LEA R46, P3, R20, UR8, 0x1 ;  /* 0x00000008142e7c11 */ /* 0x000fe2000f8608ff */
[----:B------:R-:W-:-:S02]  /*154f0*/  IMAD.IADD R17, R21, 0x1, R45 ;  /* 0x0000000115117824 */ /* 0x000fc400078e022d */
[----:B------:R-:W-:Y:S01]  /*15500*/  VIADD R18, R48, 0x20 ;  /* 0x0000002030127836 */ /* 0x000fe20000000000 */
[----:B------:R-:W-:Y:S02]  /*15510*/  PRMT R0, RZ, 0x654, R0 ;  /* 0x00000654ff007816 */ /* 0x000fe40000000000 */
[----:B------:R-:W-:Y:S02]  /*15520*/  LEA.HI.X R17, R20, UR9, R17, 0x1, P3 ;  /* 0x0000000914117c11 */ /* 0x000fe400098f0c11 */
[-C--:B------:R-:W-:Y:S01]  /*15530*/  ISETP.GE.AND P0, PT, R18, R3.reuse, PT ;  /* 0x000000031200720c */ /* 0x080fe20003f06270 */
[----:B------:R-:W-:Y:S01]  /*15540*/  VIADD R18, R48, 0x40 ;  /* 0x0000004030127836 */ /* 0x000fe20000000000 */
[----:B0-----:R0:W-:Y:S01]  /*15550*/  SYNCS.ARRIVE.TRANS64.RED.A1T0 RZ, [R0+URZ], RZ ;  /* 0x000000ff00ff79a7 */ /* 0x0011e2000810043f */
[----:B------:R1:W2:Y:S01]  /*15560*/  SHFL.IDX PT, R44, R46, RZ, 0x181f ;  /* 0x00181fff2e2c7589 */ /* 0x0002a200000e0000 */
[----:B------:R-:W-:Y:S02]  /*15570*/  BSSY B1, `(.L_x_1147) ;  /* 0x000000d000017945 */ /* 0x000fe40003800000 */
[----:B------:R-:W-:Y:S01]  /*15580*/  ISETP.GE.AND P1, PT, R18, R3, PT ;  /* 0x000000031200720c */ /* 0x000fe20003f26270 */
[----:B0-----:R1:W0:Y:S01]  /*15590*/  SHFL.IDX PT, R0, R17, RZ, 0x181f ;  /* 0x00181fff11007589 */ /* 0x00122200000e0000 */
[----:B------:R-:W-:Y:S11]  /*155a0*/  @P2 BRA `(.L_x_1148) ;  /* 0x0000000000242947 */ /* 0x000ff60003800000 */
[----:B------:R-:W-:Y:S02]  /*155b0*/  ULDC UR4, c[0x0][0xac8] ;  /* 0x0002b20000047ab9 */ /* 0x000fe40000000800 */
[----:B------:R-:W-:Y:S02]  /*155c0*/  ISETP.GE.AND P2, PT, R23, UR4, PT ;  /* 0x0000000417007c0c */ /* 0x000fe4000bf46270 */
[----:B------:R-:W-:-:S11]  /*155d0*/  ISETP.GE.AND P3, PT, R188, UR4, PT ;  /* 0x00000004bc007c0c */ /* 0x000fd6000bf66270 */
[CC--:B--2---:R-:W-:Y:S02]  /*155e0*/  @!P2 LEA R20, P4, R23.reuse, R44.reuse, 0x1 ;  /* 0x0000002c1714a211 */ /* 0x0c4fe400078808ff */
[C---:B------:R-:W-:Y:S02]  /*155f0*/  @!P3 LEA R44, P5, R188.reuse, R44, 0x1 ;  /* 0x0000002cbc2cb211 */ /* 0x040fe400078a08ff */
[-C--:B0-----:R-:W-:Y:S02]  /*15600*/  @!P2 LEA.HI.X R21, R23, R0.reuse, R226, 0x1, P4 ;  /* 0x000000001715a211 */ /* 0x081fe400020f0ce2 */
[----:B------:R-:W-:-:S03]  /*15610*/  @!P3 LEA.HI.X R45, R188, R0, R225, 0x1, P5 ;  /* 0x00000000bc2db211 */ /* 0x000fc600028f0ce1 */
[----:B-----5:R3:W-:Y:S04]  /*15620*/  @!P2 ST.E.128 desc[UR52][R20.64], R4 ;  /* 0x000000041400a985 */ /* 0x0207e8000c101d34 */
[----:B------:R3:W-:Y:S02]  /*15630*/  @!P3 ST.E.128 desc[UR52][R44.64], R28 ;  /* 0x0000001c2c00b985 */ /* 0x0007e4000c101d34 */
.L_x_1148:
[----:B------:R-:W-:Y:S05]  /*15640*/  BSYNC B1 ;  /* 0x0000000000017941 */ /* 0x000fea0003800000 */
.L_x_1147:
[----:B0-----:R0:W4:Y:S01]  /*15650*/  SHFL.IDX PT, R0, R17, 0x1, 0x181f ;  /* 0x00381f0011007f89 */ /* 0x00112200000e0000 */
[----:B------:R-:W-:Y:S03]  /*15660*/  BSSY B1, `(.L_x_1149) ;  /* 0x000000c000017945 */ /* 0x000fe60003800000 */
[----:B---3-5:R0:W3:Y:S01]  /*15670*/  SHFL.IDX PT, R6, R46, 0x1, 0x181f ;  /* 0x00381f002e067f89 */ /* 0x0280e200000e0000 */
[----:B------:R-:W-:Y:S05]  /*15680*/  @P0 BRA `(.L_x_1150) ;  /* 0x0000000000240947 */ /* 0x000fea0003800000 */
[----:B------:R-:W-:Y:S02]  /*15690*/  ULDC UR4, c[0x0][0xac8] ;  /* 0x0002b20000047ab9 */ /* 0x000fe40000000800 */
[----:B------:R-:W-:Y:S02]  /*156a0*/  ISETP.GE.AND P3, PT, R23, UR4, PT ;  /* 0x0000000417007c0c */ /* 0x000fe4000bf66270 */
[----:B------:R-:W-:-:S11]  /*156b0*/  ISETP.GE.AND P4, PT, R188, UR4, PT ;  /* 0x00000004bc007c0c */ /* 0x000fd6000bf86270 */
[CC--:B---3--:R-:W-:Y:S02]  /*156c0*/  @!P3 LEA R4, P0, R23.reuse, R6.reuse, 0x1 ;  /* 0x000000061704b211 */ /* 0x0c8fe400078008ff */
[C---:B------:R-:W-:Y:S02]  /*156d0*/  @!P4 LEA R6, P2, R188.reuse, R6, 0x1 ;  /* 0x00000006bc06c211 */ /* 0x040fe400078408ff */
[-C--:B----4-:R-:W-:Y:S02]  /*156e0*/  @!P3 LEA.HI.X R5, R23, R0.reuse, R226, 0x1, P0 ;  /* 0x000000001705b211 */ /* 0x090fe400000f0ce2 */
[----:B------:R-:W-:-:S03]  /*156f0*/  @!P4 LEA.HI.X R7, R188, R0, R225, 0x1, P2 ;  /* 0x00000000bc07c211 */ /* 0x000fc600010f0ce1 */
[----:B------:R3:W-:Y:S04]  /*15700*/  @!P3 ST.E.128 desc[UR52][R4.64], R8 ;  /* 0x000000080400b985 */ /* 0x0007e8000c101d34 */
[----:B------:R3:W-:Y:S02]  /*15710*/  @!P4 ST.E.128 desc[UR52][R6.64], R32 ;  /* 0x000000200600c985 */ /* 0x0007e4000c101d34 */
.L_x_1150:
[----:B------:R-:W-:Y:S05]  /*15720*/  BSYNC B1 ;  /* 0x0000000000017941 */ /* 0x000fea0003800000 */
.L_x_1149:
[----:B----4-:R4:W0:Y:S01]  /*15730*/  SHFL.IDX PT, R0, R17, 0x2, 0x181f ;  /* 0x00581f0011007f89 */ /* 0x01082200000e0000 */
[----:B------:R-:W-:Y:S03]  /*15740*/  BSSY B1, `(.L_x_1151) ;  /* 0x000000c000017945 */ /* 0x000fe60003800000 */
[----:B---3--:R4:W3:Y:S01]  /*15750*/  SHFL.IDX PT, R6, R46, 0x2, 0x181f ;  /* 0x00581f002e067f89 */ /* 0x0088e200000e0000 */
[----:B------:R-:W-:Y:S05]  /*15760*/  @P1 BRA `(.L_x_1152) ;  /* 0x0000000000241947 */ /* 0x000fea0003800000 */
[----:B------:R-:W-:Y:S02]  /*15770*/  ULDC UR4, c[0x0][0xac8] ;  /* 0x0002b20000047ab9 */ /* 0x000fe40000000800 */
[----:B------:R-:W-:Y:S02]  /*15780*/  ISETP.GE.AND P2, PT, R23, UR4, PT ;  /* 0x0000000417007c0c */ /* 0x000fe4000bf46270 */
[----:B------:R-:W-:-:S11]  /*15790*/  ISETP.GE.AND P3, PT, R188, UR4, PT ;  /* 0x00000004bc007c0c */ /* 0x000fd6000bf66270 */
[CC--:B---3--:R-:W-:Y:S02]  /*157a0*/  @!P2 LEA R4, P0, R23.reuse, R6.reuse, 0x1 ;  /* 0x000000061704a211 */ /* 0x0c8fe400078008ff */
[C---:B------:R-:W-:Y:S02]  /*157b0*/  @!P3 LEA R6, P1, R188.reuse, R6, 0x1 ;  /* 0x00000006bc06b211 */ /* 0x040fe400078208ff */
[-C--:B0-----:R-:W-:Y:S02]  /*157c0*/  @!P2 LEA.HI.X R5, R23, R0.reuse, R226, 0x1, P0 ;  /* 0x000000001705a211 */ /* 0x081fe400000f0ce2 */
[----:B------:R-:W-:-:S03]  /*157d0*/  @!P3 LEA.HI.X R7, R188, R0, R225, 0x1, P1 ;  /* 0x00000000bc07b211 */ /* 0x000fc600008f0ce1 */
[----:B------:R0:W-:Y:S04]  /*157e0*/  @!P2 ST.E.128 desc[UR52][R4.64], R12 ;  /* 0x0000000c0400a985 */ /* 0x0001e8000c101d34 */
[----:B------:R0:W-:Y:S02]  /*157f0*/  @!P3 ST.E.128 desc[UR52][R6.64], R36 ;  /* 0x000000240600b985 */ /* 0x0001e4000c101d34 */
.L_x_1152:
[----:B------:R-:W-:Y:S05]  /*15800*/  BSYNC B1 ;  /* 0x0000000000017941 */ /* 0x000fea0003800000 */
.L_x_1151:
[----:B0-----:R-:W-:Y:S01]  /*15810*/  VIADD R0, R48, 0x60 ;  /* 0x0000006030007836 */ /* 0x001fe20000000000 */
[----:B-1--4-:R-:W0:Y:S04]  /*15820*/  SHFL.IDX PT, R17, R17, 0x3, 0x181f ;  /* 0x00781f0011117f89 */ /* 0x012e2800000e0000 */
[----:B------:R-:W-:Y:S01]  /*15830*/  ISETP.GE.AND P0, PT, R0, R3, PT ;  /* 0x000000030000720c */ /* 0x000fe20003f06270 */
[----:B------:R-:W1:-:S12]  /*15840*/  SHFL.IDX PT, R46, R46, 0x3, 0x181f ;  /* 0x00781f002e2e7f89 */ /* 0x000e5800000e0000 */
[----:B------:R-:W-:Y:S05]  /*15850*/  @P0 BRA `(.L_x_1153) ;  /* 0x00000018003c0947 */ /* 0x000fea0003800000 */
[----:B------:R-:W-:Y:S02]  /*15860*/  ULDC UR4, c[0x0][0xac8] ;  /* 0x0002b20000047ab9 */ /* 0x000fe40000000800 */
[----:B------:R-:W-:-:S13]  /*15870*/  ISETP.GE.AND P1, PT, R23, UR4, PT ;  /* 0x0000000417007c0c */ /* 0x000fda000bf26270 */
[----:B-1----:R-:W-:-:S04]  /*15880*/  @!P1 LEA R4, P0, R23, R46, 0x1 ;  /* 0x0000002e17049211 */ /* 0x002fc800078008ff */
[----:B0-----:R-:W-:Y:S02]  /*15890*/  @!P1 LEA.HI.X R5, R23, R17, R226, 0x1, P0 ;  /* 0x0000001117059211 */ /* 0x001fe400000f0ce2 */
[----:B------:R-:W-:-:S03]  /*158a0*/  ISETP.GE.AND P0, PT, R188, UR4, PT ;  /* 0x00000004bc007c0c */ /* 0x000fc6000bf06270 */
[----:B------:R0:W-:Y:S10]  /*158b0*/  @!P1 ST.E.128 desc[UR52][R4.64], R24 ;  /* 0x0000001804009985 */ /* 0x0001f4000c101d34 */
[----:B------:R-:W-:Y:S05]  /*158c0*/  @P0 BRA `(.L_x_1153) ;  /* 0x0000001800200947 */ /* 0x000fea0003800000 */
[----:B0-----:R-:W-:-:S04]  /*158d0*/  LEA R4, P0, R188, R46, 0x1 ;  /* 0x0000002ebc047211 */ /* 0x001fc800078008ff */
[----:B------:R-:W-:-:S05]  /*158e0*/  LEA.HI.X R5, R188, R17, R225, 0x1, P0 ;  /* 0x00000011bc057211 */ /* 0x000fca00000f0ce1 */
[----:B------:R0:W-:Y:S01]  /*158f0*/  ST.E.128 desc[UR52][R4.64], R40 ;  /* 0x0000002804007985 */ /* 0x0001e2000c101d34 */
[----:B------:R-:W-:Y:S05]  /*15900*/  BRA `(.L_x_1153) ;  /* 0x0000001800107947 */ /* 0x000fea0003800000 */
.L_x_1146:
[----:B------:R-:W-:Y:S01]  /*15910*/  ULDC.64 UR12, c[0x0][0xb08] ;  /* 0x0002c200000c7ab9 */ /* 0x000fe20000000a00 */
[----:B------:R-:W0:Y:S01]  /*15920*/  @P1 LDC R5, c[0x0][0xbec] ;  /* 0x0002fb00ff051b82 */ /* 0x000e220000000800 */
[----:B------:R-:W-:Y:S01]  /*15930*/  UIMAD UR10, UR11, UR12, URZ ;  /* 0x0000000c0b0a72a4 */ /* 0x000fe2000f8e023f */
[----:B------:R-:W-:Y:S01]  /*15940*/  IMAD.MOV.U32 R7, RZ, RZ, R14 ;  /* 0x000000ffff077224 */ /* 0x000fe200078e000e */
[----:B------:R-:W-:Y:S01]  /*15950*/  UIMAD.WIDE.U32 UR8, UR4, UR12, URZ ;  /* 0x0000000c040872a5 */ /* 0x000fe2000f8e003f */
[----:B------:R-:W-:Y:S01]  /*15960*/  ISETP.GE.AND P0, PT, R12, R3, PT ;  /* 0x000000030c00720c */ /* 0x000fe20003f06270 */
[----:B------:R-:W-:Y:S01]  /*15970*/  UIMAD UR10, UR4, UR13, UR10 ;  /* 0x0000000d040a72a4 */ /* 0x000fe2000f8e020a */
[----:B------:R-:W-:Y:S01]  /*15980*/  BSSY B1, `(.L_x_1154) ;  /* 0x000006b000017945 */ /* 0x000fe20003800000 */
[----:B------:R-:W-:Y:S01]  /*15990*/  USHF.R.S32.HI UR4, URZ, 0x1f, UR7 ;  /* 0x0000001f3f047899 */ /* 0x000fe20008011407 */
[----:B------:R-:W1:Y:S01]  /*159a0*/  @P1 LDC R4, c[0x0][0xbf0] ;  /* 0x0002fc00ff041b82 */ /* 0x000e620000000800 */
[----:B------:R-:W-:-:S03]  /*159b0*/  UIADD3 UR9, UR9, UR10, URZ ;  /* 0x0000000a09097290 */ /* 0x000fc6000fffe03f */
[----:B------:R-:W-:Y:S02]  /*159c0*/  ULDC.64 UR10, c[0x0][0xb38] ;  /* 0x0002ce00000a7ab9 */ /* 0x000fe40000000a00 */
[----:B------:R-:W-:-:S04]  /*159d0*/  UIMAD.WIDE.U32 UR8, UR43, UR10, UR8 ;  /* 0x0000000a2b0872a5 */ /* 0x000fc8000f8e0008 */
[----:B------:R-:W-:-:S03]  /*159e0*/  UIMAD UR9, UR43, UR11, UR9 ;  /* 0x0000000b2b0972a4 */ /* 0x000fc6000f8e0209 */
[----:B------:R-:W-:Y:S02]  /*159f0*/  ULDC.64 UR10, c[0x0][0xb40] ;  /* 0x0002d000000a7ab9 */ /* 0x000fe40000000a00 */
[----:B------:R-:W-:Y:S01]  /*15a00*/  UIMAD UR4, UR4, UR10, URZ ;  /* 0x0000000a040472a4 */ /* 0x000fe2000f8e023f */
[----:B0-----:R-:W-:Y:S01]  /*15a10*/  @P1 IMAD.HI.U32 R5, R14, R5, RZ ;  /* 0x000000050e051227 */ /* 0x001fe200078e00ff */
[----:B------:R-:W-:Y:S02]  /*15a20*/  UIMAD.WIDE.U32 UR8, UR7, UR10, UR8 ;  /* 0x0000000a070872a5 */ /* 0x000fe4000f8e0008 */
[----:B------:R-:W-:-:S03]  /*15a30*/  UIMAD UR4, UR7, UR11, UR4 ;  /* 0x0000000b070472a4 */ /* 0x000fc6000f8e0204 */
[----:B------:R-:W-:Y:S01]  /*15a40*/  ULDC.64 UR10, c[0x0][0xb48] ;  /* 0x0002d200000a7ab9 */ /* 0x000fe20000000a00 */
[----:B------:R-:W-:Y:S01]  /*15a50*/  UIADD3 UR9, UR9, UR4, URZ ;  /* 0x0000000409097290 */ /* 0x000fe2000fffe03f */
[----:B-1----:R-:W-:-:S03]  /*15a60*/  @P1 SHF.R.U32.HI R7, RZ, R4, R5 ;  /* 0x00000004ff071219 */ /* 0x002fc60000011605 */
[----:B------:R-:W-:Y:S01]  /*15a70*/  UIMAD.WIDE.U32 UR8, UR37, UR10, UR8 ;  /* 0x0000000a250872a5 */ /* 0x000fe2000f8e0008 */
[--C-:B------:R-:W-:Y:S01]  /*15a80*/  SHF.R.S32.HI R4, RZ, 0x1f, R7.reuse ;  /* 0x0000001fff047819 */ /* 0x100fe20000011407 */
[----:B------:R-:W-:Y:S02]  /*15a90*/  IMAD.MOV R6, RZ, RZ, -R7 ;  /* 0x000000ffff067224 */ /* 0x000fe400078e0a07 */
[----:B------:R-:W-:Y:S02]  /*15aa0*/  UIMAD UR37, UR37, UR11, UR9 ;  /* 0x0000000b252572a4 */ /* 0x000fe4000f8e0209 */
[----:B------:R-:W-:Y:S01]  /*15ab0*/  IMAD R17, R17, R6, R14 ;  /* 0x0000000611117224 */ /* 0x000fe200078e020e */
[----:B------:R-:W-:Y:S01]  /*15ac0*/  ULDC.64 UR10, c[0x0][0xb30] ;  /* 0x0002cc00000a7ab9 */ /* 0x000fe20000000a00 */
[----:B------:R-:W-:Y:S02]  /*15ad0*/  IMAD.U32 R5, RZ, RZ, UR9 ;  /* 0x00000009ff057e24 */ /* 0x000fe4000f8e00ff */
[----:B------:R-:W-:-:S02]  /*15ae0*/  IMAD R6, R4, UR10, RZ ;  /* 0x0000000a04067c24 */ /* 0x000fc4000f8e02ff */
        /* <DEDUP_REMOVED lines=11> */
[----:B------:R-:W-:Y:S01]  /*15ba0*/  VIADD R6, R0, 0x29820 ;  /* 0x0002982000067836 */ /* 0x000fe20000000000 */
[----:B------:R-:W-:Y:S01]  /*15bb0*/  LEA R0, P1, R4, UR8, 0x2 ;  /* 0x0000000804007c11 */ /* 0x000fe2000f8210ff */
[----:B------:R-:W-:-:S03]  /*15bc0*/  IMAD.IADD R5, R5, 0x1, R7 ;  /* 0x0000000105057824 */ /* 0x000fc600078e0207 */
[----:B------:R-:W-:Y:S02]  /*15bd0*/  PRMT R6, RZ, 0x654, R6 ;  /* 0x00000654ff067816 */ /* 0x000fe40000000006 */
[----:B------:R-:W-:Y:S02]  /*15be0*/  LEA.HI.X R17, R4, UR9, R5, 0x2, P1 ;  /* 0x0000000904117c11 */ /* 0x000fe400088f1405 */
[----:B------:R0:W-:Y:S03]  /*15bf0*/  SYNCS.ARRIVE.TRANS64.RED.A1T0 RZ, [R6+URZ], RZ ;  /* 0x000000ff06ff79a7 */ /* 0x0001e6000810043f */
[----:B------:R1:W2:Y:S04]  /*15c00*/  SHFL.IDX PT, R7, R17, RZ, 0x1c1f ;  /* 0x001c1fff11077589 */ /* 0x0002a800000e0000 */
[----:B0-----:R1:W0:Y:S01]  /*15c10*/  SHFL.IDX PT, R6, R0, RZ, 0x1c1f ;  /* 0x001c1fff00067589 */ /* 0x00122200000e0000 */
        /* <DEDUP_REMOVED lines=8> */
[----:B--2---:R-:W-:Y:S02]  /*15ca0*/  @!P2 IMAD.WIDE R4, R19, 0x4, R6 ;  /* 0x000000041304a825 */ /* 0x004fe400078e0206 */
        /* <DEDUP_REMOVED lines=22> */
[----:B--2---:R-:W-:-:S03]  /*15e10*/  @!P0 LEA R8, P2, R198, R6, 0x2 ;  /* 0x00000006c6088211 */ /* 0x004fc600078410ff */
        /* <DEDUP_REMOVED lines=23> */
[-C--:B--2---:R-:W-:Y:S02]  /*15f90*/  @!P5 LEA R10, P2, R192, R6.reuse, 0x2 ;  /* 0x00000006c00ad211 */ /* 0x084fe400078410ff */
        /* <DEDUP_REMOVED lines=9> */
.L_x_1155:
[----:B------:R-:W-:Y:S05]  /*16030*/  BSYNC B1 ;  /* 0x0000000000017941 */ /* 0x000fea0003800000 */
.L_x_1154:
[----:B------:R-:W-:Y:S01]  /*16040*/  ISETP.GE.AND P0, PT, R18, R3, PT ;  /* 0x000000031200720c */ /* 0x000fe20003f06270 */
[----:B--2-4-:R2:W3:Y:S04]  /*16050*/  SHFL.IDX PT, R7, R17, 0x1, 0x1c1f ;  /* 0x003c1f0011077f89 */ /* 0x0144e800000e0000 */
[----:B0-----:R2:W0:Y:S08]  /*16060*/  SHFL.IDX PT, R6, R0, 0x1, 0x1c1f ;  /* 0x003c1f0000067f89 */ /* 0x00143000000e0000 */
[----:B--2---:R-:W-:Y:S05]  /*16070*/  @P0 BRA `(.L_x_1153) ;  /* 0x0000001000340947 */ /* 0x004fea0003800000 */
        /* <DEDUP_REMOVED lines=29> */
[----:B--2---:R-:W-:Y:S02]  /*16250*/  @!P1 LEA R8, P5, R198, R6, 0x2 ;  /* 0x00000006c6089211 */ /* 0x004fe400078a10ff */
        /* <DEDUP_REMOVED lines=36> */
.L_x_1144:
[----:B------:R-:W0:Y:S01]  /*164a0*/  LDC.64 R4, c[0x0][0xc00] ;  /* 0x00030000ff047b82 */ /* 0x000e220000000a00 */
[----:B------:R-:W-:Y:S01]  /*164b0*/  ULDC.64 UR8, c[0x0][0xc00] ;  /* 0x0003000000087ab9 */ /* 0x000fe20000000a00 */
[----:B------:R-:W-:Y:S01]  /*164c0*/  IMAD.MOV.U32 R3, RZ, RZ, RZ ;  /* 0x000000ffff037224 */ /* 0x000fe200078e00ff */
[----:B------:R-:W-:-:S05]  /*164d0*/  UIMAD.WIDE UR8, UR44, 0x4, UR8 ;  /* 0x000000042c0878a5 */ /* 0x000fca000f8e0208 */
[----:B------:R-:W1:Y:S01]  /*164e0*/  LDC.64 R6, c[0x0][0xc08] ;  /* 0x00030200ff067b82 */ /* 0x000e620000000a00 */
[----:B0-----:R-:W-:Y:S01]  /*164f0*/  ISETP.NE.U32.AND P0, PT, R4, RZ, PT ;  /* 0x000000ff0400720c */ /* 0x001fe20003f05070 */
[----:B------:R-:W-:Y:S01]  /*16500*/  IMAD.U32 R4, RZ, RZ, UR8 ;  /* 0x00000008ff047e24 */ /* 0x000fe2000f8e00ff */
[----:B------:R-:W-:Y:S01]  /*16510*/  R2UR UR4, R5 ;  /* 0x00000000050472ca */ /* 0x000fe200000e0000 */
[----:B------:R-:W-:Y:S01]  /*16520*/  IMAD.U32 R5, RZ, RZ, UR9 ;  /* 0x00000009ff057e24 */ /* 0x000fe2000f8e00ff */
[----:B-1----:R-:W-:-:S09]  /*16530*/  ISETP.NE.U32.AND P1, PT, R6, RZ, PT ;  /* 0x000000ff0600720c */ /* 0x002fd20003f25070 */
[----:B------:R-:W-:Y:S02]  /*16540*/  VOTEU.ANY UP0, P0 ;  /* 0x00000000003f7886 */ /* 0x000fe40000000100 */
[----:B------:R-:W-:Y:S01]  /*16550*/  UISETP.NE.AND.EX UP0, UPT, UR4, URZ, UPT, UP0 ;  /* 0x0000003f0400728c */ /* 0x000fe2000bf05300 */
[----:B------:R-:W-:Y:S01]  /*16560*/  R2UR UR4, R7 ;  /* 0x00000000070472ca */ /* 0x000fe200000e0000 */
[----:B------:R-:W-:-:S04]  /*16570*/  VOTEU.ANY UP1, P1 ;  /* 0x00000000003f7886 */ /* 0x000fc80000820100 */
[----:B------:R-:W-:-:S08]  /*16580*/  PLOP3.LUT P0, PT, PT, PT, UP0, 0x80, 0x0 ;  /* 0x000000000000781c */ /* 0x000fd00003f0f008 */
[----:B------:R-:W-:-:S06]  /*16590*/  UISETP.NE.AND.EX UP1, UPT, UR4, URZ, UPT, UP1 ;  /* 0x0000003f0400728c */ /* 0x000fcc000bf25310 */
[----:B------:R-:W-:Y:S01]  /*165a0*/  PLOP3.LUT P1, PT, PT, PT, UP1, 0x80, 0x0 ;  /* 0x000000000000781c */ /* 0x000fe20003f2f018 */
[----:B------:R0:W5:Y:S01]  /*165b0*/  @P0 LDG.E R3, desc[UR52][R4.64] ;  /* 0x0000003404030981 */ /* 0x000162000c1e1900 */
[----:B------:R-:W-:Y:S02]  /*165c0*/  ULDC UR4, c[0x0][0xa88] ;  /* 0x0002a20000047ab9 */ /* 0x000fe40000000800 */
[----:B------:R-:W-:Y:S01]  /*165d0*/  IMAD.U32 R0, RZ, RZ, UR4 ;  /* 0x00000004ff007e24 */ /* 0x000fe2000f8e00ff */
[----:B------:R-:W-:Y:S02]  /*165e0*/  @UP1 ULDC.64 UR8, c[0x0][0xc08] ;  /* 0x0003020000081ab9 */ /* 0x000fe40000000a00 */
[----:B------:R-:W-:-:S06]  /*165f0*/  @UP1 UIMAD.WIDE UR8, UR44, 0x4, UR8 ;  /* 0x000000042c0818a5 */ /* 0x000fcc000f8e0208 */
[----:B------:R-:W-:Y:S02]  /*16600*/  IMAD.U32 R6, RZ, RZ, UR8 ;  /* 0x00000008ff067e24 */ /* 0x000fe4000f8e00ff */
[----:B------:R-:W-:-:S05]  /*16610*/  IMAD.U32 R7, RZ, RZ, UR9 ;  /* 0x00000009ff077e24 */ /* 0x000fca000f8e00ff */
[----:B------:R0:W5:Y:S01]  /*16620*/  @P1 LDG.E R0, desc[UR52][R6.64] ;  /* 0x0000003406001981 */ /* 0x000162000c1e1900 */
[----:B------:R-:W-:Y:S05]  /*16630*/  @P1 BRA `(.L_x_1156) ;  /* 0x0000000000101947 */ /* 0x000fea0003800000 */
[----:B------:R-:W-:Y:S05]  /*16640*/  @!P0 BRA `(.L_x_1156) ;  /* 0x00000000000c8947 */ /* 0x000fea0003800000 */
[----:B0-----:R-:W2:Y:S04]  /*16650*/  LDG.E R7, desc[UR52][R4.64] ;  /* 0x0000003404077981 */ /* 0x001ea8000c1e1900 */
[----:B-----5:R-:W2:Y:S02]  /*16660*/  LDG.E R0, desc[UR52][R4.64+0x4] ;  /* 0x0000043404007981 */ /* 0x020ea4000c1e1900 */
[----:B--2---:R-:W-:-:S07]  /*16670*/  IMAD.IADD R0, R0, 0x1, -R7 ;  /* 0x0000000100007824 */ /* 0x004fce00078e0a07 */
.L_x_1156:
[----:B-----5:R-:W-:Y:S01]  /*16680*/  R2UR UR16, R3 ;  /* 0x00000000031072ca */ /* 0x020fe200000e0000 */
[----:B------:R-:W-:Y:S01]  /*16690*/  USHF.R.S32.HI UR7, URZ, 0x1f, UR44 ;  /* 0x0000001f3f077899 */ /* 0x000fe2000801142c */
[----:B------:R-:W-:Y:S01]  /*166a0*/  ISETP.GT.AND P0, PT, R227, 0x7f, PT ;  /* 0x0000007fe300780c */ /* 0x000fe20003f04270 */
[----:B------:R-:W-:Y:S01]  /*166b0*/  USEL UR4, UR44, URZ, !UP0 ;  /* 0x0000003f2c047287 */ /* 0x000fe2000c000000 */
[----:B------:R-:W-:Y:S01]  /*166c0*/  BSSY B1, `(.L_x_1157) ;  /* 0x000003a000017945 */ /* 0x000fe20003800000 */
[----:B------:R-:W-:-:S08]  /*166d0*/  USEL UR7, UR7, URZ, !UP0 ;  /* 0x0000003f07077287 */ /* 0x000fd0000c000000 */
[----:B------:R-:W-:Y:S02]  /*166e0*/  USHF.R.S32.HI UR16, URZ, 0x1f, UR16 ;  /* 0x0000001f3f107899 */ /* 0x000fe40008011410 */
[----:B------:R-:W-:Y:S10]  /*166f0*/  @P0 BRA `(.L_x_1158) ;  /* 0x0000000000d80947 */ /* 0x000ff40003800000 */
[----:B0-----:R-:W0:Y:S01]  /*16700*/  S2R R5, SR_TID.X ;  /* 0x0000000000057919 */ /* 0x001e220000002100 */
[----:B------:R-:W1:Y:S01]  /*16710*/  LDC R9, c[0x0][0xbe8] ;  /* 0x0002fa00ff097b82 */ /* 0x000e620000000800 */
[----:B------:R-:W-:Y:S02]  /*16720*/  IMAD.U32 R8, RZ, RZ, UR36 ;  /* 0x00000024ff087e24 */ /* 0x000fe4000f8e00ff */
[----:B-1----:R-:W-:-:S03]  /*16730*/  IMAD R4, R0, R9, RZ ;  /* 0x0000000900047224 */ /* 0x002fc600078e02ff */
[----:B0-----:R-:W-:-:S04]  /*16740*/  IADD3 R8, R8, -0x80, R5 ;  /* 0xffffff8008087810 */ /* 0x001fc80007ffe005 */
[----:B------:R-:W-:-:S13]  /*16750*/  ISETP.GE.AND P0, PT, R8, R4, PT ;  /* 0x000000040800720c */ /* 0x000fda0003f06270 */
[----:B------:R-:W-:Y:S05]  /*16760*/  @P0 BRA `(.L_x_1158) ;  /* 0x0000000000bc0947 */ /* 0x000fea0003800000 */
[----:B------:R-:W-:Y:S01]  /*16770*/  ISETP.NE.AND P0, PT, R9, 0x1, PT ;  /* 0x000000010900780c */ /* 0x000fe20003f05270 */
[----:B------:R-:W-:Y:S01]  /*16780*/  UISETP.GT.AND UP0, UPT, UR46, 0x1, UPT ;  /* 0x000000012e00788c */ /* 0x000fe2000bf04270 */
[----:B------:R-:W-:Y:S01]  /*16790*/  IMAD.MOV.U32 R6, RZ, RZ, R8 ;  /* 0x000000ffff067224 */ /* 0x000fe200078e0008 */
[----:B------:R-:W-:Y:S02]  /*167a0*/  UMOV UR8, 0x9b8 ;  /* 0x000009b800087882 */ /* 0x000fe40000000000 */
[----:B------:R-:W-:Y:S02]  /*167b0*/  USEL UR17, UR8, 0x978, UP0 ;  /* 0x0000097808117887 */ /* 0x000fe40008000000 */
[----:B------:R-:W-:-:S06]  /*167c0*/  USEL UR19, UR37, URZ, UP0 ;  /* 0x0000003f25137287 */ /* 0x000fcc0008000000 */
[----:B------:R-:W0:Y:S04]  /*167d0*/  @P0 LDC R7, c[0x0][0xbec] ;  /* 0x0002fb00ff070b82 */ /* 0x000e280000000800 */
[----:B------:R-:W-:Y:S01]  /*167e0*/  ULDC.64 UR8, c[0x0][UR17+0x218] ;  /* 0x0000860011087abb */ /* 0x000fe20008000a00 */
[----:B------:R-:W-:Y:S01]  /*167f0*/  ULDC.64 UR10, c[0x0][UR17+0x220] ;  /* 0x00008800110a7abb */ /* 0x000fe20008000a00 */
[----:B------:R-:W-:Y:S02]  /*16800*/  UIMAD.WIDE.U32 UR14, UR8, UR43, URZ ;  /* 0x0000002b080e72a5 */ /* 0x000fe4000f8e003f */
[----:B------:R-:W1:Y:S01]  /*16810*/  @P0 LDC R10, c[0x0][0xbf0] ;  /* 0x0002fc00ff0a0b82 */ /* 0x000e620000000800 */
[----:B------:R-:W-:Y:S02]  /*16820*/  UIMAD UR18, UR9, UR43, URZ ;  /* 0x0000002b091272a4 */ /* 0x000fe4000f8e023f */
[----:B------:R-:W-:Y:S01]  /*16830*/  UIMAD UR11, UR11, UR4, URZ ;  /* 0x000000040b0b72a4 */ /* 0x000fe2000f8e023f */
[----:B------:R-:W-:Y:S01]  /*16840*/  IMAD.U32 R4, RZ, RZ, UR14 ;  /* 0x0000000eff047e24 */ /* 0x000fe2000f8e00ff */
[----:B------:R-:W-:Y:S01]  /*16850*/  UIMAD.WIDE.U32 UR8, UR10, UR4, URZ ;  /* 0x000000040a0872a5 */ /* 0x000fe2000f8e003f */
[----:B------:R-:W-:Y:S01]  /*16860*/  IMAD.U32 R5, RZ, RZ, UR15 ;  /* 0x0000000fff057e24 */ /* 0x000fe2000f8e00ff */
[----:B------:R-:W-:-:S02]  /*16870*/  UIADD3 UR14, UR18, UR15, URZ ;  /* 0x0000000f120e7290 */ /* 0x000fc4000fffe03f */
[----:B------:R-:W-:Y:S01]  /*16880*/  UIMAD UR11, UR10, UR7, UR11 ;  /* 0x000000070a0b72a4 */ /* 0x000fe2000f8e020b */
[----:B------:R-:W-:-:S03]  /*16890*/  ULDC.64 UR12, c[0x0][UR17+0x228] ;  /* 0x00008a00110c7abb */ /* 0x000fc60008000a00 */
[----:B------:R-:W-:Y:S01]  /*168a0*/  UIADD3 UR11, UR9, UR11, URZ ;  /* 0x0000000b090b7290 */ /* 0x000fe2000fffe03f */
[----:B------:R-:W-:Y:S01]  /*168b0*/  IMAD.U32 R11, RZ, RZ, UR14 ;  /* 0x0000000eff0b7e24 */ /* 0x000fe2000f8e00ff */
[----:B------:R-:W-:Y:S01]  /*168c0*/  UIMAD.WIDE.U32 UR20, UR12, UR19, URZ ;  /* 0x000000130c1472a5 */ /* 0x000fe2000f8e003f */
[----:B0-----:R-:W-:Y:S01]  /*168d0*/  @P0 IMAD.HI.U32 R7, R8, R7, RZ ;  /* 0x0000000708070227 */ /* 0x001fe200078e00ff */
[----:B------:R-:W-:-:S04]  /*168e0*/  UIMAD UR10, UR13, UR19, URZ ;  /* 0x000000130d0a72a4 */ /* 0x000fc8000f8e023f */
[----:B------:R-:W-:Y:S01]  /*168f0*/  UIADD3 UR10, UR10, UR21, URZ ;  /* 0x000000150a0a7290 */ /* 0x000fe2000fffe03f */
[----:B-1----:R-:W-:Y:S02]  /*16900*/  @P0 SHF.R.U32.HI R6, RZ, R10, R7 ;  /* 0x0000000aff060219 */ /* 0x002fe40000011607 */
[----:B------:R-:W-:Y:S01]  /*16910*/  IADD3 R5, P0, P1, R4, UR8, R3 ;  /* 0x0000000804057c10 */ /* 0x000fe2000f91e003 */
[----:B------:R-:W-:Y:S01]  /*16920*/  IMAD.U32 R4, RZ, RZ, UR16 ;  /* 0x00000010ff047e24 */ /* 0x000fe2000f8e00ff */
[----:B------:R-:W-:Y:S01]  /*16930*/  ULDC.64 UR8, c[0x0][UR17+0x210] ;  /* 0x0000840011087abb */ /* 0x000fe20008000a00 */
[----:B------:R-:W-:-:S04]  /*16940*/  IMAD.MOV R7, RZ, RZ, -R6 ;  /* 0x000000ffff077224 */ /* 0x000fc800078e0a06 */
[----:B------:R-:W-:Y:S01]  /*16950*/  IMAD R7, R9, R7, R8 ;  /* 0x0000000709077224 */ /* 0x000fe200078e0208 */
[----:B------:R-:W-:Y:S02]  /*16960*/  IADD3.X R8, R11, UR11, R4, P0, P1 ;  /* 0x0000000b0b087c10 */ /* 0x000fe400087e2404 */
[----:B------:R-:W-:Y:S01]  /*16970*/  IADD3 R4, P0, P1, R6, UR20, R5 ;  /* 0x0000001406047c10 */ /* 0x000fe2000f91e005 */
[----:B------:R-:W-:Y:S01]  /*16980*/  IMAD R9, R7, UR9, RZ ;  /* 0x0000000907097c24 */ /* 0x000fe2000f8e02ff */
[----:B------:R-:W-:Y:S02]  /*16990*/  SHF.R.S32.HI R5, RZ, 0x1f, R6 ;  /* 0x0000001fff057819 */ /* 0x000fe40000011406 */
[----:B------:R-:W-:Y:S02]  /*169a0*/  SHF.R.S32.HI R6, RZ, 0x1f, R7 ;  /* 0x0000001fff067819 */ /* 0x000fe40000011407 */
[----:B------:R-:W-:Y:S01]  /*169b0*/  IADD3.X R5, R5, UR10, R8, P0, P1 ;  /* 0x0000000a05057c10 */ /* 0x000fe200087e2408 */
[----:B------:R-:W-:Y:S01]  /*169c0*/  ULDC.64 UR10, c[0x0][0xba8] ;  /* 0x0002ea00000a7ab9 */ /* 0x000fe20000000a00 */
[----:B------:R-:W-:Y:S01]  /*169d0*/  @!UP0 ULDC UR10, c[0x0][0xb50] ;  /* 0x0002d400000a8ab9 */ /* 0x000fe20000000800 */
[----:B------:R-:W-:Y:S01]  /*169e0*/  IMAD R9, R6, UR8, R9 ;  /* 0x0000000806097c24 */ /* 0x000fe2000f8e0209 */
[----:B------:R-:W-:Y:S01]  /*169f0*/  @!UP0 ULDC UR11, c[0x0][0xb54] ;  /* 0x0002d500000b8ab9 */ /* 0x000fe20000000800 */
[----:B------:R-:W-:-:S04]  /*16a00*/  IMAD.WIDE.U32 R4, R7, UR8, R4 ;  /* 0x0000000807047c25 */ /* 0x000fc8000f8e0004 */
[----:B------:R-:W-:Y:S01]  /*16a10*/  IMAD.IADD R5, R5, 0x1, R9 ;  /* 0x0000000105057824 */ /* 0x000fe200078e0209 */
[----:B------:R-:W-:-:S04]  /*16a20*/  LEA R6, P0, R4, UR10, 0x2 ;  /* 0x0000000a04067c11 */ /* 0x000fc8000f8010ff */
[----:B------:R-:W-:Y:S01]  /*16a30*/  LEA.HI.X R7, R4, UR11, R5, 0x2, P0 ;  /* 0x0000000b04077c11 */ /* 0x000fe200080f1405 */
[----:B------:R-:W-:-:S05]  /*16a40*/  IMAD.MOV.U32 R5, RZ, RZ, -0x800000 ;  /* 0xff800000ff057424 */ /* 0x000fca00078e00ff */
[----:B------:R1:W-:Y:S03]  /*16a50*/  STG.E desc[UR52][R6.64], R5 ;  /* 0x0000000506007986 */ /* 0x0003e6000c101934 */
.L_x_1158:
[----:B------:R-:W-:Y:S05]  /*16a60*/  BSYNC B1 ;  /* 0x0000000000017941 */ /* 0x000fea0003800000 */
.L_x_1157:
[----:B------:R-:W-:-:S06]  /*16a70*/  UISETP.GT.AND UP0, UPT, UR46, 0x1, UPT ;  /* 0x000000012e00788c */ /* 0x000fcc000bf04270 */
[----:B------:R-:W-:-:S13]  /*16a80*/  PLOP3.LUT P0, PT, PT, PT, UP0, 0x80, 0x0 ;  /* 0x000000000000781c */ /* 0x000fda0003f0f008 */
[----:B------:R-:W-:Y:S05]  /*16a90*/  @P0 BRA `(.L_x_1153) ;  /* 0x0000000400ac0947 */ /* 0x000fea0003800000 */
[----:B------:R-:W2:Y:S01]  /*16aa0*/  LDC R11, c[0x0][0xbe8] ;  /* 0x0002fa00ff0b7b82 */ /* 0x000ea20000000800 */
[C---:B------:R-:W-:Y:S01]  /*16ab0*/  R2UR UR11, R3.reuse ;  /* 0x00000000030b72ca */ /* 0x040fe200000e0000 */
[----:B------:R-:W-:Y:S01]  /*16ac0*/  ULDC.64 UR12, c[0x0][0xaa0] ;  /* 0x0002a800000c7ab9 */ /* 0x000fe20000000a00 */
[----:B------:R-:W-:Y:S01]  /*16ad0*/  R2UR UR8, R3 ;  /* 0x00000000030872ca */ /* 0x000fe200000e0000 */
[----:B------:R-:W-:Y:S01]  /*16ae0*/  UIMAD UR10, UR16, UR12, URZ ;  /* 0x0000000c100a72a4 */ /* 0x000fe2000f8e023f */
[----:B------:R-:W-:Y:S01]  /*16af0*/  IMAD R3, R189, 0x20, R205 ;  /* 0x00000020bd037824 */ /* 0x000fe200078e02cd */
[----:B------:R-:W-:Y:S03]  /*16b00*/  BSSY B1, `(.L_x_1159) ;  /* 0x000003a000017945 */ /* 0x000fe60003800000 */
[----:B------:R-:W-:-:S04]  /*16b10*/  VIADD R8, R3, UR36 ;  /* 0x0000002403087c36 */ /* 0x000fc80008000000 */
[----:B------:R-:W-:Y:S01]  /*16b20*/  IMAD.MOV.U32 R3, RZ, RZ, R8 ;  /* 0x000000ffff037224 */ /* 0x000fe200078e0008 */
[----:B------:R-:W-:Y:S02]  /*16b30*/  UIMAD UR10, UR11, UR13, UR10 ;  /* 0x0000000d0b0a72a4 */ /* 0x000fe4000f8e020a */
[----:B------:R-:W-:-:S04]  /*16b40*/  UIMAD.WIDE.U32 UR8, UR8, UR12, URZ ;  /* 0x0000000c080872a5 */ /* 0x000fc8000f8e003f */
[----:B------:R-:W-:-:S03]  /*16b50*/  UIADD3 UR9, UR9, UR10, URZ ;  /* 0x0000000a09097290 */ /* 0x000fc6000fffe03f */
[----:B------:R-:W-:Y:S01]  /*16b60*/  ULDC.64 UR10, c[0x0][0xae8] ;  /* 0x0002ba00000a7ab9 */ /* 0x000fe20000000a00 */
[----:B--2---:R-:W-:Y:S01]  /*16b70*/  ISETP.NE.AND P0, PT, R11, 0x1, PT ;  /* 0x000000010b00780c */ /* 0x004fe20003f05270 */
[----:B------:R-:W-:-:S04]  /*16b80*/  UIMAD.WIDE.U32 UR8, UR43, UR10, UR8 ;  /* 0x0000000a2b0872a5 */ /* 0x000fc8000f8e0008 */
[----:B------:R-:W-:-:S03]  /*16b90*/  UIMAD UR9, UR43, UR11, UR9 ;  /* 0x0000000b2b0972a4 */ /* 0x000fc6000f8e0209 */
[----:B------:R-:W-:Y:S02]  /*16ba0*/  ULDC.64 UR10, c[0x0][0xaf0] ;  /* 0x0002bc00000a7ab9 */ /* 0x000fe40000000a00 */
[----:B------:R-:W-:Y:S02]  /*16bb0*/  UIMAD UR7, UR7, UR10, URZ ;  /* 0x0000000a070772a4 */ /* 0x000fe4000f8e023f */
[----:B------:R-:W-:Y:S01]  /*16bc0*/  UIMAD.WIDE.U32 UR8, UR4, UR10, UR8 ;  /* 0x0000000a040872a5 */ /* 0x000fe2000f8e0008 */
[----:B01----:R-:W0:Y:S01]  /*16bd0*/  @P0 LDC R5, c[0x0][0xbec] ;  /* 0x0002fb00ff050b82 */ /* 0x003e220000000800 */
[----:B------:R-:W-:-:S03]  /*16be0*/  UIMAD UR7, UR4, UR11, UR7 ;  /* 0x0000000b040772a4 */ /* 0x000fc6000f8e0207 */
[----:B------:R-:W-:Y:S01]  /*16bf0*/  ULDC.64 UR10, c[0x0][0xae0] ;  /* 0x0002b800000a7ab9 */ /* 0x000fe20000000a00 */
[----:B------:R-:W-:-:S03]  /*16c00*/  UIADD3 UR4, UR9, UR7, URZ ;  /* 0x0000000709047290 */ /* 0x000fc6000fffe03f */
        /* <DEDUP_REMOVED lines=8> */
[----:B------:R-:W-:Y:S01]  /*16c90*/  IMAD.U32 R4, RZ, RZ, UR8 ;  /* 0x00000008ff047e24 */ /* 0x000fe2000f8e00ff */
[----:B------:R-:W-:Y:S01]  /*16ca0*/  ULDC.64 UR8, c[0x0][0xad8] ;  /* 0x0002b60000087ab9 */ /* 0x000fe20000000a00 */
[----:B------:R-:W-:Y:S02]  /*16cb0*/  IMAD R7, R11, R7, R8 ;  /* 0x000000070b077224 */ /* 0x000fe400078e0208 */
[C---:B------:R-:W-:Y:S02]  /*16cc0*/  IMAD R9, R3.reuse, UR11, R6 ;  /* 0x0000000b03097c24 */ /* 0x040fe4000f8e0206 */
[----:B------:R-:W-:Y:S01]  /*16cd0*/  IMAD.WIDE.U32 R4, R3, UR10, R4 ;  /* 0x0000000a03047c25 */ /* 0x000fe2000f8e0004 */
[----:B------:R-:W-:-:S03]  /*16ce0*/  SHF.R.S32.HI R3, RZ, 0x1f, R7 ;  /* 0x0000001fff037819 */ /* 0x000fc60000011407 */
[----:B------:R-:W-:Y:S02]  /*16cf0*/  IMAD.IADD R5, R5, 0x1, R9 ;  /* 0x0000000105057824 */ /* 0x000fe400078e0209 */
[----:B------:R-:W-:Y:S02]  /*16d00*/  IMAD R6, R3, UR8, RZ ;  /* 0x0000000803067c24 */ /* 0x000fe4000f8e02ff */
[----:B------:R-:W-:Y:S02]  /*16d10*/  VIADD R8, R205, UR36 ;  /* 0x00000024cd087c36 */ /* 0x000fe40008000000 */
[----:B------:R-:W-:Y:S02]  /*16d20*/  IMAD R11, R0, R11, RZ ;  /* 0x0000000b000b7224 */ /* 0x000fe400078e02ff */
[C---:B------:R-:W-:Y:S02]  /*16d30*/  IMAD R3, R7.reuse, UR9, R6 ;  /* 0x0000000907037c24 */ /* 0x040fe4000f8e0206 */
[----:B------:R-:W-:Y:S01]  /*16d40*/  IMAD.WIDE.U32 R4, R7, UR8, R4 ;  /* 0x0000000807047c25 */ /* 0x000fe2000f8e0004 */
[----:B------:R-:W-:Y:S01]  /*16d50*/  ISETP.GE.AND P2, PT, R8, R11, PT ;  /* 0x0000000b0800720c */ /* 0x000fe20003f46270 */
[----:B------:R-:W-:-:S02]  /*16d60*/  ULDC.64 UR8, c[0x0][0xa80] ;  /* 0x0002a00000087ab9 */ /* 0x000fc40000000a00 */
[----:B------:R-:W-:Y:S01]  /*16d70*/  VIADD R0, R8, 0x20 ;  /* 0x0000002008007836 */ /* 0x000fe20000000000 */
[----:B------:R-:W-:Y:S01]  /*16d80*/  LEA R6, P3, R4, UR8, 0x1 ;  /* 0x0000000804067c11 */ /* 0x000fe2000f8608ff */
[----:B------:R-:W-:-:S03]  /*16d90*/  IMAD.IADD R3, R5, 0x1, R3 ;  /* 0x0000000105037824 */ /* 0x000fc600078e0203 */
[-C--:B------:R-:W-:Y:S01]  /*16da0*/  ISETP.GE.AND P1, PT, R0, R11.reuse, PT ;  /* 0x0000000b0000720c */ /* 0x080fe20003f26270 */
[----:B------:R-:W-:Y:S01]  /*16db0*/  VIADD R0, R8, 0x40 ;  /* 0x0000004008007836 */ /* 0x000fe20000000000 */
[----:B------:R-:W-:Y:S02]  /*16dc0*/  LEA.HI.X R3, R4, UR9, R3, 0x1, P3 ;  /* 0x0000000904037c11 */ /* 0x000fe400098f0c03 */
[----:B------:R0:W1:Y:S02]  /*16dd0*/  SHFL.IDX PT, R4, R6, RZ, 0x181f ;  /* 0x00181fff06047589 */ /* 0x00006400000e0000 */
[----:B------:R-:W-:Y:S02]  /*16de0*/  ISETP.GE.AND P0, PT, R0, R11, PT ;  /* 0x0000000b0000720c */ /* 0x000fe40003f06270 */
[----:B------:R0:W2:Y:S01]  /*16df0*/  SHFL.IDX PT, R0, R3, RZ, 0x181f ;  /* 0x00181fff03007589 */ /* 0x0000a200000e0000 */
[----:B------:R-:W-:Y:S10]  /*16e00*/  @P2 BRA `(.L_x_1160) ;  /* 0x0000000000242947 */ /* 0x000ff40003800000 */
[----:B------:R-:W-:Y:S02]  /*16e10*/  ULDC UR4, c[0x0][0xac8] ;  /* 0x0002b20000047ab9 */ /* 0x000fe40000000800 */
[----:B------:R-:W-:Y:S02]  /*16e20*/  ISETP.GE.AND P4, PT, R23, UR4, PT ;  /* 0x0000000417007c0c */ /* 0x000fe4000bf86270 */
[----:B------:R-:W-:-:S11]  /*16e30*/  ISETP.GE.AND P5, PT, R188, UR4, PT ;  /* 0x00000004bc007c0c */ /* 0x000fd6000bfa6270 */
[CC--:B-1----:R-:W-:Y:S02]  /*16e40*/  @!P4 LEA R12, P2, R23.reuse, R4.reuse, 0x1 ;  /* 0x00000004170cc211 */ /* 0x0c2fe400078408ff */
[C---:B------:R-:W-:Y:S02]  /*16e50*/  @!P5 LEA R4, P3, R188.reuse, R4, 0x1 ;  /* 0x00000004bc04d211 */ /* 0x040fe400078608ff */
[-C--:B--2---:R-:W-:Y:S02]  /*16e60*/  @!P4 LEA.HI.X R13, R23, R0.reuse, R226, 0x1, P2 ;  /* 0x00000000170dc211 */ /* 0x084fe400010f0ce2 */
[----:B------:R-:W-:-:S03]  /*16e70*/  @!P5 LEA.HI.X R5, R188, R0, R225, 0x1, P3 ;  /* 0x00000000bc05d211 */ /* 0x000fc600018f0ce1 */
[----:B------:R3:W-:Y:S04]  /*16e80*/  @!P4 ST.E.128 desc[UR52][R12.64], RZ ;  /* 0x000000ff0c00c985 */ /* 0x0007e8000c101d34 */
[----:B------:R3:W-:Y:S02]  /*16e90*/  @!P5 ST.E.128 desc[UR52][R4.64], RZ ;  /* 0x000000ff0400d985 */ /* 0x0007e4000c101d34 */
.L_x_1160:
[----:B------:R-:W-:Y:S05]  /*16ea0*/  BSYNC B1 ;  /* 0x0000000000017941 */ /* 0x000fea0003800000 */
.L_x_1159:
[----:B--2---:R2:W4:Y:S01]  /*16eb0*/  SHFL.IDX PT, R0, R3, 0x1, 0x181f ;  /* 0x00381f0003007f89 */ /* 0x00452200000e0000 */
[----:B------:R-:W-:Y:S03]  /*16ec0*/  BSSY B1, `(.L_x_1161) ;  /* 0x000000c000017945 */ /* 0x000fe60003800000 */
[----:B-1-3--:R2:W1:Y:S01]  /*16ed0*/  SHFL.IDX PT, R4, R6, 0x1, 0x181f ;  /* 0x00381f0006047f89 */ /* 0x00a46200000e0000 */
[----:B------:R-:W-:Y:S05]  /*16ee0*/  @P1 BRA `(.L_x_1162) ;  /* 0x0000000000241947 */ /* 0x000fea0003800000 */
[----:B------:R-:W-:Y:S02]  /*16ef0*/  ULDC UR4, c[0x0][0xac8] ;  /* 0x0002b20000047ab9 */ /* 0x000fe40000000800 */
[----:B------:R-:W-:Y:S02]  /*16f00*/  ISETP.GE.AND P3, PT, R23, UR4, PT ;  /* 0x0000000417007c0c */ /* 0x000fe4000bf66270 */
[----:B------:R-:W-:-:S11]  /*16f10*/  ISETP.GE.AND P4, PT, R188, UR4, PT ;  /* 0x00000004bc007c0c */ /* 0x000fd6000bf86270 */
[CC--:B-1----:R-:W-:Y:S02]  /*16f20*/  @!P3 LEA R12, P1, R23.reuse, R4.reuse, 0x1 ;  /* 0x00000004170cb211 */ /* 0x0c2fe400078208ff */
[C---:B------:R-:W-:Y:S02]  /*16f30*/  @!P4 LEA R4, P2, R188.reuse, R4, 0x1 ;  /* 0x00000004bc04c211 */ /* 0x040fe400078408ff */
[-C--:B----4-:R-:W-:Y:S02]  /*16f40*/  @!P3 LEA.HI.X R13, R23, R0.reuse, R226, 0x1, P1 ;  /* 0x00000000170db211 */ /* 0x090fe400008f0ce2 */
[----:B------:R-:W-:-:S03]  /*16f50*/  @!P4 LEA.HI.X R5, R188, R0, R225, 0x1, P2 ;  /* 0x00000000bc05c211 */ /* 0x000fc600010f0ce1 */
[----:B------:R3:W-:Y:S04]  /*16f60*/  @!P3 ST.E.128 desc[UR52][R12.64], RZ ;  /* 0x000000ff0c00b985 */ /* 0x0007e8000c101d34 */
[----:B------:R3:W-:Y:S02]  /*16f70*/  @!P4 ST.E.128 desc[UR52][R4.64], RZ ;  /* 0x000000ff0400c985 */ /* 0x0007e4000c101d34 */
.L_x_1162:
[----:B------:R-:W-:Y:S05]  /*16f80*/  BSYNC B1 ;  /* 0x0000000000017941 */ /* 0x000fea0003800000 */
.L_x_1161:
[----:B----4-:R4:W0:Y:S01]  /*16f90*/  SHFL.IDX PT, R0, R3, 0x2, 0x181f ;  /* 0x00581f0003007f89 */ /* 0x01082200000e0000 */
        /* <DEDUP_REMOVED lines=8> */
[-C--:B0-----:R-:W-:Y:S02]  /*17020*/  @!P2 LEA.HI.X R13, R23, R0.reuse, R226, 0x1, P0 ;  /* 0x00000000170da211 */ /* 0x081fe400000f0ce2 */
[----:B------:R-:W-:-:S03]  /*17030*/  @!P3 LEA.HI.X R5, R188, R0, R225, 0x1, P1 ;  /* 0x00000000bc05b211 */ /* 0x000fc600008f0ce1 */
[----:B------:R3:W-:Y:S04]  /*17040*/  @!P2 ST.E.128 desc[UR52][R12.64], RZ ;  /* 0x000000ff0c00a985 */ /* 0x0007e8000c101d34 */
[----:B------:R3:W-:Y:S02]  /*17050*/  @!P3 ST.E.128 desc[UR52][R4.64], RZ ;  /* 0x000000ff0400b985 */ /* 0x0007e4000c101d34 */
.L_x_1164:
[----:B------:R-:W-:Y:S05]  /*17060*/  BSYNC B1 ;  /* 0x0000000000017941 */ /* 0x000fea0003800000 */
.L_x_1163:
[----:B0-----:R-:W-:Y:S01]  /*17070*/  VIADD R0, R8, 0x60 ;  /* 0x0000006008007836 */ /* 0x001fe20000000000 */
[----:B--2-4-:R-:W2:Y:S04]  /*17080*/  SHFL.IDX PT, R3, R3, 0x3, 0x181f ;  /* 0x00781f0003037f89 */ /* 0x014ea800000e0000 */
[----:B------:R-:W-:Y:S01]  /*17090*/  ISETP.GE.AND P0, PT, R0, R11, PT ;  /* 0x0000000b0000720c */ /* 0x000fe20003f06270 */
[----:B-1-3--:R3:W4:-:S12]  /*170a0*/  SHFL.IDX PT, R4, R6, 0x3, 0x181f ;  /* 0x00781f0006047f89 */ /* 0x00a71800000e0000 */
[----:B---3--:R-:W-:Y:S05]  /*170b0*/  @P0 BRA `(.L_x_1153) ;  /* 0x0000000000240947 */ /* 0x008fea0003800000 */
[----:B------:R-:W-:Y:S02]  /*170c0*/  ULDC UR4, c[0x0][0xac8] ;  /* 0x0002b20000047ab9 */ /* 0x000fe40000000800 */
[----:B------:R-:W-:Y:S02]  /*170d0*/  ISETP.GE.AND P2, PT, R23, UR4, PT ;  /* 0x0000000417007c0c */ /* 0x000fe4000bf46270 */
[----:B------:R-:W-:-:S11]  /*170e0*/  ISETP.GE.AND P3, PT, R188, UR4, PT ;  /* 0x00000004bc007c0c */ /* 0x000fd6000bf66270 */
[CC--:B----4-:R-:W-:Y:S02]  /*170f0*/  @!P2 LEA R6, P0, R23.reuse, R4.reuse, 0x1 ;  /* 0x000000041706a211 */ /* 0x0d0fe400078008ff */
[C---:B------:R-:W-:Y:S02]  /*17100*/  @!P3 LEA R4, P1, R188.reuse, R4, 0x1 ;  /* 0x00000004bc04b211 */ /* 0x040fe400078208ff */
[-C--:B--2---:R-:W-:Y:S02]  /*17110*/  @!P2 LEA.HI.X R7, R23, R3.reuse, R226, 0x1, P0 ;  /* 0x000000031707a211 */ /* 0x084fe400000f0ce2 */
[----:B------:R-:W-:-:S03]  /*17120*/  @!P3 LEA.HI.X R5, R188, R3, R225, 0x1, P1 ;  /* 0x00000003bc05b211 */ /* 0x000fc600008f0ce1 */
[----:B------:R3:W-:Y:S04]  /*17130*/  @!P2 ST.E.128 desc[UR52][R6.64], RZ ;  /* 0x000000ff0600a985 */ /* 0x0007e8000c101d34 */
[----:B------:R3:W-:Y:S02]  /*17140*/  @!P3 ST.E.128 desc[UR52][R4.64], RZ ;  /* 0x000000ff0400b985 */ /* 0x0007e4000c101d34 */
.L_x_1153:
[----:B------:R-:W-:Y:S05]  /*17150*/  BSYNC B0 ;  /* 0x0000000000007941 */ /* 0x000fea0003800000 */
.L_x_1143:
[----:B------:R-:W-:Y:S02]  /*17160*/  ULDC UR4, c[0x0][0xc3c] ;  /* 0x00030f0000047ab9 */ /* 0x000fe40000000800 */
[----:B------:R-:W-:-:S06]  /*17170*/  UISETP.GE.AND UP0, UPT, UR49, UR4, UPT ;  /* 0x000000043100728c */ /* 0x000fcc000bf06270 */
[----:B------:R-:W-:-:S13]  /*17180*/  PLOP3.LUT P0, PT, PT, PT, UP0, 0x80, 0x0 ;  /* 0x000000000000781c */ /* 0x000fda0003f0f008 */
[----:B------:R-:W-:Y:S05]  /*17190*/  @!P0 BRA `(.L_x_1165) ;  /* 0xfffffe9c00988947 */ /* 0x000fea000383ffff */
[----:B------:R-:W-:Y:S05]  /*171a0*/  EXIT ;  /* 0x000000000000794d */ /* 0x000fea0003800000 */
.L_x_1056:
[----:B------:R-:W-:-:S08]  /*171b0*/  NOP ;  /* 0x0000000000007918 */ /* 0x000fd00000000000 */
[----:B------:R-:W0:-:S00]  /*171c0*/  USETMAXREG.DEALLOC.CTAPOOL 0x18 ;  /* 0x00000018000079c8 */ /* 0x000e0000080e0500 */
[----:B0-----:R-:W-:Y:S01]  /*171d0*/  LOP3.LUT R0, R0, 0x3, RZ, 0xc0, !PT ;  /* 0x0000000300007812 */ /* 0x001fe200078ec0ff */
[----:B------:R-:W-:Y:S01]  /*171e0*/  IMAD.MOV.U32 R6, RZ, RZ, RZ ;  /* 0x000000ffff067224 */ /* 0x000fe200078e00ff */
[----:B------:R-:W-:-:S04]  /*171f0*/  LOP3.LUT R16, R16, 0xfffffffd, RZ, 0xc0, !PT ;  /* 0xfffffffd10107812 */ /* 0x000fc800078ec0ff */
[----:B------:R-:W0:Y:S02]  /*17200*/  SHFL.IDX PT, R0, R0, RZ, 0x1f ;  /* 0x00001fff00007589 */ /* 0x000e2400000e0000 */
[----:B0-----:R-:W-:-:S13]  /*17210*/  ISETP.NE.AND P0, PT, R0, RZ, PT ;  /* 0x000000ff0000720c */ /* 0x001fda0003f05270 */
[----:B------:R-:W-:Y:S01]  /*17220*/  @P0 LOP3.LUT R16, R16, 0x2, RZ, 0xfc, !PT ;  /* 0x0000000210100812 */ /* 0x000fe200078efcff */
[----:B------:R-:W-:Y:S06]  /*17230*/  @!P0 BRA `(.L_x_1166) ;  /* 0x00000000002c8947 */ /* 0x000fec0003800000 */
[----:B------:R-:W0:Y:S08]  /*17240*/  S2UR UR5, SR_CgaCtaId ;  /* 0x00000000000579c3 */ /* 0x000e300000008800 */
[----:B------:R-:W-:Y:S06]  /*17250*/  BAR.SYNC.DEFER_BLOCKING 0x5, 0x180 ;  /* 0x0146000000007b1d */ /* 0x000fec0000010000 */
[----:B------:R-:W-:-:S02]  /*17260*/  UMOV UR4, 0x400 ;  /* 0x0000040000047882 */ /* 0x000fc40000000000 */
[----:B0-----:R-:W-:-:S09]  /*17270*/  ULEA UR4, UR5, UR4, 0x18 ;  /* 0x0000000405047291 */ /* 0x001fd2000f8ec03f */
[----:B------:R-:W0:Y:S04]  /*17280*/  LDS.128 R4, [UR4+0x298d0] ;  /* 0x0298d004ff047984 */ /* 0x000e280008000c00 */
[----:B0-----:R1:W-:Y:S01]  /*17290*/  STL.64 [R1+0x10], R4 ;  /* 0x0000100401007387 */ /* 0x0013e20000100a00 */
[----:B------:R-:W-:-:S03]  /*172a0*/  IMAD.MOV.U32 R0, RZ, RZ, R7 ;  /* 0x000000ffff007224 */ /* 0x000fc600078e0007 */
[----:B------:R1:W-:Y:S02]  /*172b0*/  STL [R1+0x18], R6 ;  /* 0x0000180601007387 */ /* 0x0003e40000100800 */
[----:B------:R-:W-:Y:S01]  /*172c0*/  R2UR UR42, R0 ;  /* 0x00000000002a72ca */ /* 0x000fe200000e0000 */
[----:B------:R-:W-:Y:S06]  /*172d0*/  BAR.ARV 0x4, 0x180 ;  /* 0x0106000000007b1d */ /* 0x000fec0000002000 */
[----:B------:R-:W-:Y:S08]  /*172e0*/  BRA `(.L_x_1167) ;  /* 0x0000000c00c47947 */ /* 0x000ff00003800000 */
.L_x_1166:
[----:B------:R-:W0:Y:S01]  /*172f0*/  S2R R0, SR_TID.X ;  /* 0x0000000000007919 */ /* 0x000e220000002100 */
[----:B------:R-:W-:Y:S01]  /*17300*/  ULDC UR4, c[0x0][0xc3c] ;  /* 0x00030f0000047ab9 */ /* 0x000fe20000000800 */
[----:B0-----:R-:W-:-:S04]  /*17310*/  LOP3.LUT R0, R0, 0x1f, RZ, 0xc0, !PT ;  /* 0x0000001f00007812 */ /* 0x001fc800078ec0ff */
[----:B------:R-:W-:-:S04]  /*17320*/  ISETP.NE.AND P0, PT, R0, 0x1f, PT ;  /* 0x0000001f0000780c */ /* 0x000fc80003f05270 */
[----:B------:R-:W-:-:S13]  /*17330*/  ISETP.GE.OR P1, PT, R0, UR4, !P0 ;  /* 0x0000000400007c0c */ /* 0x000fda000c726670 */
[----:B------:R-:W0:Y:S08]  /*17340*/  @!P1 LDC.64 R2, c[0x0][0xc80] ;  /* 0x00032000ff029b82 */ /* 0x000e300000000a00 */
        /* <DEDUP_REMOVED lines=15> */
[----:B------:R-:W-:Y:S02]  /*17440*/  IMAD.IADD R7, R4, 0x1, R7 ;  /* 0x0000000104077824 */ /* 0x000fe400078e0207 */
[----:B------:R-:W0:Y:S03]  /*17450*/  LDC R4, c[0x0][0xc38] ;  /* 0x00030e00ff047b82 */ /* 0x000e260000000800 */
[----:B------:R-:W1:Y:S02]  /*17460*/  SHFL.UP PT, R8, R7, 0x2, RZ ;  /* 0x0440000007087989 */ /* 0x000e6400000e00ff */
[----:B-1----:R-:W-:-:S05]  /*17470*/  SEL R8, R8, RZ, P2 ;  /* 0x000000ff08087207 */ /* 0x002fca0001000000 */
[----:B------:R-:W-:Y:S02]  /*17480*/  IMAD.IADD R8, R7, 0x1, R8 ;  /* 0x0000000107087824 */ /* 0x000fe400078e0208 */
[----:B------:R-:W1:Y:S03]  /*17490*/  S2R R7, SR_CTAID.X ;  /* 0x0000000000077919 */ /* 0x000e660000002500 */
[----:B------:R-:W2:Y:S02]  /*174a0*/  SHFL.UP PT, R9, R8, 0x4, RZ ;  /* 0x0480000008097989 */ /* 0x000ea400000e00ff */
[----:B--2---:R-:W-:-:S05]  /*174b0*/  SEL R9, R9, RZ, P3 ;  /* 0x000000ff09097207 */ /* 0x004fca0001800000 */
[----:B------:R-:W-:-:S05]  /*174c0*/  IMAD.IADD R9, R8, 0x1, R9 ;  /* 0x0000000108097824 */ /* 0x000fca00078e0209 */
[----:B------:R-:W2:Y:S02]  /*174d0*/  SHFL.UP PT, R2, R9, 0x8, RZ ;  /* 0x0500000009027989 */ /* 0x000ea400000e00ff */
[----:B--2---:R-:W-:-:S05]  /*174e0*/  SEL R2, R2, RZ, P4 ;  /* 0x000000ff02027207 */ /* 0x004fca0002000000 */
[----:B------:R-:W-:-:S05]  /*174f0*/  IMAD.IADD R2, R9, 0x1, R2 ;  /* 0x0000000109027824 */ /* 0x000fca00078e0202 */
[----:B------:R-:W2:Y:S02]  /*17500*/  SHFL.UP PT, R3, R2, 0x10, RZ ;  /* 0x0600000002037989 */ /* 0x000ea400000e00ff */
[----:B--2---:R-:W-:-:S05]  /*17510*/  SEL R3, R3, RZ, P5 ;  /* 0x000000ff03037207 */ /* 0x004fca0002800000 */
[----:B------:R-:W-:-:S05]  /*17520*/  IMAD.IADD R3, R2, 0x1, R3 ;  /* 0x0000000102037824 */ /* 0x000fca00078e0203 */
[----:B------:R-:W0:Y:S02]  /*17530*/  SHFL.IDX PT, R11, R3, 0x1f, 0x1f ;  /* 0x03e01f00030b7f89 */ /* 0x000e2400000e0000 */
[----:B0-----:R-:W-:-:S04]  /*17540*/  IMAD R8, R11, R4, RZ ;  /* 0x000000040b087224 */ /* 0x001fc800078e02ff */
[----:B------:R-:W-:Y:S01]  /*17550*/  IMAD.MOV.U32 R9, RZ, RZ, R8 ;  /* 0x000000ffff097224 */ /* 0x000fe200078e0008 */
[----:B-1----:R-:W-:-:S13]  /*17560*/  ISETP.GT.AND P6, PT, R8, R7, PT ;  /* 0x000000070800720c */ /* 0x002fda0003fc4270 */
[----:B------:R-:W-:Y:S05]  /*17570*/  @P6 BRA `(.L_x_1168) ;  /* 0x0000000000a86947 */ /* 0x000fea0003800000 */
[----:B------:R-:W-:Y:S01]  /*17580*/  IMAD.MOV.U32 R8, RZ, RZ, R9 ;  /* 0x000000ffff087224 */ /* 0x000fe200078e0009 */
[----:B------:R-:W-:Y:S01]  /*17590*/  UMOV UR42, URZ ;  /* 0x0000003f002a7c82 */ /* 0x000fe20008000000 */
[----:B------:R-:W-:-:S05]  /*175a0*/  ULDC UR5, c[0x0][0xc3c] ;  /* 0x00030f0000057ab9 */ /* 0x000fca0000000800 */
.L_x_1170:
        /* <DEDUP_REMOVED lines=22> */
[----:B------:R-:W-:Y:S02]  /*17710*/  IMAD.IADD R9, R4, 0x1, R9 ;  /* 0x0000000104097824 */ /* 0x000fe400078e0209 */
[----:B------:R-:W0:Y:S03]  /*17720*/  LDC R4, c[0x0][0xc38] ;  /* 0x00030e00ff047b82 */ /* 0x000e260000000800 */
[----:B------:R-:W1:Y:S02]  /*17730*/  SHFL.UP PT, R10, R9, 0x4, RZ ;  /* 0x04800000090a7989 */ /* 0x000e6400000e00ff */
[----:B-1----:R-:W-:-:S05]  /*17740*/  SEL R10, R10, RZ, P3 ;  /* 0x000000ff0a0a7207 */ /* 0x002fca0001800000 */
[----:B------:R-:W-:-:S05]  /*17750*/  IMAD.IADD R10, R9, 0x1, R10 ;  /* 0x00000001090a7824 */ /* 0x000fca00078e020a */
[----:B------:R-:W1:Y:S02]  /*17760*/  SHFL.UP PT, R2, R10, 0x8, RZ ;  /* 0x050000000a027989 */ /* 0x000e6400000e00ff */
[----:B-1----:R-:W-:-:S05]  /*17770*/  SEL R3, R2, RZ, P4 ;  /* 0x000000ff02037207 */ /* 0x002fca0002000000 */
[----:B------:R-:W-:-:S05]  /*17780*/  IMAD.IADD R3, R10, 0x1, R3 ;  /* 0x000000010a037824 */ /* 0x000fca00078e0203 */
[----:B------:R-:W1:Y:S02]  /*17790*/  SHFL.UP PT, R2, R3, 0x10, RZ ;  /* 0x0600000003027989 */ /* 0x000e6400000e00ff */
[----:B-1----:R-:W-:-:S05]  /*177a0*/  SEL R2, R2, RZ, P5 ;  /* 0x000000ff02027207 */ /* 0x002fca0002800000 */
[----:B------:R-:W-:-:S05]  /*177b0*/  IMAD.IADD R2, R3, 0x1, R2 ;  /* 0x0000000103027824 */ /* 0x000fca00078e0202 */
[----:B------:R-:W0:Y:S02]  /*177c0*/  SHFL.IDX PT, R11, R2, 0x1f, 0x1f ;  /* 0x03e01f00020b7f89 */ /* 0x000e2400000e0000 */
[----:B0-----:R-:W-:-:S04]  /*177d0*/  IMAD R9, R11, R4, RZ ;  /* 0x000000040b097224 */ /* 0x001fc800078e02ff */
[----:B------:R-:W-:-:S05]  /*177e0*/  IMAD.IADD R8, R9, 0x1, R8 ;  /* 0x0000000109087824 */ /* 0x000fca00078e0208 */
[----:B------:R-:W-:-:S13]  /*177f0*/  ISETP.GT.AND P6, PT, R8, R7, PT ;  /* 0x000000070800720c */ /* 0x000fda0003fc4270 */
[----:B------:R-:W-:Y:S05]  /*17800*/  @!P6 BRA `(.L_x_1170) ;  /* 0xfffffffc0068e947 */ /* 0x000fea000383ffff */
[----:B------:R-:W-:-:S07]  /*17810*/  IMAD.MOV.U32 R3, RZ, RZ, R2 ;  /* 0x000000ffff037224 */ /* 0x000fce00078e0002 */
.L_x_1168:
        /* <DEDUP_REMOVED lines=8> */
[----:B------:R-:W-:-:S04]  /*178a0*/  IMAD.U32 R11, RZ, RZ, UR4 ;  /* 0x00000004ff0b7e24 */ /* 0x000fc8000f8e00ff */
[----:B------:R0:W1:Y:S04]  /*178b0*/  SHFL.IDX PT, R8, R5, R8, 0x1f ;  /* 0x00001f0805087589 */ /* 0x00006800000e0000 */
[----:B------:R0:W2:Y:S01]  /*178c0*/  SHFL.IDX PT, R6, R6, R11, 0x1f ;  /* 0x00001f0b06067589 */ /* 0x0000a200000e0000 */
[----:B------:R-:W-:Y:S05]  /*178d0*/  @!P0 BRA `(.L_x_1171) ;  /* 0x00000000000c8947 */ /* 0x000fea0003800000 */
[----:B------:R-:W-:-:S06]  /*178e0*/  UIADD3 UR5, UR4, -0x1, URZ ;  /* 0xffffffff04057890 */ /* 0x000fcc000fffe03f */
[----:B------:R-:W-:-:S05]  /*178f0*/  IMAD.U32 R2, RZ, RZ, UR5 ;  /* 0x00000005ff027e24 */ /* 0x000fca000f8e00ff */
[----:B------:R3:W4:Y:S02]  /*17900*/  SHFL.IDX PT, R9, R3, R2, 0x1f ;  /* 0x00001f0203097589 */ /* 0x00072400000e0000 */
.L_x_1171:
[----:B---34-:R-:W-:Y:S01]  /*17910*/  IMAD R2, R9, R4, R10 ;  /* 0x0000000409027224 */ /* 0x018fe200078e020a */
[----:B-1----:R-:W-:Y:S01]  /*17920*/  ISETP.NE.AND P0, PT, R8, 0x1, PT ;  /* 0x000000010800780c */ /* 0x002fe20003f05270 */
[----:B------:R-:W-:Y:S02]  /*17930*/  UIADD3 UR42, UR4, UR42, URZ ;  /* 0x0000002a042a7290 */ /* 0x000fe4000fffe03f */
[----:B0-----:R-:W-:Y:S01]  /*17940*/  IMAD.IADD R5, R7, 0x1, -R2 ;  /* 0x0000000107057824 */ /* 0x001fe200078e0a02 */
[----:B------:R0:W-:Y:S09]  /*17950*/  STL [R1+0x10], R2 ;  /* 0x0000100201007387 */ /* 0x0001f20000100800 */
[----:B------:R-:W-:Y:S05]  /*17960*/  @!P0 BRA `(.L_x_1172) ;  /* 0x0000000000e08947 */ /* 0x000fea0003800000 */
[----:B--2---:R-:W-:Y:S02]  /*17970*/  IABS R4, R6 ;  /* 0x0000000600047213 */ /* 0x004fe40000000000 */
[----:B------:R-:W-:Y:S02]  /*17980*/  IABS R7, R8 ;  /* 0x0000000800077213 */ /* 0x000fe40000000000 */
[----:B------:R-:W1:Y:S08]  /*17990*/  I2F.RP R9, R4 ;  /* 0x0000000400097306 */ /* 0x000e700000209400 */
[----:B------:R-:W2:Y:S08]  /*179a0*/  I2F.RP R10, R7 ;  /* 0x00000007000a7306 */ /* 0x000eb00000209400 */
[----:B-1----:R-:W0:Y:S08]  /*179b0*/  MUFU.RCP R9, R9 ;  /* 0x0000000900097308 */ /* 0x002e300000001000 */
[----:B--2---:R-:W-:Y:S01]  /*179c0*/  MUFU.RCP R10, R10 ;  /* 0x0000000a000a7308 */ /* 0x004fe20000001000 */
[----:B0-----:R-:W-:Y:S01]  /*179d0*/  VIADD R2, R9, 0xffffffe ;  /* 0x0ffffffe09027836 */ /* 0x001fe20000000000 */
[----:B------:R-:W-:-:S06]  /*179e0*/  IABS R9, R6 ;  /* 0x0000000600097213 */ /* 0x000fcc0000000000 */
[----:B------:R0:W1:Y:S02]  /*179f0*/  F2I.FTZ.U32.TRUNC.NTZ R3, R2 ;  /* 0x0000000200037305 */ /* 0x000064000021f000 */
[----:B0-----:R-:W-:Y:S02]  /*17a00*/  IMAD.MOV.U32 R2, RZ, RZ, RZ ;  /* 0x000000ffff027224 */ /* 0x001fe400078e00ff */
[----:B-1----:R-:W-:-:S04]  /*17a10*/  IMAD.MOV R11, RZ, RZ, -R3 ;  /* 0x000000ffff0b7224 */ /* 0x002fc800078e0a03 */
[----:B------:R-:W-:-:S04]  /*17a20*/  IMAD R11, R11, R4, RZ ;  /* 0x000000040b0b7224 */ /* 0x000fc800078e02ff */
[----:B------:R-:W-:Y:S01]  /*17a30*/  IMAD.HI.U32 R3, R3, R11, R2 ;  /* 0x0000000b03037227 */ /* 0x000fe200078e0002 */
[----:B------:R-:W-:-:S03]  /*17a40*/  IABS R2, R5 ;  /* 0x0000000500027213 */ /* 0x000fc60000000000 */
[----:B------:R-:W-:Y:S02]  /*17a50*/  IMAD.MOV R11, RZ, RZ, -R9 ;  /* 0x000000ffff0b7224 */ /* 0x000fe400078e0a09 */
[----:B------:R-:W-:-:S04]  /*17a60*/  IMAD.HI.U32 R9, R3, R2, RZ ;  /* 0x0000000203097227 */ /* 0x000fc800078e00ff */
[----:B------:R-:W-:Y:S02]  /*17a70*/  VIADD R3, R10, 0xffffffe ;  /* 0x0ffffffe0a037836 */ /* 0x000fe40000000000 */
[----:B------:R-:W-:-:S04]  /*17a80*/  IMAD R11, R9, R11, R2 ;  /* 0x0000000b090b7224 */ /* 0x000fc800078e0202 */
[----:B------:R-:W0:Y:S01]  /*17a90*/  F2I.FTZ.U32.TRUNC.NTZ R3, R3 ;  /* 0x0000000300037305 */ /* 0x000e22000021f000 */
[----:B------:R-:W-:-:S13]  /*17aa0*/  ISETP.GT.U32.AND P1, PT, R4, R11, PT ;  /* 0x0000000b0400720c */ /* 0x000fda0003f24070 */
[----:B------:R-:W-:Y:S02]  /*17ab0*/  @!P1 IMAD.IADD R11, R11, 0x1, -R4 ;  /* 0x000000010b0b9824 */ /* 0x000fe400078e0a04 */
[----:B0-----:R-:W-:Y:S02]  /*17ac0*/  IMAD.MOV R2, RZ, RZ, -R3 ;  /* 0x000000ffff027224 */ /* 0x001fe400078e0a03 */
[----:B------:R-:W-:Y:S01]  /*17ad0*/  @!P1 VIADD R9, R9, 0x1 ;  /* 0x0000000109099836 */ /* 0x000fe20000000000 */
[----:B------:R-:W-:Y:S01]  /*17ae0*/  ISETP.GE.U32.AND P0, PT, R11, R4, PT ;  /* 0x000000040b00720c */ /* 0x000fe20003f06070 */
[----:B------:R-:W-:Y:S01]  /*17af0*/  IMAD R11, R2, R7, RZ ;  /* 0x00000007020b7224 */ /* 0x000fe200078e02ff */
[----:B------:R-:W-:Y:S01]  /*17b00*/  ISETP.NE.AND P1, PT, R6, RZ, PT ;  /* 0x000000ff0600720c */ /* 0x000fe20003f25270 */
[----:B------:R-:W-:-:S04]  /*17b10*/  IMAD.MOV.U32 R2, RZ, RZ, RZ ;  /* 0x000000ffff027224 */ /* 0x000fc800078e00ff */
[----:B------:R-:W-:Y:S01]  /*17b20*/  IMAD.HI.U32 R4, R3, R11, R2 ;  /* 0x0000000b03047227 */ /* 0x000fe200078e0002 */
[----:B------:R-:W-:-:S04]  /*17b30*/  LOP3.LUT R2, R5, R6, RZ, 0x3c, !PT ;  /* 0x0000000605027212 */ /* 0x000fc800078e3cff */
[----:B------:R-:W-:Y:S01]  /*17b40*/  ISETP.GE.AND P2, PT, R2, RZ, PT ;  /* 0x000000ff0200720c */ /* 0x000fe20003f46270 */
[----:B------:R-:W-:Y:S01]  /*17b50*/  @P0 VIADD R9, R9, 0x1 ;  /* 0x0000000109090836 */ /* 0x000fe20000000000 */
[----:B------:R-:W-:-:S05]  /*17b60*/  IABS R2, R8 ;  /* 0x0000000800027213 */ /* 0x000fca0000000000 */
[----:B------:R-:W-:-:S06]  /*17b70*/  IMAD.MOV R2, RZ, RZ, -R2 ;  /* 0x000000ffff027224 */ /* 0x000fcc00078e0a02 */
[----:B------:R-:W-:Y:S01]  /*17b80*/  @!P2 IMAD.MOV R9, RZ, RZ, -R9 ;  /* 0x000000ffff09a224 */ /* 0x000fe200078e0a09 */
[----:B------:R-:W-:-:S04]  /*17b90*/  @!P1 LOP3.LUT R9, RZ, R6, RZ, 0x33, !PT ;  /* 0x00000006ff099212 */ /* 0x000fc800078e33ff */
        /* <DEDUP_REMOVED lines=15> */
[--C-:B------:R-:W-:Y:S02]  /*17c90*/  IMAD R8, R8, R2, R9.reuse ;  /* 0x0000000208087224 */ /* 0x100fe400078e0209 */
[----:B------:R-:W-:Y:S02]  /*17ca0*/  IMAD.MOV R2, RZ, RZ, -R9 ;  /* 0x000000ffff027224 */ /* 0x000fe400078e0a09 */
[----:B------:R-:W-:Y:S02]  /*17cb0*/  IMAD R3, R8, 0x10000, R3 ;  /* 0x0001000008037824 */ /* 0x000fe400078e0203 */
[----:B------:R-:W-:-:S03]  /*17cc0*/  IMAD R2, R6, R2, R5 ;  /* 0x0000000206027224 */ /* 0x000fc600078e0205 */
[----:B------:R0:W-:Y:S01]  /*17cd0*/  STL [R1+0x18], R3 ;  /* 0x0000180301007387 */ /* 0x0001e20000100800 */
[----:B------:R-:W-:Y:S05]  /*17ce0*/  BRA `(.L_x_1173) ;  /* 0x0000000000fc7947 */ /* 0x000fea0003800000 */
.L_x_1172:
[----:B------:R-:W-:Y:S02]  /*17cf0*/  ULDC.64 UR4, c[0x0][0xc90] ;  /* 0x0003240000047ab9 */ /* 0x000fe40000000a00 */
[----:B------:R-:W-:-:S06]  /*17d00*/  UIMAD.WIDE UR4, UR42, 0x4, UR4 ;  /* 0x000000042a0478a5 */ /* 0x000fcc000f8e0204 */
[----:B0-----:R-:W-:Y:S02]  /*17d10*/  IMAD.U32 R2, RZ, RZ, UR4 ;  /* 0x00000004ff027e24 */ /* 0x001fe4000f8e00ff */
[----:B------:R-:W-:-:S05]  /*17d20*/  IMAD.U32 R3, RZ, RZ, UR5 ;  /* 0x00000005ff037e24 */ /* 0x000fca000f8e00ff */
[----:B------:R0:W2:Y:S02]  /*17d30*/  LDG.E R7, desc[UR52][R2.64] ;  /* 0x0000003402077981 */ /* 0x0000a4000c1e1900 */
[----:B0-----:R-:W-:Y:S02]  /*17d40*/  IMAD.MOV.U32 R2, RZ, RZ, RZ ;  /* 0x000000ffff027224 */ /* 0x001fe400078e00ff */
[----:B--2---:R-:W-:-:S05]  /*17d50*/  IMAD R8, R6, R7, RZ ;  /* 0x0000000706087224 */ /* 0x004fca00078e02ff */
[----:B------:R-:W-:-:S04]  /*17d60*/  IABS R9, R8 ;  /* 0x0000000800097213 */ /* 0x000fc80000000000 */
[----:B------:R-:W0:Y:S08]  /*17d70*/  I2F.RP R10, R9 ;  /* 0x00000009000a7306 */ /* 0x000e300000209400 */
[----:B0-----:R-:W0:Y:S02]  /*17d80*/  MUFU.RCP R10, R10 ;  /* 0x0000000a000a7308 */ /* 0x001e240000001000 */
[----:B0-----:R-:W-:-:S06]  /*17d90*/  VIADD R11, R10, 0xffffffe ;  /* 0x0ffffffe0a0b7836 */ /* 0x001fcc0000000000 */
[----:B------:R-:W0:Y:S02]  /*17da0*/  F2I.FTZ.U32.TRUNC.NTZ R3, R11 ;  /* 0x0000000b00037305 */ /* 0x000e24000021f000 */
[----:B0-----:R-:W-:-:S04]  /*17db0*/  IMAD.MOV R12, RZ, RZ, -R3 ;  /* 0x000000ffff0c7224 */ /* 0x001fc800078e0a03 */
[----:B------:R-:W-:-:S04]  /*17dc0*/  IMAD R13, R12, R9, RZ ;  /* 0x000000090c0d7224 */ /* 0x000fc800078e02ff */
[----:B------:R-:W-:Y:S01]  /*17dd0*/  IMAD.HI.U32 R2, R3, R13, R2 ;  /* 0x0000000d03027227 */ /* 0x000fe200078e0002 */
[----:B------:R-:W-:Y:S02]  /*17de0*/  IABS R13, R5 ;  /* 0x00000005000d7213 */ /* 0x000fe40000000000 */
[----:B------:R-:W-:-:S03]  /*17df0*/  IABS R3, R8 ;  /* 0x0000000800037213 */ /* 0x000fc60000000000 */
[----:B------:R-:W-:-:S04]  /*17e00*/  IMAD.HI.U32 R2, R2, R13, RZ ;  /* 0x0000000d02027227 */ /* 0x000fc800078e00ff */
[----:B------:R-:W-:-:S04]  /*17e10*/  IMAD.MOV R3, RZ, RZ, -R3 ;  /* 0x000000ffff037224 */ /* 0x000fc800078e0a03 */
[----:B------:R-:W-:Y:S01]  /*17e20*/  IMAD R10, R2, R3, R13 ;  /* 0x00000003020a7224 */ /* 0x000fe200078e020d */
[----:B------:R-:W-:-:S04]  /*17e30*/  LOP3.LUT R3, R5, R8, RZ, 0x3c, !PT ;  /* 0x0000000805037212 */ /* 0x000fc800078e3cff */
[----:B------:R-:W-:Y:S02]  /*17e40*/  ISETP.GT.U32.AND P1, PT, R9, R10, PT ;  /* 0x0000000a0900720c */ /* 0x000fe40003f24070 */
[----:B------:R-:W-:-:S11]  /*17e50*/  ISETP.GE.AND P2, PT, R3, RZ, PT ;  /* 0x000000ff0300720c */ /* 0x000fd60003f46270 */
[----:B------:R-:W-:Y:S02]  /*17e60*/  @!P1 IMAD.IADD R10, R10, 0x1, -R9 ;  /* 0x000000010a0a9824 */ /* 0x000fe400078e0a09 */
[----:B------:R-:W-:Y:S01]  /*17e70*/  @!P1 VIADD R2, R2, 0x1 ;  /* 0x0000000102029836 */ /* 0x000fe20000000000 */
[----:B------:R-:W-:Y:S02]  /*17e80*/  ISETP.NE.AND P1, PT, R8, RZ, PT ;  /* 0x000000ff0800720c */ /* 0x000fe40003f25270 */
[----:B------:R-:W-:-:S13]  /*17e90*/  ISETP.GE.U32.AND P0, PT, R10, R9, PT ;  /* 0x000000090a00720c */ /* 0x000fda0003f06070 */
[----:B------:R-:W-:-:S04]  /*17ea0*/  @P0 VIADD R2, R2, 0x1 ;  /* 0x0000000102020836 */ /* 0x000fc80000000000 */
[----:B------:R-:W-:Y:S01]  /*17eb0*/  @!P2 IMAD.MOV R2, RZ, RZ, -R2 ;  /* 0x000000ffff02a224 */ /* 0x000fe200078e0a02 */
[----:B------:R-:W-:-:S05]  /*17ec0*/  @!P1 LOP3.LUT R2, RZ, R8, RZ, 0x33, !PT ;  /* 0x00000008ff029212 */ /* 0x000fca00078e33ff */
[----:B------:R-:W-:Y:S02]  /*17ed0*/  IMAD R9, R7, R2, RZ ;  /* 0x0000000207097224 */ /* 0x000fe400078e02ff */
[----:B------:R-:W-:Y:S02]  /*17ee0*/  IMAD.MOV R2, RZ, RZ, -R2 ;  /* 0x000000ffff027224 */ /* 0x000fe400078e0a02 */
[----:B------:R-:W-:Y:S02]  /*17ef0*/  IMAD.MOV R3, RZ, RZ, -R9 ;  /* 0x000000ffff037224 */ /* 0x000fe400078e0a09 */
[----:B------:R-:W-:-:S03]  /*17f00*/  IMAD R5, R8, R2, R5 ;  /* 0x0000000208057224 */ /* 0x000fc600078e0205 */
[----:B------:R-:W-:-:S04]  /*17f10*/  VIADDMNMX R4, R3, R4, R7, PT ;  /* 0x0000000403047246 */ /* 0x000fc80003800107 */
[-C--:B------:R-:W-:Y:S02]  /*17f20*/  IABS R7, R4.reuse ;  /* 0x0000000400077213 */ /* 0x080fe40000000000 */
[----:B------:R-:W-:Y:S02]  /*17f30*/  IABS R8, R4 ;  /* 0x0000000400087213 */ /* 0x000fe40000000000 */
[----:B------:R-:W0:Y:S03]  /*17f40*/  I2F.RP R10, R7 ;  /* 0x00000007000a7306 */ /* 0x000e260000209400 */
[----:B------:R-:W-:-:S05]  /*17f50*/  IMAD.MOV R8, RZ, RZ, -R8 ;  /* 0x000000ffff087224 */ /* 0x000fca00078e0a08 */
[----:B0-----:R-:W0:Y:S02]  /*17f60*/  MUFU.RCP R10, R10 ;  /* 0x0000000a000a7308 */ /* 0x001e240000001000 */
[----:B0-----:R-:W-:-:S06]  /*17f70*/  VIADD R3, R10, 0xffffffe ;  /* 0x0ffffffe0a037836 */ /* 0x001fcc0000000000 */
[----:B------:R-:W0:Y:S02]  /*17f80*/  F2I.FTZ.U32.TRUNC.NTZ R3, R3 ;  /* 0x0000000300037305 */ /* 0x000e24000021f000 */
[----:B0-----:R-:W-:-:S04]  /*17f90*/  IMAD.MOV R2, RZ, RZ, -R3 ;  /* 0x000000ffff027224 */ /* 0x001fc800078e0a03 */
[----:B------:R-:W-:Y:S02]  /*17fa0*/  IMAD R11, R2, R7, RZ ;  /* 0x00000007020b7224 */ /* 0x000fe400078e02ff */
[----:B------:R-:W-:-:S04]  /*17fb0*/  IMAD.MOV.U32 R2, RZ, RZ, RZ ;  /* 0x000000ffff027224 */ /* 0x000fc800078e00ff */
[----:B------:R-:W-:Y:S01]  /*17fc0*/  IMAD.HI.U32 R2, R3, R11, R2 ;  /* 0x0000000b03027227 */ /* 0x000fe200078e0002 */
[----:B------:R-:W-:Y:S02]  /*17fd0*/  IABS R11, R5 ;  /* 0x00000005000b7213 */ /* 0x000fe40000000000 */
[----:B------:R-:W-:Y:S02]  /*17fe0*/  LOP3.LUT R3, R5, R4, RZ, 0x3c, !PT ;  /* 0x0000000405037212 */ /* 0x000fe400078e3cff */
[----:B------:R-:W-:Y:S01]  /*17ff0*/  IADD3 R5, R9, 0x1000000, R5 ;  /* 0x0100000009057810 */ /* 0x000fe20007ffe005 */
        /* <DEDUP_REMOVED lines=8> */
[----:B------:R-:W-:-:S04]  /*18080*/  @P0 VIADD R2, R2, 0x1 ;  /* 0x0000000102020836 */ /* 0x000fc80000000000 */
[----:B------:R-:W-:Y:S01]  /*18090*/  @!P2 IMAD.MOV R2, RZ, RZ, -R2 ;  /* 0x000000ffff02a224 */ /* 0x000fe200078e0a02 */
[----:B------:R-:W-:Y:S01]  /*180a0*/  @!P1 LOP3.LUT R2, RZ, R4, RZ, 0x33, !PT ;  /* 0x00000004ff029212 */ /* 0x000fe200078e33ff */
[----:B------:R-:W-:-:S04]  /*180b0*/  IMAD.MOV R4, RZ, RZ, -R4 ;  /* 0x000000ffff047224 */ /* 0x000fc800078e0a04 */
[----:B------:R-:W-:-:S05]  /*180c0*/  IMAD R3, R2, R4, R5 ;  /* 0x0000000402037224 */ /* 0x000fca00078e0205 */
[----:B------:R1:W-:Y:S02]  /*180d0*/  STL [R1+0x18], R3 ;  /* 0x0000180301007387 */ /* 0x0003e40000100800 */
.L_x_1173:
[----:B01----:R-:W-:-:S05]  /*180e0*/  LOP3.LUT R3, RZ, R2, RZ, 0x33, !PT ;  /* 0x00000002ff037212 */ /* 0x003fca00078e33ff */
[----:B------:R-:W-:-:S05]  /*180f0*/  IMAD.IADD R2, R6, 0x1, R3 ;  /* 0x0000000106027824 */ /* 0x000fca00078e0203 */
[----:B------:R1:W-:Y:S01]  /*18100*/  STL [R1+0x14], R2 ;  /* 0x0000140201007387 */ /* 0x0003e20000100800 */
[----:B------:R-:W-:Y:S05]  /*18110*/  BRA `(.L_x_1174) ;  /* 0x00000000000c7947 */ /* 0x000fea0003800000 */
.L_x_1169:
[----:B------:R0:W-:Y:S04]  /*18120*/  STL [R1+0x10], R7 ;  /* 0x0000100701007387 */ /* 0x0001e80000100800 */
[----:B------:R0:W-:Y:S04]  /*18130*/  STL [R1+0x14], RZ ;  /* 0x000014ff01007387 */ /* 0x0001e80000100800 */
[----:B------:R0:W-:Y:S02]  /*18140*/  STL [R1+0x18], RZ ;  /* 0x000018ff01007387 */ /* 0x0001e40000100800 */
.L_x_1174:
[----:B------:R-:W2:Y:S04]  /*18150*/  LDL R4, [R1+0x10] ;  /* 0x0000100001047983 */ /* 0x000ea80000100800 */
[----:B------:R-:W2:Y:S04]  /*18160*/  LDL R5, [R1+0x14] ;  /* 0x0000140001057983 */ /* 0x000ea80000100800 */
[----:B------:R-:W2:Y:S01]  /*18170*/  LDL R6, [R1+0x18] ;  /* 0x0000180001067983 */ /* 0x000ea20000100800 */
[----:B------:R-:W-:Y:S01]  /*18180*/  ISETP.NE.AND P0, PT, R0, RZ, PT ;  /* 0x000000ff0000720c */ /* 0x000fe20003f05270 */
[----:B-1----:R-:W-:-:S12]  /*18190*/  IMAD.U32 R2, RZ, RZ, UR42 ;  /* 0x0000002aff027e24 */ /* 0x002fd8000f8e00ff */
[----:B------:R-:W1:Y:S01]  /*181a0*/  @!P0 S2R R3, SR_CgaCtaId ;  /* 0x0000000000038919 */ /* 0x000e620000008800 */
[----:B------:R-:W-:Y:S01]  /*181b0*/  @!P0 MOV R0, 0x400 ;  /* 0x0000040000008802 */ /* 0x000fe20000000f00 */
[----:B0-----:R-:W-:-:S03]  /*181c0*/  @!P0 IMAD.MOV.U32 R7, RZ, RZ, R2 ;  /* 0x000000ffff078224 */ /* 0x001fc600078e0002 */
[----:B-1----:R-:W-:-:S05]  /*181d0*/  @!P0 LEA R0, R3, R0, 0x18 ;  /* 0x0000000003008211 */ /* 0x002fca00078ec0ff */
[----:B--2---:R0:W-:Y:S01]  /*181e0*/  @!P0 STS.128 [R0+0x298d0], R4 ;  /* 0x0298d00400008388 */ /* 0x0041e20000000c00 */
[----:B------:R-:W-:Y:S06]  /*181f0*/  BAR.ARV 0x5, 0x180 ;  /* 0x0146000000007b1d */ /* 0x000fec0000002000 */
.L_x_1167:
[----:B0-----:R-:W-:Y:S01]  /*18200*/  IMAD.MOV.U32 R0, RZ, RZ, 0x1 ;  /* 0x00000001ff007424 */ /* 0x001fe200078e00ff */
[----:B------:R-:W-:Y:S01]  /*18210*/  ULDC UR4, c[0x0][0xc3c] ;  /* 0x00030f0000047ab9 */ /* 0x000fe20000000800 */
[----:B------:R-:W-:Y:S01]  /*18220*/  IMAD.MOV.U32 R19, RZ, RZ, RZ ;  /* 0x000000ffff137224 */ /* 0x000fe200078e00ff */
[----:B------:R-:W-:Y:S02]  /*18230*/  UISETP.GE.AND UP0, UPT, UR42, UR4, UPT ;  /* 0x000000042a00728c */ /* 0x000fe4000bf06270 */
[----:B------:R0:W-:Y:S04]  /*18240*/  STL [R1], R0 ;  /* 0x0000000001007387 */ /* 0x0001e80000100800 */
[----:B------:R0:W-:Y:S01]  /*18250*/  STL [R1+0x30], RZ ;  /* 0x000030ff01007387 */ /* 0x0001e20000100800 */
[----:B------:R-:W-:-:S13]  /*18260*/  PLOP3.LUT P0, PT, PT, PT, UP0, 0x80, 0x0 ;  /* 0x000000000000781c */ /* 0x000fda0003f0f008 */
[----:B0-----:R-:W-:Y:S05]  /*18270*/  @P0 BRA `(.L_x_1175) ;  /* 0x0000005000540947 */ /* 0x001fea0003800000 */
[----:B------:R-:W0:Y:S01]  /*18280*/  S2R R10, SR_TID.X ;  /* 0x00000000000a7919 */ /* 0x000e220000002100 */
[----:B------:R-:W2:Y:S01]  /*18290*/  S2UR UR5, SR_CgaCtaId ;  /* 0x00000000000579c3 */ /* 0x000ea20000008800 */
[----:B------:R-:W-:Y:S01]  /*182a0*/  UMOV UR4, 0x400 ;  /* 0x0000040000047882 */ /* 0x000fe20000000000 */
[----:B------:R-:W-:Y:S01]  /*182b0*/  IMAD.MOV.U32 R19, RZ, RZ, RZ ;  /* 0x000000ffff137224 */ /* 0x000fe200078e00ff */
[----:B------:R-:W-:Y:S01]  /*182c0*/  ULDC UR40, c[0x0][0xc] ;  /* 0x0000030000287ab9 */ /* 0x000fe20000000800 */
[----:B------:R-:W-:Y:S02]  /*182d0*/  ULOP3.LUT UR39, UR38, 0x1, URZ, 0xfc, !UPT ;  /* 0x0000000126277892 */ /* 0x000fe4000f8efc3f */
[----:B------:R-:W-:Y:S01]  /*182e0*/  ULOP3.LUT UR41, UR38, 0x2, URZ, 0xfc, !UPT ;  /* 0x0000000226297892 */ /* 0x000fe2000f8efc3f */
[----:B------:R-:W-:Y:S01]  /*182f0*/  ULDC.64 UR44, c[0x0][0x198] ;  /* 0x00006600002c7ab9 */ /* 0x000fe20000000a00 */
[----:B--2---:R-:W-:-:S06]  /*18300*/  ULEA UR4, UR5, UR4, 0x18 ;  /* 0x0000000405047291 */ /* 0x004fcc000f8ec03f */
[----:B------:R-:W-:Y:S01]  /*18310*/  IMAD.U32 R18, RZ, RZ, UR4 ;  /* 0x00000004ff127e24 */ /* 0x000fe2000f8e00ff */
[C---:B0-----:R-:W-:Y:S01]  /*18320*/  LOP3.LUT R8, R10.reuse, 0x7f, RZ, 0xc0, !PT ;  /* 0x0000007f0a087812 */ /* 0x041fe200078ec0ff */
[C---:B-1----:R-:W-:Y:S01]  /*18330*/  IMAD.SHL.U32 R4, R10.reuse, 0x80, RZ ;  /* 0x000000800a047824 */ /* 0x042fe200078e00ff */
[C---:B------:R-:W-:Y:S01]  /*18340*/  LOP3.LUT P0, RZ, R10.reuse, 0x4, RZ, 0xc0, !PT ;  /* 0x000000040aff7812 */ /* 0x040fe2000780c0ff */
[C---:B------:R-:W-:Y:S01]  /*18350*/  IMAD.SHL.U32 R2, R10.reuse, 0x10, RZ ;  /* 0x000000100a027824 */ /* 0x040fe200078e00ff */
[----:B------:R-:W-:Y:S01]  /*18360*/  SHF.R.U32.HI R0, RZ, 0x5, R8 ;  /* 0x00000005ff007819 */ /* 0x000fe20000011608 */
[----:B------:R-:W-:Y:S01]  /*18370*/  IMAD.SHL.U32 R3, R10, 0x2, RZ ;  /* 0x000000020a037824 */ /* 0x000fe200078e00ff */
[----:B------:R-:W-:Y:S01]  /*18380*/  LOP3.LUT R5, R4, 0x380, RZ, 0xc0, !PT ;  /* 0x0000038004057812 */ /* 0x000fe200078ec0ff */
[----:B------:R-:W-:Y:S02]  /*18390*/  IMAD.SHL.U32 R9, R10, 0x4, RZ ;  /* 0x000000040a097824 */ /* 0x000fe400078e00ff */
[----:B------:R-:W-:-:S02]  /*183a0*/  IMAD.SHL.U32 R7, R0, 0x200, RZ ;  /* 0x0000020000077824 */ /* 0x000fc400078e00ff */
[----:B------:R-:W-:Y:S01]  /*183b0*/  IMAD R5, R0, 0x10, R5 ;  /* 0x0000001000057824 */ /* 0x000fe200078e0205 */
[----:B------:R-:W-:-:S04]  /*183c0*/  LOP3.LUT R0, R2, 0x1b0, RZ, 0xc0, !PT ;  /* 0x000001b002007812 */ /* 0x000fc800078ec0ff */
[----:B------:R-:W-:Y:S02]  /*183d0*/  LOP3.LUT R3, R0, 0x30, R3, 0x78, !PT ;  /* 0x0000003000037812 */ /* 0x000fe400078e7803 */
[--C-:B------:R-:W-:Y:S02]  /*183e0*/  LOP3.LUT R0, R7, 0x40, R2.reuse, 0xf8, !PT ;  /* 0x0000004007007812 */ /* 0x100fe400078ef802 */
[----:B------:R-:W-:Y:S02]  /*183f0*/  LOP3.LUT R5, R5, 0x70, R2, 0x78, !PT ;  /* 0x0000007005057812 */ /* 0x000fe400078e7802 */
[----:B------:R-:W-:Y:S01]  /*18400*/  LOP3.LUT R3, R0, R3, RZ, 0xfc, !PT ;  /* 0x0000000300037212 */ /* 0x000fe200078efcff */
[----:B------:R-:W-:Y:S01]  /*18410*/  IMAD.SHL.U32 R0, R10, 0x20, RZ ;  /* 0x000000200a007824 */ /* 0x000fe200078e00ff */
[----:B------:R-:W-:-:S04]  /*18420*/  LOP3.LUT R5, R5, 0xc00, R4, 0xf8, !PT ;  /* 0x00000c0005057812 */ /* 0x000fc800078ef804 */
[----:B------:R-:W-:Y:S01]  /*18430*/  LOP3.LUT R6, R0, 0x80, RZ, 0xc0, !PT ;  /* 0x0000008000067812 */ /* 0x000fe200078ec0ff */
[----:B------:R0:W-:Y:S01]  /*18440*/  STL [R1+0x24], R5 ;  /* 0x0000240501007387 */ /* 0x0001e20000100800 */
        /* <DEDUP_REMOVED lines=11> */
[----:B------:R-:W-:Y:S01]  /*18500*/  SEL R6, R2, 0xffffffc0, !P0 ;  /* 0xffffffc002067807 */ /* 0x000fe20004000000 */
[----:B------:R-:W-:-:S05]  /*18510*/  IMAD.IADD R2, R18, 0x1, R3 ;  /* 0x0000000112027824 */ /* 0x000fca00078e0203 */
[----:B------:R0:W-:Y:S04]  /*18520*/  STL [R1+0x28], R2 ;  /* 0x0000280201007387 */ /* 0x0001e80000100800 */
[----:B------:R-:W-:Y:S04]  /*18530*/  STL [R1+0x30], RZ ;  /* 0x000030ff01007387 */ /* 0x000fe80000100800 */
[----:B------:R1:W-:Y:S01]  /*18540*/  STL [R1], R0 ;  /* 0x0000000001007387 */ /* 0x0003e20000100800 */
[C---:B0-----:R-:W-:Y:S02]  /*18550*/  LOP3.LUT R2, R4.reuse, 0x40, RZ, 0xfc, !PT ;  /* 0x0000004004027812 */ /* 0x041fe400078efcff */
[----:B-1----:R-:W-:-:S07]  /*18560*/  LOP3.LUT R0, R4, 0x80, RZ, 0xfc, !PT ;  /* 0x0000008004007812 */ /* 0x002fce00078efcff */
.L_x_1253:
[----:B------:R-:W-:Y:S01]  /*18570*/  ULDC.64 UR4, c[0x0][0xa28] ;  /* 0x00028a0000047ab9 */ /* 0x000fe20000000a00 */
[----:B------:R-:W-:Y:S01]  /*18580*/  ULDC.64 UR8, c[0x0][0xa00] ;  /* 0x0002800000087ab9 */ /* 0x000fe20000000a00 */
[----:B------:R-:W-:Y:S01]  /*18590*/  UISETP.NE.U32.AND UP0, UPT, UR4, URZ, UPT ;  /* 0x0000003f0400728c */ /* 0x000fe2000bf05070 */
[----:B------:R-:W-:Y:S01]  /*185a0*/  ISETP.NE.U32.AND P0, PT, RZ, UR8, PT ;  /* 0x00000008ff007c0c */ /* 0x000fe2000bf05070 */
[----:B------:R-:W-:Y:S01]  /*185b0*/  ULDC.64 UR6, c[0x0][0xa00] ;  /* 0x0002800000067ab9 */ /* 0x000fe20000000a00 */
[----:B------:R-:W-:Y:S01]  /*185c0*/  IMAD.MOV.U32 R0, RZ, RZ, RZ ;  /* 0x000000ffff007224 */ /* 0x000fe200078e00ff */
[----:B------:R-:W-:Y:S01]  /*185d0*/  UISETP.NE.AND.EX UP0, UPT, UR5, URZ, UPT, UP0 ;  /* 0x0000003f0500728c */ /* 0x000fe2000bf05300 */
[----:B------:R-:W-:Y:S01]  /*185e0*/  ISETP.NE.AND.EX P0, PT, RZ, UR9, PT, P0 ;  /* 0x00000009ff007c0c */ /* 0x000fe2000bf05300 */
[----:B------:R-:W-:Y:S01]  /*185f0*/  UIMAD.WIDE UR6, UR42, 0x4, UR6 ;  /* 0x000000042a0678a5 */ /* 0x000fe2000f8e0206 */
[----:B-123--:R-:W2:Y:S01]  /*18600*/  LDL.LU R6, [R1+0x18] ;  /* 0x0000180001067983 */ /* 0x00eea20000300800 */
[----:B------:R-:W-:Y:S01]  /*18610*/  ULDC.64 UR10, c[0x0][0xa18] ;  /* 0x00028600000a7ab9 */ /* 0x000fe20000000a00 */
[----:B0-----:R-:W0:Y:S01]  /*18620*/  LDC R7, c[0x0][0x288] ;  /* 0x0000a200ff077b82 */ /* 0x001e220000000800 */
[----:B------:R-:W-:Y:S01]  /*18630*/  PLOP3.LUT P1, PT, PT, PT, UP0, 0x80, 0x0 ;  /* 0x000000000000781c */ /* 0x000fe20003f2f008 */
[----:B------:R-:W-:Y:S01]  /*18640*/  ULDC.64 UR8, c[0x0][0xa08] ;  /* 0x0002820000087ab9 */ /* 0x000fe20000000a00 */
[----:B------:R-:W-:-:S02]  /*18650*/  IMAD.U32 R2, RZ, RZ, UR6 ;  /* 0x00000006ff027e24 */ /* 0x000fc4000f8e00ff */
[----:B------:R-:W-:Y:S01]  /*18660*/  IMAD.U32 R3, RZ, RZ, UR7 ;  /* 0x00000007ff037e24 */ /* 0x000fe2000f8e00ff */
[----:B------:R-:W-:Y:S02]  /*18670*/  @UP0 ULDC.64 UR4, c[0x0][0xa28] ;  /* 0x00028a0000040ab9 */ /* 0x000fe40000000a00 */
[----:B------:R-:W-:Y:S02]  /*18680*/  @UP0 UIMAD.WIDE UR4, UR42, 0x4, UR4 ;  /* 0x000000042a0408a5 */ /* 0x000fe4000f8e0204 */
[----:B------:R1:W3:Y:S01]  /*18690*/  @P0 LDG.E R5, desc[UR52][R2.64] ;  /* 0x0000003402050981 */ /* 0x0002e2000c1e1900 */
[----:B------:R-:W-:-:S04]  /*186a0*/  UISETP.NE.U32.AND UP0, UPT, UR10, URZ, UPT ;  /* 0x0000003f0a00728c */ /* 0x000fc8000bf05070 */
[----:B------:R-:W-:Y:S01]  /*186b0*/  UISETP.NE.AND.EX UP0, UPT, UR11, URZ, UPT, UP0 ;  /* 0x0000003f0b00728c */ /* 0x000fe2000bf05300 */
[----:B-1----:R-:W-:Y:S02]  /*186c0*/  IMAD.U32 R2, RZ, RZ, UR4 ;  /* 0x00000004ff027e24 */ /* 0x002fe4000f8e00ff */
[----:B------:R-:W-:Y:S01]  /*186d0*/  IMAD.U32 R3, RZ, RZ, UR5 ;  /* 0x00000005ff037e24 */ /* 0x000fe2000f8e00ff */
[----:B------:R-:W-:-:S04]  /*186e0*/  ULDC.64 UR4, c[0x0][0xa08] ;  /* 0x0002820000047ab9 */ /* 0x000fc80000000a00 */
[----:B------:R1:W5:Y:S01]  /*186f0*/  @P1 LDG.E R0, desc[UR52][R2.64] ;  /* 0x0000003402001981 */ /* 0x000362000c1e1900 */
[----:B------:R-:W-:Y:S01]  /*18700*/  ISETP.NE.U32.AND P1, PT, RZ, UR4, PT ;  /* 0x00000004ff007c0c */ /* 0x000fe2000bf25070 */
[----:B------:R-:W-:Y:S01]  /*18710*/  UIMAD.WIDE UR8, UR42, 0x4, UR8 ;  /* 0x000000042a0878a5 */ /* 0x000fe2000f8e0208 */
[----:B------:R-:W-:Y:S02]  /*18720*/  IMAD.MOV.U32 R4, RZ, RZ, RZ ;  /* 0x000000ffff047224 */ /* 0x000fe400078e00ff */
[----:B------:R-:W-:Y:S01]  /*18730*/  ISETP.NE.AND.EX P1, PT, RZ, UR5, PT, P1 ;  /* 0x00000005ff007c0c */ /* 0x000fe2000bf25310 */
[----:B------:R-:W-:Y:S01]  /*18740*/  @UP0 ULDC.64 UR4, c[0x0][0xa18] ;  /* 0x0002860000040ab9 */ /* 0x000fe20000000a00 */
[----:B------:R-:W-:Y:S01]  /*18750*/  PLOP3.LUT P4, PT, PT, PT, UP0, 0x80, 0x0 ;  /* 0x000000000000781c */ /* 0x000fe20003f8f008 */
[----:B------:R-:W-:Y:S01]  /*18760*/  @UP0 UIMAD.WIDE UR4, UR42, 0x4, UR4 ;  /* 0x000000042a0408a5 */ /* 0x000fe2000f8e0204 */
[----:B-1----:R-:W-:Y:S02]  /*18770*/  IMAD.U32 R2, RZ, RZ, UR8 ;  /* 0x00000008ff027e24 */ /* 0x002fe4000f8e00ff */
[----:B------:R-:W-:-:S07]  /*18780*/  IMAD.U32 R3, RZ, RZ, UR9 ;  /* 0x00000009ff037e24 */ /* 0x000fce000f8e00ff */
[----:B------:R1:W5:Y:S02]  /*18790*/  @P1 LDG.E R4, desc[UR52][R2.64] ;  /* 0x0000003402041981 */ /* 0x000364000c1e1900 */
[----:B-1----:R-:W-:Y:S02]  /*187a0*/  IMAD.U32 R2, RZ, RZ, UR4 ;  /* 0x00000004ff027e24 */ /* 0x002fe4000f8e00ff */
[----:B------:R-:W-:Y:S01]  /*187b0*/  IMAD.U32 R3, RZ, RZ, UR5 ;  /* 0x00000005ff037e24 */ /* 0x000fe2000f8e00ff */
[----:B------:R-:W-:Y:S01]  /*187c0*/  UMOV UR43, URZ ;  /* 0x0000003f002b7c82 */ /* 0x000fe20008000000 */
[----:B------:R-:W-:-:S03]  /*187d0*/  ULDC.64 UR4, c[0x0][0xa20] ;  /* 0x0002880000047ab9 */ /* 0x000fc60000000a00 */
[----:B0-----:R0:W4:Y:S01]  /*187e0*/  @P4 LDG.E R7, desc[UR52][R2.64] ;  /* 0x0000003402074981 */ /* 0x001122000c1e1900 */
[----:B------:R-:W-:-:S04]  /*187f0*/  ISETP.NE.U32.AND P3, PT, RZ, UR4, PT ;  /* 0x00000004ff007c0c */ /* 0x000fc8000bf65070 */
[----:B------:R-:W-:Y:S01]  /*18800*/  ISETP.NE.AND.EX P3, PT, RZ, UR5, PT, P3 ;  /* 0x00000005ff007c0c */ /* 0x000fe2000bf65330 */
[----:B0-----:R-:W0:Y:S02]  /*18810*/  LDC.64 R2, c[0x0][0x418] ;  /* 0x00010600ff027b82 */ /* 0x001e240000000a00 */
[----:B0-----:R-:W-:-:S04]  /*18820*/  ISETP.NE.U32.AND P2, PT, R2, RZ, PT ;  /* 0x000000ff0200720c */ /* 0x001fc80003f45070 */
[----:B------:R-:W-:Y:S02]  /*18830*/  ISETP.NE.AND.EX P2, PT, R3, RZ, PT, P2 ;  /* 0x000000ff0300720c */ /* 0x000fe40003f45320 */
[C---:B--2---:R-:W-:Y:S02]  /*18840*/  R2UR UR36, R6.reuse ;  /* 0x00000000062472ca */ /* 0x044fe400000e0000 */
[C---:B------:R-:W-:Y:S02]  /*18850*/  LOP3.LUT R2, R6.reuse, 0xff000000, RZ, 0xc0, !PT ;  /* 0xff00000006027812 */ /* 0x040fe400078ec0ff */
[----:B------:R-:W-:Y:S02]  /*18860*/  LOP3.LUT R6, R6, 0xff0000, RZ, 0xc0, !PT ;  /* 0x00ff000006067812 */ /* 0x000fe400078ec0ff */
[----:B------:R-:W-:-:S04]  /*18870*/  SHF.R.U32.HI R2, RZ, 0x8, R2 ;  /* 0x00000008ff027819 */ /* 0x000fc80000011602 */
[----:B------:R-:W-:Y:S02]  /*18880*/  LEA.HI R6, R6, R2, RZ, 0x10 ;  /* 0x0000000206067211 */ /* 0x000fe400078f80ff */
[----:B---3--:R-:W-:Y:S01]  /*18890*/  @P0 R2UR UR43, R5 ;  /* 0x00000000052b02ca */ /* 0x008fe200000e0000 */
[----:B------:R-:W-:Y:S01]  /*188a0*/  ULOP3.LUT UR36, UR36, 0xffff, URZ, 0xc0, !UPT ;  /* 0x0000ffff24247892 */ /* 0x000fe2000f8ec03f */
[----:B------:R-:W0:Y:S02]  /*188b0*/  LDC R5, c[0x0][0x424] ;  /* 0x00010900ff057b82 */ /* 0x000e240000000800 */
[----:B0-----:R-:W-:Y:S01]  /*188c0*/  SEL R5, R5, 0x1, P2 ;  /* 0x0000000105057807 */ /* 0x001fe20001000000 */
[----:B----4-:R0:W-:Y:S01]  /*188d0*/  STL [R1+0x1c], R7 ;  /* 0x00001c0701007387 */ /* 0x0101e20000100800 */
[----:B------:R-:W-:-:S04]  /*188e0*/  IMAD.MOV.U32 R9, RZ, RZ, R7 ;  /* 0x000000ffff097224 */ /* 0x000fc800078e0007 */
[----:B0-----:R-:W0:Y:S02]  /*188f0*/  LDC R7, c[0x0][0x2f0] ;  /* 0x0000bc00ff077b82 */ /* 0x001e240000000800 */
[----:B0-----:R-:W-:Y:S01]  /*18900*/  IMAD R5, R5, R7, RZ ;  /* 0x0000000705057224 */ /* 0x001fe200078e02ff */
[----:B------:R-:W-:Y:S06]  /*18910*/  @P4 BRA `(.L_x_1176) ;  /* 0x00000000001c4947 */ /* 0x000fec0003800000 */
[----:B------:R-:W-:Y:S05]  /*18920*/  @!P0 BRA `(.L_x_1176) ;  /* 0x0000000000188947 */ /* 0x000fea0003800000 */
[----:B------:R-:W-:Y:S02]  /*18930*/  IMAD.U32 R2, RZ, RZ, UR6 ;  /* 0x00000006ff027e24 */ /* 0x000fe4000f8e00ff */
[----:B------:R-:W-:-:S05]  /*18940*/  IMAD.U32 R3, RZ, RZ, UR7 ;  /* 0x00000007ff037e24 */ /* 0x000fca000f8e00ff */
[----:B------:R-:W2:Y:S04]  /*18950*/  LDG.E R7, desc[UR52][R2.64] ;  /* 0x0000003402077981 */ /* 0x000ea8000c1e1900 */
[----:B------:R-:W2:Y:S02]  /*18960*/  LDG.E R2, desc[UR52][R2.64+0x4] ;  /* 0x0000043402027981 */ /* 0x000ea4000c1e1900 */
[----:B--2---:R-:W-:-:S05]  /*18970*/  IMAD.IADD R9, R2, 0x1, -R7 ;  /* 0x0000000102097824 */ /* 0x004fca00078e0a07 */
[----:B------:R0:W-:Y:S02]  /*18980*/  STL [R1+0x1c], R9 ;  /* 0x00001c0901007387 */ /* 0x0001e40000100800 */
.L_x_1176:
[----:B-----5:R-:W-:-:S05]  /*18990*/  IMAD.IADD R2, R4, 0x1, R0 ;  /* 0x0000000104027824 */ /* 0x020fca00078e0200 */
[----:B------:R1:W-:Y:S01]  /*189a0*/  STL [R1+0x18], R2 ;  /* 0x0000180201007387 */ /* 0x0003e20000100800 */
[----:B------:R-:W-:Y:S05]  /*189b0*/  @!P3 BRA `(.L_x_1177) ;  /* 0x000000000018b947 */ /* 0x000fea0003800000 */
[----:B------:R-:W-:Y:S02]  /*189c0*/  ULDC.64 UR4, c[0x0][0xa20] ;  /* 0x0002880000047ab9 */ /* 0x000fe40000000a00 */
[----:B------:R-:W-:-:S06]  /*189d0*/  UIMAD.WIDE UR4, UR42, 0x4, UR4 ;  /* 0x000000042a0478a5 */ /* 0x000fcc000f8e0204 */
[----:B-1----:R-:W-:Y:S02]  /*189e0*/  IMAD.U32 R2, RZ, RZ, UR4 ;  /* 0x00000004ff027e24 */ /* 0x002fe4000f8e00ff */
[----:B------:R-:W-:-:S05]  /*189f0*/  IMAD.U32 R3, RZ, RZ, UR5 ;  /* 0x00000005ff037e24 */ /* 0x000fca000f8e00ff */
[----:B------:R2:W5:Y:S01]  /*18a00*/  LDG.E R5, desc[UR52][R2.64] ;  /* 0x0000003402057981 */ /* 0x000562000c1e1900 */
[----:B------:R-:W-:Y:S05]  /*18a10*/  BRA `(.L_x_1178) ;  /* 0x0000000000187947 */ /* 0x000fea0003800000 */
.L_x_1177:
[----:B------:R-:W-:Y:S05]  /*18a20*/  @!P1 BRA `(.L_x_1178) ;  /* 0x0000000000149947 */ /* 0x000fea0003800000 */
[----:B-1----:R-:W-:Y:S02]  /*18a30*/  IMAD.U32 R2, RZ, RZ, UR8 ;  /* 0x00000008ff027e24 */ /* 0x002fe4000f8e00ff */
[----:B------:R-:W-:-:S05]  /*18a40*/  IMAD.U32 R3, RZ, RZ, UR9 ;  /* 0x00000009ff037e24 */ /* 0x000fca000f8e00ff */
[----:B------:R-:W2:Y:S04]  /*18a50*/  LDG.E R5, desc[UR52][R2.64] ;  /* 0x0000003402057981 */ /* 0x000ea8000c1e1900 */
[----:B------:R-:W2:Y:S02]  /*18a60*/  LDG.E R2, desc[UR52][R2.64+0x4] ;  /* 0x0000043402027981 */ /* 0x000ea4000c1e1900 */
[----:B--2---:R-:W-:-:S07]  /*18a70*/  IMAD.IADD R5, R2, 0x1, -R5 ;  /* 0x0000000102057824 */ /* 0x004fce00078e0a05 */
.L_x_1178:
[----:B------:R-:W3:Y:S01]  /*18a80*/  LDL.LU R4, [R1+0x14] ;  /* 0x0000140001047983 */ /* 0x000ee20000300800 */
[----:B-12---:R-:W1:Y:S01]  /*18a90*/  LDC R2, c[0x0][0x448] ;  /* 0x00011200ff027b82 */ /* 0x006e620000000800 */
[----:B-----5:R-:W-:Y:S01]  /*18aa0*/  IMAD.IADD R0, R5, 0x1, -R0 ;  /* 0x0000000105007824 */ /* 0x020fe200078e0a00 */
[----:B-1----:R-:W-:-:S13]  /*18ab0*/  ISETP.NE.AND P1, PT, R2, 0x1, PT ;  /* 0x000000010200780c */ /* 0x002fda0003f25270 */
[----:B------:R-:W1:Y:S08]  /*18ac0*/  @P1 LDC R3, c[0x0][0x44c] ;  /* 0x00011300ff031b82 */ /* 0x000e700000000800 */
[----:B------:R-:W2:Y:S01]  /*18ad0*/  @P1 LDC R2, c[0x0][0x450] ;  /* 0x00011400ff021b82 */ /* 0x000ea20000000800 */
[----:B---3--:R-:W-:-:S04]  /*18ae0*/  IMAD.SHL.U32 R10, R4, 0x80, RZ ;  /* 0x00000080040a7824 */ /* 0x008fc800078e00ff */
[----:B------:R-:W-:Y:S01]  /*18af0*/  VIADD R4, R10, 0x7f ;  /* 0x0000007f0a047836 */ /* 0x000fe20000000000 */
[----:B------:R3:W-:Y:S03]  /*18b00*/  STL [R1+0x14], R10 ;  /* 0x0000140a01007387 */ /* 0x0007e60000100800 */
[----:B-1----:R-:W-:-:S04]  /*18b10*/  @P1 IMAD.HI.U32 R3, R4, R3, RZ ;  /* 0x0000000304031227 */ /* 0x002fc800078e00ff */
[----:B------:R-:W-:Y:S01]  /*18b20*/  IMAD.MOV.U32 R7, RZ, RZ, R4 ;  /* 0x000000ffff077224 */ /* 0x000fe200078e0004 */
[----:B--2---:R-:W-:Y:S02]  /*18b30*/  @P1 SHF.R.U32.HI R7, RZ, R2, R3 ;  /* 0x00000002ff071219 */ /* 0x004fe40000011603 */
[----:B------:R-:W-:-:S05]  /*18b40*/  IADD3 R2, R0, 0x1, -R9 ;  /* 0x0000000100027810 */ /* 0x000fca0007ffe809 */
[----:B------:R-:W-:Y:S02]  /*18b50*/  IMAD.IADD R7, R2, 0x1, R7 ;  /* 0x0000000102077824 */ /* 0x000fe400078e0207 */
[----:B------:R-:W1:Y:S02]  /*18b60*/  LDC.64 R2, c[0x0][0x9e0] ;  /* 0x00027800ff027b82 */ /* 0x000e640000000a00 */
[----:B-1----:R-:W-:Y:S01]  /*18b70*/  ISETP.GE.AND P2, PT, R3, 0x1, PT ;  /* 0x000000010300780c */ /* 0x002fe20003f46270 */
[----:B------:R-:W-:-:S12]  /*18b80*/  IMAD.IADD R2, R7, 0x1, R2 ;  /* 0x0000000107027824 */ /* 0x000fd800078e0202 */
[----:B---3--:R-:W-:Y:S05]  /*18b90*/  @!P2 BRA `(.L_x_1179) ;  /* 0x000000000040a947 */ /* 0x008fea0003800000 */
[C---:B------:R-:W-:Y:S01]  /*18ba0*/  ISETP.GT.AND P0, PT, R7.reuse, RZ, PT ;  /* 0x000000ff0700720c */ /* 0x040fe20003f04270 */
[----:B------:R-:W-:-:S12]  /*18bb0*/  VIADD R8, R7, 0xffffffff ;  /* 0xffffffff07087836 */ /* 0x000fd80000000000 */
[----:B------:R-:W-:Y:S05]  /*18bc0*/  @P0 BRA `(.L_x_1180) ;  /* 0x00000000001c0947 */ /* 0x000fea0003800000 */
[----:B------:R-:W-:Y:S01]  /*18bd0*/  ISETP.NE.AND P0, PT, R3, 0x1, PT ;  /* 0x000000010300780c */ /* 0x000fe20003f05270 */
[----:B------:R-:W-:-:S12]  /*18be0*/  IMAD.MOV R7, RZ, RZ, -R7 ;  /* 0x000000ffff077224 */ /* 0x000fd800078e0a07 */
[----:B------:R-:W1:Y:S02]  /*18bf0*/  @P0 LDC.64 R4, c[0x0][0x9e8] ;  /* 0x00027a00ff040b82 */ /* 0x000e640000000a00 */
[----:B-1----:R-:W-:-:S05]  /*18c00*/  @P0 IMAD.HI.U32 R4, R7, R4, RZ ;  /* 0x0000000407040227 */ /* 0x002fca00078e00ff */
[----:B------:R-:W-:-:S04]  /*18c10*/  @P0 SHF.R.U32.HI R7, RZ, R5, R4 ;  /* 0x00000005ff070219 */ /* 0x000fc80000011604 */
[----:B------:R-:W-:Y:S01]  /*18c20*/  LOP3.LUT R8, RZ, R7, RZ, 0x33, !PT ;  /* 0x00000007ff087212 */ /* 0x000fe200078e33ff */
[----:B------:R-:W-:Y:S06]  /*18c30*/  BRA `(.L_x_1181) ;  /* 0x0000000000107947 */ /* 0x000fec0003800000 */
.L_x_1180:
[----:B------:R-:W-:-:S13]  /*18c40*/  ISETP.NE.AND P0, PT, R3, 0x1, PT ;  /* 0x000000010300780c */ /* 0x000fda0003f05270 */
[----:B------:R-:W1:Y:S02]  /*18c50*/  @P0 LDC.64 R4, c[0x0][0x9e8] ;  /* 0x00027a00ff040b82 */ /* 0x000e640000000a00 */
[----:B-1----:R-:W-:-:S05]  /*18c60*/  @P0 IMAD.HI.U32 R4, R8, R4, RZ ;  /* 0x0000000408040227 */ /* 0x002fca00078e00ff */
[----:B------:R-:W-:-:S07]  /*18c70*/  @P0 SHF.R.U32.HI R8, RZ, R5, R4 ;  /* 0x00000005ff080219 */ /* 0x000fce0000011604 */
.L_x_1181:
[----:B------:R-:W-:-:S05]  /*18c80*/  IMAD R8, R8, R3, R3 ;  /* 0x0000000308087224 */ /* 0x000fca00078e0203 */
[----:B------:R-:W-:-:S07]  /*18c90*/  VIMNMX R2, R2, R8, PT ;  /* 0x0000000802027248 */ /* 0x000fce0003fe0100 */
.L_x_1179:
[----:B------:R-:W1:Y:S01]  /*18ca0*/  @P1 LDC R7, c[0x0][0x44c] ;  /* 0x00011300ff071b82 */ /* 0x000e620000000800 */
[----:B------:R-:W-:Y:S01]  /*18cb0*/  VIADD R2, R2, 0x9f ;  /* 0x0000009f02027836 */ /* 0x000fe20000000000 */
[----:B------:R-:W-:Y:S01]  /*18cc0*/  ULDC UR4, c[0x0][0x9dc] ;  /* 0x0002770000047ab9 */ /* 0x000fe20000000800 */
[----:B------:R-:W-:Y:S02]  /*18cd0*/  IMAD.MOV.U32 R4, RZ, RZ, R10 ;  /* 0x000000ffff047224 */ /* 0x000fe400078e000a */
[----:B------:R-:W-:-:S03]  /*18ce0*/  IMAD.HI R2, R2, 0x66666667, RZ ;  /* 0x6666666702027827 */ /* 0x000fc600078e02ff */
[----:B------:R-:W2:Y:S01]  /*18cf0*/  @P1 LDC R5, c[0x0][0x450] ;  /* 0x00011400ff051b82 */ /* 0x000ea20000000800 */
[----:B-1----:R-:W-:-:S05]  /*18d00*/  @P1 IMAD.HI.U32 R7, R10, R7, RZ ;  /* 0x000000070a071227 */ /* 0x002fca00078e00ff */
[----:B--2---:R-:W-:Y:S01]  /*18d10*/  @P1 SHF.R.U32.HI R4, RZ, R5, R7 ;  /* 0x00000005ff041219 */ /* 0x004fe20000011607 */
[----:B------:R-:W-:-:S03]  /*18d20*/  VIADD R5, R0, 0x9f ;  /* 0x0000009f00057836 */ /* 0x000fc60000000000 */
[----:B------:R-:W-:Y:S01]  /*18d30*/  IADD3 R7, R4, R0, -R9 ;  /* 0x0000000004077210 */ /* 0x000fe20007ffe809 */
[----:B------:R-:W-:Y:S01]  /*18d40*/  IMAD.HI R5, R5, 0x66666667, RZ ;  /* 0x6666666705057827 */ /* 0x000fe200078e02ff */
[----:B------:R-:W-:-:S04]  /*18d50*/  SHF.R.U32.HI R0, RZ, 0x1f, R2 ;  /* 0x0000001fff007819 */ /* 0x000fc80000011602 */
[----:B------:R-:W-:Y:S02]  /*18d60*/  LEA.HI.SX32 R0, R2, R0, 0x1a ;  /* 0x0000000002007211 */ /* 0x000fe400078fd2ff */
[----:B------:R-:W-:-:S04]  /*18d70*/  SHF.R.U32.HI R2, RZ, 0x1f, R5 ;  /* 0x0000001fff027819 */ /* 0x000fc80000011605 */
[----:B------:R-:W-:-:S04]  /*18d80*/  LEA.HI.SX32 R2, R5, R2, 0x1a ;  /* 0x0000000205027211 */ /* 0x000fc800078fd2ff */
[----:B------:R-:W-:Y:S01]  /*18d90*/  VIMNMX R0, R2, R0, PT ;  /* 0x0000000002007248 */ /* 0x000fe20003fe0100 */
[----:B------:R-:W-:Y:S01]  /*18da0*/  VIADD R2, R7, -UR4 ;  /* 0x8000000407027c36 */ /* 0x000fe20008000000 */
[----:B------:R-:W-:Y:S06]  /*18db0*/  @!P2 BRA `(.L_x_1182) ;  /* 0x00000000003ca947 */ /* 0x000fec0003800000 */
[----:B------:R-:W-:-:S13]  /*18dc0*/  ISETP.GT.AND P0, PT, R7, -0x1, PT ;  /* 0xffffffff0700780c */ /* 0x000fda0003f04270 */
[----:B------:R-:W-:Y:S05]  /*18dd0*/  @P0 BRA `(.L_x_1183) ;  /* 0x00000000001c0947 */ /* 0x000fea0003800000 */
[----:B------:R-:W-:Y:S02]  /*18de0*/  ISETP.NE.AND P0, PT, R3, 0x1, PT ;  /* 0x000000010300780c */ /* 0x000fe40003f05270 */
[----:B------:R-:W-:-:S11]  /*18df0*/  LOP3.LUT R7, RZ, R7, RZ, 0x33, !PT ;  /* 0x00000007ff077212 */ /* 0x000fd600078e33ff */
[----:B------:R-:W1:Y:S02]  /*18e00*/  @P0 LDC.64 R4, c[0x0][0x9e8] ;  /* 0x00027a00ff040b82 */ /* 0x000e640000000a00 */
[----:B-1----:R-:W-:-:S05]  /*18e10*/  @P0 IMAD.HI.U32 R4, R7, R4, RZ ;  /* 0x0000000407040227 */ /* 0x002fca00078e00ff */
[----:B------:R-:W-:-:S04]  /*18e20*/  @P0 SHF.R.U32.HI R7, RZ, R5, R4 ;  /* 0x00000005ff070219 */ /* 0x000fc80000011604 */
[----:B------:R-:W-:Y:S01]  /*18e30*/  LOP3.LUT R7, RZ, R7, RZ, 0x33, !PT ;  /* 0x00000007ff077212 */ /* 0x000fe200078e33ff */
[----:B------:R-:W-:Y:S06]  /*18e40*/  BRA `(.L_x_1184) ;  /* 0x0000000000107947 */ /* 0x000fec0003800000 */
.L_x_1183:
[----:B------:R-:W-:-:S13]  /*18e50*/  ISETP.NE.AND P0, PT, R3, 0x1, PT ;  /* 0x000000010300780c */ /* 0x000fda0003f05270 */
[----:B------:R-:W1:Y:S02]  /*18e60*/  @P0 LDC.64 R4, c[0x0][0x9e8] ;  /* 0x00027a00ff040b82 */ /* 0x000e640000000a00 */
[----:B-1----:R-:W-:-:S05]  /*18e70*/  @P0 IMAD.HI.U32 R4, R7, R4, RZ ;  /* 0x0000000407040227 */ /* 0x002fca00078e00ff */
[----:B------:R-:W-:-:S07]  /*18e80*/  @P0 SHF.R.U32.HI R7, RZ, R5, R4 ;  /* 0x00000005ff070219 */ /* 0x000fce0000011604 */
.L_x_1184:
[----:B------:R-:W-:-:S05]  /*18e90*/  IMAD R3, R7, R3, RZ ;  /* 0x0000000307037224 */ /* 0x000fca00078e02ff */
[----:B------:R-:W-:-:S07]  /*18ea0*/  VIMNMX R2, R2, R3, !PT ;  /* 0x0000000302027248 */ /* 0x000fce0007fe0100 */
.L_x_1182:
[----:B------:R-:W-:Y:S01]  /*18eb0*/  SHF.R.U32.HI R5, RZ, 0x10, R6 ;  /* 0x00000010ff057819 */ /* 0x000fe20000011606 */
[----:B------:R-:W-:-:S03]  /*18ec0*/  IMAD.HI R2, R2, 0x66666667, RZ ;  /* 0x6666666702027827 */ /* 0x000fc600078e02ff */
[----:B------:R-:W-:Y:S02]  /*18ed0*/  ISETP.NE.AND P0, PT, R5, RZ, PT ;  /* 0x000000ff0500720c */ /* 0x000fe40003f05270 */
[----:B------:R-:W-:-:S04]  /*18ee0*/  SHF.R.U32.HI R3, RZ, 0x1f, R2 ;  /* 0x0000001fff037819 */ /* 0x000fc80000011602 */
[----:B------:R-:W-:Y:S01]  /*18ef0*/  LEA.HI.SX32 R3, R2, R3, 0x1a ;  /* 0x0000000302037211 */ /* 0x000fe200078fd2ff */
[----:B------:R-:W-:-:S03]  /*18f00*/  IMAD.MOV.U32 R2, RZ, RZ, RZ ;  /* 0x000000ffff027224 */ /* 0x000fc600078e00ff */
[----:B------:R-:W-:-:S03]  /*18f10*/  VIMNMX R4, RZ, R3, !PT ;  /* 0x00000003ff047248 */ /* 0x000fc60007fe0100 */
[----:B------:R-:W1:Y:S01]  /*18f20*/  @!P0 LDC R5, c[0x0][0x9f0] ;  /* 0x00027c00ff058b82 */ /* 0x000e620000000800 */
[----:B------:R-:W-:-:S13]  /*18f30*/  ISETP.GT.AND P1, PT, R0, R4, PT ;  /* 0x000000040000720c */ /* 0x000fda0003f24270 */
[----:B------:R-:W-:Y:S05]  /*18f40*/  @!P1 BRA `(.L_x_1185) ;  /* 0x00000000006c9947 */ /* 0x000fea0003800000 */
[-C--:B-1----:R-:W-:Y:S02]  /*18f50*/  IABS R7, R5.reuse ;  /* 0x0000000500077213 */ /* 0x082fe40000000000 */
[----:B0-----:R-:W-:Y:S02]  /*18f60*/  IABS R9, R5 ;  /* 0x0000000500097213 */ /* 0x001fe40000000000 */
        /* <DEDUP_REMOVED lines=9> */
[----:B------:R-:W-:-:S05]  /*19000*/  IADD3 R3, R5, -0x1, R0 ;  /* 0xffffffff05037810 */ /* 0x000fca0007ffe000 */
[----:B------:R-:W-:-:S05]  /*19010*/  IMAD.IADD R3, R3, 0x1, -R4 ;  /* 0x0000000103037824 */ /* 0x000fca00078e0a04 */
[----:B------:R-:W-:Y:S02]  /*19020*/  IABS R2, R3 ;  /* 0x0000000300027213 */ /* 0x000fe40000000000 */
[----:B------:R-:W-:-:S03]  /*19030*/  LOP3.LUT R3, R3, R5, RZ, 0x3c, !PT ;  /* 0x0000000503037212 */ /* 0x000fc600078e3cff */
        /* <DEDUP_REMOVED lines=12> */
.L_x_1185:
[----:B------:R-:W-:Y:S01]  /*19100*/  LOP3.LUT R6, R6, 0xff, RZ, 0xc0, !PT ;  /* 0x000000ff06067812 */ /* 0x000fe200078ec0ff */
[----:B------:R-:W-:Y:S04]  /*19110*/  BSSY B7, `(.L_x_1186) ;  /* 0x0000320000077945 */ /* 0x000fe80003800000 */
[----:B------:R-:W-:-:S05]  /*19120*/  IMAD R3, R6, R2, R4 ;  /* 0x0000000206037224 */ /* 0x000fca00078e0204 */
        /* <DEDUP_REMOVED lines=10> */
[----:B------:R-:W-:Y:S02]  /*191d0*/  VOTEU.ANY UR4, UPT, PT ;  /* 0x0000000000047886 */ /* 0x000fe400038e0100 */
[----:B------:R-:W2:Y:S08]  /*191e0*/  FLO.U32 R0, UR4 ;  /* 0x0000000400007d00 */ /* 0x000eb000080e0000 */
[----:B-1----:R-:W1:Y:S01]  /*191f0*/  POPC R5, UR4 ;  /* 0x0000000400057d09 */ /* 0x002e620008000000 */
[----:B--2---:R-:W-:-:S02]  /*19200*/  ISETP.EQ.U32.AND P0, PT, R0, R3, PT ;  /* 0x000000030000720c */ /* 0x004fc40003f02070 */
[----:B------:R-:W1:Y:S11]  /*19210*/  LDC.64 R2, c[0x0][0xc60] ;  /* 0x00031800ff027b82 */ /* 0x000e760000000a00 */
[----:B-1----:R-:W2:Y:S01]  /*19220*/  @P0 ATOMG.E.ADD.STRONG.GPU PT, R3, desc[UR52][R2.64], R5 ;  /* 0x00000005020309a8 */ /* 0x002ea200081ee1f4 */
[----:B------:R-:W1:Y:S02]  /*19230*/  S2R R4, SR_LTMASK ;  /* 0x0000000000047919 */ /* 0x000e640000003900 */
[----:B-1----:R-:W-:-:S04]  /*19240*/  LOP3.LUT R4, R4, UR4, RZ, 0xc0, !PT ;  /* 0x0000000404047c12 */ /* 0x002fc8000f8ec0ff */
[----:B------:R-:W1:Y:S01]  /*19250*/  POPC R7, R4 ;  /* 0x0000000400077309 */ /* 0x000e620000000000 */
[----:B--2---:R-:W1:Y:S02]  /*19260*/  SHFL.IDX PT, R0, R3, R0, 0x1f ;  /* 0x00001f0003007589 */ /* 0x004e6400000e0000 */
[----:B-1----:R-:W-:-:S05]  /*19270*/  IADD3 R0, R0, UR40, R7 ;  /* 0x0000002800007c10 */ /* 0x002fca000fffe007 */
[----:B------:R3:W-:Y:S01]  /*19280*/  STL [R1+0x10], R0 ;  /* 0x0000100001007387 */ /* 0x0007e20000100800 */
[----:B------:R-:W-:Y:S05]  /*19290*/  BRA `(.L_x_1188) ;  /* 0x00000030001c7947 */ /* 0x000fea0003800000 */
.L_x_1187:
        /* <DEDUP_REMOVED lines=9> */
[----:B------:R-:W2:Y:S01]  /*19330*/  LDC.64 R2, c[0x4][R2] ;  /* 0x0100000002027b82 */ /* 0x000ea20000000a00 */
[----:B-1----:R-:W-:Y:S02]  /*19340*/  IMAD.U32 R5, RZ, RZ, UR7 ;  /* 0x00000007ff057e24 */ /* 0x002fe4000f8e00ff */
        /* <DEDUP_REMOVED lines=9> */
.L_x_1190:
[----:B------:R-:W-:Y:S05]  /*193e0*/  BSYNC B6 ;  /* 0x0000000000067941 */ /* 0x000fea0003800000 */
.L_x_1189:
[----:B------:R-:W-:Y:S01]  /*193f0*/  VIADD R0, R18, 0xa400 ;  /* 0x0000a40012007836 */ /* 0x000fe20000000000 */
[----:B------:R-:W-:Y:S01]  /*19400*/  LOP3.LUT R16, R16, 0xfffffffe, RZ, 0xc0, !PT ;  /* 0xfffffffe10107812 */ /* 0x000fe200078ec0ff */
[----:B------:R-:W-:Y:S03]  /*19410*/  BSSY B6, `(.L_x_1191) ;  /* 0x0000014000067945 */ /* 0x000fe60003800000 */
[----:B------:R-:W-:-:S13]  /*19420*/  LOP3.LUT P0, RZ, R0, 0x3ff, RZ, 0xc0, !PT ;  /* 0x000003ff00ff7812 */ /* 0x000fda000780c0ff */
[----:B------:R-:W-:Y:S01]  /*19430*/  @P0 LOP3.LUT R16, R16, 0x1, RZ, 0xfc, !PT ;  /* 0x0000000110100812 */ /* 0x000fe200078efcff */
[----:B------:R-:W-:Y:S06]  /*19440*/  @!P0 BRA `(.L_x_1192) ;  /* 0x0000000000408947 */ /* 0x000fec0003800000 */
        /* <DEDUP_REMOVED lines=16> */
.L_x_1192:
[----:B------:R-:W-:Y:S05]  /*19550*/  BSYNC B6 ;  /* 0x0000000000067941 */ /* 0x000fea0003800000 */
.L_x_1191:
        /* <DEDUP_REMOVED lines=20> */
.L_x_1194:
[----:B------:R-:W-:Y:S05]  /*196a0*/  BSYNC B6 ;  /* 0x0000000000067941 */ /* 0x000fea0003800000 */
.L_x_1193:
        /* <DEDUP_REMOVED lines=19> */
.L_x_1196:
[----:B------:R-:W-:Y:S05]  /*197e0*/  BSYNC B6 ;  /* 0x0000000000067941 */ /* 0x000fea0003800000 */
.L_x_1195:
[----:B------:R-:W-:Y:S01]  /*197f0*/  ULDC.64 UR4, c[0x0][0x9f8] ;  /* 0x00027e0000047ab9 */ /* 0x000fe20000000a00 */
[----:B------:R-:W-:Y:S01]  /*19800*/  IMAD.U32 R8, RZ, RZ, UR42 ;  /* 0x0000002aff087e24 */ /* 0x000fe2000f8e00ff */
[----:B------:R-:W-:-:S04]  /*19810*/  UISETP.NE.U32.AND UP0, UPT, UR4, URZ, UPT ;  /* 0x0000003f0400728c */ /* 0x000fc8000bf05070 */
[----:B------:R-:W-:-:S06]  /*19820*/  UISETP.NE.AND.EX UP0, UPT, UR5, URZ, UPT, UP0 ;  /* 0x0000003f0500728c */ /* 0x000fcc000bf05300 */
[----:B------:R-:W-:-:S05]  /*19830*/  PLOP3.LUT P0, PT, PT, PT, UP0, 0x80, 0x0 ;  /* 0x000000000000781c */ /* 0x000fca0003f0f008 */
[----:B------:R-:W-:Y:S02]  /*19840*/  @UP0 ULDC.64 UR4, c[0x0][0x9f8] ;  /* 0x00027e0000040ab9 */ /* 0x000fe40000000a00 */
[----:B------:R-:W-:-:S06]  /*19850*/  @UP0 UIMAD.WIDE UR4, UR42, 0x4, UR4 ;  /* 0x000000042a0408a5 */ /* 0x000fcc000f8e0204 */
[----:B------:R-:W-:Y:S02]  /*19860*/  IMAD.U32 R2, RZ, RZ, UR4 ;  /* 0x00000004ff027e24 */ /* 0x000fe4000f8e00ff */
[----:B------:R-:W-:Y:S01]  /*19870*/  IMAD.U32 R3, RZ, RZ, UR5 ;  /* 0x00000005ff037e24 */ /* 0x000fe2000f8e00ff */
[----:B------:R-:W2:Y:S01]  /*19880*/  S2R R0, SR_TID.X ;  /* 0x0000000000007919 */ /* 0x000ea20000002100 */
[----:B------:R-:W-:-:S03]  /*19890*/  ULDC.64 UR4, c[0x0][0xa08] ;  /* 0x0002820000047ab9 */ /* 0x000fc60000000a00 */
[----:B------:R3:W0:Y:S02]  /*198a0*/  @P0 LDG.E R8, desc[UR52][R2.64] ;  /* 0x0000003402080981 */ /* 0x000624000c1e1900 */
[----:B---3--:R-:W3:Y:S01]  /*198b0*/  LDC.64 R2, c[0x0][0x418] ;  /* 0x00010600ff027b82 */ /* 0x008ee20000000a00 */
[----:B--2---:R-:W-:-:S04]  /*198c0*/  SHF.R.U32.HI R0, RZ, 0x5, R0 ;  /* 0x00000005ff007819 */ /* 0x004fc80000011600 */
[----:B------:R-:W-:Y:S02]  /*198d0*/  LOP3.LUT R0, R0, 0x3, RZ, 0xc0, !PT ;  /* 0x0000000300007812 */ /* 0x000fe400078ec0ff */
[----:B---3--:R-:W-:Y:S01]  /*198e0*/  LOP3.LUT P0, RZ, R2, UR4, RZ, 0xfc, !PT ;  /* 0x0000000402ff7c12 */ /* 0x008fe2000f80fcff */
[----:B------:R-:W-:-:S03]  /*198f0*/  UMOV UR4, 0xffffffff ;  /* 0xffffffff00047882 */ /* 0x000fc60000000000 */
[----:B------:R-:W-:Y:S02]  /*19900*/  LOP3.LUT P0, RZ, R3, UR5, RZ, 0xfc, P0 ;  /* 0x0000000503ff7c12 */ /* 0x000fe4000800fcff */
[----:B0-----:R-:W-:Y:S01]  /*19910*/  SHF.R.S32.HI R9, RZ, 0x1f, R8 ;  /* 0x0000001fff097819 */ /* 0x001fe20000011408 */
[----:B------:R0:W-:Y:S01]  /*19920*/  STL [R1+0x4], R8 ;  /* 0x0000040801007387 */ /* 0x0001e20000100800 */
[----:B------:R-:W-:-:S03]  /*19930*/  SEL R17, R8, RZ, !P0 ;  /* 0x000000ff08117207 */ /* 0x000fc60004000000 */
[----:B------:R0:W-:Y:S01]  /*19940*/  STL [R1+0xc], R9 ;  /* 0x00000c0901007387 */ /* 0x0001e20000100800 */
[----:B------:R-:W-:Y:S05]  /*19950*/  BRA.DIV UR4, `(.L_x_1197) ;  /* 0x0000004204787947 */ /* 0x000fea000b800000 */
[----:B------:R2:W3:Y:S02]  /*19960*/  SHFL.IDX PT, R14, R0, RZ, 0x1f ;  /* 0x00001fff000e7589 */ /* 0x0004e400000e0000 */
.L_x_1272:
[----:B---3--:R-:W-:Y:S02]  /*19970*/  ISETP.NE.AND P0, PT, R14, RZ, PT ;  /* 0x000000ff0e00720c */ /* 0x008fe40003f05270 */
[----:B------:R-:W-:Y:S02]  /*19980*/  PLOP3.LUT P1, PT, PT, PT, PT, 0x8, 0x0 ;  /* 0x000000000000781c */ /* 0x000fe40003f2e170 */
[----:B------:R-:W-:-:S11]  /*19990*/  LOP3.LUT R16, R16, 0xfffffffe, RZ, 0xc0, !PT ;  /* 0xfffffffe10107812 */ /* 0x000fd600078ec0ff */
[----:B------:R-:W-:Y:S01]  /*199a0*/  @P1 LOP3.LUT R16, R16, 0x1, RZ, 0xfc, !PT ;  /* 0x0000000110101812 */ /* 0x000fe200078efcff */
[----:B------:R-:W-:Y:S06]  /*199b0*/  @P0 BRA `(.L_x_1198) ;  /* 0x00000004008c0947 */ /* 0x000fec0003800000 */
[----:B--2---:R-:W2:Y:S01]  /*199c0*/  LDL R0, [R1+0x2c] ;  /* 0x00002c0001007983 */ /* 0x004ea20000100800 */
[----:B------:R-:W-:Y:S01]  /*199d0*/  UMOV UR4, 0xffffffff ;  /* 0xffffffff00047882 */ /* 0x000fe20000000000 */
[----:B--2---:R-:W-:Y:S02]  /*199e0*/  VIADD R0, R0, 0xffffffff ;  /* 0xffffffff00007836 */ /* 0x004fe40000000000 */
[----:B------:R-:W-:Y:S05]  /*199f0*/  BRA.DIV UR4, `(.L_x_1199) ;  /* 0x0000004204707947 */ /* 0x000fea000b800000 */
[----:B------:R-:W-:-:S13]  /*19a00*/  ELECT P6, URZ, PT ;  /* 0x00000000003f782f */ /* 0x000fda00038c0000 */
.L_x_1275:
[----:B------:R-:W-:Y:S05]  /*19a10*/  @!P6 BRA `(.L_x_1198) ;  /* 0x000000040074e947 */ /* 0x000fea0003800000 */
[----:B------:R-:W-:-:S04]  /*19a20*/  ISETP.NE.U32.AND P0, PT, R2, RZ, PT ;  /* 0x000000ff0200720c */ /* 0x000fc80003f05070 */
[----:B------:R-:W-:-:S13]  /*19a30*/  ISETP.NE.AND.EX P0, PT, R3, RZ, PT, P0 ;  /* 0x000000ff0300720c */ /* 0x000fda0003f05300 */
[----:B------:R-:W-:Y:S05]  /*19a40*/  @!P0 BRA `(.L_x_1200) ;  /* 0x0000000000448947 */ /* 0x000fea0003800000 */
[----:B------:R-:W2:Y:S01]  /*19a50*/  LDC R7, c[0x0][0x43c] ;  /* 0x00010f00ff077b82 */ /* 0x000ea20000000800 */
[----:B------:R-:W-:Y:S01]  /*19a60*/  ULDC.64 UR4, c[0x0][0x428] ;  /* 0x00010a0000047ab9 */ /* 0x000fe20000000a00 */
[----:B--2---:R-:W-:-:S13]  /*19a70*/  ISETP.NE.AND P0, PT, R7, 0x1, PT ;  /* 0x000000010700780c */ /* 0x004fda0003f05270 */
[----:B-1----:R-:W1:Y:S02]  /*19a80*/  @P0 LDC.64 R4, c[0x0][0x440] ;  /* 0x00011000ff040b82 */ /* 0x002e640000000a00 */
        /* <DEDUP_REMOVED lines=13> */
.L_x_1200:
[----:B--2---:R-:W2:Y:S01]  /*19b60*/  LDL R3, [R1] ;  /* 0x0000000001037983 */ /* 0x004ea20000100800 */
[----:B------:R-:W-:Y:S01]  /*19b70*/  IMAD R2, R19, 0x8, R18 ;  /* 0x0000000813027824 */ /* 0x000fe200078e0212 */
[----:B0-----:R-:W0:Y:S02]  /*19b80*/  S2R R8, SR_TID.X ;  /* 0x0000000000087919 */ /* 0x001e240000002100 */
[----:B0-----:R-:W-:-:S04]  /*19b90*/  LOP3.LUT R8, R8, 0x7f, RZ, 0xc0, !PT ;  /* 0x0000007f08087812 */ /* 0x001fc800078ec0ff */
[----:B------:R-:W-:Y:S02]  /*19ba0*/  ISETP.NE.AND P1, PT, R8, RZ, PT ;  /* 0x000000ff0800720c */ /* 0x000fe40003f25270 */
[----:B--2---:R-:W-:-:S04]  /*19bb0*/  SHF.L.U32 R3, R3, 0x1f, RZ ;  /* 0x0000001f03037819 */ /* 0x004fc800000006ff */
[----:B------:R-:W0:Y:S02]  /*19bc0*/  SYNCS.PHASECHK.TRANS64.TRYWAIT P0, [R2+URZ+0x29880], R3 ;  /* 0x02988003020075a7 */ /* 0x000e24000800017f */
[----:B0-----:R-:W-:Y:S05]  /*19bd0*/  @!P0 BRA `(.L_x_1201) ;  /* 0x0000004000188947 */ /* 0x001fea0003800000 */
.L_x_1276:
[----:B------:R-:W-:Y:S05]  /*19be0*/  @P1 BRA `(.L_x_1202) ;  /* 0x00000000001c1947 */ /* 0x000fea0003800000 */
[----:B------:R-:W1:Y:S02]  /*19bf0*/  S2R R4, SR_TID.X ;  /* 0x0000000000047919 */ /* 0x000e640000002100 */
[----:B-1----:R-:W-:Y:S01]  /*19c00*/  LOP3.LUT R5, R4, 0x1f, RZ, 0xc0, !PT ;  /* 0x0000001f04057812 */ /* 0x002fe200078ec0ff */
[----:B------:R-:W-:-:S03]  /*19c10*/  IMAD.MOV.U32 R4, RZ, RZ, 0x5000 ;  /* 0x00005000ff047424 */ /* 0x000fc600078e00ff */
[----:B------:R-:W-:Y:S01]  /*19c20*/  ISETP.NE.AND P0, PT, R5, RZ, PT ;  /* 0x000000ff0500720c */ /* 0x000fe20003f05270 */
[----:B------:R2:W-:-:S12]  /*19c30*/  SYNCS.ARRIVE.TRANS64 RZ, [R2+URZ+0x29870], R4 ;  /* 0x0298700402ff79a7 */ /* 0x0005d8000800003f */
[----:B--2---:R-:W-:Y:S05]  /*19c40*/  @!P0 BRA `(.L_x_1202) ;  /* 0x0000000000048947 */ /* 0x004fea0003800000 */
[----:B------:R-:W-:Y:S01]  /*19c50*/  BPT.TRAP 0x1 ;  /* 0x000000040000795c */ /* 0x000fe20000300000 */
.L_x_1202:
[----:B-1----:R-:W2:Y:S01]  /*19c60*/  LDL R5, [R1+0x18] ;  /* 0x0000180001057983 */ /* 0x002ea20000100800 */
[----:B------:R-:W-:Y:S01]  /*19c70*/  IMAD R4, R19, 0x5000, R18 ;  /* 0x0000500013047824 */ /* 0x000fe200078e0212 */
[----:B------:R-:W-:Y:S01]  /*19c80*/  R2UR UR33, R2 ;  /* 0x00000000022172ca */ /* 0x000fe200000e0000 */
[----:B------:R-:W-:Y:S01]  /*19c90*/  UIADD3 UR4, UP0, UR44, 0x470, URZ ;  /* 0x000004702c047890 */ /* 0x000fe2000ff1e03f */
[----:B-----5:R-:W-:Y:S01]  /*19ca0*/  R2UR UR37, R17 ;  /* 0x00000000112572ca */ /* 0x020fe200000e0000 */
[----:B------:R-:W-:Y:S01]  /*19cb0*/  UMOV UR6, 0x0 ;  /* 0x0000000000067882 */ /* 0x000fe20000000000 */
[----:B------:R-:W-:Y:S01]  /*19cc0*/  R2UR UR32, R4 ;  /* 0x00000000042072ca */ /* 0x000fe200000e0000 */
[----:B------:R-:W-:Y:S01]  /*19cd0*/  UIADD3.X UR5, URZ, UR45, URZ, UP0, !UPT ;  /* 0x0000002d3f057290 */ /* 0x000fe200087fe43f */
[----:B------:R-:W-:Y:S01]  /*19ce0*/  UMOV UR7, 0x14f00000 ;  /* 0x14f0000000077882 */ /* 0x000fe20000000000 */
[----:B------:R-:W-:-:S06]  /*19cf0*/  UMOV UR34, URZ ;  /* 0x0000003f00227c82 */ /* 0x000fcc0008000000 */
[----:B------:R-:W-:-:S04]  /*19d00*/  UIADD3 UR33, UR33, 0x29870, URZ ;  /* 0x0002987021217890 */ /* 0x000fc8000fffe03f */
[----:B------:R-:W-:Y:S01]  /*19d10*/  UIADD3 UR32, UR32, 0xa400, URZ ;  /* 0x0000a40020207890 */ /* 0x000fe2000fffe03f */
[----:B--2---:R-:W-:-:S05]  /*19d20*/  IMAD R0, R0, 0xa0, R5 ;  /* 0x000000a000007824 */ /* 0x004fca00078e0205 */
[----:B------:R-:W-:-:S13]  /*19d30*/  R2UR UR35, R0 ;  /* 0x00000000002372ca */ /* 0x000fda00000e0000 */
[----:B------:R1:W-:Y:S01]  /*19d40*/  UTMALDG.4D [UR32], [UR4], desc[UR6] ;  /* 0x00000620040075b4 */ /* 0x0003e20008019000 */
[----:B------:R-:W2:Y:S02]  /*19d50*/  SYNCS.PHASECHK.TRANS64.TRYWAIT P0, [R2+URZ+0x29840], R3 ;  /* 0x02984003020075a7 */ /* 0x000ea4000800017f */
[----:B-12---:R-:W-:Y:S05]  /*19d60*/  @!P0 BRA `(.L_x_1203) ;  /* 0x0000003c00c88947 */ /* 0x006fea0003800000 */
.L_x_1277:
        /* <DEDUP_REMOVED lines=8> */
.L_x_1204:
[----:B------:R-:W-:Y:S01]  /*19df0*/  R2UR UR27, R0 ;  /* 0x00000000001b72ca */ /* 0x000fe200000e0000 */
[----:B------:R-:W-:Y:S01]  /*19e00*/  IMAD R0, R19, 0x7800, R18 ;  /* 0x0000780013007824 */ /* 0x000fe200078e0212 */
[----:B------:R-:W-:Y:S01]  /*19e10*/  R2UR UR25, R2 ;  /* 0x00000000021972ca */ /* 0x000fe200000e0000 */
[----:B------:R-:W-:Y:S01]  /*19e20*/  UIADD3 UR4, UP0, UR44, 0x370, URZ ;  /* 0x000003702c047890 */ /* 0x000fe2000ff1e03f */
[----:B------:R-:W-:Y:S01]  /*19e30*/  R2UR UR29, R17 ;  /* 0x00000000111d72ca */ /* 0x000fe200000e0000 */
[----:B------:R-:W-:Y:S01]  /*19e40*/  UMOV UR6, 0x0 ;  /* 0x0000000000067882 */ /* 0x000fe20000000000 */
[----:B------:R-:W-:Y:S01]  /*19e50*/  R2UR UR8, R0 ;  /* 0x00000000000872ca */ /* 0x000fe200000e0000 */
[----:B------:R-:W-:Y:S01]  /*19e60*/  UIADD3.X UR5, URZ, UR45, URZ, UP0, !UPT ;  /* 0x0000002d3f057290 */ /* 0x000fe200087fe43f */
[----:B------:R-:W-:Y:S01]  /*19e70*/  PLOP3.LUT P0, PT, PT, PT, PT, 0x80, 0x0 ;  /* 0x000000000000781c */ /* 0x000fe20003f0f070 */
[----:B------:R-:W-:Y:S01]  /*19e80*/  UMOV UR7, 0x14f00000 ;  /* 0x14f0000000077882 */ /* 0x000fe20000000000 */
[----:B------:R-:W-:Y:S01]  /*19e90*/  UMOV UR26, URZ ;  /* 0x0000003f001a7c82 */ /* 0x000fe20008000000 */
[----:B------:R-:W-:Y:S01]  /*19ea0*/  UMOV UR28, UR36 ;  /* 0x00000024001c7c82 */ /* 0x000fe20008000000 */
[----:B------:R-:W-:Y:S01]  /*19eb0*/  UMOV UR18, 0x40 ;  /* 0x0000004000127882 */ /* 0x000fe20000000000 */
[----:B------:R-:W-:Y:S01]  /*19ec0*/  UMOV UR20, UR36 ;  /* 0x0000002400147c82 */ /* 0x000fe20008000000 */
[----:B------:R-:W-:Y:S01]  /*19ed0*/  UMOV UR19, UR27 ;  /* 0x0000001b00137c82 */ /* 0x000fe20008000000 */
[----:B------:R-:W-:Y:S01]  /*19ee0*/  UIADD3 UR25, UR25, 0x29830, URZ ;  /* 0x0002983019197890 */ /* 0x000fe2000fffe03f */
[----:B------:R-:W-:Y:S01]  /*19ef0*/  LOP3.LUT R16, R16, 0xfffffffe, RZ, 0xc0, !PT ;  /* 0xfffffffe10107812 */ /* 0x000fe200078ec0ff */
[----:B------:R-:W-:Y:S01]  /*19f00*/  UMOV UR21, UR29 ;  /* 0x0000001d00157c82 */ /* 0x000fe20008000000 */
[----:B------:R-:W-:Y:S01]  /*19f10*/  UMOV UR10, 0x80 ;  /* 0x00000080000a7882 */ /* 0x000fe20000000000 */
[----:B------:R-:W-:-:S02]  /*19f20*/  UIADD3 UR24, UR8, 0x1a400, URZ ;  /* 0x0001a40008187890 */ /* 0x000fc4000fffe03f */
[----:B------:R-:W-:Y:S01]  /*19f30*/  UIADD3 UR16, UR8, 0x1cc00, URZ ;  /* 0x0001cc0008107890 */ /* 0x000fe2000fffe03f */
[----:B------:R-:W-:Y:S01]  /*19f40*/  @P0 LOP3.LUT R16, R16, 0x1, RZ, 0xfc, !PT ;  /* 0x0000000110100812 */ /* 0x000fe200078efcff */
        /* <DEDUP_REMOVED lines=8> */
[----:B------:R3:W-:Y:S02]  /*19fd0*/  UTMALDG.4D [UR8], [UR4], desc[UR6] ;  /* 0x00000608040075b4 */ /* 0x0007e40008019000 */
[----:B---3--:R-:W-:Y:S01]  /*19fe0*/  NOP ;  /* 0x0000000000007918 */ /* 0x008fe20000000000 */
.L_x_1198:
[----:B------:R-:W-:Y:S05]  /*19ff0*/  WARPSYNC.ALL ;  /* 0x0000000000007948 */ /* 0x000fea0003800000 */
[----:B--2---:R-:W-:Y:S01]  /*1a000*/  VIADD R0, R18, 0x14400 ;  /* 0x0001440012007836 */ /* 0x004fe20000000000 */
[----:B------:R-:W-:Y:S01]  /*1a010*/  USHF.R.S32.HI UR4, URZ, 0x1f, UR43 ;  /* 0x0000001f3f047899 */ /* 0x000fe2000801142b */
[----:B------:R-:W-:Y:S03]  /*1a020*/  BAR.SYNC.DEFER_BLOCKING 0x8, 0x180 ;  /* 0x0206000000007b1d */ /* 0x000fe60000010000 */
[----:B------:R-:W-:-:S03]  /*1a030*/  LOP3.LUT P0, RZ, R0, 0x1bf, RZ, 0xc0, !PT ;  /* 0x000001bf00ff7812 */ /* 0x000fc6000780c0ff */
[----:B------:R-:W-:Y:S01]  /*1a040*/  ULDC.64 UR6, c[0x0][0x298] ;  /* 0x0000a60000067ab9 */ /* 0x000fe20000000a00 */
[----:B------:R-:W-:Y:S01]  /*1a050*/  BSSY B6, `(.L_x_1205) ;  /* 0x0000016000067945 */ /* 0x000fe20003800000 */
[----:B------:R-:W-:Y:S02]  /*1a060*/  UIMAD UR4, UR4, UR6, URZ ;  /* 0x00000006040472a4 */ /* 0x000fe4000f8e023f */
[----:B------:R-:W-:Y:S02]  /*1a070*/  UIMAD.WIDE.U32 UR46, UR43, UR6, URZ ;  /* 0x000000062b2e72a5 */ /* 0x000fe4000f8e003f */
[----:B------:R-:W-:-:S04]  /*1a080*/  UIMAD UR4, UR43, UR7, UR4 ;  /* 0x000000072b0472a4 */ /* 0x000fc8000f8e0204 */
[----:B------:R-:W-:Y:S01]  /*1a090*/  UIADD3 UR37, UR47, UR4, URZ ;  /* 0x000000042f257290 */ /* 0x000fe2000fffe03f */
[----:B------:R-:W-:Y:S11]  /*1a0a0*/  @!P0 BRA `(.L_x_1206) ;  /* 0x0000000000408947 */ /* 0x000ff60003800000 */
[----:B01----:R-:W-:Y:S01]  /*1a0b0*/  MOV R2, 0x0 ;  /* 0x0000000000027802 */ /* 0x003fe20000000f00 */
        /* <DEDUP_REMOVED lines=15> */
.L_x_1206:
[----:B------:R-:W-:Y:S05]  /*1a1b0*/  BSYNC B6 ;  /* 0x0000000000067941 */ /* 0x000fea0003800000 */
.L_x_1205:
[----:B------:R-:W2:Y:S01]  /*1a1c0*/  LDL R12, [R1+0x14] ;  /* 0x00001400010c7983 */ /* 0x000ea20000100800 */
[----:B0-----:R-:W0:Y:S01]  /*1a1d0*/  LDC R8, c[0x0][0x448] ;  /* 0x00011200ff087b82 */ /* 0x001e220000000800 */
[----:B------:R-:W-:Y:S01]  /*1a1e0*/  ULDC.64 UR8, c[0x0][0xa00] ;  /* 0x0002800000087ab9 */ /* 0x000fe20000000a00 */
[----:B------:R-:W-:Y:S01]  /*1a1f0*/  ULDC.64 UR6, c[0x0][0x2d8] ;  /* 0x0000b60000067ab9 */ /* 0x000fe20000000a00 */
[----:B-1----:R-:W1:Y:S01]  /*1a200*/  S2R R2, SR_TID.X ;  /* 0x0000000000027919 */ /* 0x002e620000002100 */
[----:B------:R-:W3:Y:S01]  /*1a210*/  S2R R0, SR_TID.X ;  /* 0x0000000000007919 */ /* 0x000ee20000002100 */
[----:B0-----:R-:W-:Y:S02]  /*1a220*/  ISETP.NE.AND P0, PT, R8, 0x1, PT ;  /* 0x000000010800780c */ /* 0x001fe40003f05270 */
[----:B-1----:R-:W-:-:S11]  /*1a230*/  LOP3.LUT R2, R2, 0x7f, RZ, 0xc0, !PT ;  /* 0x0000007f02027812 */ /* 0x002fd600078ec0ff */
[----:B------:R-:W0:Y:S01]  /*1a240*/  @P0 LDC R3, c[0x0][0x450] ;  /* 0x00011400ff030b82 */ /* 0x000e220000000800 */
[----:B------:R-:W-:Y:S01]  /*1a250*/  SHF.R.U32.HI R2, RZ, 0x2, R2 ;  /* 0x00000002ff027819 */ /* 0x000fe20000011602 */
[----:B---3--:R-:W-:-:S05]  /*1a260*/  IMAD.SHL.U32 R0, R0, 0x20, RZ ;  /* 0x0000002000007824 */ /* 0x008fca00078e00ff */
[----:B------:R-:W-:Y:S02]  /*1a270*/  LOP3.LUT R0, R2, 0x60, R0, 0xf8, !PT ;  /* 0x0000006002007812 */ /* 0x000fe400078ef800 */
[----:B------:R-:W1:Y:S01]  /*1a280*/  @P0 LDC R2, c[0x0][0x44c] ;  /* 0x00011300ff020b82 */ /* 0x000e620000000800 */
[----:B------:R-:W3:Y:S01]  /*1a290*/  S2R R9, SR_TID.X ;  /* 0x0000000000097919 */ /* 0x000ee20000002100 */
[----:B------:R-:W-:Y:S01]  /*1a2a0*/  UISETP.NE.U32.AND UP0, UPT, UR8, URZ, UPT ;  /* 0x0000003f0800728c */ /* 0x000fe2000bf05070 */
[----:B------:R-:W-:Y:S01]  /*1a2b0*/  UMOV UR4, UR46 ;  /* 0x0000002e00047c82 */ /* 0x000fe20008000000 */
[----:B------:R-:W-:Y:S02]  /*1a2c0*/  UMOV UR5, UR37 ;  /* 0x0000002500057c82 */ /* 0x000fe40008000000 */
[----:B------:R-:W-:Y:S02]  /*1a2d0*/  UISETP.NE.AND.EX UP0, UPT, UR9, URZ, UPT, UP0 ;  /* 0x0000003f0900728c */ /* 0x000fe4000bf05300 */
[----:B------:R-:W-:-:S02]  /*1a2e0*/  UIMAD.WIDE.U32 UR4, UR36, UR6, UR4 ;  /* 0x00000006240472a5 */ /* 0x000fc4000f8e0004 */
[----:B------:R-:W-:Y:S01]  /*1a2f0*/  USHF.R.S32.HI UR6, URZ, 0x1f, UR42 ;  /* 0x0000001f3f067899 */ /* 0x000fe2000801142a */
[----:B------:R-:W-:-:S03]  /*1a300*/  ULDC.64 UR8, c[0x0][0x2e0] ;  /* 0x0000b80000087ab9 */ /* 0x000fc60000000a00 */
[----:B------:R-:W-:Y:S02]  /*1a310*/  USEL UR6, UR6, URZ, !UP0 ;  /* 0x0000003f06067287 */ /* 0x000fe4000c000000 */
[----:B------:R-:W-:Y:S02]  /*1a320*/  UIMAD UR5, UR36, UR7, UR5 ;  /* 0x00000007240572a4 */ /* 0x000fe4000f8e0205 */
[----:B------:R-:W-:Y:S02]  /*1a330*/  USEL UR7, UR42, URZ, !UP0 ;  /* 0x0000003f2a077287 */ /* 0x000fe4000c000000 */
[----:B------:R-:W-:Y:S02]  /*1a340*/  UIMAD UR6, UR6, UR8, URZ ;  /* 0x00000008060672a4 */ /* 0x000fe4000f8e023f */
[----:B------:R-:W-:Y:S02]  /*1a350*/  UIMAD.WIDE.U32 UR4, UR7, UR8, UR4 ;  /* 0x00000008070472a5 */ /* 0x000fe4000f8e0004 */
[----:B------:R-:W-:-:S04]  /*1a360*/  UIMAD UR6, UR7, UR9, UR6 ;  /* 0x00000009070672a4 */ /* 0x000fc8000f8e0206 */
[----:B------:R-:W-:Y:S01]  /*1a370*/  UIADD3 UR6, UR5, UR6, URZ ;  /* 0x0000000605067290 */ /* 0x000fe2000fffe03f */
[----:B------:R-:W-:Y:S02]  /*1a380*/  IMAD.U32 R6, RZ, RZ, UR4 ;  /* 0x00000004ff067e24 */ /* 0x000fe4000f8e00ff */
[----:B------:R-:W-:Y:S01]  /*1a390*/  IMAD.U32 R7, RZ, RZ, UR5 ;  /* 0x00000005ff077e24 */ /* 0x000fe2000f8e00ff */
[----:B------:R-:W-:Y:S01]  /*1a3a0*/  ULDC.64 UR4, c[0x0][0x2d0] ;  /* 0x0000b40000047ab9 */ /* 0x000fe20000000a00 */
[----:B---3--:R-:W-:-:S05]  /*1a3b0*/  IMAD.SHL.U32 R9, R9, 0x10, RZ ;  /* 0x0000001009097824 */ /* 0x008fca00078e00ff */
[----:B------:R-:W-:-:S04]  /*1a3c0*/  LOP3.LUT R9, R9, 0x30, RZ, 0xc0, !PT ;  /* 0x0000003009097812 */ /* 0x000fc800078ec0ff */
[C---:B------:R-:W-:Y:S02]  /*1a3d0*/  LOP3.LUT R11, R9.reuse, 0x40, RZ, 0xfc, !PT ;  /* 0x00000040090b7812 */ /* 0x040fe400078efcff */
[----:B------:R-:W-:Y:S01]  /*1a3e0*/  LOP3.LUT R9, R9, 0x80, RZ, 0xfc, !PT ;  /* 0x0000008009097812 */ /* 0x000fe200078efcff */
[----:B--2---:R-:W-:-:S04]  /*1a3f0*/  IMAD.IADD R0, R0, 0x1, R12 ;  /* 0x0000000100007824 */ /* 0x004fc800078e020c */
[----:B-1----:R-:W-:-:S04]  /*1a400*/  @P0 IMAD.HI.U32 R2, R0, R2, RZ ;  /* 0x0000000200020227 */ /* 0x002fc800078e00ff */
[----:B------:R-:W-:Y:S01]  /*1a410*/  IMAD.MOV.U32 R4, RZ, RZ, R0 ;  /* 0x000000ffff047224 */ /* 0x000fe200078e0000 */
[----:B0-----:R-:W-:-:S04]  /*1a420*/  @P0 SHF.R.U32.HI R4, RZ, R3, R2 ;  /* 0x00000003ff040219 */ /* 0x001fc80000011602 */
[--C-:B------:R-:W-:Y:S01]  /*1a430*/  SHF.R.S32.HI R5, RZ, 0x1f, R4.reuse ;  /* 0x0000001fff057819 */ /* 0x100fe20000011404 */
[----:B------:R-:W-:Y:S02]  /*1a440*/  IMAD.MOV R2, RZ, RZ, -R4 ;  /* 0x000000ffff027224 */ /* 0x000fe400078e0a04 */
[----:B------:R-:W-:Y:S01]  /*1a450*/  IMAD.U32 R3, RZ, RZ, UR6 ;  /* 0x00000006ff037e24 */ /* 0x000fe2000f8e00ff */
[----:B------:R-:W0:Y:S01]  /*1a460*/  S2R R7, SR_TID.X ;  /* 0x0000000000077919 */ /* 0x000e220000002100 */
[----:B------:R-:W-:Y:S01]  /*1a470*/  IMAD R0, R8, R2, R0 ;  /* 0x0000000208007224 */ /* 0x000fe200078e0200 */
[----:B------:R-:W-:Y:S01]  /*1a480*/  ULDC.64 UR6, c[0x0][0x280] ;  /* 0x0000a00000067ab9 */ /* 0x000fe20000000a00 */
[----:B------:R-:W-:Y:S02]  /*1a490*/  IMAD.MOV.U32 R2, RZ, RZ, R6 ;  /* 0x000000ffff027224 */ /* 0x000fe400078e0006 */
[----:B------:R-:W-:Y:S02]  /*1a4a0*/  IMAD R5, R5, UR4, RZ ;  /* 0x0000000405057c24 */ /* 0x000fe4000f8e02ff */
[----:B------:R-:W-:-:S04]  /*1a4b0*/  IMAD.WIDE.U32 R2, R4, UR4, R2 ;  /* 0x0000000404027c25 */ /* 0x000fc8000f8e0002 */
[----:B------:R-:W-:Y:S01]  /*1a4c0*/  IMAD R5, R4, UR5, R5 ;  /* 0x0000000504057c24 */ /* 0x000fe2000f8e0205 */
[----:B------:R-:W-:Y:S01]  /*1a4d0*/  SHF.R.S32.HI R4, RZ, 0x1f, R0 ;  /* 0x0000001fff047819 */ /* 0x000fe20000011400 */
[----:B------:R-:W-:Y:S02]  /*1a4e0*/  ULDC.64 UR4, c[0x0][0x2c8] ;  /* 0x0000b20000047ab9 */ /* 0x000fe40000000a00 */
[----:B------:R-:W-:Y:S02]  /*1a4f0*/  IMAD.IADD R3, R3, 0x1, R5 ;  /* 0x0000000103037824 */ /* 0x000fe400078e0205 */
[----:B------:R-:W-:Y:S02]  /*1a500*/  IMAD R4, R4, UR4, RZ ;  /* 0x0000000404047c24 */ /* 0x000fe4000f8e02ff */
[----:B------:R-:W-:Y:S01]  /*1a510*/  IMAD.WIDE.U32 R2, R0, UR4, R2 ;  /* 0x0000000400027c25 */ /* 0x000fe2000f8e0002 */
[----:B------:R-:W-:Y:S02]  /*1a520*/  ULDC UR4, c[0x0][0x2b8] ;  /* 0x0000ae0000047ab9 */ /* 0x000fe40000000800 */
[----:B------:R-:W-:-:S02]  /*1a530*/  ISETP.GE.AND P2, PT, R9, UR4, PT ;  /* 0x0000000409007c0c */ /* 0x000fc4000bf46270 */
[----:B------:R1:W5:Y:S01]  /*1a540*/  LDL R9, [R1+0x28] ;  /* 0x0000280001097983 */ /* 0x0003620000100800 */
[----:B------:R-:W-:Y:S02]  /*1a550*/  IMAD R0, R0, UR5, R4 ;  /* 0x0000000500007c24 */ /* 0x000fe4000f8e0204 */
[----:B0-----:R-:W-:Y:S01]  /*1a560*/  IMAD.SHL.U32 R10, R7, 0x10, RZ ;  /* 0x00000010070a7824 */ /* 0x001fe200078e00ff */
[----:B------:R-:W-:-:S04]  /*1a570*/  IADD3 R4, P3, R2, UR6, RZ ;  /* 0x0000000602047c10 */ /* 0x000fc8000ff7e0ff */
[----:B------:R-:W-:Y:S02]  /*1a580*/  LOP3.LUT R10, R10, 0x30, RZ, 0xc0, !PT ;  /* 0x000000300a0a7812 */ /* 0x000fe400078ec0ff */
[----:B------:R-:W-:Y:S02]  /*1a590*/  ISETP.GE.AND P1, PT, R11, UR4, PT ;  /* 0x000000040b007c0c */ /* 0x000fe4000bf26270 */
[----:B------:R-:W-:Y:S01]  /*1a5a0*/  ISETP.GE.AND P0, PT, R10, UR4, PT ;  /* 0x000000040a007c0c */ /* 0x000fe2000bf06270 */
[----:B------:R-:W-:Y:S01]  /*1a5b0*/  UMOV UR4, 0xffffffff ;  /* 0xffffffff00047882 */ /* 0x000fe20000000000 */
[----:B------:R-:W-:Y:S02]  /*1a5c0*/  IADD3.X R3, R3, UR7, R0, P3, !PT ;  /* 0x0000000703037c10 */ /* 0x000fe40009ffe400 */
[----:B-1----:R-:W-:Y:S09]  /*1a5d0*/  BRA.DIV UR4, `(.L_x_1207) ;  /* 0x0000003604c07947 */ /* 0x002ff2000b800000 */
[----:B------:R-:W0:Y:S02]  /*1a5e0*/  S2R R5, SR_TID.X ;  /* 0x0000000000057919 */ /* 0x000e240000002100 */
[----:B0-----:R-:W-:Y:S02]  /*1a5f0*/  LOP3.LUT R6, R5, 0x7f, RZ, 0xc0, !PT ;  /* 0x0000007f05067812 */ /* 0x001fe400078ec0ff */
[----:B------:R-:W2:Y:S04]  /*1a600*/  LDL.LU R5, [R1+0x1c] ;  /* 0x00001c0001057983 */ /* 0x000ea80000300800 */
[----:B------:R-:W3:Y:S01]  /*1a610*/  LDL.LU R11, [R1+0x14] ;  /* 0x00001400010b7983 */ /* 0x000ee20000300800 */
[----:B------:R-:W-:-:S03]  /*1a620*/  SHF.R.U32.HI R7, RZ, 0x2, R6 ;  /* 0x00000002ff077819 */ /* 0x000fc60000011606 */
[----:B------:R-:W-:Y:S01]  /*1a630*/  SHFL.IDX PT, R6, R3, RZ, 0x1c1f ;  /* 0x001c1fff03067589 */ /* 0x000fe200000e0000 */
[----:B--2---:R-:W-:-:S03]  /*1a640*/  IMAD R0, R5, R8, RZ ;  /* 0x0000000805007224 */ /* 0x004fc600078e02ff */
[----:B------:R-:W0:Y:S01]  /*1a650*/  SHFL.IDX PT, R5, R4, RZ, 0x1c1f ;  /* 0x001c1fff04057589 */ /* 0x000e2200000e0000 */
[----:B---3--:R-:W-:-:S05]  /*1a660*/  IMAD.IADD R2, R7, 0x1, R11 ;  /* 0x0000000107027824 */ /* 0x008fca00078e020b */
[----:B------:R-:W-:-:S13]  /*1a670*/  ISETP.GE.AND P4, PT, R2, R0, PT ;  /* 0x000000000200720c */ /* 0x000fda0003f86270 */
[----:B0-----:R-:W-:-:S05]  /*1a680*/  @!P4 IADD3 R5, P3, R10, R5, RZ ;  /* 0x000000050a05c210 */ /* 0x001fca0007f7e0ff */
[----:B------:R-:W-:-:S04]  /*1a690*/  @!P4 IMAD.X R6, RZ, RZ, R6, P3 ;  /* 0x000000ffff06c224 */ /* 0x000fc800018e0606 */
[----:B------:R-:W-:Y:S02]  /*1a6a0*/  @!P4 IMAD.MOV.U32 R7, RZ, RZ, R6 ;  /* 0x000000ffff07c224 */ /* 0x000fe400078e0006 */
[----:B------:R-:W-:Y:S02]  /*1a6b0*/  @!P4 IMAD.MOV.U32 R6, RZ, RZ, R5 ;  /* 0x000000ffff06c224 */ /* 0x000fe400078e0005 */
[----:B------:R-:W-:-:S03]  /*1a6c0*/  VIADD R5, R2, 0x20 ;  /* 0x0000002002057836 */ /* 0x000fc60000000000 */
[----:B------:R-:W-:Y:S01]  /*1a6d0*/  @!PT LDS RZ, [RZ] ;  /* 0x00000000fffff984 */ /* 0x000fe20000000800 */
[----:B-----5:R-:W-:Y:S02]  /*1a6e0*/  @!P4 LDGSTS.E.BYPASS.LTC128B.128 [R9+0x14400], desc[UR52][R6.64], !P0 ;  /* 0x144000000609cfae */ /* 0x020fe4000c101d74 */
[----:B------:R-:W-:Y:S02]  /*1a6f0*/  ISETP.GE.AND P3, PT, R5, R0, PT ;  /* 0x000000000500720c */ /* 0x000fe40003f66270 */
[----:B------:R-:W-:Y:S04]  /*1a700*/  @!P4 LDGSTS.E.BYPASS.LTC128B.128 [R9+0x16400], desc[UR52][R6.64+0x40], !P1 ;  /* 0x164000400609cfae */ /* 0x000fe8000c901d74 */
[----:B------:R0:W-:Y:S04]  /*1a710*/  @!P4 LDGSTS.E.BYPASS.LTC128B.128 [R9+0x18400], desc[UR52][R6.64+0x80], !P2 ;  /* 0x184000800609cfae */ /* 0x0001e8000d101d74 */
[----:B------:R-:W-:Y:S04]  /*1a720*/  SHFL.IDX PT, R5, R3, 0x1, 0x1c1f ;  /* 0x003c1f0003057f89 */ /* 0x000fe800000e0000 */
        /* <DEDUP_REMOVED lines=19> */
.L_x_1286:
        /* <DEDUP_REMOVED lines=12> */
.L_x_1209:
[----:B------:R-:W-:Y:S05]  /*1a920*/  BSYNC B0 ;  /* 0x0000000000007941 */ /* 0x000fea0003800000 */
.L_x_1208:
[----:B------:R-:W-:Y:S01]  /*1a930*/  NOP ;  /* 0x0000000000007918 */ /* 0x000fe20000000000 */
[----:B------:R-:W-:-:S13]  /*1a940*/  PLOP3.LUT P0, PT, PT, PT, PT, 0x80, 0x0 ;  /* 0x000000000000781c */ /* 0x000fda0003f0f070 */
.L_x_1210:
        /* <DEDUP_REMOVED lines=18> */
.L_x_1287:
[----:B------:R-:W-:Y:S05]  /*1aa70*/  BSYNC B0 ;  /* 0x0000000000007941 */ /* 0x000fea0003800000 */
.L_x_1211:
[----:B------:R-:W2:Y:S04]  /*1aa80*/  LDL.LU R2, [R1+0x2c] ;  /* 0x00002c0001027983 */ /* 0x000ea80000300800 */
[----:B------:R-:W3:Y:S01]  /*1aa90*/  LDL R3, [R1+0x8] ;  /* 0x0000080001037983 */ /* 0x000ee20000100800 */
[----:B--2---:R-:W-:-:S05]  /*1aaa0*/  VIADD R2, R2, 0xfffffffe ;  /* 0xfffffffe02027836 */ /* 0x004fca0000000000 */
[----:B---3--:R-:W-:-:S13]  /*1aab0*/  ISETP.GE.AND P0, PT, R2, R3, PT ;  /* 0x000000030200720c */ /* 0x008fda0003f06270 */
[----:B------:R-:W-:Y:S05]  /*1aac0*/  @!P0 BRA `(.L_x_1213) ;  /* 0x0000001000008947 */ /* 0x000fea0003800000 */
[----:B------:R2:W5:Y:S01]  /*1aad0*/  LDL.LU R3, [R1] ;  /* 0x0000000001037983 */ /* 0x0005620000300800 */
[----:B-1----:R-:W-:-:S07]  /*1aae0*/  IMAD.MOV.U32 R0, RZ, RZ, R19 ;  /* 0x000000ffff007224 */ /* 0x002fce00078e0013 */
.L_x_1235:
[----:B------:R-:W-:Y:S01]  /*1aaf0*/  VIADD R19, R0, 0x1 ;  /* 0x0000000100137836 */ /* 0x000fe20000000000 */
[----:B------:R-:W-:Y:S01]  /*1ab00*/  LOP3.LUT P1, RZ, R16, 0x1, RZ, 0xc0, !PT ;  /* 0x0000000110ff7812 */ /* 0x000fe2000782c0ff */
[----:B------:R-:W-:Y:S05]  /*1ab10*/  YIELD ;  /* 0x0000000000007946 */ /* 0x000fea0003800000 */
[----:B------:R-:W-:Y:S01]  /*1ab20*/  ISETP.NE.AND P0, PT, R19, 0x2, PT ;  /* 0x000000021300780c */ /* 0x000fe20003f05270 */
[----:B------:R-:W-:Y:S03]  /*1ab30*/  BSSY B0, `(.L_x_1214) ;  /* 0x0000088000007945 */ /* 0x000fe60003800000 */
[----:B------:R-:W-:-:S02]  /*1ab40*/  SEL R4, RZ, 0x1, P0 ;  /* 0x00000001ff047807 */ /* 0x000fc40000000000 */
[----:B------:R-:W-:Y:S02]  /*1ab50*/  SEL R19, R19, RZ, P0 ;  /* 0x000000ff13137207 */ /* 0x000fe40000000000 */
[----:B01---5:R-:W-:-:S05]  /*1ab60*/  LOP3.LUT R9, R3, R4, RZ, 0x3c, !PT ;  /* 0x0000000403097212 */ /* 0x023fca00078e3cff */
[----:B------:R0:W-:Y:S01]  /*1ab70*/  STL [R1], R9 ;  /* 0x0000000901007387 */ /* 0x0001e20000100800 */
[----:B------:R-:W-:Y:S05]  /*1ab80*/  @!P1 BRA `(.L_x_1215) ;  /* 0x0000000800089947 */ /* 0x000fea0003800000 */
[----:B------:R-:W-:Y:S01]  /*1ab90*/  ULDC.64 UR4, c[0x0][0x418] ;  /* 0x0001060000047ab9 */ /* 0x000fe20000000a00 */
[----:B------:R-:W-:Y:S01]  /*1aba0*/  IMAD.MOV.U32 R8, RZ, RZ, R2 ;  /* 0x000000ffff087224 */ /* 0x000fe200078e0002 */
[----:B------:R-:W-:-:S04]  /*1abb0*/  ISETP.NE.U32.AND P0, PT, RZ, UR4, PT ;  /* 0x00000004ff007c0c */ /* 0x000fc8000bf05070 */
[----:B------:R-:W-:-:S13]  /*1abc0*/  ISETP.NE.AND.EX P0, PT, RZ, UR5, PT, P0 ;  /* 0x00000005ff007c0c */ /* 0x000fda000bf05300 */
[----:B------:R-:W-:Y:S05]  /*1abd0*/  @!P0 BRA `(.L_x_1216) ;  /* 0x00000000004c8947 */ /* 0x000fea0003800000 */
[----:B------:R-:W3:Y:S01]  /*1abe0*/  LDL R10, [R1+0xc] ;  /* 0x00000c00010a7983 */ /* 0x000ee20000100800 */
[----:B------:R-:W1:Y:S01]  /*1abf0*/  LDC R8, c[0x0][0x43c] ;  /* 0x00010f00ff087b82 */ /* 0x000e620000000800 */
[----:B------:R-:W-:Y:S02]  /*1ac00*/  ULDC.64 UR6, c[0x0][0x428] ;  /* 0x00010a0000067ab9 */ /* 0x000fe40000000a00 */
[----:B------:R-:W4:Y:S01]  /*1ac10*/  LDL R7, [R1+0x4] ;  /* 0x0000040001077983 */ /* 0x000f220000100800 */
[----:B-1----:R-:W-:-:S13]  /*1ac20*/  ISETP.NE.AND P0, PT, R8, 0x1, PT ;  /* 0x000000010800780c */ /* 0x002fda0003f05270 */
[----:B------:R-:W1:Y:S02]  /*1ac30*/  @P0 LDC.64 R4, c[0x0][0x440] ;  /* 0x00011000ff040b82 */ /* 0x000e640000000a00 */
[----:B-1----:R-:W-:-:S04]  /*1ac40*/  @P0 IMAD.HI.U32 R6, R2, R4, RZ ;  /* 0x0000000402060227 */ /* 0x002fc800078e00ff */
[----:B------:R-:W-:Y:S01]  /*1ac50*/  IMAD.MOV.U32 R4, RZ, RZ, R2 ;  /* 0x000000ffff047224 */ /* 0x000fe200078e0002 */
[----:B------:R-:W-:-:S05]  /*1ac60*/  @P0 SHF.R.U32.HI R4, RZ, R5, R6 ;  /* 0x00000005ff040219 */ /* 0x000fca0000011606 */
[----:B------:R-:W-:-:S04]  /*1ac70*/  IMAD.MOV R5, RZ, RZ, -R4 ;  /* 0x000000ffff057224 */ /* 0x000fc800078e0a04 */
[----:B------:R-:W-:Y:S01]  /*1ac80*/  IMAD R8, R8, R5, R2 ;  /* 0x0000000508087224 */ /* 0x000fe200078e0202 */
[----:B------:R-:W-:Y:S01]  /*1ac90*/  SHF.R.S32.HI R5, RZ, 0x1f, R4 ;  /* 0x0000001fff057819 */ /* 0x000fe20000011404 */
[----:B---3--:R-:W-:-:S04]  /*1aca0*/  IMAD R6, R10, UR6, RZ ;  /* 0x000000060a067c24 */ /* 0x008fc8000f8e02ff */
[C---:B----4-:R-:W-:Y:S02]  /*1acb0*/  IMAD R6, R7.reuse, UR7, R6 ;  /* 0x0000000707067c24 */ /* 0x050fe4000f8e0206 */
[----:B------:R-:W-:-:S04]  /*1acc0*/  IMAD.WIDE.U32 R4, R7, UR6, R4 ;  /* 0x0000000607047c25 */ /* 0x000fc8000f8e0004 */
[----:B------:R-:W-:Y:S01]  /*1acd0*/  IMAD.IADD R5, R6, 0x1, R5 ;  /* 0x0000000106057824 */ /* 0x000fe200078e0205 */
[----:B------:R-:W-:-:S04]  /*1ace0*/  LEA R6, P0, R4, UR4, 0x2 ;  /* 0x0000000404067c11 */ /* 0x000fc8000f8010ff */
[----:B------:R-:W-:-:S05]  /*1acf0*/  LEA.HI.X R7, R4, UR5, R5, 0x2, P0 ;  /* 0x0000000504077c11 */ /* 0x000fca00080f1405 */
[----:B------:R1:W5:Y:S04]  /*1ad00*/  LDG.E R17, desc[UR52][R6.64] ;  /* 0x0000003406117981 */ /* 0x000368000c1e1900 */
.L_x_1216:
[----:B------:R-:W1:Y:S01]  /*1ad10*/  S2R R4, SR_TID.X ;  /* 0x0000000000047919 */ /* 0x000e620000002100 */
[----:B------:R-:W-:Y:S01]  /*1ad20*/  IMAD R5, R19, 0x8, R18 ;  /* 0x0000000813057824 */ /* 0x000fe200078e0212 */
[----:B------:R-:W-:Y:S01]  /*1ad30*/  BSSY B1, `(.L_x_1217) ;  /* 0x0000006000017945 */ /* 0x000fe20003800000 */
[----:B-1----:R-:W-:Y:S02]  /*1ad40*/  LOP3.LUT R6, R4, 0x7f, RZ, 0xc0, !PT ;  /* 0x0000007f04067812 */ /* 0x002fe400078ec0ff */
[----:B------:R-:W-:Y:S02]  /*1ad50*/  SHF.L.U32 R4, R9, 0x1f, RZ ;  /* 0x0000001f09047819 */ /* 0x000fe400000006ff */
[----:B------:R-:W-:Y:S02]  /*1ad60*/  ISETP.NE.AND P1, PT, R6, RZ, PT ;  /* 0x000000ff0600720c */ /* 0x000fe40003f25270 */
[----:B------:R-:W1:Y:S02]  /*1ad70*/  SYNCS.PHASECHK.TRANS64.TRYWAIT P0, [R5+URZ+0x29880], R4 ;  /* 0x02988004050075a7 */ /* 0x000e64000800017f */
[----:B-1----:R-:W-:Y:S09]  /*1ad80*/  @!P0 BRA `(.L_x_1218) ;  /* 0x00000034004c8947 */ /* 0x002ff20003800000 */
.L_x_1288:
[----:B------:R-:W-:Y:S05]  /*1ad90*/  BSYNC B1 ;  /* 0x0000000000017941 */ /* 0x000fea0003800000 */
.L_x_1217:
        /* <DEDUP_REMOVED lines=9> */
.L_x_1220:
[----:B------:R-:W-:Y:S05]  /*1ae30*/  BSYNC B1 ;  /* 0x0000000000017941 */ /* 0x000fea0003800000 */
.L_x_1219:
[----:B------:R-:W3:Y:S01]  /*1ae40*/  LDL R6, [R1+0x18] ;  /* 0x0000180001067983 */ /* 0x000ee20000100800 */
[----:B------:R-:W-:Y:S01]  /*1ae50*/  IMAD.MOV.U32 R10, RZ, RZ, RZ ;  /* 0x000000ffff0a7224 */ /* 0x000fe200078e00ff */
[----:B------:R-:W-:Y:S01]  /*1ae60*/  UIADD3 UR4, UP0, UR44, 0x470, URZ ;  /* 0x000004702c047890 */ /* 0x000fe2000ff1e03f */
[----:B------:R-:W-:Y:S01]  /*1ae70*/  IMAD R7, R19, 0x5000, R18 ;  /* 0x0000500013077824 */ /* 0x000fe200078e0212 */
        /* <DEDUP_REMOVED lines=8> */
.L_x_1221:
        /* <DEDUP_REMOVED lines=13> */
.L_x_1289:
[----:B------:R-:W-:Y:S05]  /*1afd0*/  BSYNC B1 ;  /* 0x0000000000017941 */ /* 0x000fea0003800000 */
.L_x_1222:
[----:B------:R-:W-:Y:S01]  /*1afe0*/  BSSY B1, `(.L_x_1224) ;  /* 0x000000b000017945 */ /* 0x000fe20003800000 */
[----:B------:R-:W-:Y:S02]  /*1aff0*/  IMAD.MOV.U32 R8, RZ, RZ, 0x0 ;  /* 0x00000000ff087424 */ /* 0x000fe400078e00ff */
[----:B0-----:R-:W-:Y:S01]  /*1b000*/  IMAD.MOV.U32 R9, RZ, RZ, 0x14f00000 ;  /* 0x14f00000ff097424 */ /* 0x001fe200078e00ff */
[----:B------:R-:W-:Y:S06]  /*1b010*/  @P1 BRA `(.L_x_1225) ;  /* 0x00000000001c1947 */ /* 0x000fec0003800000 */
[----:B------:R-:W0:Y:S01]  /*1b020*/  S2R R7, SR_TID.X ;  /* 0x0000000000077919 */ /* 0x000e220000002100 */
[----:B-1-3--:R-:W-:-:S04]  /*1b030*/  IMAD.MOV.U32 R4, RZ, RZ, 0x7800 ;  /* 0x00007800ff047424 */ /* 0x00afc800078e00ff */
[----:B------:R4:W-:Y:S01]  /*1b040*/  SYNCS.ARRIVE.TRANS64 RZ, [R5+URZ+0x29830], R4 ;  /* 0x0298300405ff79a7 */ /* 0x0009e2000800003f */
[----:B0-----:R-:W-:-:S04]  /*1b050*/  LOP3.LUT R7, R7, 0x1f, RZ, 0xc0, !PT ;  /* 0x0000001f07077812 */ /* 0x001fc800078ec0ff */
[----:B------:R-:W-:-:S13]  /*1b060*/  ISETP.NE.AND P0, PT, R7, RZ, PT ;  /* 0x000000ff0700720c */ /* 0x000fda0003f05270 */
[----:B----4-:R-:W-:Y:S05]  /*1b070*/  @!P0 BRA `(.L_x_1225) ;  /* 0x0000000000048947 */ /* 0x010fea0003800000 */
[----:B------:R-:W-:Y:S01]  /*1b080*/  BPT.TRAP 0x1 ;  /* 0x000000040000795c */ /* 0x000fe20000300000 */
.L_x_1225:
[----:B------:R-:W-:Y:S05]  /*1b090*/  BSYNC B1 ;  /* 0x0000000000017941 */ /* 0x000fea0003800000 */
.L_x_1224:
[----:B------:R-:W-:Y:S01]  /*1b0a0*/  R2UR UR10, R10 ;  /* 0x000000000a0a72ca */ /* 0x000fe200000e0000 */
[----:B-1-3--:R-:W-:Y:S01]  /*1b0b0*/  IMAD R4, R19, 0x7800, R18 ;  /* 0x0000780013047824 */ /* 0x00afe200078e0212 */
[----:B------:R-:W-:Y:S01]  /*1b0c0*/  R2UR UR6, R8 ;  /* 0x00000000080672ca */ /* 0x000fe200000e0000 */
[----:B------:R-:W-:Y:S01]  /*1b0d0*/  UIADD3 UR4, UP0, UR44, 0x370, URZ ;  /* 0x000003702c047890 */ /* 0x000fe2000ff1e03f */
[----:B------:R-:W-:Y:S01]  /*1b0e0*/  R2UR UR7, R9 ;  /* 0x00000000090772ca */ /* 0x000fe200000e0000 */
[----:B------:R-:W-:Y:S01]  /*1b0f0*/  VIADD R5, R5, 0x29830 ;  /* 0x0002983005057836 */ /* 0x000fe20000000000 */
[----:B------:R-:W-:Y:S01]  /*1b100*/  PLOP3.LUT P0, PT, PT, PT, PT, 0x80, 0x0 ;  /* 0x000000000000781c */ /* 0x000fe20003f0f070 */
[----:B------:R-:W-:Y:S01]  /*1b110*/  VIADD R7, R4, 0x1a400 ;  /* 0x0001a40004077836 */ /* 0x000fe20000000000 */
[----:B------:R-:W-:-:S12]  /*1b120*/  UIADD3.X UR5, URZ, UR45, URZ, UP0, !UPT ;  /* 0x0000002d3f057290 */ /* 0x000fd800087fe43f */
.L_x_1226:
        /* <DEDUP_REMOVED lines=15> */
.L_x_1227:
        /* <DEDUP_REMOVED lines=15> */
.L_x_1228:
        /* <DEDUP_REMOVED lines=9> */
[----:B-1----:R-:W-:Y:S05]  /*1b3a0*/  @P0 BRA.U.ANY `(.L_x_1228) ;  /* 0xfffffffd00d80947 */ /* 0x002fea000393ffff */
.L_x_1215:
[----:B------:R-:W-:Y:S05]  /*1b3b0*/  BSYNC B0 ;  /* 0x0000000000007941 */ /* 0x000fea0003800000 */
.L_x_1214:
[----:B------:R-:W-:-:S06]  /*1b3c0*/  UISETP.NE.AND UP0, UPT, UR39, 0x3, UPT ;  /* 0x000000032700788c */ /* 0x000fcc000bf05270 */
[----:B------:R-:W-:-:S13]  /*1b3d0*/  PLOP3.LUT P0, PT, PT, PT, UP0, 0x80, 0x0 ;  /* 0x000000000000781c */ /* 0x000fda0003f0f008 */
[----:B------:R-:W-:Y:S05]  /*1b3e0*/  @!P0 BRA `(.L_x_1229) ;  /* 0x0000000000048947 */ /* 0x000fea0003800000 */
[----:B------:R-:W-:Y:S01]  /*1b3f0*/  BPT.TRAP 0x1 ;  /* 0x000000040000795c */ /* 0x000fe20000300000 */
.L_x_1229:
[----:B------:R-:W-:Y:S01]  /*1b400*/  IMAD.U32 R4, RZ, RZ, UR41 ;  /* 0x00000029ff047e24 */ /* 0x000fe2000f8e00ff */
[----:B------:R-:W-:Y:S01]  /*1b410*/  BSSY B0, `(.L_x_1230) ;  /* 0x0000007000007945 */ /* 0x000fe20003800000 */
[----:B------:R-:W-:-:S03]  /*1b420*/  IMAD R20, R0, 0x8, R18 ;  /* 0x0000000800147824 */ /* 0x000fc600078e0212 */
[----:B------:R-:W-:Y:S02]  /*1b430*/  ISETP.NE.AND P1, PT, R4, 0x3, PT ;  /* 0x000000030400780c */ /* 0x000fe40003f25270 */
[----:B------:R-:W-:-:S04]  /*1b440*/  LOP3.LUT R4, R3, 0x1, RZ, 0x3c, !PT ;  /* 0x0000000103047812 */ /* 0x000fc800078e3cff */
[----:B------:R-:W-:-:S04]  /*1b450*/  SHF.L.U32 R4, R4, 0x1f, RZ ;  /* 0x0000001f04047819 */ /* 0x000fc800000006ff */
[----:B------:R-:W1:Y:S02]  /*1b460*/  SYNCS.PHASECHK.TRANS64.TRYWAIT P0, [R20+URZ+0x29870], R4 ;  /* 0x02987004140075a7 */ /* 0x000e64000800017f */
[----:B-1----:R-:W-:Y:S05]  /*1b470*/  @!P0 BRA `(.L_x_1231) ;  /* 0x0000002c00b88947 */ /* 0x002fea0003800000 */
.L_x_1290:
[----:B------:R-:W-:Y:S05]  /*1b480*/  BSYNC B0 ;  /* 0x0000000000007941 */ /* 0x000fea0003800000 */
.L_x_1230:
[----:B------:R-:W-:Y:S05]  /*1b490*/  @!P1 BRA `(.L_x_1232) ;  /* 0x0000000000049947 */ /* 0x000fea0003800000 */
[----:B------:R-:W-:Y:S01]  /*1b4a0*/  BPT.TRAP 0x1 ;  /* 0x000000040000795c */ /* 0x000fe20000300000 */
.L_x_1232:
[----:B------:R-:W-:Y:S01]  /*1b4b0*/  SHF.L.U32 R3, R3, 0x1f, RZ ;  /* 0x0000001f03037819 */ /* 0x000fe200000006ff */
[----:B------:R-:W-:-:S03]  /*1b4c0*/  IMAD R12, R0, 0x5000, RZ ;  /* 0x00005000000c7824 */ /* 0x000fc600078e02ff */
[----:B------:R-:W3:Y:S02]  /*1b4d0*/  SYNCS.PHASECHK.TRANS64.TRYWAIT P0, [R20+URZ+0x29860], R3 ;  /* 0x02986003140075a7 */ /* 0x000ee4000800017f */
[----:B---3--:R-:W-:Y:S05]  /*1b4e0*/  @!P0 BRA `(.L_x_1233) ;  /* 0x0000002c00b08947 */ /* 0x008fea0003800000 */
.L_x_1291:
[----:B------:R-:W4:Y:S04]  /*1b4f0*/  LDL R0, [R1+0x24] ;  /* 0x0000240001007983 */ /* 0x000f280000100800 */
[----:B------:R-:W5:Y:S01]  /*1b500*/  LDL R13, [R1+0x20] ;  /* 0x00002000010d7983 */ /* 0x000f620000100800 */
[----:B------:R-:W-:Y:S05]  /*1b510*/  WARPSYNC.ALL ;  /* 0x0000000000007948 */ /* 0x000fea0003800000 */
[----:B0-----:R-:W0:Y:S01]  /*1b520*/  S2R R9, SR_TID.X ;  /* 0x0000000000097919 */ /* 0x001e220000002100 */
[----:B------:R-:W-:Y:S01]  /*1b530*/  IMAD.MOV.U32 R14, RZ, RZ, 0x40 ;  /* 0x00000040ff0e7424 */ /* 0x000fe200078e00ff */
[----:B0-----:R-:W-:-:S04]  /*1b540*/  LOP3.LUT P0, RZ, R9, 0x4, RZ, 0xc0, !PT ;  /* 0x0000000409ff7812 */ /* 0x001fc8000780c0ff */
[----:B------:R-:W-:Y:S02]  /*1b550*/  SEL R14, R14, 0xffffffc0, !P0 ;  /* 0xffffffc00e0e7807 */ /* 0x000fe40004000000 */
[C---:B----4-:R-:W-:Y:S02]  /*1b560*/  LOP3.LUT R0, R12.reuse, R0, RZ, 0xfc, !PT ;  /* 0x000000000c007212 */ /* 0x050fe400078efcff */
[----:B-----5:R-:W-:-:S03]  /*1b570*/  LOP3.LUT R21, R12, R13, RZ, 0xfc, !PT ;  /* 0x0000000d0c157212 */ /* 0x020fc600078efcff */
[----:B------:R-:W-:-:S04]  /*1b580*/  IMAD.IADD R0, R18, 0x1, R0 ;  /* 0x0000000112007824 */ /* 0x000fc800078e0200 */
[----:B---3--:R-:W-:Y:S01]  /*1b590*/  IMAD.IADD R3, R14, 0x1, R0 ;  /* 0x000000010e037824 */ /* 0x008fe200078e0200 */
[----:B-1----:R-:W0:Y:S01]  /*1b5a0*/  LDSM.16.MT88.4 R4, [R0+0xa400] ;  /* 0x00a400000004783b */ /* 0x002e220000004200 */
        /* <DEDUP_REMOVED lines=68> */
.L_x_1234:
[----:B------:R-:W3:Y:S01]  /*1b9f0*/  S2R R0, SR_TID.X ;  /* 0x0000000000007919 */ /* 0x000ee20000002100 */
[----:B0-----:R0:W-:Y:S01]  /*1ba00*/  SYNCS.ARRIVE.TRANS64.A1T0 RZ, [R20+URZ+0x29850], RZ ;  /* 0x029850ff14ff79a7 */ /* 0x0011e2000810003f */
[----:B---3--:R-:W-:Y:S02]  /*1ba10*/  LOP3.LUT R3, R0, 0x7f, RZ, 0xc0, !PT ;  /* 0x0000007f00037812 */ /* 0x008fe400078ec0ff */
[----:B------:R-:W3:Y:S01]  /*1ba20*/  LDL R0, [R1+0x8] ;  /* 0x0000080001007983 */ /* 0x000ee20000100800 */
[----:B------:R-:W-:Y:S01]  /*1ba30*/  BAR.SYNC.DEFER_BLOCKING 0x2, 0x80 ;  /* 0x0082000000007b1d */ /* 0x000fe20000010000 */
[----:B------:R-:W-:-:S05]  /*1ba40*/  ISETP.NE.AND P0, PT, R3, RZ, PT ;  /* 0x000000ff0300720c */ /* 0x000fca0003f05270 */
[----:B------:R4:W5:Y:S08]  /*1ba50*/  LDL R3, [R1] ;  /* 0x0000000001037983 */ /* 0x0009700000100800 */
[----:B0-----:R-:W-:-:S05]  /*1ba60*/  @!P0 VIADD R20, R20, 0x29880 ;  /* 0x0002988014148836 */ /* 0x001fca0000000000 */
[----:B------:R-:W-:-:S04]  /*1ba70*/  @!P0 PRMT R20, RZ, 0x654, R20 ;  /* 0x00000654ff148816 */ /* 0x000fc80000000014 */
[----:B------:R4:W-:Y:S01]  /*1ba80*/  @!P0 SYNCS.ARRIVE.TRANS64.RED.A1T0 RZ, [R20+URZ], RZ ;  /* 0x000000ff14ff89a7 */ /* 0x0009e2000810043f */
[C---:B---3--:R-:W-:Y:S01]  /*1ba90*/  ISETP.GT.AND P0, PT, R2.reuse, R0, PT ;  /* 0x000000000200720c */ /* 0x048fe20003f04270 */
[----:B------:R-:W-:Y:S02]  /*1baa0*/  VIADD R2, R2, 0xffffffff ;  /* 0xffffffff02027836 */ /* 0x000fe40000000000 */
[----:B------:R-:W-:-:S10]  /*1bab0*/  IMAD.MOV.U32 R0, RZ, RZ, R19 ;  /* 0x000000ffff007224 */ /* 0x000fd400078e0013 */
[----:B----4-:R-:W-:Y:S05]  /*1bac0*/  @P0 BRA `(.L_x_1235) ;  /* 0xfffffff000080947 */ /* 0x010fea000383ffff */
.L_x_1213:
[----:B------:R-:W3:Y:S01]  /*1bad0*/  S2R R4, SR_TID.X ;  /* 0x0000000000047919 */ /* 0x000ee20000002100 */
[----:B------:R-:W-:Y:S01]  /*1bae0*/  BSSY B0, `(.L_x_1236) ;  /* 0x0000011000007945 */ /* 0x000fe20003800000 */
[----:B---3--:R-:W-:-:S04]  /*1baf0*/  LOP3.LUT R4, R4, 0x7f, RZ, 0xc0, !PT ;  /* 0x0000007f04047812 */ /* 0x008fc800078ec0ff */
[----:B------:R-:W-:-:S13]  /*1bb00*/  ISETP.NE.AND P0, PT, R4, RZ, PT ;  /* 0x000000ff0400720c */ /* 0x000fda0003f05270 */
[----:B------:R-:W-:Y:S05]  /*1bb10*/  @P0 BRA `(.L_x_1237) ;  /* 0x0000000000340947 */ /* 0x000fea0003800000 */
[----:B-----5:R-:W3:Y:S01]  /*1bb20*/  S2R R3, SR_LANEID ;  /* 0x0000000000037919 */ /* 0x020ee20000000000 */
[----:B------:R-:W-:Y:S02]  /*1bb30*/  VOTEU.ANY UR4, UPT, PT ;  /* 0x0000000000047886 */ /* 0x000fe400038e0100 */
[----:B-1----:R-:W3:Y:S08]  /*1bb40*/  FLO.U32 R0, UR4 ;  /* 0x0000000400007d00 */ /* 0x002ef000080e0000 */
[----:B------:R-:W1:Y:S01]  /*1bb50*/  POPC R5, UR4 ;  /* 0x0000000400057d09 */ /* 0x000e620008000000 */
[----:B---3--:R-:W-:-:S02]  /*1bb60*/  ISETP.EQ.U32.AND P1, PT, R0, R3, PT ;  /* 0x000000030000720c */ /* 0x008fc40003f22070 */
[----:B------:R-:W1:Y:S11]  /*1bb70*/  LDC.64 R2, c[0x0][0xc60] ;  /* 0x00031800ff027b82 */ /* 0x000e760000000a00 */
[----:B-1----:R-:W3:Y:S01]  /*1bb80*/  @P1 ATOMG.E.ADD.STRONG.GPU PT, R3, desc[UR52][R2.64], R5 ;  /* 0x00000005020319a8 */ /* 0x002ee200081ee1f4 */
[----:B------:R-:W1:Y:S02]  /*1bb90*/  S2R R4, SR_LTMASK ;  /* 0x0000000000047919 */ /* 0x000e640000003900 */
[----:B-1----:R-:W-:-:S04]  /*1bba0*/  LOP3.LUT R4, R4, UR4, RZ, 0xc0, !PT ;  /* 0x0000000404047c12 */ /* 0x002fc8000f8ec0ff */
[----:B0-----:R-:W0:Y:S01]  /*1bbb0*/  POPC R7, R4 ;  /* 0x0000000400077309 */ /* 0x001e220000000000 */
[----:B---3--:R-:W0:Y:S02]  /*1bbc0*/  SHFL.IDX PT, R0, R3, R0, 0x1f ;  /* 0x00001f0003007589 */ /* 0x008e2400000e0000 */
[----:B0-----:R-:W-:-:S05]  /*1bbd0*/  IADD3 R0, R0, UR40, R7 ;  /* 0x0000002800007c10 */ /* 0x001fca000fffe007 */
[----:B------:R3:W-:Y:S02]  /*1bbe0*/  STL [R1+0x10], R0 ;  /* 0x0000100001007387 */ /* 0x0007e40000100800 */
.L_x_1237:
[----:B------:R-:W-:Y:S05]  /*1bbf0*/  BSYNC B0 ;  /* 0x0000000000007941 */ /* 0x000fea0003800000 */
.L_x_1236:
[----:B------:R-:W-:-:S06]  /*1bc00*/  UISETP.NE.AND UP0, UPT, UR39, 0x3, UPT ;  /* 0x000000032700788c */ /* 0x000fcc000bf05270 */
[----:B------:R-:W-:-:S13]  /*1bc10*/  PLOP3.LUT P1, PT, PT, PT, UP0, 0x80, 0x0 ;  /* 0x000000000000781c */ /* 0x000fda0003f2f008 */
[----:B------:R-:W-:Y:S05]  /*1bc20*/  @!P1 BRA `(.L_x_1238) ;  /* 0x0000000000049947 */ /* 0x000fea0003800000 */
[----:B------:R-:W-:Y:S01]  /*1bc30*/  BPT.TRAP 0x1 ;  /* 0x000000040000795c */ /* 0x000fe20000300000 */
.L_x_1238:
[----:B------:R-:W4:Y:S01]  /*1bc40*/  LDL R2, [R1] ;  /* 0x0000000001027983 */ /* 0x000f220000100800 */
[----:B-1-3--:R-:W-:Y:S01]  /*1bc50*/  IMAD.U32 R0, RZ, RZ, UR41 ;  /* 0x00000029ff007e24 */ /* 0x00afe2000f8e00ff */
[----:B------:R-:W-:Y:S01]  /*1bc60*/  BSSY B0, `(.L_x_1239) ;  /* 0x0000007000007945 */ /* 0x000fe20003800000 */
[----:B------:R-:W-:-:S03]  /*1bc70*/  IMAD R17, R19, 0x8, R18 ;  /* 0x0000000813117824 */ /* 0x000fc600078e0212 */
[----:B------:R-:W-:Y:S02]  /*1bc80*/  ISETP.NE.AND P2, PT, R0, 0x3, PT ;  /* 0x000000030000780c */ /* 0x000fe40003f45270 */
[----:B----4-:R-:W-:-:S04]  /*1bc90*/  LOP3.LUT R0, R2, 0x1, RZ, 0x3c, !PT ;  /* 0x0000000102007812 */ /* 0x010fc800078e3cff */
[----:B------:R-:W-:-:S04]  /*1bca0*/  SHF.L.U32 R0, R0, 0x1f, RZ ;  /* 0x0000001f00007819 */ /* 0x000fc800000006ff */
[----:B------:R-:W1:Y:S02]  /*1bcb0*/  SYNCS.PHASECHK.TRANS64.TRYWAIT P1, [R17+URZ+0x29870], R0 ;  /* 0x02987000110075a7 */ /* 0x000e64000802017f */
[----:B-1----:R-:W-:Y:S05]  /*1bcc0*/  @!P1 BRA `(.L_x_1240) ;  /* 0x0000002400cc9947 */ /* 0x002fea0003800000 */
.L_x_1292:
[----:B------:R-:W-:Y:S05]  /*1bcd0*/  BSYNC B0 ;  /* 0x0000000000007941 */ /* 0x000fea0003800000 */
.L_x_1239:
[----:B------:R-:W-:Y:S05]  /*1bce0*/  @!P2 BRA `(.L_x_1241) ;  /* 0x000000000004a947 */ /* 0x000fea0003800000 */
[----:B------:R-:W-:Y:S01]  /*1bcf0*/  BPT.TRAP 0x1 ;  /* 0x000000040000795c */ /* 0x000fe20000300000 */
.L_x_1241:
[----:B-1----:R-:W3:Y:S02]  /*1bd00*/  LDL R0, [R1] ;  /* 0x0000000001007983 */ /* 0x002ee40000100800 */
[----:B---3--:R-:W-:-:S04]  /*1bd10*/  SHF.L.U32 R0, R0, 0x1f, RZ ;  /* 0x0000001f00007819 */ /* 0x008fc800000006ff */
[----:B------:R-:W1:Y:S02]  /*1bd20*/  SYNCS.PHASECHK.TRANS64.TRYWAIT P1, [R17+URZ+0x29860], R0 ;  /* 0x02986000110075a7 */ /* 0x000e64000802017f */
[----:B-1----:R-:W-:Y:S05]  /*1bd30*/  @!P1 BRA `(.L_x_1242) ;  /* 0x0000002400c49947 */ /* 0x002fea0003800000 */
.L_x_1293:
[----:B------:R-:W3:Y:S04]  /*1bd40*/  LDL R2, [R1+0x24] ;  /* 0x0000240001027983 */ /* 0x000ee80000100800 */
[----:B------:R-:W4:Y:S01]  /*1bd50*/  LDL R12, [R1+0x20] ;  /* 0x00002000010c7983 */ /* 0x000f220000100800 */
[----:B-1----:R-:W-:Y:S01]  /*1bd60*/  IMAD R0, R19, 0x5000, RZ ;  /* 0x0000500013007824 */ /* 0x002fe200078e02ff */
[----:B------:R-:W-:Y:S05]  /*1bd70*/  WARPSYNC.ALL ;  /* 0x0000000000007948 */ /* 0x000fea0003800000 */
[----:B0-----:R-:W0:Y:S01]  /*1bd80*/  S2R R9, SR_TID.X ;  /* 0x0000000000097919 */ /* 0x001e220000002100 */
[----:B------:R-:W-:Y:S01]  /*1bd90*/  IMAD.MOV.U32 R13, RZ, RZ, 0x40 ;  /* 0x00000040ff0d7424 */ /* 0x000fe200078e00ff */
[----:B0-----:R-:W-:-:S04]  /*1bda0*/  LOP3.LUT P1, RZ, R9, 0x4, RZ, 0xc0, !PT ;  /* 0x0000000409ff7812 */ /* 0x001fc8000782c0ff */
[----:B------:R-:W-:Y:S02]  /*1bdb0*/  SEL R13, R13, 0xffffffc0, !P1 ;  /* 0xffffffc00d0d7807 */ /* 0x000fe40004800000 */
[C---:B---3-5:R-:W-:Y:S02]  /*1bdc0*/  LOP3.LUT R3, R0.reuse, R2, RZ, 0xfc, !PT ;  /* 0x0000000200037212 */ /* 0x068fe400078efcff */
[----:B----4-:R-:W-:-:S03]  /*1bdd0*/  LOP3.LUT R0, R0, R12, RZ, 0xfc, !PT ;  /* 0x0000000c00007212 */ /* 0x010fc600078efcff */
[----:B------:R-:W-:-:S04]  /*1bde0*/  IMAD.IADD R2, R18, 0x1, R3 ;  /* 0x0000000112027824 */ /* 0x000fc800078e0203 */
[----:B------:R-:W-:Y:S01]  /*1bdf0*/  IMAD.IADD R3, R13, 0x1, R2 ;  /* 0x000000010d037824 */ /* 0x000fe200078e0202 */
        /* <DEDUP_REMOVED lines=69> */
.L_x_1243:
[----:B------:R-:W3:Y:S01]  /*1c250*/  LDL.LU R2, [R1] ;  /* 0x0000000001027983 */ /* 0x000ee20000300800 */
        /* <DEDUP_REMOVED lines=9> */
[----:B---3--:R-:W-:-:S05]  /*1c2f0*/  LOP3.LUT R2, R2, R0, RZ, 0x3c, !PT ;  /* 0x0000000002027212 */ /* 0x008fca00078e3cff */
[----:B------:R0:W-:Y:S02]  /*1c300*/  STL [R1], R2 ;  /* 0x0000000201007387 */ /* 0x0001e40000100800 */
.L_x_1188:
[----:B------:R-:W-:Y:S05]  /*1c310*/  BSYNC B7 ;  /* 0x0000000000077941 */ /* 0x000fea0003800000 */
.L_x_1186:
[----:B------:R-:W-:-:S13]  /*1c320*/  LOP3.LUT P0, RZ, R16, 0x2, RZ, 0xc0, !PT ;  /* 0x0000000210ff7812 */ /* 0x000fda000780c0ff */
[----:B------:R-:W-:Y:S05]  /*1c330*/  @!P0 BRA `(.L_x_1244) ;  /* 0x0000000000308947 */ /* 0x000fea0003800000 */
[----:B------:R-:W4:Y:S08]  /*1c340*/  S2UR UR5, SR_CgaCtaId ;  /* 0x00000000000579c3 */ /* 0x000f300000008800 */
[----:B------:R-:W-:Y:S06]  /*1c350*/  BAR.SYNC.DEFER_BLOCKING 0x5, 0x180 ;  /* 0x0146000000007b1d */ /* 0x000fec0000010000 */
[----:B------:R-:W-:-:S02]  /*1c360*/  UMOV UR4, 0x400 ;  /* 0x0000040000047882 */ /* 0x000fc40000000000 */
[----:B----4-:R-:W-:-:S06]  /*1c370*/  ULEA UR4, UR5, UR4, 0x18 ;  /* 0x0000000405047291 */ /* 0x010fcc000f8ec03f */
[----:B------:R-:W-:-:S05]  /*1c380*/  IMAD.U32 R18, RZ, RZ, UR4 ;  /* 0x00000004ff127e24 */ /* 0x000fca000f8e00ff */
[----:B-1----:R-:W1:Y:S04]  /*1c390*/  LDS.128 R4, [R18+0x298d0] ;  /* 0x0298d00012047984 */ /* 0x002e680000000c00 */
[----:B-1----:R1:W-:Y:S01]  /*1c3a0*/  STL.64 [R1+0x10], R4 ;  /* 0x0000100401007387 */ /* 0x0023e20000100a00 */
[----:B---3--:R-:W-:-:S03]  /*1c3b0*/  IMAD.MOV.U32 R0, RZ, RZ, R7 ;  /* 0x000000ffff007224 */ /* 0x008fc600078e0007 */
[----:B------:R1:W-:Y:S02]  /*1c3c0*/  STL [R1+0x18], R6 ;  /* 0x0000180601007387 */ /* 0x0003e40000100800 */
[----:B------:R-:W-:Y:S01]  /*1c3d0*/  R2UR UR42, R0 ;  /* 0x00000000002a72ca */ /* 0x000fe200000e0000 */
[----:B------:R-:W-:Y:S06]  /*1c3e0*/  BAR.ARV 0x4, 0x180 ;  /* 0x0106000000007b1d */ /* 0x000fec0000002000 */
[----:B------:R-:W-:Y:S08]  /*1c3f0*/  BRA `(.L_x_1245) ;  /* 0x0000000c00e47947 */ /* 0x000ff00003800000 */
.L_x_1244:
[----:B---3--:R-:W3:Y:S01]  /*1c400*/  LDL.LU R0, [R1+0x10] ;  /* 0x0000100001007983 */ /* 0x008ee20000300800 */
[----:B------:R-:W-:Y:S01]  /*1c410*/  ULDC UR4, c[0x0][0xc3c] ;  /* 0x00030f0000047ab9 */ /* 0x000fe20000000800 */
[----:B0-----:R-:W0:Y:S02]  /*1c420*/  S2R R2, SR_TID.X ;  /* 0x0000000000027919 */ /* 0x001e240000002100 */
[----:B0-----:R-:W-:-:S04]  /*1c430*/  LOP3.LUT R8, R2, 0x1f, RZ, 0xc0, !PT ;  /* 0x0000001f02087812 */ /* 0x001fc800078ec0ff */
[C---:B------:R-:W-:Y:S01]  /*1c440*/  ISETP.NE.AND P0, PT, R8.reuse, 0x1f, PT ;  /* 0x0000001f0800780c */ /* 0x040fe20003f05270 */
[----:B------:R-:W-:-:S05]  /*1c450*/  VIADD R6, R8, UR42 ;  /* 0x0000002a08067c36 */ /* 0x000fca0008000000 */
[----:B------:R-:W-:Y:S01]  /*1c460*/  ISETP.GE.OR P1, PT, R6, UR4, !P0 ;  /* 0x0000000406007c0c */ /* 0x000fe2000c726670 */
[----:B------:R-:W-:Y:S02]  /*1c470*/  IMAD.MOV.U32 R7, RZ, RZ, RZ ;  /* 0x000000ffff077224 */ /* 0x000fe400078e00ff */
[----:B---3--:R-:W-:-:S10]  /*1c480*/  IMAD.MOV.U32 R9, RZ, RZ, R0 ;  /* 0x000000ffff097224 */ /* 0x008fd400078e0000 */
[----:B------:R-:W0:Y:S01]  /*1c490*/  @!P1 LDC.64 R2, c[0x0][0xc80] ;  /* 0x00032000ff029b82 */ /* 0x000e220000000a00 */
[----:B------:R-:W-:Y:S01]  /*1c4a0*/  IMAD.MOV.U32 R0, RZ, RZ, RZ ;  /* 0x000000ffff007224 */ /* 0x000fe200078e00ff */
[----:B------:R-:W-:Y:S01]  /*1c4b0*/  ISETP.GE.U32.AND P2, PT, R8, 0x2, PT ;  /* 0x000000020800780c */ /* 0x000fe20003f46070 */
[----:B------:R-:W-:-:S05]  /*1c4c0*/  ULDC UR4, c[0x0][0xc3c] ;  /* 0x00030f0000047ab9 */ /* 0x000fca0000000800 */
[----:B-1----:R-:W1:Y:S01]  /*1c4d0*/  @!P1 LDC.64 R4, c[0x0][0xc78] ;  /* 0x00031e00ff049b82 */ /* 0x002e620000000a00 */
[----:B0-----:R-:W-:-:S05]  /*1c4e0*/  @!P1 IMAD.WIDE R2, R6, 0x4, R2 ;  /* 0x0000000406029825 */ /* 0x001fca00078e0202 */
[----:B------:R1:W3:Y:S02]  /*1c4f0*/  @!P1 LDG.E R0, desc[UR52][R2.64] ;  /* 0x0000003402009981 */ /* 0x0002e4000c1e1900 */
[----:B-1----:R-:W-:-:S05]  /*1c500*/  @!P1 IMAD.WIDE R2, R6, 0x4, R4 ;  /* 0x0000000406029825 */ /* 0x002fca00078e0204 */
[----:B------:R-:W3:Y:S01]  /*1c510*/  @!P1 LDG.E R7, desc[UR52][R2.64] ;  /* 0x0000003402079981 */ /* 0x000ee2000c1e1900 */
[C---:B------:R-:W-:Y:S01]  /*1c520*/  ISETP.NE.AND P1, PT, R8.reuse, RZ, PT ;  /* 0x000000ff0800720c */ /* 0x040fe20003f25270 */
[----:B------:R-:W-:Y:S01]  /*1c530*/  IMAD.MOV.U32 R5, RZ, RZ, RZ ;  /* 0x000000ffff057224 */ /* 0x000fe200078e00ff */
[C---:B------:R-:W-:Y:S01]  /*1c540*/  ISETP.GE.U32.AND P3, PT, R8.reuse, 0x4, PT ;  /* 0x000000040800780c */ /* 0x040fe20003f66070 */
[----:B------:R-:W-:Y:S01]  /*1c550*/  SHFL.IDX PT, R6, R9, 0x1, 0x1f ;  /* 0x00201f0009067f89 */ /* 0x000fe200000e0000 */
[C---:B------:R-:W-:Y:S02]  /*1c560*/  ISETP.GE.U32.AND P4, PT, R8.reuse, 0x8, PT ;  /* 0x000000080800780c */ /* 0x040fe40003f86070 */
[----:B------:R-:W-:Y:S01]  /*1c570*/  ISETP.GE.U32.AND P5, PT, R8, 0x10, PT ;  /* 0x000000100800780c */ /* 0x000fe20003fa6070 */
[----:B------:R-:W-:Y:S01]  /*1c580*/  SHFL.IDX PT, R4, R9, RZ, 0x1f ;  /* 0x00001fff09047589 */ /* 0x000fe200000e0000 */
[----:B------:R-:W0:Y:S01]  /*1c590*/  LDC R8, c[0x0][0xc38] ;  /* 0x00030e00ff087b82 */ /* 0x000e220000000800 */
[----:B---3--:R-:W-:-:S05]  /*1c5a0*/  IMAD R2, R7, R0, RZ ;  /* 0x0000000007027224 */ /* 0x008fca00078e02ff */
        /* <DEDUP_REMOVED lines=19> */
[----:B------:R-:W-:Y:S05]  /*1c6e0*/  @P6 BRA `(.L_x_1246) ;  /* 0x0000000000986947 */ /* 0x000fea0003800000 */
.L_x_1248:
[----:B------:R-:W-:-:S04]  /*1c6f0*/  UIADD3 UR42, UR42, 0x1f, URZ ;  /* 0x0000001f2a2a7890 */ /* 0x000fc8000fffe03f */
[----:B------:R-:W-:-:S06]  /*1c700*/  UISETP.GE.AND UP0, UPT, UR42, UR4, UPT ;  /* 0x000000042a00728c */ /* 0x000fcc000bf06270 */
[----:B------:R-:W-:-:S13]  /*1c710*/  PLOP3.LUT P6, PT, PT, PT, UP0, 0x40, 0x0 ;  /* 0x000000000000781c */ /* 0x000fda0003fce808 */
[----:B------:R-:W-:Y:S05]  /*1c720*/  @!P6 BRA `(.L_x_1247) ;  /* 0x0000000800c8e947 */ /* 0x000fea0003800000 */
[----:B------:R-:W0:Y:S01]  /*1c730*/  S2R R0, SR_TID.X ;  /* 0x0000000000007919 */ /* 0x000e220000002100 */
[----:B------:R-:W1:Y:S01]  /*1c740*/  LDC R8, c[0x0][0xc38] ;  /* 0x00030e00ff087b82 */ /* 0x000e620000000800 */
[----:B0-----:R-:W-:-:S05]  /*1c750*/  LOP3.LUT R0, R0, 0x1f, RZ, 0xc0, !PT ;  /* 0x0000001f00007812 */ /* 0x001fca00078ec0ff */
[----:B------:R-:W-:Y:S02]  /*1c760*/  VIADD R7, R0, UR42 ;  /* 0x0000002a00077c36 */ /* 0x000fe40008000000 */
[----:B------:R-:W-:-:S03]  /*1c770*/  IMAD.MOV.U32 R0, RZ, RZ, RZ ;  /* 0x000000ffff007224 */ /* 0x000fc600078e00ff */
[----:B------:R-:W-:-:S13]  /*1c780*/  ISETP.GE.OR P6, PT, R7, UR4, !P0 ;  /* 0x0000000407007c0c */ /* 0x000fda000c7c6670 */
[----:B------:R-:W0:Y:S02]  /*1c790*/  @!P6 LDC.64 R2, c[0x0][0xc80] ;  /* 0x00032000ff02eb82 */ /* 0x000e240000000a00 */
[----:B0-----:R-:W-:-:S05]  /*1c7a0*/  @!P6 IMAD.WIDE R2, R7, 0x4, R2 ;  /* 0x000000040702e825 */ /* 0x001fca00078e0202 */
[----:B------:R0:W3:Y:S02]  /*1c7b0*/  @!P6 LDG.E R0, desc[UR52][R2.64] ;  /* 0x000000340200e981 */ /* 0x0000e4000c1e1900 */
[----:B0-----:R-:W0:Y:S02]  /*1c7c0*/  @!P6 LDC.64 R2, c[0x0][0xc78] ;  /* 0x00031e00ff02eb82 */ /* 0x001e240000000a00 */
[----:B0-----:R-:W-:-:S04]  /*1c7d0*/  @!P6 IMAD.WIDE R2, R7, 0x4, R2 ;  /* 0x000000040702e825 */ /* 0x001fc800078e0202 */
[----:B------:R-:W-:-:S06]  /*1c7e0*/  IMAD.MOV.U32 R7, RZ, RZ, RZ ;  /* 0x000000ffff077224 */ /* 0x000fcc00078e00ff */
[----:B------:R-:W3:Y:S02]  /*1c7f0*/  @!P6 LDG.E R7, desc[UR52][R2.64] ;  /* 0x000000340207e981 */ /* 0x000ee4000c1e1900 */
        /* <DEDUP_REMOVED lines=16> */
[----:B------:R-:W1:Y:S02]  /*1c900*/  SHFL.IDX PT, R3, R2, 0x1f, 0x1f ;  /* 0x03e01f0002037f89 */ /* 0x000e6400000e0000 */
[----:B-1----:R-:W-:-:S04]  /*1c910*/  IMAD R3, R3, R8, RZ ;  /* 0x0000000803037224 */ /* 0x002fc800078e02ff */
[----:B------:R-:W-:-:S05]  /*1c920*/  IMAD.IADD R6, R3, 0x1, R6 ;  /* 0x0000000103067824 */ /* 0x000fca00078e0206 */
[----:B------:R-:W-:-:S13]  /*1c930*/  ISETP.GT.AND P6, PT, R6, R4, PT ;  /* 0x000000040600720c */ /* 0x000fda0003fc4270 */
[----:B------:R-:W-:Y:S05]  /*1c940*/  @!P6 BRA `(.L_x_1248) ;  /* 0xfffffffc0068e947 */ /* 0x000fea000383ffff */
.L_x_1246:
        /* <DEDUP_REMOVED lines=8> */
[----:B------:R0:W3:Y:S01]  /*1c9d0*/  SHFL.IDX PT, R7, R7, R3, 0x1f ;  /* 0x00001f0307077589 */ /* 0x0000e200000e0000 */
[----:B------:R-:W-:Y:S05]  /*1c9e0*/  @!P0 BRA `(.L_x_1249) ;  /* 0x00000000000c8947 */ /* 0x000fea0003800000 */
[----:B------:R-:W-:-:S06]  /*1c9f0*/  UIADD3 UR5, UR4, -0x1, URZ ;  /* 0xffffffff04057890 */ /* 0x000fcc000fffe03f */
[----:B------:R-:W-:-:S06]  /*1ca00*/  IMAD.U32 R5, RZ, RZ, UR5 ;  /* 0x00000005ff057e24 */ /* 0x000fcc000f8e00ff */
[----:B------:R4:W0:Y:S02]  /*1ca10*/  SHFL.IDX PT, R5, R2, R5, 0x1f ;  /* 0x00001f0502057589 */ /* 0x00082400000e0000 */
.L_x_1249:
[----:B0---4-:R-:W-:Y:S01]  /*1ca20*/  IMAD R2, R5, R8, R6 ;  /* 0x0000000805027224 */ /* 0x011fe200078e0206 */
[----:B---3--:R-:W-:Y:S01]  /*1ca30*/  ISETP.NE.AND P0, PT, R7, 0x1, PT ;  /* 0x000000010700780c */ /* 0x008fe20003f05270 */
[----:B------:R-:W-:Y:S02]  /*1ca40*/  UIADD3 UR42, UR4, UR42, URZ ;  /* 0x0000002a042a7290 */ /* 0x000fe4000fffe03f */
[----:B------:R-:W-:Y:S01]  /*1ca50*/  IMAD.IADD R4, R4, 0x1, -R2 ;  /* 0x0000000104047824 */ /* 0x000fe200078e0a02 */
[----:B------:R0:W-:Y:S09]  /*1ca60*/  STL [R1+0x10], R2 ;  /* 0x0000100201007387 */ /* 0x0001f20000100800 */
[----:B------:R-:W-:Y:S05]  /*1ca70*/  @!P0 BRA `(.L_x_1250) ;  /* 0x0000000000e48947 */ /* 0x000fea0003800000 */
[----:B-1----:R-:W-:-:S04]  /*1ca80*/  IABS R5, R0 ;  /* 0x0000000000057213 */ /* 0x002fc80000000000 */
[----:B0-----:R-:W0:Y:S08]  /*1ca90*/  I2F.RP R2, R5 ;  /* 0x0000000500027306 */ /* 0x001e300000209400 */
        /* <DEDUP_REMOVED lines=16> */
[----:B------:R-:W-:Y:S02]  /*1cba0*/  ISETP.GE.U32.AND P0, PT, R2, R5, PT ;  /* 0x000000050200720c */ /* 0x000fe40003f06070 */
[----:B------:R-:W-:-:S04]  /*1cbb0*/  IABS R5, R7 ;  /* 0x0000000700057213 */ /* 0x000fc80000000000 */
        /* <DEDUP_REMOVED lines=9> */
[----:B------:R-:W-:-:S03]  /*1cc50*/  LOP3.LUT R2, R4, R0, RZ, 0x3c, !PT ;  /* 0x0000000004027212 */ /* 0x000fc600078e3cff */
[----:B------:R-:W-:Y:S01]  /*1cc60*/  IMAD.MOV.U32 R3, RZ, RZ, R8 ;  /* 0x000000ffff037224 */ /* 0x000fe200078e0008 */
[----:B------:R-:W-:Y:S02]  /*1cc70*/  ISETP.GE.AND P2, PT, R2, RZ, PT ;  /* 0x000000ff0200720c */ /* 0x000fe40003f46270 */
        /* <DEDUP_REMOVED lines=11> */
[----:B------:R-:W-:Y:S01]  /*1cd30*/  ISETP.GE.U32.AND P0, PT, R2, R5, PT ;  /* 0x000000050200720c */ /* 0x000fe20003f06070 */
[----:B------:R-:W-:-:S04]  /*1cd40*/  IMAD.MOV R2, RZ, RZ, -R3 ;  /* 0x000000ffff027224 */ /* 0x000fc800078e0a03 */
[----:B------:R-:W-:Y:S01]  /*1cd50*/  IMAD R4, R0, R2, R4 ;  /* 0x0000000200047224 */ /* 0x000fe200078e0204 */
[----:B------:R-:W-:-:S04]  /*1cd60*/  LOP3.LUT R2, R3, R7, RZ, 0x3c, !PT ;  /* 0x0000000703027212 */ /* 0x000fc800078e3cff */
[----:B------:R-:W-:-:S03]  /*1cd70*/  ISETP.GE.AND P2, PT, R2, RZ, PT ;  /* 0x000000ff0200720c */ /* 0x000fc60003f46270 */
[----:B------:R-:W-:-:S10]  /*1cd80*/  @P0 VIADD R6, R6, 0x1 ;  /* 0x0000000106060836 */ /* 0x000fd40000000000 */
[----:B------:R-:W-:Y:S01]  /*1cd90*/  @!P2 IMAD.MOV R6, RZ, RZ, -R6 ;  /* 0x000000ffff06a224 */ /* 0x000fe200078e0a06 */
[----:B------:R-:W-:-:S05]  /*1cda0*/  @!P1 LOP3.LUT R6, RZ, R7, RZ, 0x33, !PT ;  /* 0x00000007ff069212 */ /* 0x000fca00078e33ff */
[--C-:B------:R-:W-:Y:S02]  /*1cdb0*/  IMAD.MOV R2, RZ, RZ, -R6.reuse ;  /* 0x000000ffff027224 */ /* 0x100fe400078e0a06 */
[C---:B------:R-:W-:Y:S02]  /*1cdc0*/  IMAD R6, R7.reuse, 0x1000000, R6 ;  /* 0x0100000007067824 */ /* 0x040fe400078e0206 */
[----:B------:R-:W-:-:S04]  /*1cdd0*/  IMAD R2, R7, R2, R3 ;  /* 0x0000000207027224 */ /* 0x000fc800078e0203 */
[----:B------:R-:W-:-:S05]  /*1cde0*/  IMAD R2, R2, 0x10000, R6 ;  /* 0x0001000002027824 */ /* 0x000fca00078e0206 */
[----:B------:R0:W-:Y:S01]  /*1cdf0*/  STL [R1+0x18], R2 ;  /* 0x0000180201007387 */ /* 0x0001e20000100800 */
[----:B------:R-:W-:Y:S05]  /*1ce00*/  BRA `(.L_x_1251) ;  /* 0x0000000400007947 */ /* 0x000fea0003800000 */
.L_x_1250:
[----:B------:R-:W-:Y:S02]  /*1ce10*/  ULDC.64 UR4, c[0x0][0xc90] ;  /* 0x0003240000047ab9 */ /* 0x000fe40000000a00 */
[----:B------:R-:W-:-:S06]  /*1ce20*/  UIMAD.WIDE UR4, UR42, 0x4, UR4 ;  /* 0x000000042a0478a5 */ /* 0x000fcc000f8e0204 */
[----:B0-----:R-:W-:Y:S02]  /*1ce30*/  IMAD.U32 R2, RZ, RZ, UR4 ;  /* 0x00000004ff027e24 */ /* 0x001fe4000f8e00ff */
[----:B------:R-:W-:-:S05]  /*1ce40*/  IMAD.U32 R3, RZ, RZ, UR5 ;  /* 0x00000005ff037e24 */ /* 0x000fca000f8e00ff */
[----:B------:R-:W1:Y:S02]  /*1ce50*/  LDG.E R6, desc[UR52][R2.64] ;  /* 0x0000003402067981 */ /* 0x000e64000c1e1900 */
[----:B-1----:R-:W-:-:S05]  /*1ce60*/  IMAD R5, R0, R6, RZ ;  /* 0x0000000600057224 */ /* 0x002fca00078e02ff */
[----:B------:R-:W-:-:S04]  /*1ce70*/  IABS R7, R5 ;  /* 0x0000000500077213 */ /* 0x000fc80000000000 */
[----:B------:R-:W0:Y:S08]  /*1ce80*/  I2F.RP R2, R7 ;  /* 0x0000000700027306 */ /* 0x000e300000209400 */
        /* <DEDUP_REMOVED lines=22> */
[----:B------:R-:W-:Y:S02]  /*1cff0*/  IMAD R7, R6, R2, RZ ;  /* 0x0000000206077224 */ /* 0x000fe400078e02ff */
[----:B------:R-:W-:Y:S02]  /*1d000*/  IMAD.MOV R2, RZ, RZ, -R2 ;  /* 0x000000ffff027224 */ /* 0x000fe400078e0a02 */
[----:B------:R-:W-:Y:S02]  /*1d010*/  IMAD.MOV R3, RZ, RZ, -R7 ;  /* 0x000000ffff037224 */ /* 0x000fe400078e0a07 */
[----:B------:R-:W-:-:S03]  /*1d020*/  IMAD R4, R5, R2, R4 ;  /* 0x0000000205047224 */ /* 0x000fc600078e0204 */
[----:B------:R-:W-:-:S04]  /*1d030*/  VIADDMNMX R6, R3, R8, R6, PT ;  /* 0x0000000803067246 */ /* 0x000fc80003800106 */
        /* <DEDUP_REMOVED lines=19> */
[----:B------:R-:W-:Y:S02]  /*1d170*/  LOP3.LUT R3, R4, R6, RZ, 0x3c, !PT ;  /* 0x0000000604037212 */ /* 0x000fe400078e3cff */
[----:B------:R-:W-:Y:S02]  /*1d180*/  IADD3 R4, R7, 0x1000000, R4 ;  /* 0x0100000007047810 */ /* 0x000fe40007ffe004 */
[----:B------:R-:W-:-:S07]  /*1d190*/  ISETP.GE.AND P2, PT, R3, RZ, PT ;  /* 0x000000ff0300720c */ /* 0x000fce0003f46270 */
[----:B------:R-:W-:-:S06]  /*1d1a0*/  @P0 VIADD R2, R2, 0x1 ;  /* 0x0000000102020836 */ /* 0x000fcc0000000000 */
[----:B------:R-:W-:Y:S01]  /*1d1b0*/  @!P2 IMAD.MOV R2, RZ, RZ, -R2 ;  /* 0x000000ffff02a224 */ /* 0x000fe200078e0a02 */
[----:B------:R-:W-:Y:S01]  /*1d1c0*/  @!P1 LOP3.LUT R2, RZ, R6, RZ, 0x33, !PT ;  /* 0x00000006ff029212 */ /* 0x000fe200078e33ff */
[----:B------:R-:W-:-:S04]  /*1d1d0*/  IMAD.MOV R6, RZ, RZ, -R6 ;  /* 0x000000ffff067224 */ /* 0x000fc800078e0a06 */
[----:B------:R-:W-:Y:S02]  /*1d1e0*/  IMAD R3, R2, R6, R4 ;  /* 0x0000000602037224 */ /* 0x000fe400078e0204 */
[----:B------:R-:W-:-:S03]  /*1d1f0*/  IMAD.MOV.U32 R4, RZ, RZ, R2 ;  /* 0x000000ffff047224 */ /* 0x000fc600078e0002 */
[----:B------:R1:W-:Y:S04]  /*1d200*/  STL [R1+0x18], R3 ;  /* 0x0000180301007387 */ /* 0x0003e80000100800 */
.L_x_1251:
[----:B-1----:R-:W-:-:S05]  /*1d210*/  LOP3.LUT R3, RZ, R4, RZ, 0x33, !PT ;  /* 0x00000004ff037212 */ /* 0x002fca00078e33ff */
[----:B------:R-:W-:-:S05]  /*1d220*/  IMAD.IADD R0, R0, 0x1, R3 ;  /* 0x0000000100007824 */ /* 0x000fca00078e0203 */
[----:B------:R1:W-:Y:S01]  /*1d230*/  STL [R1+0x14], R0 ;  /* 0x0000140001007387 */ /* 0x0003e20000100800 */
[----:B------:R-:W-:Y:S05]  /*1d240*/  BRA `(.L_x_1252) ;  /* 0x0000000000107947 */ /* 0x000fea0003800000 */
.L_x_1247:
[----:B------:R0:W-:Y:S01]  /*1d250*/  STL [R1+0x10], R4 ;  /* 0x0000100401007387 */ /* 0x0001e20000100800 */
[----:B------:R-:W-:-:S03]  /*1d260*/  ULDC UR42, c[0x0][0xc3c] ;  /* 0x00030f00002a7ab9 */ /* 0x000fc60000000800 */
[----:B------:R0:W-:Y:S04]  /*1d270*/  STL [R1+0x14], RZ ;  /* 0x000014ff01007387 */ /* 0x0001e80000100800 */
[----:B------:R0:W-:Y:S02]  /*1d280*/  STL [R1+0x18], RZ ;  /* 0x000018ff01007387 */ /* 0x0001e40000100800 */
.L_x_1252:
[----:B0-----:R-:W3:Y:S04]  /*1d290*/  LDL R2, [R1+0x18] ;  /* 0x0000180001027983 */ /* 0x001ee80000100800 */
[----:B------:R-:W4:Y:S04]  /*1d2a0*/  LDL R3, [R1+0x14] ;  /* 0x0000140001037983 */ /* 0x000f280000100800 */
[----:B------:R-:W5:Y:S01]  /*1d2b0*/  LDL R4, [R1+0x10] ;  /* 0x0000100001047983 */ /* 0x000f620000100800 */
[----:B-1----:R-:W0:Y:S02]  /*1d2c0*/  S2R R0, SR_TID.X ;  /* 0x0000000000007919 */ /* 0x002e240000002100 */
[----:B0-----:R-:W-:Y:S01]  /*1d2d0*/  LOP3.LUT R0, R0, 0x1f, RZ, 0xc0, !PT ;  /* 0x0000001f00007812 */ /* 0x001fe200078ec0ff */
[----:B------:R-:W-:Y:S03]  /*1d2e0*/  BAR.SYNC.DEFER_BLOCKING 0x4, 0x180 ;  /* 0x0106000000007b1d */ /* 0x000fe60000010000 */
[----:B------:R-:W-:-:S13]  /*1d2f0*/  ISETP.NE.AND P0, PT, R0, RZ, PT ;  /* 0x000000ff0000720c */ /* 0x000fda0003f05270 */
[----:B------:R-:W0:Y:S01]  /*1d300*/  @!P0 S2R R0, SR_CgaCtaId ;  /* 0x0000000000008919 */ /* 0x000e220000008800 */
[----:B---3--:R-:W-:Y:S01]  /*1d310*/  IMAD.MOV.U32 R6, RZ, RZ, R2 ;  /* 0x000000ffff067224 */ /* 0x008fe200078e0002 */
[----:B------:R-:W-:-:S04]  /*1d320*/  @!P0 MOV R2, 0x400 ;  /* 0x0000040000028802 */ /* 0x000fc80000000f00 */
[----:B0-----:R-:W-:Y:S01]  /*1d330*/  @!P0 LEA R18, R0, R2, 0x18 ;  /* 0x0000000200128211 */ /* 0x001fe200078ec0ff */
[----:B------:R-:W-:Y:S02]  /*1d340*/  IMAD.U32 R0, RZ, RZ, UR42 ;  /* 0x0000002aff007e24 */ /* 0x000fe4000f8e00ff */
[----:B----4-:R-:W-:Y:S02]  /*1d350*/  IMAD.MOV.U32 R5, RZ, RZ, R3 ;  /* 0x000000ffff057224 */ /* 0x010fe400078e0003 */
[----:B------:R-:W-:-:S05]  /*1d360*/  @!P0 IMAD.MOV.U32 R7, RZ, RZ, R0 ;  /* 0x000000ffff078224 */ /* 0x000fca00078e0000 */
[----:B-----5:R3:W-:Y:S01]  /*1d370*/  @!P0 STS.128 [R18+0x298d0], R4 ;  /* 0x0298d00412008388 */ /* 0x0207e20000000c00 */
[----:B------:R-:W-:Y:S06]  /*1d380*/  BAR.ARV 0x5, 0x180 ;  /* 0x0146000000007b1d */ /* 0x000fec0000002000 */
.L_x_1245:
[----:B------:R-:W-:Y:S02]  /*1d390*/  ULDC UR4, c[0x0][0xc3c] ;  /* 0x00030f0000047ab9 */ /* 0x000fe40000000800 */
[----:B------:R-:W-:-:S06]  /*1d3a0*/  UISETP.GE.AND UP0, UPT, UR42, UR4, UPT ;  /* 0x000000042a00728c */ /* 0x000fcc000bf06270 */
[----:B------:R-:W-:-:S13]  /*1d3b0*/  PLOP3.LUT P0, PT, PT, PT, UP0, 0x80, 0x0 ;  /* 0x000000000000781c */ /* 0x000fda0003f0f008 */
[----:B------:R-:W-:Y:S05]  /*1d3c0*/  @!P0 BRA `(.L_x_1253) ;  /* 0xffffffb000688947 */ /* 0x000fea000383ffff */
.L_x_1175:
[----:B------:R-:W4:Y:S01]  /*1d3d0*/  LDL.LU R0, [R1+0x30] ;  /* 0x0000300001007983 */ /* 0x000f220000300800 */
[----:B------:R-:W-:Y:S01]  /*1d3e0*/  BSSY B0, `(.L_x_1254) ;  /* 0x000000b000007945 */ /* 0x000fe20003800000 */
[----:B-1-3--:R-:W1:Y:S01]  /*1d3f0*/  S2R R5, SR_CgaCtaId ;  /* 0x0000000000057919 */ /* 0x00ae620000008800 */
[----:B----4-:R-:W-:-:S05]  /*1d400*/  VIADD R0, R0, 0x1 ;  /* 0x0000000100007836 */ /* 0x010fca0000000000 */
[----:B0-----:R-:W-:-:S04]  /*1d410*/  LEA.HI R2, R0, R0, RZ, 0x1 ;  /* 0x0000000000027211 */ /* 0x001fc800078f08ff */
[----:B------:R-:W-:-:S05]  /*1d420*/  LOP3.LUT R3, R2, 0xfffffffe, RZ, 0xc0, !PT ;  /* 0xfffffffe02037812 */ /* 0x000fca00078ec0ff */
[----:B------:R-:W-:Y:S01]  /*1d430*/  IMAD.IADD R3, R0, 0x1, -R3 ;  /* 0x0000000100037824 */ /* 0x000fe200078e0a03 */
[----:B------:R-:W-:-:S04]  /*1d440*/  MOV R0, 0x400 ;  /* 0x0000040000007802 */ /* 0x000fc80000000f00 */
[----:B-1----:R-:W-:Y:S02]  /*1d450*/  LEA R0, R5, R0, 0x18 ;  /* 0x0000000005007211 */ /* 0x002fe400078ec0ff */
[----:B------:R-:W-:-:S04]  /*1d460*/  SHF.L.U32 R3, R3, 0x1f, RZ ;  /* 0x0000001f03037819 */ /* 0x000fc800000006ff */
[----:B------:R-:W0:Y:S02]  /*1d470*/  SYNCS.PHASECHK.TRANS64.TRYWAIT P0, [R0+URZ+0x29820], R3 ;  /* 0x02982003000075a7 */ /* 0x000e24000800017f */
[----:B0-----:R-:W-:Y:S05]  /*1d480*/  @!P0 BRA `(.L_x_1255) ;  /* 0x0000001000048947 */ /* 0x001fea0003800000 */
.L_x_1294:
[----:B------:R-:W-:Y:S05]  /*1d490*/  BSYNC B0 ;  /* 0x0000000000007941 */ /* 0x000fea0003800000 */
.L_x_1254:
[----:B------:R-:W-:-:S03]  /*1d4a0*/  UMOV UR4, 0xffffffff ;  /* 0xffffffff00047882 */ /* 0x000fc60000000000 */
[----:B------:R-:W-:Y:S05]  /*1d4b0*/  BRA.DIV UR4, `(.L_x_1256) ;  /* 0x00000012040c7947 */ /* 0x000fea000b800000 */
[----:B------:R-:W1:Y:S02]  /*1d4c0*/  S2R R2, SR_TID.X ;  /* 0x0000000000027919 */ /* 0x000e640000002100 */
[----:B-1----:R-:W-:-:S04]  /*1d4d0*/  SHF.R.U32.HI R2, RZ, 0x5, R2 ;  /* 0x00000005ff027819 */ /* 0x002fc80000011602 */
[----:B------:R-:W-:-:S05]  /*1d4e0*/  LOP3.LUT R2, R2, 0x3, RZ, 0xc0, !PT ;  /* 0x0000000302027812 */ /* 0x000fca00078ec0ff */
[----:B------:R1:W3:Y:S02]  /*1d4f0*/  SHFL.IDX PT, R14, R2, RZ, 0x1f ;  /* 0x00001fff020e7589 */ /* 0x0002e400000e0000 */
.L_x_1297:
[----:B---3--:R-:W-:Y:S01]  /*1d500*/  ISETP.NE.AND P0, PT, R14, RZ, PT ;  /* 0x000000ff0e00720c */ /* 0x008fe20003f05270 */
[----:B------:R-:W-:-:S12]  /*1d510*/  BSSY B0, `(.L_x_1257) ;  /* 0x000002c000007945 */ /* 0x000fd80003800000 */
[----:B------:R-:W-:Y:S05]  /*1d520*/  @P0 BRA `(.L_x_1258) ;  /* 0x0000000000a80947 */ /* 0x000fea0003800000 */
[----:B------:R-:W-:-:S03]  /*1d530*/  UMOV UR4, 0xffffffff ;  /* 0xffffffff00047882 */ /* 0x000fc60000000000 */
[----:B------:R-:W-:Y:S05]  /*1d540*/  BRA.DIV UR4, `(.L_x_1259) ;  /* 0x00000012041c7947 */ /* 0x000fea000b800000 */
[----:B------:R-:W-:-:S13]  /*1d550*/  ELECT P6, URZ, PT ;  /* 0x00000000003f782f */ /* 0x000fda00038c0000 */
.L_x_1300:
[----:B------:R-:W-:Y:S05]  /*1d560*/  @!P6 BRA `(.L_x_1258) ;  /* 0x000000000098e947 */ /* 0x000fea0003800000 */
[----:B------:R-:W-:-:S06]  /*1d570*/  ULOP3.LUT UR4, UR38, 0x2, URZ, 0xfc, !UPT ;  /* 0x0000000226047892 */ /* 0x000fcc000f8efc3f */
[----:B-1----:R-:W-:-:S05]  /*1d580*/  IMAD.U32 R2, RZ, RZ, UR4 ;  /* 0x00000004ff027e24 */ /* 0x002fca000f8e00ff */
[----:B------:R-:W-:-:S13]  /*1d590*/  ISETP.NE.AND P0, PT, R2, 0x3, PT ;  /* 0x000000030200780c */ /* 0x000fda0003f05270 */
[----:B------:R-:W-:Y:S05]  /*1d5a0*/  @!P0 BRA `(.L_x_1260) ;  /* 0x0000000000048947 */ /* 0x000fea0003800000 */
[----:B------:R-:W-:Y:S01]  /*1d5b0*/  BPT.TRAP 0x1 ;  /* 0x000000040000795c */ /* 0x000fe20000300000 */
.L_x_1260:
[----:B------:R-:W3:Y:S01]  /*1d5c0*/  LDL.LU R7, [R1] ;  /* 0x0000000001077983 */ /* 0x000ee20000300800 */
[----:B------:R-:W-:Y:S02]  /*1d5d0*/  VIADD R2, R0, 0x29840 ;  /* 0x0002984000027836 */ /* 0x000fe40000000000 */
[C---:B0-----:R-:W-:Y:S02]  /*1d5e0*/  VIADD R3, R19.reuse, 0x1 ;  /* 0x0000000113037836 */ /* 0x041fe40000000000 */
[----:B------:R-:W-:-:S03]  /*1d5f0*/  IMAD R6, R19, 0x8, R2 ;  /* 0x0000000813067824 */ /* 0x000fc600078e0202 */
[----:B------:R-:W-:-:S04]  /*1d600*/  ISETP.NE.AND P2, PT, R3, 0x2, PT ;  /* 0x000000020300780c */ /* 0x000fc80003f45270 */
[----:B------:R-:W-:Y:S02]  /*1d610*/  SEL R4, RZ, 0x1, P2 ;  /* 0x00000001ff047807 */ /* 0x000fe40001000000 */
[----:B------:R-:W-:Y:S02]  /*1d620*/  SEL R3, R3, RZ, P2 ;  /* 0x000000ff03037207 */ /* 0x000fe40001000000 */
[C---:B---3--:R-:W-:Y:S02]  /*1d630*/  SHF.L.U32 R5, R7.reuse, 0x1f, RZ ;  /* 0x0000001f07057819 */ /* 0x048fe400000006ff */
[----:B------:R-:W-:Y:S01]  /*1d640*/  LOP3.LUT R4, R7, R4, RZ, 0x3c, !PT ;  /* 0x0000000407047212 */ /* 0x000fe200078e3cff */
[----:B------:R-:W-:Y:S01]  /*1d650*/  IMAD R7, R3, 0x8, R2 ;  /* 0x0000000803077824 */ /* 0x000fe200078e0202 */
[----:B------:R-:W0:Y:S02]  /*1d660*/  SYNCS.PHASECHK.TRANS64.TRYWAIT P1, [R6+URZ], R5 ;  /* 0x00000005060075a7 */ /* 0x000e24000802017f */
[----:B------:R-:W-:Y:S01]  /*1d670*/  SHF.L.U32 R2, R4, 0x1f, RZ ;  /* 0x0000001f04027819 */ /* 0x000fe200000006ff */
[----:B0-----:R-:W-:Y:S06]  /*1d680*/  @!P1 BRA `(.L_x_1261) ;  /* 0x0000000c00ec9947 */ /* 0x001fec0003800000 */
.L_x_1301:
[----:B------:R-:W1:Y:S02]  /*1d690*/  SYNCS.PHASECHK.TRANS64.TRYWAIT P1, [R7+URZ], R2 ;  /* 0x00000002070075a7 */ /* 0x000e64000802017f */
[----:B-1----:R-:W-:Y:S05]  /*1d6a0*/  @!P1 BRA `(.L_x_1262) ;  /* 0x0000000c00f89947 */ /* 0x002fea0003800000 */
.L_x_1302:
[----:B------:R-:W-:Y:S05]  /*1d6b0*/  @!P0 BRA `(.L_x_1263) ;  /* 0x0000000000048947 */ /* 0x000fea0003800000 */
[----:B------:R-:W-:Y:S01]  /*1d6c0*/  BPT.TRAP 0x1 ;  /* 0x000000040000795c */ /* 0x000fe20000300000 */
.L_x_1263:
[----:B------:R-:W-:-:S04]  /*1d6d0*/  IMAD R4, R19, 0x8, R0 ;  /* 0x0000000813047824 */ /* 0x000fc800078e0200 */
[----:B------:R-:W3:Y:S02]  /*1d6e0*/  SYNCS.PHASECHK.TRANS64.TRYWAIT P1, [R4+URZ+0x29860], R5 ;  /* 0x02986005040075a7 */ /* 0x000ee4000802017f */
[----:B---3--:R-:W-:Y:S05]  /*1d6f0*/  @!P1 BRA `(.L_x_1264) ;  /* 0x0000000c00f89947 */ /* 0x008fea0003800000 */
.L_x_1303:
[----:B------:R-:W-:Y:S05]  /*1d700*/  @!P0 BRA `(.L_x_1265) ;  /* 0x0000000000048947 */ /* 0x000fea0003800000 */
[----:B------:R-:W-:Y:S01]  /*1d710*/  BPT.TRAP 0x1 ;  /* 0x000000040000795c */ /* 0x000fe20000300000 */
.L_x_1265:
[----:B------:R-:W-:-:S04]  /*1d720*/  IMAD R3, R3, 0x8, R0 ;  /* 0x0000000803037824 */ /* 0x000fc800078e0200 */
[----:B------:R-:W4:Y:S02]  /*1d730*/  SYNCS.PHASECHK.TRANS64.TRYWAIT P1, [R3+URZ+0x29860], R2 ;  /* 0x02986002030075a7 */ /* 0x000f24000802017f */
[----:B----4-:R-:W-:Y:S05]  /*1d740*/  @!P1 BRA `(.L_x_1266) ;  /* 0x0000000c00f89947 */ /* 0x010fea0003800000 */
.L_x_1304:
[----:B------:R-:W-:Y:S05]  /*1d750*/  @!P0 BRA `(.L_x_1267) ;  /* 0x0000000000048947 */ /* 0x000fea0003800000 */
[----:B------:R-:W-:Y:S01]  /*1d760*/  BPT.TRAP 0x1 ;  /* 0x000000040000795c */ /* 0x000fe20000300000 */
.L_x_1267:
[----:B------:R-:W5:Y:S02]  /*1d770*/  SYNCS.PHASECHK.TRANS64.TRYWAIT P0, [R4+URZ+0x29880], R5 ;  /* 0x02988005040075a7 */ /* 0x000f64000800017f */
[----:B-----5:R-:W-:Y:S05]  /*1d780*/  @!P0 BRA `(.L_x_1268) ;  /* 0x0000000c00fc8947 */ /* 0x020fea0003800000 */
.L_x_1269:
[----:B------:R0:W0:Y:S02]  /*1d790*/  SYNCS.PHASECHK.TRANS64.TRYWAIT P0, [R3+URZ+0x29880], R2 ;  /* 0x02988002030075a7 */ /* 0x000024000800017f */
[----:B0-----:R-:W-:Y:S05]  /*1d7a0*/  @!P0 NANOSLEEP.SYNCS 0x989680 ;  /* 0x009896800000895d */ /* 0x001fea0003900000 */
[----:B------:R-:W0:Y:S02]  /*1d7b0*/  @!P0 SYNCS.PHASECHK.TRANS64 P0, [R3+URZ+0x29880], R2 ;  /* 0x02988002030085a7 */ /* 0x000e24000800007f */
[----:B0-----:R-:W-:Y:S05]  /*1d7c0*/  @!P0 BRA `(.L_x_1269) ;  /* 0xfffffffc00f08947 */ /* 0x001fea000383ffff */
.L_x_1258:
[----:B------:R-:W-:Y:S05]  /*1d7d0*/  BSYNC B0 ;  /* 0x0000000000007941 */ /* 0x000fea0003800000 */
.L_x_1257:
[----:B------:R-:W-:Y:S05]  /*1d7e0*/  EXIT ;  /* 0x000000000000794d */ /* 0x000fea0003800000 */
.L_x_1070:
[----:B0-----:R-:W-:-:S04]  /*1d7f0*/  IMAD.U32 R3, RZ, RZ, UR41 ;  /* 0x00000029ff037e24 */ /* 0x001fc8000f8e00ff */
[----:B------:R0:W1:Y:S03]  /*1d800*/  SYNCS.PHASECHK.TRANS64.TRYWAIT P1, [R3+URZ+0x29800], R0 ;  /* 0x02980000030075a7 */ /* 0x000066000802017f */
[----:B-1----:R-:W-:Y:S05]  /*1d810*/  @!P1 NANOSLEEP.SYNCS 0x989680 ;  /* 0x009896800000995d */ /* 0x002fea0003900000 */
[----:B------:R-:W1:Y:S02]  /*1d820*/  @!P1 SYNCS.PHASECHK.TRANS64 P1, [R3+URZ+0x29800], R0 ;  /* 0x02980000030095a7 */ /* 0x000e64000802007f */
[----:B-1----:R-:W-:Y:S05]  /*1d830*/  @!P1 BRA `(.L_x_1070) ;  /* 0xfffffffc00ec9947 */ /* 0x002fea000383ffff */
[----:B------:R-:W-:Y:S05]  /*1d840*/  BRA `(.L_x_1270) ;  /* 0xfffffe4800a07947 */ /* 0x000fea000383ffff */
.L_x_1074:
[----:B-1----:R1:W2:Y:S02]  /*1d850*/  SYNCS.PHASECHK.TRANS64.TRYWAIT P1, [R5+URZ+0x29830], R0 ;  /* 0x02983000050075a7 */ /* 0x0022a4000802017f */
[----:B--2---:R-:W-:Y:S05]  /*1d860*/  @!P1 NANOSLEEP.SYNCS 0x989680 ;  /* 0x009896800000995d */ /* 0x004fea0003900000 */
[----:B------:R-:W2:Y:S02]  /*1d870*/  @!P1 SYNCS.PHASECHK.TRANS64 P1, [R5+URZ+0x29830], R0 ;  /* 0x02983000050095a7 */ /* 0x000ea4000802007f */
[----:B--2---:R-:W-:Y:S05]  /*1d880*/  @!P1 BRA `(.L_x_1074) ;  /* 0xfffffffc00f09947 */ /* 0x004fea000383ffff */
[----:B------:R-:W-:Y:S05]  /*1d890*/  BRA `(.L_x_1073) ;  /* 0xfffffe4800cc7947 */ /* 0x000fea000383ffff */
.L_x_1090:
[----:B-1----:R-:W-:-:S04]  /*1d8a0*/  IMAD.U32 R8, RZ, RZ, UR6 ;  /* 0x00000006ff087e24 */ /* 0x002fc8000f8e00ff */
[----:B------:R1:W2:Y:S03]  /*1d8b0*/  SYNCS.PHASECHK.TRANS64.TRYWAIT P1, [R8+URZ+0x29830], R7 ;  /* 0x02983007080075a7 */ /* 0x0002a6000802017f */
[----:B--2---:R-:W-:Y:S05]  /*1d8c0*/  @!P1 NANOSLEEP.SYNCS 0x989680 ;  /* 0x009896800000995d */ /* 0x004fea0003900000 */
[----:B------:R-:W2:Y:S02]  /*1d8d0*/  @!P1 SYNCS.PHASECHK.TRANS64 P1, [R8+URZ+0x29830], R7 ;  /* 0x02983007080095a7 */ /* 0x000ea4000802007f */
[----:B--2---:R-:W-:Y:S05]  /*1d8e0*/  @!P1 BRA `(.L_x_1090) ;  /* 0xfffffffc00ec9947 */ /* 0x004fea000383ffff */
[----:B------:R-:W-:Y:S05]  /*1d8f0*/  BRA `(.L_x_1087) ;  /* 0xfffffe90002c7947 */ /* 0x000fea000383ffff */
.L_x_1094:
[----:B-1----:R-:W-:-:S04]  /*1d900*/  IMAD.U32 R8, RZ, RZ, UR6 ;  /* 0x00000006ff087e24 */ /* 0x002fc8000f8e00ff */
[----:B------:R1:W2:Y:S03]  /*1d910*/  SYNCS.PHASECHK.TRANS64.TRYWAIT P1, [R8+URZ+0x29850], R7 ;  /* 0x02985007080075a7 */ /* 0x0002a6000802017f */
[----:B--2---:R-:W-:Y:S05]  /*1d920*/  @!P1 NANOSLEEP.SYNCS 0x989680 ;  /* 0x009896800000995d */ /* 0x004fea0003900000 */
[----:B------:R-:W2:Y:S02]  /*1d930*/  @!P1 SYNCS.PHASECHK.TRANS64 P1, [R8+URZ+0x29850], R7 ;  /* 0x02985007080095a7 */ /* 0x000ea4000802007f */
[----:B--2---:R-:W-:Y:S05]  /*1d940*/  @!P1 BRA `(.L_x_1094) ;  /* 0xfffffffc00ec9947 */ /* 0x004fea000383ffff */
[----:B------:R-:W-:Y:S05]  /*1d950*/  BRA `(.L_x_1091) ;  /* 0xfffffe9c00287947 */ /* 0x000fea000383ffff */
.L_x_1112:
[----:B-1----:R-:W-:-:S04]  /*1d960*/  IMAD.U32 R3, RZ, RZ, UR6 ;  /* 0x00000006ff037e24 */ /* 0x002fc8000f8e00ff */
[----:B------:R1:W2:Y:S03]  /*1d970*/  SYNCS.PHASECHK.TRANS64.TRYWAIT P1, [R3+URZ+0x29830], R0 ;  /* 0x02983000030075a7 */ /* 0x0002a6000802017f */
[----:B--2---:R-:W-:Y:S05]  /*1d980*/  @!P1 NANOSLEEP.SYNCS 0x989680 ;  /* 0x009896800000995d */ /* 0x004fea0003900000 */
[----:B------:R-:W2:Y:S02]  /*1d990*/  @!P1 SYNCS.PHASECHK.TRANS64 P1, [R3+URZ+0x29830], R0 ;  /* 0x02983000030095a7 */ /* 0x000ea4000802007f */
[----:B--2---:R-:W-:Y:S05]  /*1d9a0*/  @!P1 BRA `(.L_x_1112) ;  /* 0xfffffffc00ec9947 */ /* 0x004fea000383ffff */
[----:B------:R-:W-:Y:S05]  /*1d9b0*/  BRA `(.L_x_1109) ;  /* 0xfffffedc00047947 */ /* 0x000fea000383ffff */
.L_x_1116:
[----:B-1----:R-:W-:-:S04]  /*1d9c0*/  IMAD.U32 R3, RZ, RZ, UR6 ;  /* 0x00000006ff037e24 */ /* 0x002fc8000f8e00ff */
[----:B------:R1:W2:Y:S03]  /*1d9d0*/  SYNCS.PHASECHK.TRANS64.TRYWAIT P1, [R3+URZ+0x29850], R0 ;  /* 0x02985000030075a7 */ /* 0x0002a6000802017f */
[----:B--2---:R-:W-:Y:S05]  /*1d9e0*/  @!P1 NANOSLEEP.SYNCS 0x989680 ;  /* 0x009896800000995d */ /* 0x004fea0003900000 */
[----:B------:R-:W2:Y:S02]  /*1d9f0*/  @!P1 SYNCS.PHASECHK.TRANS64 P1, [R3+URZ+0x29850], R0 ;  /* 0x02985000030095a7 */ /* 0x000ea4000802007f */
[----:B--2---:R-:W-:Y:S05]  /*1da00*/  @!P1 BRA `(.L_x_1116) ;  /* 0xfffffffc00ec9947 */ /* 0x004fea000383ffff */
[----:B------:R-:W-:Y:S05]  /*1da10*/  BRA `(.L_x_1113) ;  /* 0xfffffee8000c7947 */ /* 0x000fea000383ffff */
.L_x_1123:
[----:B-1----:R-:W-:-:S04]  /*1da20*/  IMAD.U32 R3, RZ, RZ, UR6 ;  /* 0x00000006ff037e24 */ /* 0x002fc8000f8e00ff */
[----:B------:R1:W2:Y:S03]  /*1da30*/  SYNCS.PHASECHK.TRANS64.TRYWAIT P1, [R3+URZ+0x29830], R0 ;  /* 0x02983000030075a7 */ /* 0x0002a6000802017f */
[----:B--2---:R-:W-:Y:S05]  /*1da40*/  @!P1 NANOSLEEP.SYNCS 0x989680 ;  /* 0x009896800000995d */ /* 0x004fea0003900000 */
[----:B------:R-:W2:Y:S02]  /*1da50*/  @!P1 SYNCS.PHASECHK.TRANS64 P1, [R3+URZ+0x29830], R0 ;  /* 0x02983000030095a7 */ /* 0x000ea4000802007f */
[----:B--2---:R-:W-:Y:S05]  /*1da60*/  @!P1 BRA `(.L_x_1123) ;  /* 0xfffffffc00ec9947 */ /* 0x004fea000383ffff */
[----:B------:R-:W-:Y:S05]  /*1da70*/  BRA `(.L_x_1120) ;  /* 0xffffff0800287947 */ /* 0x000fea000383ffff */
.L_x_1127:
[----:B-1----:R-:W-:-:S04]  /*1da80*/  IMAD.U32 R3, RZ, RZ, UR6 ;  /* 0x00000006ff037e24 */ /* 0x002fc8000f8e00ff */
[----:B------:R1:W2:Y:S03]  /*1da90*/  SYNCS.PHASECHK.TRANS64.TRYWAIT P1, [R3+URZ+0x29850], R0 ;  /* 0x02985000030075a7 */ /* 0x0002a6000802017f */
[----:B--2---:R-:W-:Y:S05]  /*1daa0*/  @!P1 NANOSLEEP.SYNCS 0x989680 ;  /* 0x009896800000995d */ /* 0x004fea0003900000 */
[----:B------:R-:W2:Y:S02]  /*1dab0*/  @!P1 SYNCS.PHASECHK.TRANS64 P1, [R3+URZ+0x29850], R0 ;  /* 0x02985000030095a7 */ /* 0x000ea4000802007f */
[----:B--2---:R-:W-:Y:S05]  /*1dac0*/  @!P1 BRA `(.L_x_1127) ;  /* 0xfffffffc00ec9947 */ /* 0x004fea000383ffff */
[----:B------:R-:W-:Y:S05]  /*1dad0*/  BRA `(.L_x_1124) ;  /* 0xffffff1400307947 */ /* 0x000fea000383ffff */
.L_x_1141:
[----:B-1----:R-:W-:-:S04]  /*1dae0*/  IMAD.U32 R7, RZ, RZ, UR9 ;  /* 0x00000009ff077e24 */ /* 0x002fc8000f8e00ff */
[----:B------:R1:W2:Y:S03]  /*1daf0*/  SYNCS.PHASECHK.TRANS64.TRYWAIT P1, [R7+URZ+0x29850], R4 ;  /* 0x02985004070075a7 */ /* 0x0002a6000802017f */
[----:B--2---:R-:W-:Y:S05]  /*1db00*/  @!P1 NANOSLEEP.SYNCS 0x989680 ;  /* 0x009896800000995d */ /* 0x004fea0003900000 */
[----:B------:R-:W2:Y:S02]  /*1db10*/  @!P1 SYNCS.PHASECHK.TRANS64 P1, [R7+URZ+0x29850], R4 ;  /* 0x02985004070095a7 */ /* 0x000ea4000802007f */
[----:B--2---:R-:W-:Y:S05]  /*1db20*/  @!P1 BRA `(.L_x_1141) ;  /* 0xfffffffc00ec9947 */ /* 0x004fea000383ffff */
[----:B------:R-:W-:Y:S05]  /*1db30*/  BRA `(.L_x_1140) ;  /* 0xffffff50002c7947 */ /* 0x000fea000383ffff */
.L_x_1197:
[----:B------:R-:W-:Y:S02]  /*1db40*/  IMAD.MOV.U32 R13, RZ, RZ, R0 ;  /* 0x000000ffff0d7224 */ /* 0x000fe400078e0000 */
[----:B------:R-:W-:Y:S02]  /*1db50*/  IMAD.MOV.U32 R12, RZ, RZ, RZ ;  /* 0x000000ffff0c7224 */ /* 0x000fe400078e00ff */
[----:B------:R-:W-:Y:S02]  /*1db60*/  IMAD.MOV.U32 R11, RZ, RZ, 0x1f ;  /* 0x0000001fff0b7424 */ /* 0x000fe400078e00ff */
[----:B------:R-:W-:-:S07]  /*1db70*/  IMAD.MOV.U32 R15, RZ, RZ, -0x1 ;  /* 0xffffffffff0f7424 */ /* 0x000fce00078e00ff */
[----:B01----:R-:W-:Y:S05]  /*1db80*/  WARPSYNC.COLLECTIVE R15, `(.L_x_1271) ;  /* 0x000000000f087348 */ /* 0x003fea0003c00000 */
[----:B------:R2:W3:Y:S02]  /*1db90*/  SHFL.IDX P6, R14, R13, R12, R11 ;  /* 0x0000000c0d0e7389 */ /* 0x0004e400000c000b */
[----:B0123--:R-:W-:Y:S01]  /*1dba0*/  ENDCOLLECTIVE ;  /* 0x000000000000791b */ /* 0x00ffe20003800000 */
.L_x_1271:
[----:B------:R-:W-:Y:S05]  /*1dbb0*/  BRA `(.L_x_1272) ;  /* 0xffffffbc006c7947 */ /* 0x000fea000383ffff */
.L_x_1199:
[----:B------:R-:W-:Y:S01]  /*1dbc0*/  BSSY B0, `(.L_x_1273) ;  /* 0x0000006000007945 */ /* 0x000fe20003800000 */
[----:B------:R-:W-:-:S07]  /*1dbd0*/  IMAD.MOV.U32 R15, RZ, RZ, -0x1 ;  /* 0xffffffffff0f7424 */ /* 0x000fce00078e00ff */
[----:B01----:R-:W-:Y:S05]  /*1dbe0*/  WARPSYNC.COLLECTIVE R15, `(.L_x_1274) ;  /* 0x000000000f0c7348 */ /* 0x003fea0003c00000 */
[----:B------:R-:W-:Y:S02]  /*1dbf0*/  ELECT P6, UR62, PT ;  /* 0x00000000003e782f */ /* 0x000fe400038c0000 */
[----:B------:R-:W-:Y:S01]  /*1dc00*/  MOV R14, UR62 ;  /* 0x0000003e000e7c02 */ /* 0x000fe20008000f00 */
[----:B01----:R-:W-:Y:S10]  /*1dc10*/  ENDCOLLECTIVE ;  /* 0x000000000000791b */ /* 0x003ff40003800000 */
.L_x_1274:
[----:B------:R-:W-:Y:S05]  /*1dc20*/  BSYNC B0 ;  /* 0x0000000000007941 */ /* 0x000fea0003800000 */
.L_x_1273:
[----:B------:R-:W-:Y:S05]  /*1dc30*/  BRA `(.L_x_1275) ;  /* 0xffffffbc00747947 */ /* 0x000fea000383ffff */
.L_x_1201:
[----:B0-----:R0:W2:Y:S02]  /*1dc40*/  SYNCS.PHASECHK.TRANS64.TRYWAIT P0, [R2+URZ+0x29880], R3 ;  /* 0x02988003020075a7 */ /* 0x0010a4000800017f */
[----:B--2---:R-:W-:Y:S05]  /*1dc50*/  @!P0 NANOSLEEP.SYNCS 0x989680 ;  /* 0x009896800000895d */ /* 0x004fea0003900000 */
[----:B------:R-:W2:Y:S02]  /*1dc60*/  @!P0 SYNCS.PHASECHK.TRANS64 P0, [R2+URZ+0x29880], R3 ;  /* 0x02988003020085a7 */ /* 0x000ea4000800007f */
[----:B--2---:R-:W-:Y:S05]  /*1dc70*/  @!P0 BRA `(.L_x_1201) ;  /* 0xfffffffc00f08947 */ /* 0x004fea000383ffff */
[----:B------:R-:W-:Y:S05]  /*1dc80*/  BRA `(.L_x_1276) ;  /* 0xffffffbc00d47947 */ /* 0x000fea000383ffff */
.L_x_1203:
[----:B-1----:R1:W2:Y:S02]  /*1dc90*/  SYNCS.PHASECHK.TRANS64.TRYWAIT P0, [R2+URZ+0x29840], R3 ;  /* 0x02984003020075a7 */ /* 0x0022a4000800017f */
[----:B--2---:R-:W-:Y:S05]  /*1dca0*/  @!P0 NANOSLEEP.SYNCS 0x989680 ;  /* 0x009896800000895d */ /* 0x004fea0003900000 */
[----:B------:R-:W2:Y:S02]  /*1dcb0*/  @!P0 SYNCS.PHASECHK.TRANS64 P0, [R2+URZ+0x29840], R3 ;  /* 0x02984003020085a7 */ /* 0x000ea4000800007f */
[----:B--2---:R-:W-:Y:S05]  /*1dcc0*/  @!P0 BRA `(.L_x_1203) ;  /* 0xfffffffc00f08947 */ /* 0x004fea000383ffff */
[----:B------:R-:W-:Y:S05]  /*1dcd0*/  BRA `(.L_x_1277) ;  /* 0xffffffc000247947 */ /* 0x000fea000383ffff */
.L_x_1207:
[----:B------:R-:W2:Y:S01]  /*1dce0*/  LDL.LU R11, [R1+0x1c] ;  /* 0x00001c00010b7983 */ /* 0x000ea20000300800 */
[----:B------:R-:W-:Y:S01]  /*1dcf0*/  IMAD.MOV.U32 R2, RZ, RZ, R12 ;  /* 0x000000ffff027224 */ /* 0x000fe200078e000c */
[----:B------:R-:W-:Y:S01]  /*1dd00*/  LOP3.LUT R7, R7, 0x7f, RZ, 0xc0, !PT ;  /* 0x0000007f07077812 */ /* 0x000fe200078ec0ff */
[----:B------:R-:W-:Y:S02]  /*1dd10*/  IMAD.MOV.U32 R13, RZ, RZ, R3 ;  /* 0x000000ffff0d7224 */ /* 0x000fe400078e0003 */
[----:B------:R-:W-:Y:S01]  /*1dd20*/  IMAD.MOV.U32 R12, RZ, RZ, RZ ;  /* 0x000000ffff0c7224 */ /* 0x000fe200078e00ff */
[----:B------:R-:W-:Y:S01]  /*1dd30*/  SHF.R.U32.HI R7, RZ, 0x2, R7 ;  /* 0x00000002ff077819 */ /* 0x000fe20000011607 */
[----:B------:R-:W-:-:S04]  /*1dd40*/  IMAD.MOV.U32 R15, RZ, RZ, -0x1 ;  /* 0xffffffffff0f7424 */ /* 0x000fc800078e00ff */
[----:B------:R-:W-:Y:S02]  /*1dd50*/  IMAD.IADD R2, R7, 0x1, R2 ;  /* 0x0000000107027824 */ /* 0x000fe400078e0202 */
[----:B--2---:R-:W-:Y:S02]  /*1dd60*/  IMAD R0, R11, R8, RZ ;  /* 0x000000080b007224 */ /* 0x004fe400078e02ff */
[----:B------:R-:W-:-:S03]  /*1dd70*/  IMAD.MOV.U32 R11, RZ, RZ, 0x1c1f ;  /* 0x00001c1fff0b7424 */ /* 0x000fc600078e00ff */
[----:B------:R-:W-:-:S13]  /*1dd80*/  ISETP.GE.AND P4, PT, R2, R0, PT ;  /* 0x000000000200720c */ /* 0x000fda0003f86270 */
[----:B-----5:R-:W-:Y:S05]  /*1dd90*/  WARPSYNC.COLLECTIVE R15, `(.L_x_1278) ;  /* 0x000000000f087348 */ /* 0x020fea0003c00000 */
[----:B------:R0:W1:Y:S02]  /*1dda0*/  SHFL.IDX P6, R14, R13, R12, R11 ;  /* 0x0000000c0d0e7389 */ /* 0x00006400000c000b */
[----:B01---5:R-:W-:Y:S01]  /*1ddb0*/  ENDCOLLECTIVE ;  /* 0x000000000000791b */ /* 0x023fe20003800000 */
.L_x_1278:
[----:B------:R-:W-:Y:S02]  /*1ddc0*/  IMAD.MOV.U32 R13, RZ, RZ, R4 ;  /* 0x000000ffff0d7224 */ /* 0x000fe400078e0004 */
[----:B------:R-:W-:-:S07]  /*1ddd0*/  IMAD.MOV.U32 R6, RZ, RZ, R14 ;  /* 0x000000ffff067224 */ /* 0x000fce00078e000e */
[----:B------:R-:W-:Y:S05]  /*1dde0*/  WARPSYNC.COLLECTIVE R15, `(.L_x_1279) ;  /* 0x000000000f087348 */ /* 0x000fea0003c00000 */
[----:B------:R0:W1:Y:S02]  /*1ddf0*/  SHFL.IDX P6, R14, R13, R12, R11 ;  /* 0x0000000c0d0e7389 */ /* 0x00006400000c000b */
[----:B01----:R-:W-:Y:S01]  /*1de00*/  ENDCOLLECTIVE ;  /* 0x000000000000791b */ /* 0x003fe20003800000 */
.L_x_1279:
[----:B------:R-:W-:Y:S02]  /*1de10*/  IMAD.MOV.U32 R13, RZ, RZ, R3 ;  /* 0x000000ffff0d7224 */ /* 0x000fe400078e0003 */
[----:B------:R-:W-:Y:S02]  /*1de20*/  IMAD.MOV.U32 R12, RZ, RZ, 0x1 ;  /* 0x00000001ff0c7424 */ /* 0x000fe400078e00ff */
[----:B------:R-:W-:-:S07]  /*1de30*/  IMAD.MOV.U32 R5, RZ, RZ, R14 ;  /* 0x000000ffff057224 */ /* 0x000fce00078e000e */
[----:B------:R-:W-:Y:S05]  /*1de40*/  WARPSYNC.COLLECTIVE R15, `(.L_x_1280) ;  /* 0x000000000f087348 */ /* 0x000fea0003c00000 */
[----:B------:R0:W1:Y:S02]  /*1de50*/  SHFL.IDX P6, R14, R13, R12, R11 ;  /* 0x0000000c0d0e7389 */ /* 0x00006400000c000b */
[----:B01----:R-:W-:Y:S01]  /*1de60*/  ENDCOLLECTIVE ;  /* 0x000000000000791b */ /* 0x003fe20003800000 */
.L_x_1280:
[----:B------:R-:W-:-:S05]  /*1de70*/  @!P4 IADD3 R5, P3, R10, R5, RZ ;  /* 0x000000050a05c210 */ /* 0x000fca0007f7e0ff */
[----:B------:R-:W-:-:S04]  /*1de80*/  @!P4 IMAD.X R6, RZ, RZ, R6, P3 ;  /* 0x000000ffff06c224 */ /* 0x000fc800018e0606 */
[----:B------:R-:W-:Y:S02]  /*1de90*/  @!P4 IMAD.MOV.U32 R7, RZ, RZ, R6 ;  /* 0x000000ffff07c224 */ /* 0x000fe400078e0006 */
[----:B------:R-:W-:Y:S02]  /*1dea0*/  @!P4 IMAD.MOV.U32 R6, RZ, RZ, R5 ;  /* 0x000000ffff06c224 */ /* 0x000fe400078e0005 */
[----:B------:R-:W-:Y:S02]  /*1deb0*/  VIADD R5, R2, 0x20 ;  /* 0x0000002002057836 */ /* 0x000fe40000000000 */
[----:B------:R-:W-:Y:S01]  /*1dec0*/  IMAD.MOV.U32 R13, RZ, RZ, R4 ;  /* 0x000000ffff0d7224 */ /* 0x000fe200078e0004 */
[----:B------:R-:W-:Y:S01]  /*1ded0*/  @!PT LDS RZ, [RZ] ;  /* 0x00000000fffff984 */ /* 0x000fe20000000800 */
[----:B------:R-:W-:Y:S01]  /*1dee0*/  @!PT LDS RZ, [RZ] ;  /* 0x00000000fffff984 */ /* 0x000fe20000000800 */
[----:B------:R-:W-:Y:S01]  /*1def0*/  @!PT LDS RZ, [RZ] ;  /* 0x00000000fffff984 */ /* 0x000fe20000000800 */
[----:B------:R0:W-:Y:S02]  /*1df00*/  @!P4 LDGSTS.E.BYPASS.LTC128B.128 [R9+0x14400], desc[UR52][R6.64], !P0 ;  /* 0x144000000609cfae */ /* 0x0001e4000c101d74 */
[----:B------:R-:W-:Y:S02]  /*1df10*/  ISETP.GE.AND P3, PT, R5, R0, PT ;  /* 0x000000000500720c */ /* 0x000fe40003f66270 */
[----:B------:R0:W-:Y:S01]  /*1df20*/  @!P4 LDGSTS.E.BYPASS.LTC128B.128 [R9+0x16400], desc[UR52][R6.64+0x40], !P1 ;  /* 0x164000400609cfae */ /* 0x0001e2000c901d74 */
[----:B------:R-:W-:-:S10]  /*1df30*/  IMAD.MOV.U32 R5, RZ, RZ, R14 ;  /* 0x000000ffff057224 */ /* 0x000fd400078e000e */
[----:B0-----:R-:W-:Y:S05]  /*1df40*/  WARPSYNC.COLLECTIVE R15, `(.L_x_1281) ;  /* 0x000000000f087348 */ /* 0x001fea0003c00000 */
[----:B------:R1:W2:Y:S02]  /*1df50*/  SHFL.IDX P6, R14, R13, R12, R11 ;  /* 0x0000000c0d0e7389 */ /* 0x0002a400000c000b */
[----:B012---:R-:W-:Y:S01]  /*1df60*/  ENDCOLLECTIVE ;  /* 0x000000000000791b */ /* 0x007fe20003800000 */
.L_x_1281:
[----:B------:R-:W-:Y:S01]  /*1df70*/  @!PT LDS RZ, [RZ] ;  /* 0x00000000fffff984 */ /* 0x000fe20000000800 */
[----:B------:R-:W-:Y:S01]  /*1df80*/  @!PT LDS RZ, [RZ] ;  /* 0x00000000fffff984 */ /* 0x000fe20000000800 */
[----:B------:R-:W-:Y:S01]  /*1df90*/  @!PT LDS RZ, [RZ] ;  /* 0x00000000fffff984 */ /* 0x000fe20000000800 */
[----:B------:R0:W-:Y:S01]  /*1dfa0*/  @!P4 LDGSTS.E.BYPASS.LTC128B.128 [R9+0x18400], desc[UR52][R6.64+0x80], !P2 ;  /* 0x184000800609cfae */ /* 0x0001e2000d101d74 */
[----:B------:R-:W-:Y:S02]  /*1dfb0*/  IMAD.MOV.U32 R13, RZ, RZ, R3 ;  /* 0x000000ffff0d7224 */ /* 0x000fe400078e0003 */
[----:B------:R-:W-:Y:S02]  /*1dfc0*/  IMAD.MOV.U32 R12, RZ, RZ, 0x2 ;  /* 0x00000002ff0c7424 */ /* 0x000fe400078e00ff */
[----:B0-----:R-:W-:-:S07]  /*1dfd0*/  IMAD.MOV.U32 R6, RZ, RZ, R14 ;  /* 0x000000ffff067224 */ /* 0x001fce00078e000e */
[----:B------:R-:W-:Y:S05]  /*1dfe0*/  WARPSYNC.COLLECTIVE R15, `(.L_x_1282) ;  /* 0x000000000f087348 */ /* 0x000fea0003c00000 */
[----:B------:R0:W1:Y:S02]  /*1dff0*/  SHFL.IDX P6, R14, R13, R12, R11 ;  /* 0x0000000c0d0e7389 */ /* 0x00006400000c000b */
[----:B01----:R-:W-:Y:S01]  /*1e000*/  ENDCOLLECTIVE ;  /* 0x000000000000791b */ /* 0x003fe20003800000 */
.L_x_1282:
        /* <DEDUP_REMOVED lines=16> */
.L_x_1283:
[----:B------:R-:W-:Y:S02]  /*1e110*/  IMAD.MOV.U32 R13, RZ, RZ, R3 ;  /* 0x000000ffff0d7224 */ /* 0x000fe400078e0003 */
[----:B------:R-:W-:Y:S02]  /*1e120*/  IMAD.MOV.U32 R12, RZ, RZ, 0x3 ;  /* 0x00000003ff0c7424 */ /* 0x000fe400078e00ff */
[----:B------:R-:W-:-:S07]  /*1e130*/  IMAD.MOV.U32 R6, RZ, RZ, R14 ;  /* 0x000000ffff067224 */ /* 0x000fce00078e000e */
[----:B------:R-:W-:Y:S05]  /*1e140*/  WARPSYNC.COLLECTIVE R15, `(.L_x_1284) ;  /* 0x000000000f087348 */ /* 0x000fea0003c00000 */
[----:B------:R0:W1:Y:S02]  /*1e150*/  SHFL.IDX P6, R14, R13, R12, R11 ;  /* 0x0000000c0d0e7389 */ /* 0x00006400000c000b */
[----:B01----:R-:W-:Y:S01]  /*1e160*/  ENDCOLLECTIVE ;  /* 0x000000000000791b */ /* 0x003fe20003800000 */
.L_x_1284:
        /* <DEDUP_REMOVED lines=14> */
.L_x_1285:
[----:B------:R-:W-:Y:S01]  /*1e250*/  IMAD.MOV.U32 R4, RZ, RZ, R14 ;  /* 0x000000ffff047224 */ /* 0x000fe200078e000e */
[----:B------:R-:W-:Y:S06]  /*1e260*/  BRA `(.L_x_1286) ;  /* 0xffffffc4007c7947 */ /* 0x000fec000383ffff */
.L_x_1212:
[----:B-1----:R1:W2:Y:S02]  /*1e270*/  SYNCS.PHASECHK.TRANS64.TRYWAIT P0, [R18+URZ+0x29820], R0 ;  /* 0x02982000120075a7 */ /* 0x0022a4000800017f */
[----:B--2---:R-:W-:Y:S05]  /*1e280*/  @!P0 NANOSLEEP.SYNCS 0x989680 ;  /* 0x009896800000895d */ /* 0x004fea0003900000 */
[----:B------:R-:W2:Y:S02]  /*1e290*/  @!P0 SYNCS.PHASECHK.TRANS64 P0, [R18+URZ+0x29820], R0 ;  /* 0x02982000120085a7 */ /* 0x000ea4000800007f */
[----:B--2---:R-:W-:Y:S05]  /*1e2a0*/  @!P0 BRA `(.L_x_1212) ;  /* 0xfffffffc00f08947 */ /* 0x004fea000383ffff */
[----:B------:R-:W-:Y:S05]  /*1e2b0*/  BRA `(.L_x_1287) ;  /* 0xffffffc400ec7947 */ /* 0x000fea000383ffff */
.L_x_1218:
[----:B-1----:R1:W3:Y:S02]  /*1e2c0*/  SYNCS.PHASECHK.TRANS64.TRYWAIT P0, [R5+URZ+0x29880], R4 ;  /* 0x02988004050075a7 */ /* 0x0022e4000800017f */
[----:B---3--:R-:W-:Y:S05]  /*1e2d0*/  @!P0 NANOSLEEP.SYNCS 0x989680 ;  /* 0x009896800000895d */ /* 0x008fea0003900000 */
[----:B------:R-:W3:Y:S02]  /*1e2e0*/  @!P0 SYNCS.PHASECHK.TRANS64 P0, [R5+URZ+0x29880], R4 ;  /* 0x02988004050085a7 */ /* 0x000ee4000800007f */
[----:B---3--:R-:W-:Y:S05]  /*1e2f0*/  @!P0 BRA `(.L_x_1218) ;  /* 0xfffffffc00f08947 */ /* 0x008fea000383ffff */
[----:B------:R-:W-:Y:S05]  /*1e300*/  BRA `(.L_x_1288) ;  /* 0xffffffc800a07947 */ /* 0x000fea000383ffff */
.L_x_1223:
[----:B---3--:R3:W4:Y:S02]  /*1e310*/  SYNCS.PHASECHK.TRANS64.TRYWAIT P0, [R5+URZ+0x29840], R4 ;  /* 0x02984004050075a7 */ /* 0x008724000800017f */
[----:B----4-:R-:W-:Y:S05]  /*1e320*/  @!P0 NANOSLEEP.SYNCS 0x989680 ;  /* 0x009896800000895d */ /* 0x010fea0003900000 */
[----:B------:R-:W4:Y:S02]  /*1e330*/  @!P0 SYNCS.PHASECHK.TRANS64 P0, [R5+URZ+0x29840], R4 ;  /* 0x02984004050085a7 */ /* 0x000f24000800007f */
[----:B----4-:R-:W-:Y:S05]  /*1e340*/  @!P0 BRA `(.L_x_1223) ;  /* 0xfffffffc00f08947 */ /* 0x010fea000383ffff */
[----:B------:R-:W-:Y:S05]  /*1e350*/  BRA `(.L_x_1289) ;  /* 0xffffffcc001c7947 */ /* 0x000fea000383ffff */
.L_x_1231:
[----:B-1----:R1:W3:Y:S02]  /*1e360*/  SYNCS.PHASECHK.TRANS64.TRYWAIT P0, [R20+URZ+0x29870], R4 ;  /* 0x02987004140075a7 */ /* 0x0022e4000800017f */
[----:B---3--:R-:W-:Y:S05]  /*1e370*/  @!P0 NANOSLEEP.SYNCS 0x989680 ;  /* 0x009896800000895d */ /* 0x008fea0003900000 */
[----:B------:R-:W3:Y:S02]  /*1e380*/  @!P0 SYNCS.PHASECHK.TRANS64 P0, [R20+URZ+0x29870], R4 ;  /* 0x02987004140085a7 */ /* 0x000ee4000800007f */
[----:B---3--:R-:W-:Y:S05]  /*1e390*/  @!P0 BRA `(.L_x_1231) ;  /* 0xfffffffc00f08947 */ /* 0x008fea000383ffff */
[----:B------:R-:W-:Y:S05]  /*1e3a0*/  BRA `(.L_x_1290) ;  /* 0xffffffd000347947 */ /* 0x000fea000383ffff */
.L_x_1233:
[----:B---3--:R3:W4:Y:S02]  /*1e3b0*/  SYNCS.PHASECHK.TRANS64.TRYWAIT P0, [R20+URZ+0x29860], R3 ;  /* 0x02986003140075a7 */ /* 0x008724000800017f */
[----:B----4-:R-:W-:Y:S05]  /*1e3c0*/  @!P0 NANOSLEEP.SYNCS 0x989680 ;  /* 0x009896800000895d */ /* 0x010fea0003900000 */
[----:B------:R-:W4:Y:S02]  /*1e3d0*/  @!P0 SYNCS.PHASECHK.TRANS64 P0, [R20+URZ+0x29860], R3 ;  /* 0x02986003140085a7 */ /* 0x000f24000800007f */
[----:B----4-:R-:W-:Y:S05]  /*1e3e0*/  @!P0 BRA `(.L_x_1233) ;  /* 0xfffffffc00f08947 */ /* 0x010fea000383ffff */
[----:B------:R-:W-:Y:S05]  /*1e3f0*/  BRA `(.L_x_1291) ;  /* 0xffffffd0003c7947 */ /* 0x000fea000383ffff */
.L_x_1240:
[----:B-1----:R1:W3:Y:S02]  /*1e400*/  SYNCS.PHASECHK.TRANS64.TRYWAIT P1, [R17+URZ+0x29870], R0 ;  /* 0x02987000110075a7 */ /* 0x0022e4000802017f */
[----:B---3--:R-:W-:Y:S05]  /*1e410*/  @!P1 NANOSLEEP.SYNCS 0x989680 ;  /* 0x009896800000995d */ /* 0x008fea0003900000 */
[----:B------:R-:W3:Y:S02]  /*1e420*/  @!P1 SYNCS.PHASECHK.TRANS64 P1, [R17+URZ+0x29870], R0 ;  /* 0x02987000110095a7 */ /* 0x000ee4000802007f */
[----:B---3--:R-:W-:Y:S05]  /*1e430*/  @!P1 BRA `(.L_x_1240) ;  /* 0xfffffffc00f09947 */ /* 0x008fea000383ffff */
[----:B------:R-:W-:Y:S05]  /*1e440*/  BRA `(.L_x_1292) ;  /* 0xffffffd800207947 */ /* 0x000fea000383ffff */
.L_x_1242:
[----:B-1----:R1:W3:Y:S02]  /*1e450*/  SYNCS.PHASECHK.TRANS64.TRYWAIT P1, [R17+URZ+0x29860], R0 ;  /* 0x02986000110075a7 */ /* 0x0022e4000802017f */
[----:B---3--:R-:W-:Y:S05]  /*1e460*/  @!P1 NANOSLEEP.SYNCS 0x989680 ;  /* 0x009896800000995d */ /* 0x008fea0003900000 */
[----:B------:R-:W3:Y:S02]  /*1e470*/  @!P1 SYNCS.PHASECHK.TRANS64 P1, [R17+URZ+0x29860], R0 ;  /* 0x02986000110095a7 */ /* 0x000ee4000802007f */
[----:B---3--:R-:W-:Y:S05]  /*1e480*/  @!P1 BRA `(.L_x_1242) ;  /* 0xfffffffc00f09947 */ /* 0x008fea000383ffff */
[----:B------:R-:W-:Y:S05]  /*1e490*/  BRA `(.L_x_1293) ;  /* 0xffffffd800287947 */ /* 0x000fea000383ffff */
.L_x_1255:
[----:B0-----:R0:W1:Y:S02]  /*1e4a0*/  SYNCS.PHASECHK.TRANS64.TRYWAIT P0, [R0+URZ+0x29820], R3 ;  /* 0x02982003000075a7 */ /* 0x001064000800017f */
[----:B-1----:R-:W-:Y:S05]  /*1e4b0*/  @!P0 NANOSLEEP.SYNCS 0x989680 ;  /* 0x009896800000895d */ /* 0x002fea0003900000 */
[----:B------:R-:W1:Y:S02]  /*1e4c0*/  @!P0 SYNCS.PHASECHK.TRANS64 P0, [R0+URZ+0x29820], R3 ;  /* 0x02982003000085a7 */ /* 0x000e64000800007f */
[----:B-1----:R-:W-:Y:S05]  /*1e4d0*/  @!P0 BRA `(.L_x_1255) ;  /* 0xfffffffc00f08947 */ /* 0x002fea000383ffff */
[----:B------:R-:W-:Y:S05]  /*1e4e0*/  BRA `(.L_x_1294) ;  /* 0xffffffec00e87947 */ /* 0x000fea000383ffff */
.L_x_1256:
        /* <DEDUP_REMOVED lines=8> */
[----:B0-2---:R-:W-:Y:S05]  /*1e570*/  WARPSYNC.COLLECTIVE R15, `(.L_x_1296) ;  /* 0x000000000f087348 */ /* 0x005fea0003c00000 */
[----:B------:R1:W3:Y:S02]  /*1e580*/  SHFL.IDX P6, R14, R13, R12, R11 ;  /* 0x0000000c0d0e7389 */ /* 0x0002e400000c000b */
[----:B0123--:R-:W-:Y:S01]  /*1e590*/  ENDCOLLECTIVE ;  /* 0x000000000000791b */ /* 0x00ffe20003800000 */
.L_x_1296:
[----:B------:R-:W-:Y:S05]  /*1e5a0*/  BSYNC B0 ;  /* 0x0000000000007941 */ /* 0x000fea0003800000 */
.L_x_1295:
[----:B------:R-:W-:Y:S05]  /*1e5b0*/  BRA `(.L_x_1297) ;  /* 0xffffffec00d07947 */ /* 0x000fea000383ffff */
.L_x_1259:
[----:B------:R-:W-:Y:S01]  /*1e5c0*/  BSSY B1, `(.L_x_1298) ;  /* 0x0000006000017945 */ /* 0x000fe20003800000 */
[----:B------:R-:W-:-:S07]  /*1e5d0*/  IMAD.MOV.U32 R15, RZ, RZ, -0x1 ;  /* 0xffffffffff0f7424 */ /* 0x000fce00078e00ff */
[----:B012---:R-:W-:Y:S05]  /*1e5e0*/  WARPSYNC.COLLECTIVE R15, `(.L_x_1299) ;  /* 0x000000000f0c7348 */ /* 0x007fea0003c00000 */
[----:B------:R-:W-:Y:S02]  /*1e5f0*/  ELECT P6, UR62, PT ;  /* 0x00000000003e782f */ /* 0x000fe400038c0000 */
[----:B------:R-:W-:Y:S01]  /*1e600*/  MOV R14, UR62 ;  /* 0x0000003e000e7c02 */ /* 0x000fe20008000f00 */
[----:B012---:R-:W-:Y:S10]  /*1e610*/  ENDCOLLECTIVE ;  /* 0x000000000000791b */ /* 0x007ff40003800000 */
.L_x_1299:
[----:B------:R-:W-:Y:S05]  /*1e620*/  BSYNC B1 ;  /* 0x0000000000017941 */ /* 0x000fea0003800000 */
.L_x_1298:
[----:B------:R-:W-:Y:S05]  /*1e630*/  BRA `(.L_x_1300) ;  /* 0xffffffec00c87947 */ /* 0x000fea000383ffff */
.L_x_1261:
[----:B0-----:R0:W1:Y:S02]  /*1e640*/  SYNCS.PHASECHK.TRANS64.TRYWAIT P1, [R6+URZ], R5 ;  /* 0x00000005060075a7 */ /* 0x001064000802017f */
[----:B-1----:R-:W-:Y:S05]  /*1e650*/  @!P1 NANOSLEEP.SYNCS 0x989680 ;  /* 0x009896800000995d */ /* 0x002fea0003900000 */
[----:B------:R-:W1:Y:S02]  /*1e660*/  @!P1 SYNCS.PHASECHK.TRANS64 P1, [R6+URZ], R5 ;  /* 0x00000005060095a7 */ /* 0x000e64000802007f */
[----:B-1----:R-:W-:Y:S05]  /*1e670*/  @!P1 BRA `(.L_x_1261) ;  /* 0xfffffffc00f09947 */ /* 0x002fea000383ffff */
[----:B------:R-:W-:Y:S05]  /*1e680*/  BRA `(.L_x_1301) ;  /* 0xfffffff000007947 */ /* 0x000fea000383ffff */
.L_x_1262:
[----:B-1----:R1:W3:Y:S02]  /*1e690*/  SYNCS.PHASECHK.TRANS64.TRYWAIT P1, [R7+URZ], R2 ;  /* 0x00000002070075a7 */ /* 0x0022e4000802017f */
[----:B---3--:R-:W-:Y:S05]  /*1e6a0*/  @!P1 NANOSLEEP.SYNCS 0x989680 ;  /* 0x009896800000995d */ /* 0x008fea0003900000 */
[----:B------:R-:W3:Y:S02]  /*1e6b0*/  @!P1 SYNCS.PHASECHK.TRANS64 P1, [R7+URZ], R2 ;  /* 0x00000002070095a7 */ /* 0x000ee4000802007f */
[----:B---3--:R-:W-:Y:S05]  /*1e6c0*/  @!P1 BRA `(.L_x_1262) ;  /* 0xfffffffc00f09947 */ /* 0x008fea000383ffff */
[----:B------:R-:W-:Y:S05]  /*1e6d0*/  BRA `(.L_x_1302) ;  /* 0xffffffec00f47947 */ /* 0x000fea000383ffff */
.L_x_1264:
[----:B---3--:R3:W4:Y:S02]  /*1e6e0*/  SYNCS.PHASECHK.TRANS64.TRYWAIT P1, [R4+URZ+0x29860], R5 ;  /* 0x02986005040075a7 */ /* 0x008724000802017f */
[----:B----4-:R-:W-:Y:S05]  /*1e6f0*/  @!P1 NANOSLEEP.SYNCS 0x989680 ;  /* 0x009896800000995d */ /* 0x010fea0003900000 */
[----:B------:R-:W4:Y:S02]  /*1e700*/  @!P1 SYNCS.PHASECHK.TRANS64 P1, [R4+URZ+0x29860], R5 ;  /* 0x02986005040095a7 */ /* 0x000f24000802007f */
[----:B----4-:R-:W-:Y:S05]  /*1e710*/  @!P1 BRA `(.L_x_1264) ;  /* 0xfffffffc00f09947 */ /* 0x010fea000383ffff */
[----:B------:R-:W-:Y:S05]  /*1e720*/  BRA `(.L_x_1303) ;  /* 0xffffffec00f47947 */ /* 0x000fea000383ffff */
.L_x_1266:
[----:B----4-:R4:W0:Y:S02]  /*1e730*/  SYNCS.PHASECHK.TRANS64.TRYWAIT P1, [R3+URZ+0x29860], R2 ;  /* 0x02986002030075a7 */ /* 0x010824000802017f */
[----:B0-----:R-:W-:Y:S05]  /*1e740*/  @!P1 NANOSLEEP.SYNCS 0x989680 ;  /* 0x009896800000995d */ /* 0x001fea0003900000 */
[----:B------:R-:W0:Y:S02]  /*1e750*/  @!P1 SYNCS.PHASECHK.TRANS64 P1, [R3+URZ+0x29860], R2 ;  /* 0x02986002030095a7 */ /* 0x000e24000802007f */
[----:B0-----:R-:W-:Y:S05]  /*1e760*/  @!P1 BRA `(.L_x_1266) ;  /* 0xfffffffc00f09947 */ /* 0x001fea000383ffff */
[----:B------:R-:W-:Y:S05]  /*1e770*/  BRA `(.L_x_1304) ;  /* 0xffffffec00f47947 */ /* 0x000fea000383ffff */
.L_x_1268:
[----:B------:R0:W0:Y:S02]  /*1e780*/  SYNCS.PHASECHK.TRANS64.TRYWAIT P0, [R4+URZ+0x29880], R5 ;  /* 0x02988005040075a7 */ /* 0x000024000800017f */
[----:B0-----:R-:W-:Y:S05]  /*1e790*/  @!P0 NANOSLEEP.SYNCS 0x989680 ;  /* 0x009896800000895d */ /* 0x001fea0003900000 */
[----:B------:R-:W0:Y:S02]  /*1e7a0*/  @!P0 SYNCS.PHASECHK.TRANS64 P0, [R4+URZ+0x29880], R5 ;  /* 0x02988005040085a7 */ /* 0x000e24000800007f */
[----:B0-----:R-:W-:Y:S05]  /*1e7b0*/  @!P0 BRA `(.L_x_1268) ;  /* 0xfffffffc00f08947 */ /* 0x001fea000383ffff */
[----:B------:R-:W-:Y:S05]  /*1e7c0*/  BRA `(.L_x_1269) ;  /* 0xffffffec00f07947 */ /* 0x000fea000383ffff */
.L_x_1305:
        /* <DEDUP_REMOVED lines=11> */
.L_x_2848:


//--------------------- .text._ZN7cutlass13device_kernelIN5flash11enable_sm90INS1_16FlashAttnFwdSm90INS1_25CollectiveMainloopFwdSm90ILi2EN4cute5tupleIJNS5_1CILi1EEES8_S8_EEENS6_IJNS7_ILi128EEENS7_ILi160EEENS7_ILi192EEEEEELi128ENS_12float_e4m3_tEfNS_4arch4Sm90ELb0ELb1ELb0ELb1ELb0ELb1ELb0ELb1ELb1ELb1ELb1ELb0EEENS1_21CollectiveEpilogueFwdINS6_IJSA_SA_SB_EEES9_NS_10bfloat16_tESG_Li256ELb1ELb1ELb1ELb1EEENS1_36VarlenDynamicPersistentTileSchedulerILi128ELi160ELi256ELi128ELb1ELb1ELb1ELb1ELb0ELb1EEEEEEEEEvNT_6ParamsE --------------------------
	.section	.text._ZN7cutlass13device_kernelIN5flash11enable_sm90INS1_16FlashAttnFwdSm90INS1_25CollectiveMainloopFwdSm90ILi2EN4cute5tupleIJNS5_1CILi1EEES8_S8_EEENS6_IJNS7_ILi128EEENS7_ILi160EEENS7_ILi192EEEEEELi128ENS_12float_e4m3_tEfNS_4arch4Sm90ELb0ELb1ELb0ELb1ELb0ELb1ELb0ELb1ELb1ELb1ELb1ELb0EEENS1_21CollectiveEpilogueFwdINS6_IJSA_SA_SB_EEES9_NS_10bfloat16_tESG_Li256ELb1ELb1ELb1ELb1EEENS1_36VarlenDynamicPersistentTileSchedulerILi128ELi160ELi256ELi128ELb1ELb1ELb1ELb1ELb0ELb1EEEEEEEEEvNT_6ParamsE,"ax",@progbits
	.align	128
.text._ZN7cutlass13device_kernelIN5flash11enable_sm90INS1_16FlashAttnFwdSm90INS1_25CollectiveMainloopFwdSm90ILi2EN4cute5tupleIJNS5_1CILi1EEES8_S8_EEENS6_IJNS7_ILi128EEENS7_ILi160EEENS7_ILi192EEEEEELi128ENS_12float_e4m3_tEfNS_4arch4Sm90ELb0ELb1ELb0ELb1ELb0ELb1ELb0ELb1ELb1ELb1ELb1ELb0EEENS1_21CollectiveEpilogueFwdINS6_IJSA_SA_SB_EEES9_NS_10bfloat16_tESG_Li256ELb1ELb1ELb1ELb1EEENS1_36VarlenDynamicPersistentTileSchedulerILi128ELi160ELi256ELi128ELb1ELb1ELb1ELb1ELb0ELb1EEEEEEEEEvNT_6ParamsE:
        .type           _ZN7cutlass13device_kernelIN5flash11enable_sm90INS1_16FlashAttnFwdSm90INS1_25CollectiveMainloopFwdSm90ILi2EN4cute5tupleIJNS5_1CILi1EEES8_S8_EEENS6_IJNS7_ILi128EEENS7_ILi160EEENS7_ILi192EEEEEELi128ENS_12float_e4m3_tEfNS_4arch4Sm90ELb0ELb1ELb0ELb1ELb0ELb1ELb0ELb1ELb1ELb1ELb1ELb0EEENS1_21CollectiveEpilogueFwdINS6_IJSA_SA_SB_EEES9_NS_10bfloat16_tESG_Li256ELb1ELb1ELb1ELb1EEENS1_36VarlenDynamicPersistentTileSchedulerILi128ELi160ELi256ELi128ELb1ELb1ELb1ELb1ELb0ELb1EEEEEEEEEvNT_6ParamsE,@function
        .size           _ZN7cutlass13device_kernelIN5flash11enable_sm90INS1_16FlashAttnFwdSm90INS1_25CollectiveMainloopFwdSm90ILi2EN4cute5tupleIJNS5_1CILi1EEES8_S8_EEENS6_IJNS7_ILi128EEENS7_ILi160EEENS7_ILi192EEEEEELi128ENS_12float_e4m3_tEfNS_4arch4Sm90ELb0ELb1ELb0ELb1ELb0ELb1ELb0ELb1ELb1ELb1ELb1ELb0EEENS1_21CollectiveEpilogueFwdINS6_IJSA_SA_SB_EEES9_NS_10bfloat16_tESG_Li256ELb1ELb1ELb1ELb1EEENS1_36VarlenDynamicPersistentTileSchedulerILi128ELi160ELi256ELi128ELb1ELb1ELb1ELb1ELb0ELb1EEEEEEEEEvNT_6ParamsE,(.L_x_2849 - _ZN7cutlass13device_kernelIN5flash11enable_sm90INS1_16FlashAttnFwdSm90INS1_25CollectiveMainloopFwdSm90ILi2EN4cute5tupleIJNS5_1CILi1EEES8_S8_EEENS6_IJNS7_ILi128EEENS7_ILi160EEENS7_ILi192EEEEEELi128ENS_12float_e4m3_tEfNS_4arch4Sm90ELb0ELb1ELb0ELb1ELb0ELb1ELb0ELb1ELb1ELb1ELb1ELb0EEENS1_21CollectiveEpilogueFwdINS6_IJSA_SA_SB_EEES9_NS_10bfloat16_tESG_Li256ELb1ELb1ELb1ELb1EEENS1_36VarlenDynamicPersistentTileSchedulerILi128ELi160ELi256ELi128ELb1ELb1ELb1ELb1ELb0ELb1EEEEEEEEEvNT_6ParamsE)
        .other          _ZN7cutlass13device_kernelIN5flash11enable_sm90INS1_16FlashAttnFwdSm90INS1_25CollectiveMainloopFwdSm90ILi2EN4cute5tupleIJNS5_1CILi1EEES8_S8_EEENS6_IJNS7_ILi128EEENS7_ILi160EEENS7_ILi192EEEEEELi128ENS_12float_e4m3_tEfNS_4arch4Sm90ELb0ELb1ELb0ELb1ELb0ELb1ELb0ELb1ELb1ELb1ELb1ELb0EEENS1_21CollectiveEpilogueFwdINS6_IJSA_SA_SB_EEES9_NS_10bfloat16_tESG_Li256ELb1ELb1ELb1ELb1EEENS1_36VarlenDynamicPersistentTileSchedulerILi128ELi160ELi256ELi128ELb1ELb1ELb1ELb1ELb0ELb1EEEEEEEEEvNT_6ParamsE,@"STO_CUDA_ENTRY STV_DEFAULT"
_ZN7cutlass13device_kernelIN5flash11enable_sm90INS1_16FlashAttnFwdSm90INS1_25CollectiveMainloopFwdSm90ILi2EN4cute5tupleIJNS5_1CILi1EEES8_S8_EEENS6_IJNS7_ILi128EEENS7_ILi160EEENS7_ILi192EEEEEELi128ENS_12float_e4m3_tEfNS_4arch4Sm90ELb0ELb1ELb0ELb1ELb0ELb1ELb0ELb1ELb1ELb1ELb1ELb0EEENS1_21CollectiveEpilogueFwdINS6_IJSA_SA_SB_EEES9_NS_10bfloat16_tESG_Li256ELb1ELb1ELb1ELb1EEENS1_36VarlenDynamicPersistentTileSchedulerILi128ELi160ELi256ELi128ELb1ELb1ELb1ELb1ELb0ELb1EEEEEEEEEvNT_6ParamsE:
        /* <DEDUP_REMOVED lines=24> */
.L_x_1307:
[----:B------:R-:W-:Y:S05]  /*0180*/  BSYNC B0 ;  /* 0x0000000000007941 */ /* 0x000fea0003800000 */
.L_x_1306:
        /* <DEDUP_REMOVED lines=41> */
.L_x_1308:
        /* <DEDUP_REMOVED lines=22> */
.L_x_1309:
        /* <DEDUP_REMOVED lines=18> */
.L_x_1310:
        /* <DEDUP_REMOVED lines=22> */
.L_x_1311:
        /* <DEDUP_REMOVED lines=22> */
.L_x_1312:
        /* <DEDUP_REMOVED lines=8> */
.L_x_1315:
[----:B------:R-:W-:-:S08]  /*09e0*/  NOP ;  /* 0x0000000000007918 */ /* 0x000fd00000000000 */
[----:B------:R-:W0:Y:S02]  /*09f0*/  USETMAXREG.TRY_ALLOC.CTAPOOL UP0, 0xf0 ;  /* 0x000000f0000079c8 */ /* 0x000e240008000600 */
[----:B0-----:R-:W-:-:S13]  /*0a00*/  PLOP3.LUT P0, PT, PT, PT, UP0, 0x80, 0x0 ;  /* 0x000000000000781c */ /* 0x001fda0003f0f008 */
[----:B------:R-:W-:Y:S05]  /*0a10*/  @!P0 BRA `(.L_x_1315) ;  /* 0xfffffffc00f08947 */ /* 0x000fea000383ffff */
[----:B------:R-:W0:Y:S01]  /*0a20*/  S2R R0, SR_TID.X ;  /* 0x0000000000007919 */ /* 0x000e220000002100 */
[----:B------:R-:W1:Y:S01]  /*0a30*/  S2UR UR37, SR_CgaCtaId ;  /* 0x00000000002579c3 */ /* 0x000e620000008800 */
[----:B------:R-:W-:Y:S01]  /*0a40*/  UMOV UR4, 0x400 ;  /* 0x0000040000047882 */ /* 0x000fe20000000000 */
[----:B------:R-:W-:-:S06]  /*0a50*/  LOP3.LUT R18, R18, 0xffffffbf, RZ, 0xc0, !PT ;  /* 0xffffffbf12127812 */ /* 0x000fcc00078ec0ff */
[----:B------:R-:W-:Y:S06]  /*0a60*/  BAR.ARV 0x8, 0x180 ;  /* 0x0206000000007b1d */ /* 0x000fec0000002000 */
[----:B-1----:R-:W-:-:S06]  /*0a70*/  ULEA UR4, UR37, UR4, 0x18 ;  /* 0x0000000425047291 */ /* 0x002fcc000f8ec03f */
[----:B------:R-:W-:Y:S01]  /*0a80*/  IMAD.U32 R16, RZ, RZ, UR4 ;  /* 0x00000004ff107e24 */ /* 0x000fe2000f8e00ff */
[----:B0-----:R-:W-:Y:S01]  /*0a90*/  SHF.R.U32.HI R0, RZ, 0x7, R0 ;  /* 0x00000007ff007819 */ /* 0x001fe20000011600 */
[----:B------:R-:W-:-:S03]  /*0aa0*/  ULDC UR4, c[0x0][0xc3c] ;  /* 0x00030f0000047ab9 */ /* 0x000fc60000000800 */
[----:B------:R-:W-:-:S13]  /*0ab0*/  ISETP.NE.AND P0, PT, R0, 0x1, PT ;  /* 0x000000010000780c */ /* 0x000fda0003f05270 */
[----:B------:R-:W-:Y:S01]  /*0ac0*/  @P0 LOP3.LUT R18, R18, 0x40, RZ, 0xfc, !PT ;  /* 0x0000004012120812 */ /* 0x000fe200078efcff */
[----:B------:R-:W-:Y:S08]  /*0ad0*/  @!P0 BAR.ARV 0x9, 0x100 ;  /* 0x0244000000008b1d */ /* 0x000ff00000002000 */
[----:B------:R-:W-:Y:S06]  /*0ae0*/  BAR.SYNC.DEFER_BLOCKING 0x5, 0x180 ;  /* 0x0146000000007b1d */ /* 0x000fec0000010000 */
[----:B------:R-:W0:Y:S02]  /*0af0*/  LDS.128 R212, [R16+0x298d0] ;  /* 0x0298d00010d47984 */ /* 0x000e240000000c00 */
[----:B------:R-:W-:Y:S06]  /*0b00*/  BAR.ARV 0x4, 0x180 ;  /* 0x0106000000007b1d */ /* 0x000fec0000002000 */
[----:B0-----:R-:W-:-:S13]  /*0b10*/  ISETP.GE.AND P0, PT, R215, UR4, PT ;  /* 0x00000004d7007c0c */ /* 0x001fda000bf06270 */
[----:B------:R-:W-:Y:S05]  /*0b20*/  @P0 BRA `(.L_x_1316) ;  /* 0x0000035800840947 */ /* 0x000fea0003800000 */
[----:B------:R-:W0:Y:S01]  /*0b30*/  S2R R0, SR_TID.X ;  /* 0x0000000000007919 */ /* 0x000e220000002100 */
[----:B------:R-:W-:Y:S01]  /*0b40*/  R2UR UR52, R16 ;  /* 0x00000000103472ca */ /* 0x000fe200000e0000 */
[----:B------:R-:W-:Y:S01]  /*0b50*/  IMAD.MOV.U32 R19, RZ, RZ, RZ ;  /* 0x000000ffff137224 */ /* 0x000fe200078e00ff */
[----:B------:R-:W-:Y:S01]  /*0b60*/  CS2R R188, SRZ ;  /* 0x0000000000bc7805 */ /* 0x000fe2000001ff00 */
[----:B------:R-:W-:Y:S01]  /*0b70*/  IMAD.MOV.U32 R197, RZ, RZ, RZ ;  /* 0x000000ffffc57224 */ /* 0x000fe200078e00ff */
[----:B------:R-:W-:Y:S01]  /*0b80*/  ULOP3.LUT UR53, UR36, 0x1, URZ, 0xfc, !UPT ;  /* 0x0000000124357892 */ /* 0x000fe2000f8efc3f */
[----:B------:R-:W-:-:S08]  /*0b90*/  UMOV UR43, URZ ;  /* 0x0000003f002b7c82 */ /* 0x000fd00008000000 */
[----:B------:R-:W-:Y:S01]  /*0ba0*/  UIADD3 UR52, UR52, 0x14400, URZ ;  /* 0x0001440034347890 */ /* 0x000fe2000fffe03f */
[----:B0-----:R-:W-:-:S05]  /*0bb0*/  VIADD R0, R0, 0xffffff80 ;  /* 0xffffff8000007836 */ /* 0x001fca0000000000 */
[CC--:B------:R-:W-:Y:S02]  /*0bc0*/  LEA.HI R5, R0.reuse, R0.reuse, RZ, 0x1 ;  /* 0x0000000000057211 */ /* 0x0c0fe400078f08ff */
[----:B------:R-:W-:Y:S02]  /*0bd0*/  SHF.R.S32.HI R3, RZ, 0x1f, R0 ;  /* 0x0000001fff037819 */ /* 0x000fe40000011400 */
[----:B------:R-:W-:Y:S02]  /*0be0*/  LOP3.LUT R7, R5, 0xfffffffe, RZ, 0xc0, !PT ;  /* 0xfffffffe05077812 */ /* 0x000fe400078ec0ff */
[CC--:B------:R-:W-:Y:S02]  /*0bf0*/  LEA.HI R8, R3.reuse, R0.reuse, RZ, 0x4 ;  /* 0x0000000003087211 */ /* 0x0c0fe400078f20ff */
[CC--:B------:R-:W-:Y:S01]  /*0c00*/  LEA.HI R6, R3.reuse, R0.reuse, RZ, 0x5 ;  /* 0x0000000003067211 */ /* 0x0c0fe200078f28ff */
[----:B------:R-:W-:Y:S01]  /*0c10*/  IMAD.IADD R232, R0, 0x1, -R7 ;  /* 0x0000000100e87824 */ /* 0x000fe200078e0a07 */
[----:B------:R-:W-:-:S02]  /*0c20*/  LEA.HI R2, R3, R0, RZ, 0x7 ;  /* 0x0000000003027211 */ /* 0x000fc400078f38ff */
[CC--:B------:R-:W-:Y:S01]  /*0c30*/  LEA.HI R4, R3.reuse, R0.reuse, RZ, 0x2 ;  /* 0x0000000003047211 */ /* 0x0c0fe200078f10ff */
[----:B------:R-:W-:Y:S01]  /*0c40*/  IMAD.SHL.U32 R9, R6, 0x20, RZ ;  /* 0x0000002006097824 */ /* 0x000fe200078e00ff */
[----:B------:R-:W-:Y:S01]  /*0c50*/  LEA.HI R230, R3, R0, RZ, 0x3 ;  /* 0x0000000003e67211 */ /* 0x000fe200078f18ff */
[C---:B------:R-:W-:Y:S01]  /*0c60*/  IMAD.SHL.U32 R190, R232.reuse, 0x8, RZ ;  /* 0x00000008e8be7824 */ /* 0x040fe200078e00ff */
[----:B------:R-:W-:Y:S01]  /*0c70*/  SHF.R.S32.HI R219, RZ, 0x4, R8 ;  /* 0x00000004ffdb7819 */ /* 0x000fe20000011408 */
[----:B------:R-:W-:Y:S01]  /*0c80*/  IMAD.SHL.U32 R22, R232, 0x10, RZ ;  /* 0x00000010e8167824 */ /* 0x000fe200078e00ff */
[----:B------:R-:W-:Y:S01]  /*0c90*/  LOP3.LUT R13, R4, 0xfffffffc, RZ, 0xc0, !PT ;  /* 0xfffffffc040d7812 */ /* 0x000fe200078ec0ff */
[----:B------:R-:W-:Y:S01]  /*0ca0*/  VIADD R200, R190, 0x20 ;  /* 0x00000020bec87836 */ /* 0x000fe20000000000 */
[----:B------:R-:W-:Y:S01]  /*0cb0*/  LOP3.LUT R7, R8, 0x3fffff0, RZ, 0xc0, !PT ;  /* 0x03fffff008077812 */ /* 0x000fe200078ec0ff */
[----:B------:R-:W-:Y:S01]  /*0cc0*/  VIADD R199, R190, 0x40 ;  /* 0x00000040bec77836 */ /* 0x000fe20000000000 */
[----:B------:R-:W-:Y:S01]  /*0cd0*/  LOP3.LUT R11, R2, 0xffffff80, RZ, 0xc0, !PT ;  /* 0xffffff80020b7812 */ /* 0x000fe200078ec0ff */
[----:B------:R-:W-:Y:S01]  /*0ce0*/  IMAD.IADD R13, R0, 0x1, -R13 ;  /* 0x00000001000d7824 */ /* 0x000fe200078e0a0d */
[----:B------:R-:W-:Y:S01]  /*0cf0*/  LOP3.LUT R221, R230, 0xfffffff8, RZ, 0xc0, !PT ;  /* 0xfffffff8e6dd7812 */ /* 0x000fe200078ec0ff */
[C---:B------:R-:W-:Y:S01]  /*0d00*/  IMAD.IADD R7, R0.reuse, 0x1, -R7 ;  /* 0x0000000100077824 */ /* 0x040fe200078e0a07 */
[--C-:B------:R-:W-:Y:S01]  /*0d10*/  SHF.R.S32.HI R3, RZ, 0x2, R4.reuse ;  /* 0x00000002ff037819 */ /* 0x100fe20000011404 */
[C---:B------:R-:W-:Y:S01]  /*0d20*/  IMAD.IADD R234, R0.reuse, 0x1, -R11 ;  /* 0x0000000100ea7824 */ /* 0x040fe200078e0a0b */
[----:B------:R-:W-:Y:S01]  /*0d30*/  SHF.R.S32.HI R6, RZ, 0x1f, R4 ;  /* 0x0000001fff067819 */ /* 0x000fe20000011404 */
[----:B------:R-:W-:Y:S01]  /*0d40*/  IMAD.IADD R221, R0, 0x1, -R221 ;  /* 0x0000000100dd7824 */ /* 0x000fe200078e0add */
[----:B------:R-:W-:Y:S01]  /*0d50*/  LEA.HI R8, R8, R219, RZ, 0x1 ;  /* 0x000000db08087211 */ /* 0x000fe200078f08ff */
[----:B------:R-:W-:Y:S01]  /*0d60*/  VIADD R198, R190, 0x10 ;  /* 0x00000010bec67836 */ /* 0x000fe20000000000 */
[----:B------:R-:W-:Y:S01]  /*0d70*/  LEA.HI R6, R6, R3, RZ, 0x2 ;  /* 0x0000000306067211 */ /* 0x000fe200078f10ff */
[----:B------:R-:W-:Y:S01]  /*0d80*/  IMAD.SHL.U32 R211, R221, 0x8, RZ ;  /* 0x00000008ddd37824 */ /* 0x000fe200078e00ff */
[--C-:B------:R-:W-:Y:S01]  /*0d90*/  SHF.R.S32.HI R192, RZ, 0x1, R5.reuse ;  /* 0x00000001ffc07819 */ /* 0x100fe20000011405 */
[----:B------:R-:W-:Y:S01]  /*0da0*/  VIADD R201, R190, 0x30 ;  /* 0x00000030bec97836 */ /* 0x000fe20000000000 */
[----:B------:R-:W-:Y:S01]  /*0db0*/  LOP3.LUT R0, R9, 0xfffffc00, RZ, 0xc0, !PT ;  /* 0xfffffc0009007812 */ /* 0x000fe200078ec0ff */
[----:B------:R-:W-:Y:S01]  /*0dc0*/  VIADD R220, R211, 0x40 ;  /* 0x00000040d3dc7836 */ /* 0x000fe20000000000 */
[----:B------:R-:W-:Y:S01]  /*0dd0*/  LOP3.LUT R8, R8, 0x1ffffffe, RZ, 0xc0, !PT ;  /* 0x1ffffffe08087812 */ /* 0x000fe200078ec0ff */
[----:B------:R-:W-:Y:S01]  /*0de0*/  VIADD R224, R192, 0x80 ;  /* 0x00000080c0e07836 */ /* 0x000fe20000000000 */
[----:B------:R-:W-:Y:S01]  /*0df0*/  LOP3.LUT R6, R6, 0xfffffffc, RZ, 0xc0, !PT ;  /* 0xfffffffc06067812 */ /* 0x000fe200078ec0ff */
[----:B------:R-:W-:Y:S01]  /*0e00*/  IMAD R9, R7, 0x40, R0 ;  /* 0x0000004007097824 */ /* 0x000fe200078e0200 */
[----:B------:R-:W-:Y:S01]  /*0e10*/  SHF.R.S32.HI R7, RZ, 0x1f, R5 ;  /* 0x0000001fff077819 */ /* 0x000fe20000011405 */
[----:B------:R-:W-:Y:S01]  /*0e20*/  IMAD.IADD R8, R219, 0x1, -R8 ;  /* 0x00000001db087824 */ /* 0x000fe200078e0a08 */
[----:B------:R-:W-:Y:S01]  /*0e30*/  LEA.HI R11, R224, R224, RZ, 0x1 ;  /* 0x000000e0e00b7211 */ /* 0x000fe200078f08ff */
[----:B------:R-:W-:Y:S01]  /*0e40*/  IMAD.IADD R6, R3, 0x1, -R6 ;  /* 0x0000000103067824 */ /* 0x000fe200078e0a06 */
[----:B------:R-:W-:Y:S01]  /*0e50*/  SHF.R.S32.HI R3, RZ, 0x1f, R224 ;  /* 0x0000001fff037819 */ /* 0x000fe200000114e0 */
[----:B------:R-:W-:Y:S01]  /*0e60*/  IMAD R0, R8, 0x8, R9 ;  /* 0x0000000808007824 */ /* 0x000fe200078e0209 */
[----:B------:R-:W-:Y:S01]  /*0e70*/  LEA.HI R7, R7, R192, RZ, 0x3 ;  /* 0x000000c007077211 */ /* 0x000fe200078f18ff */
[----:B------:R-:W-:Y:S01]  /*0e80*/  IMAD.SHL.U32 R204, R6, 0x80, RZ ;  /* 0x0000008006cc7824 */ /* 0x000fe200078e00ff */
[----:B------:R-:W-:Y:S01]  /*0e90*/  LEA.HI R4, R3, R224, RZ, 0x3 ;  /* 0x000000e003047211 */ /* 0x000fe200078f18ff */
[----:B------:R-:W-:Y:S01]  /*0ea0*/  VIADD R202, R190, 0x50 ;  /* 0x00000050beca7836 */ /* 0x000fe20000000000 */
[----:B------:R0:W-:Y:S01]  /*0eb0*/  STL [R1+0x18], R0 ;  /* 0x0000180001007387 */ /* 0x0001e20000100800 */
[----:B------:R-:W-:-:S02]  /*0ec0*/  LOP3.LUT R3, R11, 0x3fffffe, RZ, 0xc0, !PT ;  /* 0x03fffffe0b037812 */ /* 0x000fc400078ec0ff */
[----:B------:R-:W-:Y:S01]  /*0ed0*/  LOP3.LUT R7, R7, 0xfffffff8, RZ, 0xc0, !PT ;  /* 0xfffffff807077812 */ /* 0x000fe200078ec0ff */
[----:B------:R-:W-:Y:S01]  /*0ee0*/  IMAD.SHL.U32 R4, R4, 0x40, RZ ;  /* 0x0000004004047824 */ /* 0x000fe200078e00ff */
[----:B------:R-:W-:Y:S01]  /*0ef0*/  LEA.HI R5, R5, R192, RZ, 0x1 ;  /* 0x000000c005057211 */ /* 0x000fe200078f08ff */
[----:B------:R-:W-:Y:S01]  /*0f00*/  IMAD.IADD R208, R224, 0x1, -R3 ;  /* 0x00000001e0d07824 */ /* 0x000fe200078e0a03 */
[----:B------:R-:W-:Y:S01]  /*0f10*/  LOP3.LUT R204, R204, 0x180, RZ, 0xc0, !PT ;  /* 0x00000180cccc7812 */ /* 0x000fe200078ec0ff */
[----:B------:R-:W-:Y:S01]  /*0f20*/  IMAD.IADD R3, R190, 0x1, R200 ;  /* 0x00000001be037824 */ /* 0x000fe200078e02c8 */
[----:B------:R-:W-:Y:S01]  /*0f30*/  LOP3.LUT R5, R5, 0x3fffffe, RZ, 0xc0, !PT ;  /* 0x03fffffe05057812 */ /* 0x000fe200078ec0ff */
[C---:B------:R-:W-:Y:S01]  /*0f40*/  IMAD.IADD R10, R192.reuse, 0x1, -R7 ;  /* 0x00000001c00a7824 */ /* 0x040fe200078e0a07 */
[----:B0-----:R-:W-:Y:S02]  /*0f50*/  LEA.HI R0, R13, R13, RZ, 0x1 ;  /* 0x0000000d0d007211 */ /* 0x001fe400078f08ff */
[----:B------:R-:W-:Y:S01]  /*0f60*/  SHF.R.S32.HI R7, RZ, 0x1f, R234 ;  /* 0x0000001fff077819 */ /* 0x000fe200000114ea */
[----:B------:R-:W-:Y:S01]  /*0f70*/  IMAD.IADD R5, R192, 0x1, -R5 ;  /* 0x00000001c0057824 */ /* 0x000fe200078e0a05 */
[----:B------:R-:W-:Y:S01]  /*0f80*/  LOP3.LUT R0, R0, 0x1ffffffe, RZ, 0xc0, !PT ;  /* 0x1ffffffe00007812 */ /* 0x000fe200078ec0ff */
[----:B------:R0:W-:Y:S01]  /*0f90*/  STL [R1+0x14], R10 ;  /* 0x0000140a01007387 */ /* 0x0001e20000100800 */
[----:B------:R-:W-:Y:S01]  /*0fa0*/  LOP3.LUT R9, R4, 0xfffffe00, RZ, 0xc0, !PT ;  /* 0xfffffe0004097812 */ /* 0x000fe200078ec0ff */
[----:B------:R-:W-:Y:S01]  /*0fb0*/  IMAD R5, R219, 0x8, R5 ;  /* 0x00000008db057824 */ /* 0x000fe200078e0205 */
[----:B------:R-:W-:Y:S01]  /*0fc0*/  LEA.HI R4, R7, R234, RZ, 0x2 ;  /* 0x000000ea07047211 */ /* 0x000fe200078f10ff */
[----:B------:R-:W-:Y:S01]  /*0fd0*/  IMAD.IADD R210, R13, 0x1, -R0 ;  /* 0x000000010dd27824 */ /* 0x000fe200078e0a00 */
[----:B------:R-:W-:Y:S01]  /*0fe0*/  SHF.R.S32.HI R0, RZ, 0x1f, R3 ;  /* 0x0000001fff007819 */ /* 0x000fe20000011403 */
[----:B------:R-:W-:Y:S01]  /*0ff0*/  IMAD R208, R208, 0x40, R9 ;  /* 0x00000040d0d07824 */ /* 0x000fe200078e0209 */
[----:B------:R-:W-:Y:S01]  /*1000*/  SHF.R.U32.HI R205, RZ, 0x3, R204 ;  /* 0x00000003ffcd7819 */ /* 0x000fe200000116cc */
[----:B------:R-:W-:Y:S01]  /*1010*/  IMAD.SHL.U32 R206, R5, 0x40, RZ ;  /* 0x0000004005ce7824 */ /* 0x000fe200078e00ff */
[----:B------:R-:W-:-:S02]  /*1020*/  LEA.HI R231, R0, R3, RZ, 0x4 ;  /* 0x0000000300e77211 */ /* 0x000fc400078f20ff */
[----:B------:R-:W-:Y:S01]  /*1030*/  LEA.HI R12, R0, R3, RZ, 0x6 ;  /* 0x00000003000c7211 */ /* 0x000fe200078f30ff */
[----:B------:R-:W-:Y:S01]  /*1040*/  IMAD.SHL.U32 R0, R10, 0x80, RZ ;  /* 0x000000800a007824 */ /* 0x000fe200078e00ff */
[--C-:B------:R-:W-:Y:S01]  /*1050*/  SHF.R.S32.HI R8, RZ, 0x2, R4.reuse ;  /* 0x00000002ff087819 */ /* 0x100fe20000011404 */
[----:B0-----:R-:W-:Y:S01]  /*1060*/  IMAD.IADD R10, R190, 0x1, R199 ;  /* 0x00000001be0a7824 */ /* 0x001fe200078e02c7 */
[----:B------:R-:W-:Y:S01]  /*1070*/  SHF.R.S32.HI R9, RZ, 0x1f, R4 ;  /* 0x0000001fff097819 */ /* 0x000fe20000011404 */
[----:B------:R-:W-:Y:S01]  /*1080*/  IMAD.SHL.U32 R12, R12, 0x80, RZ ;  /* 0x000000800c0c7824 */ /* 0x000fe200078e00ff */
[----:B------:R-:W-:Y:S02]  /*1090*/  LOP3.LUT R3, R0, 0x380, RZ, 0xc0, !PT ;  /* 0x0000038000037812 */ /* 0x000fe400078ec0ff */
[----:B------:R-:W-:Y:S02]  /*10a0*/  LEA.HI R9, R9, R8, RZ, 0x3 ;  /* 0x0000000809097211 */ /* 0x000fe400078f18ff */
[----:B------:R-:W-:-:S02]  /*10b0*/  SHF.R.U32.HI R0, RZ, 0x3, R3 ;  /* 0x00000003ff007819 */ /* 0x000fc40000011603 */
[----:B------:R-:W-:Y:S02]  /*10c0*/  LOP3.LUT R3, R3, 0x10, R22, 0xf8, !PT ;  /* 0x0000001003037812 */ /* 0x000fe400078ef816 */
[----:B------:R-:W-:Y:S02]  /*10d0*/  SHF.R.S32.HI R14, RZ, 0x7, R2 ;  /* 0x00000007ff0e7819 */ /* 0x000fe40000011402 */
[----:B------:R-:W-:Y:S02]  /*10e0*/  LOP3.LUT R0, R3, R0, RZ, 0x3c, !PT ;  /* 0x0000000003007212 */ /* 0x000fe400078e3cff */
[----:B------:R-:W-:Y:S02]  /*10f0*/  LOP3.LUT R3, R12, 0xffffe000, RZ, 0xc0, !PT ;  /* 0xffffe0000c037812 */ /* 0x000fe400078ec0ff */
[----:B------:R-:W-:Y:S01]  /*1100*/  LOP3.LUT R9, R9, 0xfffffff8, RZ, 0xc0, !PT ;  /* 0xfffffff809097812 */ /* 0x000fe200078ec0ff */
[----:B------:R-:W-:Y:S01]  /*1110*/  IMAD R219, R219, 0x400, R0 ;  /* 0x00000400dbdb7824 */ /* 0x000fe200078e0200 */
[----:B------:R-:W-:-:S02]  /*1120*/  LOP3.LUT R0, R204, 0x30, R231, 0xf8, !PT ;  /* 0x00000030cc007812 */ /* 0x000fc400078ef8e7 */
[----:B------:R-:W-:Y:S01]  /*1130*/  LEA.HI R7, R7, R234, RZ, 0x5 ;  /* 0x000000ea07077211 */ /* 0x000fe200078f28ff */
[----:B------:R-:W-:Y:S01]  /*1140*/  IMAD.IADD R8, R8, 0x1, -R9 ;  /* 0x0000000108087824 */ /* 0x000fe200078e0a09 */
[----:B------:R-:W-:Y:S02]  /*1150*/  LOP3.LUT R0, R0, R205, RZ, 0x3c, !PT ;  /* 0x000000cd00007212 */ /* 0x000fe400078e3cff */
[----:B------:R-:W-:Y:S02]  /*1160*/  LEA.HI R2, R2, R14, RZ, 0x1 ;  /* 0x0000000e02027211 */ /* 0x000fe400078f08ff */
[----:B------:R-:W-:Y:S02]  /*1170*/  IADD3 R5, R0, R206, R3 ;  /* 0x000000ce00057210 */ /* 0x000fe40007ffe003 */
[----:B------:R-:W-:Y:S02]  /*1180*/  LOP3.LUT R3, R4, 0x7ffffffc, RZ, 0xc0, !PT ;  /* 0x7ffffffc04037812 */ /* 0x000fe400078ec0ff */
[----:B------:R-:W-:-:S02]  /*1190*/  SHF.R.S32.HI R7, RZ, 0x5, R7 ;  /* 0x00000005ff077819 */ /* 0x000fc40000011407 */
[----:B------:R-:W-:Y:S01]  /*11a0*/  LOP3.LUT R2, R2, 0x3fffffe, RZ, 0xc0, !PT ;  /* 0x03fffffe02027812 */ /* 0x000fe200078ec0ff */
[----:B------:R-:W-:Y:S01]  /*11b0*/  IMAD.IADD R3, R234, 0x1, -R3 ;  /* 0x00000001ea037824 */ /* 0x000fe200078e0a03 */
[----:B------:R-:W-:Y:S01]  /*11c0*/  LOP3.LUT R4, R204, 0x30, R22, 0xf8, !PT ;  /* 0x00000030cc047812 */ /* 0x000fe200078ef816 */
[----:B------:R-:W-:Y:S01]  /*11d0*/  IMAD R7, R7, 0x10, R8 ;  /* 0x0000001007077824 */ /* 0x000fe200078e0208 */
[----:B------:R-:W-:Y:S01]  /*11e0*/  SHF.R.S32.HI R0, RZ, 0x1f, R211 ;  /* 0x0000001fff007819 */ /* 0x000fe200000114d3 */
[----:B------:R-:W-:Y:S01]  /*11f0*/  IMAD.IADD R2, R14, 0x1, -R2 ;  /* 0x000000010e027824 */ /* 0x000fe200078e0a02 */
[----:B------:R-:W-:Y:S01]  /*1200*/  SHF.R.S32.HI R0, RZ, 0x1f, R220 ;  /* 0x0000001fff007819 */ /* 0x000fe200000114dc */
[----:B------:R-:W-:Y:S01]  /*1210*/  IMAD.SHL.U32 R195, R3, 0x2, RZ ;  /* 0x0000000203c37824 */ /* 0x000fe200078e00ff */
[----:B------:R-:W-:Y:S01]  /*1220*/  LOP3.LUT R0, R204, 0x10, R22, 0xf8, !PT ;  /* 0x00000010cc007812 */ /* 0x000fe200078ef816 */
[----:B------:R-:W-:Y:S01]  /*1230*/  IMAD R7, R2, 0x40, R7 ;  /* 0x0000004002077824 */ /* 0x000fe200078e0207 */
[-C--:B------:R-:W-:Y:S01]  /*1240*/  LOP3.LUT R3, R4, R205.reuse, RZ, 0x3c, !PT ;  /* 0x000000cd04037212 */ /* 0x080fe200078e3cff */
[----:B------:R-:W-:Y:S01]  /*1250*/  IMAD.MOV.U32 R2, RZ, RZ, 0x20 ;  /* 0x00000020ff027424 */ /* 0x000fe200078e00ff */
[----:B------:R-:W-:Y:S01]  /*1260*/  LOP3.LUT R217, R0, R205, RZ, 0x3c, !PT ;  /* 0x000000cd00d97212 */ /* 0x000fe200078e3cff */
[C---:B------:R-:W-:Y:S01]  /*1270*/  VIADD R228, R195.reuse, 0x70 ;  /* 0x00000070c3e47836 */ /* 0x040fe20000000000 */
[----:B------:R-:W-:Y:S01]  /*1280*/  IADD3 R0, R16, R206, R3 ;  /* 0x000000ce10007210 */ /* 0x000fe20007ffe003 */
[----:B------:R-:W-:Y:S01]  /*1290*/  STL [R1+0x10], R7 ;  /* 0x0000100701007387 */ /* 0x000fe20000100800 */
[----:B------:R-:W-:Y:S01]  /*12a0*/  SHF.R.S32.HI R13, RZ, 0x1f, R10 ;  /* 0x0000001fff0d7819 */ /* 0x000fe2000001140a */
[----:B------:R-:W-:Y:S01]  /*12b0*/  VIADD R227, R195, 0x78 ;  /* 0x00000078c3e37836 */ /* 0x000fe20000000000 */
[----:B------:R-:W-:Y:S01]  /*12c0*/  LOP3.LUT P0, RZ, R6, 0x2, RZ, 0xc0, !PT ;  /* 0x0000000206ff7812 */ /* 0x000fe2000780c0ff */
[----:B------:R0:W-:Y:S01]  /*12d0*/  STL [R1+0x8], R0 ;  /* 0x0000080001007387 */ /* 0x0001e20000100800 */
[CC--:B------:R-:W-:Y:S01]  /*12e0*/  LEA.HI R233, R13.reuse, R10.reuse, RZ, 0x4 ;  /* 0x0000000a0de97211 */ /* 0x0c0fe200078f20ff */
[----:B------:R-:W-:Y:S01]  /*12f0*/  IMAD.IADD R217, R206, 0x1, R217 ;  /* 0x00000001ced97824 */ /* 0x000fe200078e02d9 */
[----:B------:R-:W-:Y:S01]  /*1300*/  LEA.HI R10, R13, R10, RZ, 0x6 ;  /* 0x0000000a0d0a7211 */ /* 0x000fe200078f30ff */
[----:B------:R-:W-:Y:S01]  /*1310*/  IMAD R210, R210, 0x8, R7 ;  /* 0x00000008d2d27824 */ /* 0x000fe200078e0207 */
[----:B------:R-:W-:-:S02]  /*1320*/  LOP3.LUT R6, R204, 0x30, R233, 0xf8, !PT ;  /* 0x00000030cc067812 */ /* 0x000fc400078ef8e9 */
[----:B------:R-:W-:Y:S01]  /*1330*/  SHF.R.S32.HI R11, RZ, 0x1, R11 ;  /* 0x00000001ff0b7819 */ /* 0x000fe2000001140b */
[----:B------:R-:W-:Y:S01]  /*1340*/  IMAD.SHL.U32 R10, R10, 0x80, RZ ;  /* 0x000000800a0a7824 */ /* 0x000fe200078e00ff */
[----:B------:R-:W-:Y:S01]  /*1350*/  LOP3.LUT R6, R6, R205, RZ, 0x3c, !PT ;  /* 0x000000cd06067212 */ /* 0x000fe200078e3cff */
[----:B0-----:R-:W-:Y:S01]  /*1360*/  IMAD.IADD R0, R16, 0x1, R5 ;  /* 0x0000000110007824 */ /* 0x001fe200078e0205 */
[----:B------:R-:W-:Y:S01]  /*1370*/  SEL R2, R2, 0xffffffe0, !P0 ;  /* 0xffffffe002027807 */ /* 0x000fe20004000000 */
[----:B------:R-:W-:Y:S01]  /*1380*/  IMAD.SHL.U32 R11, R11, 0x80, RZ ;  /* 0x000000800b0b7824 */ /* 0x000fe200078e00ff */
[----:B------:R-:W-:Y:S02]  /*1390*/  LOP3.LUT R9, R10, 0xffffe000, RZ, 0xc0, !PT ;  /* 0xffffe0000a097812 */ /* 0x000fe400078ec0ff */
[----:B------:R0:W-:Y:S01]  /*13a0*/  STL [R1+0x4], R0 ;  /* 0x0000040001007387 */ /* 0x0001e20000100800 */
[----:B------:R-:W-:Y:S01]  /*13b0*/  SHF.R.S32.HI R230, RZ, 0x3, R230 ;  /* 0x00000003ffe67819 */ /* 0x000fe200000114e6 */
[----:B------:R-:W-:Y:S01]  /*13c0*/  IMAD.IADD R218, R2, 0x1, R217 ;  /* 0x0000000102da7824 */ /* 0x000fe200078e02d9 */
[----:B------:R-:W-:-:S02]  /*13d0*/  IADD3 R9, R6, R206, R9 ;  /* 0x000000ce06097210 */ /* 0x000fc40007ffe009 */
[----:B------:R-:W-:Y:S02]  /*13e0*/  SHF.R.S32.HI R226, RZ, 0x1f, R192 ;  /* 0x0000001fffe27819 */ /* 0x000fe400000114c0 */
[----:B------:R-:W-:Y:S01]  /*13f0*/  LOP3.LUT R207, R11, 0x180, RZ, 0xc0, !PT ;  /* 0x000001800bcf7812 */ /* 0x000fe200078ec0ff */
[----:B------:R-:W-:Y:S01]  /*1400*/  IMAD.IADD R237, R16, 0x1, R9 ;  /* 0x0000000110ed7824 */ /* 0x000fe200078e0209 */
[----:B------:R-:W-:Y:S02]  /*1410*/  SHF.R.S32.HI R231, RZ, 0x4, R231 ;  /* 0x00000004ffe77819 */ /* 0x000fe400000114e7 */
[----:B------:R-:W-:Y:S02]  /*1420*/  SHF.R.S32.HI R233, RZ, 0x4, R233 ;  /* 0x00000004ffe97819 */ /* 0x000fe400000114e9 */
[----:B------:R-:W-:Y:S02]  /*1430*/  SHF.R.S32.HI R236, RZ, 0x1f, R228 ;  /* 0x0000001fffec7819 */ /* 0x000fe400000114e4 */
[----:B------:R-:W-:-:S02]  /*1440*/  SHF.R.S32.HI R235, RZ, 0x1f, R227 ;  /* 0x0000001fffeb7819 */ /* 0x000fc400000114e3 */
[----:B0-----:R-:W-:-:S07]  /*1450*/  IADD3 R229, R2, UR52, R217 ;  /* 0x0000003402e57c10 */ /* 0x001fce000fffe0d9 */
.L_x_1592:
[----:B------:R-:W-:Y:S05]  /*1460*/  YIELD ;  /* 0x0000000000007946 */ /* 0x000fea0003800000 */
[----:B------:R-:W-:Y:S01]  /*1470*/  ULDC.64 UR4, c[0x0][0xa28] ;  /* 0x00028a0000047ab9 */ /* 0x000fe20000000a00 */
[----:B01-3--:R-:W0:Y:S01]  /*1480*/  LDC.64 R4, c[0x0][0xa08] ;  /* 0x00028200ff047b82 */ /* 0x00be220000000a00 */
[----:B------:R-:W-:Y:S01]  /*1490*/  ISETP.NE.U32.AND P1, PT, RZ, UR4, PT ;  /* 0x00000004ff007c0c */ /* 0x000fe2000bf25070 */
[----:B------:R-:W-:Y:S02]  /*14a0*/  IMAD.MOV.U32 R26, RZ, RZ, RZ ;  /* 0x000000ffff1a7224 */ /* 0x000fe400078e00ff */
[----:B------:R-:W-:Y:S01]  /*14b0*/  IMAD.MOV.U32 R10, RZ, RZ, RZ ;  /* 0x000000ffff0a7224 */ /* 0x000fe200078e00ff */
[----:B------:R-:W-:Y:S01]  /*14c0*/  ISETP.NE.AND.EX P1, PT, RZ, UR5, PT, P1 ;  /* 0x00000005ff007c0c */ /* 0x000fe2000bf25310 */
[----:B------:R-:W-:-:S02]  /*14d0*/  ULDC.64 UR4, c[0x0][0xa18] ;  /* 0x0002860000047ab9 */ /* 0x000fc40000000a00 */
[----:B------:R-:W-:-:S04]  /*14e0*/  ISETP.NE.U32.AND P2, PT, RZ, UR4, PT ;  /* 0x00000004ff007c0c */ /* 0x000fc8000bf45070 */
[----:B------:R-:W-:Y:S01]  /*14f0*/  ISETP.NE.AND.EX P2, PT, RZ, UR5, PT, P2 ;  /* 0x00000005ff007c0c */ /* 0x000fe2000bf45320 */
[----:B------:R-:W-:Y:S02]  /*1500*/  ULDC.64 UR4, c[0x0][0xa08] ;  /* 0x0002820000047ab9 */ /* 0x000fe40000000a00 */
[----:B------:R-:W-:-:S03]  /*1510*/  ISETP.NE.U32.AND P0, PT, RZ, UR4, PT ;  /* 0x00000004ff007c0c */ /* 0x000fc6000bf05070 */
[----:B----4-:R-:W1:Y:S01]  /*1520*/  @P1 LDC.64 R2, c[0x0][0xa28] ;  /* 0x00028a00ff021b82 */ /* 0x010e620000000a00 */
[----:B------:R-:W-:Y:S01]  /*1530*/  ISETP.NE.AND.EX P0, PT, RZ, UR5, PT, P0 ;  /* 0x00000005ff007c0c */ /* 0x000fe2000bf05300 */
[----:B0-----:R-:W-:-:S06]  /*1540*/  IMAD.WIDE R8, R215, 0x4, R4 ;  /* 0x00000004d7087825 */ /* 0x001fcc00078e0204 */
[----:B------:R-:W0:Y:S01]  /*1550*/  @P2 LDC.64 R6, c[0x0][0xa18] ;  /* 0x00028600ff062b82 */ /* 0x000e220000000a00 */
[----:B------:R-:W-:Y:S02]  /*1560*/  ULDC UR4, c[0x0][0x288] ;  /* 0x0000a20000047ab9 */ /* 0x000fe40000000800 */
[----:B------:R-:W-:Y:S01]  /*1570*/  IMAD.U32 R193, RZ, RZ, UR4 ;  /* 0x00000004ffc17e24 */ /* 0x000fe2000f8e00ff */
[----:B------:R-:W-:Y:S02]  /*1580*/  ULDC.64 UR4, c[0x0][0x418] ;  /* 0x0001060000047ab9 */ /* 0x000fe40000000a00 */
[----:B------:R-:W5:Y:S01]  /*1590*/  @P0 LDG.E R26, desc[UR60][R8.64] ;  /* 0x0000003c081a0981 */ /* 0x000f62000c1e1900 */
[----:B-1----:R-:W-:-:S04]  /*15a0*/  @P1 IMAD.WIDE R2, R215, 0x4, R2 ;  /* 0x00000004d7021825 */ /* 0x002fc800078e0202 */
[----:B0-----:R-:W-:Y:S01]  /*15b0*/  @P2 IMAD.WIDE R4, R215, 0x4, R6 ;  /* 0x00000004d7042825 */ /* 0x001fe200078e0206 */
[----:B------:R-:W-:Y:S01]  /*15c0*/  UISETP.NE.U32.AND UP0, UPT, UR4, URZ, UPT ;  /* 0x0000003f0400728c */ /* 0x000fe2000bf05070 */
[----:B------:R0:W5:Y:S02]  /*15d0*/  @P1 LDG.E R10, desc[UR60][R2.64] ;  /* 0x0000003c020a1981 */ /* 0x000164000c1e1900 */
[----:B------:R-:W-:Y:S02]  /*15e0*/  ULDC UR4, c[0x0][0x424] ;  /* 0x0001090000047ab9 */ /* 0x000fe40000000800 */
[----:B------:R1:W5:Y:S01]  /*15f0*/  @P2 LDG.E R193, desc[UR60][R4.64] ;  /* 0x0000003c04c12981 */ /* 0x000362000c1e1900 */
[----:B------:R-:W-:-:S03]  /*1600*/  UISETP.NE.AND.EX UP0, UPT, UR5, URZ, UPT, UP0 ;  /* 0x0000003f0500728c */ /* 0x000fc6000bf05300 */
[----:B------:R-:W-:Y:S01]  /*1610*/  ULDC UR5, c[0x0][0x2f0] ;  /* 0x0000bc0000057ab9 */ /* 0x000fe20000000800 */
[----:B------:R-:W-:-:S04]  /*1620*/  USEL UR4, UR4, 0x1, UP0 ;  /* 0x0000000104047887 */ /* 0x000fc80008000000 */
[----:B------:R-:W-:-:S03]  /*1630*/  UIMAD UR4, UR4, UR5, URZ ;  /* 0x00000005040472a4 */ /* 0x000fc6000f8e023f */
[----:B------:R-:W-:Y:S02]  /*1640*/  ULDC UR5, c[0x0][0x348] ;  /* 0x0000d20000057ab9 */ /* 0x000fe40000000800 */
[----:B0-----:R-:W-:Y:S02]  /*1650*/  IMAD.U32 R2, RZ, RZ, UR5 ;  /* 0x00000005ff027e24 */ /* 0x001fe4000f8e00ff */
[----:B------:R-:W-:Y:S01]  /*1660*/  IMAD.U32 R25, RZ, RZ, UR4 ;  /* 0x00000004ff197e24 */ /* 0x000fe2000f8e00ff */
[----:B-1----:R-:W-:Y:S06]  /*1670*/  @P2 BRA `(.L_x_1317) ;  /* 0x0000000000242947 */ /* 0x002fec0003800000 */
[----:B------:R-:W-:Y:S02]  /*1680*/  ULDC.64 UR4, c[0x0][0xa00] ;  /* 0x0002800000047ab9 */ /* 0x000fe40000000a00 */
[----:B------:R-:W-:-:S04]  /*1690*/  ISETP.NE.U32.AND P1, PT, RZ, UR4, PT ;  /* 0x00000004ff007c0c */ /* 0x000fc8000bf25070 */
[----:B------:R-:W-:-:S13]  /*16a0*/  ISETP.NE.AND.EX P1, PT, RZ, UR5, PT, P1 ;  /* 0x00000005ff007c0c */ /* 0x000fda000bf25310 */
[----:B------:R-:W-:Y:S05]  /*16b0*/  @!P1 BRA `(.L_x_1317) ;  /* 0x0000000000149947 */ /* 0x000fea0003800000 */
[----:B------:R-:W0:Y:S02]  /*16c0*/  LDC.64 R4, c[0x0][0xa00] ;  /* 0x00028000ff047b82 */ /* 0x000e240000000a00 */
[----:B0-----:R-:W-:-:S05]  /*16d0*/  IMAD.WIDE R4, R215, 0x4, R4 ;  /* 0x00000004d7047825 */ /* 0x001fca00078e0204 */
[----:B-----5:R-:W2:Y:S04]  /*16e0*/  LDG.E R193, desc[UR60][R4.64] ;  /* 0x0000003c04c17981 */ /* 0x020ea8000c1e1900 */
[----:B------:R-:W2:Y:S02]  /*16f0*/  LDG.E R0, desc[UR60][R4.64+0x4] ;  /* 0x0000043c04007981 */ /* 0x000ea4000c1e1900 */
[----:B--2---:R-:W-:-:S07]  /*1700*/  IMAD.IADD R193, R0, 0x1, -R193 ;  /* 0x0000000100c17824 */ /* 0x004fce00078e0ac1 */
.L_x_1317:
[----:B------:R-:W-:Y:S01]  /*1710*/  ULDC.64 UR4, c[0x0][0xa20] ;  /* 0x0002880000047ab9 */ /* 0x000fe20000000a00 */
[C---:B------:R-:W-:Y:S01]  /*1720*/  LOP3.LUT R3, R214.reuse, 0xff000000, RZ, 0xc0, !PT ;  /* 0xff000000d6037812 */ /* 0x040fe200078ec0ff */
[----:B------:R-:W-:Y:S01]  /*1730*/  IMAD.MOV.U32 R223, RZ, RZ, R215 ;  /* 0x000000ffffdf7224 */ /* 0x000fe200078e00d7 */
[----:B------:R-:W-:Y:S02]  /*1740*/  ISETP.NE.U32.AND P1, PT, RZ, UR4, PT ;  /* 0x00000004ff007c0c */ /* 0x000fe4000bf25070 */
[C---:B------:R-:W-:Y:S02]  /*1750*/  LOP3.LUT R0, R214.reuse, 0xff0000, RZ, 0xc0, !PT ;  /* 0x00ff0000d6007812 */ /* 0x040fe400078ec0ff */
[----:B------:R-:W-:Y:S02]  /*1760*/  ISETP.NE.AND.EX P1, PT, RZ, UR5, PT, P1 ;  /* 0x00000005ff007c0c */ /* 0x000fe4000bf25310 */
[----:B------:R-:W-:Y:S02]  /*1770*/  SHF.R.U32.HI R3, RZ, 0x8, R3 ;  /* 0x00000008ff037819 */ /* 0x000fe40000011603 */
[----:B------:R-:W-:-:S02]  /*1780*/  LOP3.LUT R216, R214, 0xffff, RZ, 0xc0, !PT ;  /* 0x0000ffffd6d87812 */ /* 0x000fc400078ec0ff */
[----:B------:R-:W-:-:S07]  /*1790*/  LEA.HI R222, R0, R3, RZ, 0x10 ;  /* 0x0000000300de7211 */ /* 0x000fce00078f80ff */
[----:B------:R-:W-:Y:S05]  /*17a0*/  @!P1 BRA `(.L_x_1318) ;  /* 0x0000000000109947 */ /* 0x000fea0003800000 */
[----:B------:R-:W0:Y:S02]  /*17b0*/  LDC.64 R4, c[0x0][0xa20] ;  /* 0x00028800ff047b82 */ /* 0x000e240000000a00 */
[----:B0-----:R-:W-:-:S05]  /*17c0*/  IMAD.WIDE R4, R215, 0x4, R4 ;  /* 0x00000004d7047825 */ /* 0x001fca00078e0204 */
[----:B------:R0:W5:Y:S01]  /*17d0*/  LDG.E R25, desc[UR60][R4.64] ;  /* 0x0000003c04197981 */ /* 0x000162000c1e1900 */
[----:B------:R-:W-:Y:S05]  /*17e0*/  BRA `(.L_x_1319) ;  /* 0x0000000000107947 */ /* 0x000fea0003800000 */
.L_x_1318:
[----:B------:R-:W-:Y:S05]  /*17f0*/  @!P0 BRA `(.L_x_1319) ;  /* 0x00000000000c8947 */ /* 0x000fea0003800000 */
[----:B------:R-:W2:Y:S04]  /*1800*/  LDG.E R0, desc[UR60][R8.64] ;  /* 0x0000003c08007981 */ /* 0x000ea8000c1e1900 */
[----:B------:R-:W2:Y:S02]  /*1810*/  LDG.E R25, desc[UR60][R8.64+0x4] ;  /* 0x0000043c08197981 */ /* 0x000ea4000c1e1900 */
[----:B--2---:R-:W-:-:S07]  /*1820*/  IMAD.IADD R25, R25, 0x1, -R0 ;  /* 0x0000000119197824 */ /* 0x004fce00078e0a00 */
.L_x_1319:
[----:B------:R-:W-:Y:S01]  /*1830*/  ULDC.64 UR4, c[0x0][0xa10] ;  /* 0x0002840000047ab9 */ /* 0x000fe20000000a00 */
[----:B------:R-:W1:Y:S01]  /*1840*/  LDC R8, c[0x0][0x448] ;  /* 0x00011200ff087b82 */ /* 0x000e620000000800 */
[----:B------:R-:W-:-:S04]  /*1850*/  ISETP.NE.U32.AND P0, PT, RZ, UR4, PT ;  /* 0x00000004ff007c0c */ /* 0x000fc8000bf05070 */
[----:B------:R-:W-:Y:S01]  /*1860*/  ISETP.NE.AND.EX P0, PT, RZ, UR5, PT, P0 ;  /* 0x00000005ff007c0c */ /* 0x000fe2000bf05300 */
[----:B------:R-:W-:Y:S02]  /*1870*/  ULDC.64 UR4, c[0x0][0xa30] ;  /* 0x00028c0000047ab9 */ /* 0x000fe40000000a00 */
[----:B------:R-:W-:Y:S01]  /*1880*/  ISETP.NE.U32.AND P1, PT, RZ, UR4, PT ;  /* 0x00000004ff007c0c */ /* 0x000fe2000bf25070 */
[----:B-----5:R-:W-:Y:S01]  /*1890*/  IMAD.MOV.U32 R144, RZ, RZ, R25 ;  /* 0x000000ffff907224 */ /* 0x020fe200078e0019 */
[----:B------:R-:W2:Y:S02]  /*18a0*/  LDC.64 R12, c[0x0][0x9e0] ;  /* 0x00027800ff0c7b82 */ /* 0x000ea40000000a00 */
[----:B------:R-:W-:-:S06]  /*18b0*/  ISETP.NE.AND.EX P1, PT, RZ, UR5, PT, P1 ;  /* 0x00000005ff007c0c */ /* 0x000fcc000bf25310 */
[----:B0-----:R-:W0:Y:S08]  /*18c0*/  @P0 LDC.64 R4, c[0x0][0xa10] ;  /* 0x00028400ff040b82 */ /* 0x001e300000000a00 */
[----:B------:R-:W3:Y:S01]  /*18d0*/  @P1 LDC.64 R6, c[0x0][0xa30] ;  /* 0x00028c00ff061b82 */ /* 0x000ee20000000a00 */
[----:B0-----:R-:W-:-:S05]  /*18e0*/  @P0 IMAD.WIDE R4, R215, 0x4, R4 ;  /* 0x00000004d7040825 */ /* 0x001fca00078e0204 */
[----:B------:R-:W4:Y:S04]  /*18f0*/  @P0 LDG.E R0, desc[UR60][R4.64] ;  /* 0x0000003c04000981 */ /* 0x000f28000c1e1900 */
[----:B------:R-:W4:Y:S01]  /*1900*/  @P0 LDG.E R3, desc[UR60][R4.64+0x4] ;  /* 0x0000043c04030981 */ /* 0x000f22000c1e1900 */
[----:B---3--:R-:W-:-:S05]  /*1910*/  @P1 IMAD.WIDE R6, R215, 0x4, R6 ;  /* 0x00000004d7061825 */ /* 0x008fca00078e0206 */
[----:B------:R0:W5:Y:S01]  /*1920*/  @P1 LDG.E R144, desc[UR60][R6.64] ;  /* 0x0000003c06901981 */ /* 0x000162000c1e1900 */
[----:B-1----:R-:W-:Y:S01]  /*1930*/  ISETP.NE.AND P1, PT, R8, 0x1, PT ;  /* 0x000000010800780c */ /* 0x002fe20003f25270 */
[----:B------:R-:W-:Y:S01]  /*1940*/  IMAD.SHL.U32 R203, R213, 0x80, RZ ;  /* 0x00000080d5cb7824 */ /* 0x000fe200078e00ff */
[----:B--2---:R-:W-:Y:S01]  /*1950*/  ISETP.GE.AND P2, PT, R13, 0x1, PT ;  /* 0x000000010d00780c */ /* 0x004fe20003f46270 */
[----:B------:R-:W-:-:S10]  /*1960*/  IMAD.IADD R11, R25, 0x1, -R10 ;  /* 0x00000001190b7824 */ /* 0x000fd400078e0a0a */
[----:B------:R-:W1:Y:S08]  /*1970*/  @P1 LDC R8, c[0x0][0x44c] ;  /* 0x00011300ff081b82 */ /* 0x000e700000000800 */
[----:B------:R-:W2:Y:S01]  /*1980*/  @P1 LDC R9, c[0x0][0x450] ;  /* 0x00011400ff091b82 */ /* 0x000ea20000000800 */
[----:B----4-:R-:W-:Y:S02]  /*1990*/  @P0 IMAD.IADD R2, R3, 0x1, -R0 ;  /* 0x0000000103020824 */ /* 0x010fe400078e0a00 */
[----:B------:R-:W-:-:S02]  /*19a0*/  VIADD R3, R203, 0x7f ;  /* 0x0000007fcb037836 */ /* 0x000fc40000000000 */
[----:B------:R-:W-:Y:S02]  /*19b0*/  IMAD.IADD R194, R11, 0x1, R2 ;  /* 0x000000010bc27824 */ /* 0x000fe400078e0202 */
[----:B-1----:R-:W-:-:S03]  /*19c0*/  @P1 IMAD.HI.U32 R4, R3, R8, RZ ;  /* 0x0000000803041227 */ /* 0x002fc600078e00ff */
[C---:B------:R-:W-:Y:S01]  /*19d0*/  IADD3 R162, R194.reuse, 0x1, -R193 ;  /* 0x00000001c2a27810 */ /* 0x040fe20007ffe8c1 */
[----:B------:R-:W-:Y:S01]  /*19e0*/  VIADD R0, R194, 0x9f ;  /* 0x0000009fc2007836 */ /* 0x000fe20000000000 */
[----:B--2---:R-:W-:-:S03]  /*19f0*/  @P1 SHF.R.U32.HI R3, RZ, R9, R4 ;  /* 0x00000009ff031219 */ /* 0x004fc60000011604 */
[----:B------:R-:W-:-:S04]  /*1a00*/  IMAD.HI R0, R0, 0x66666667, RZ ;  /* 0x6666666700007827 */ /* 0x000fc800078e02ff */
[----:B0-----:R-:W-:Y:S01]  /*1a10*/  IMAD.IADD R7, R162, 0x1, R3 ;  /* 0x00000001a2077824 */ /* 0x001fe200078e0203 */
[----:B------:R-:W-:-:S04]  /*1a20*/  SHF.R.U32.HI R163, RZ, 0x1f, R0 ;  /* 0x0000001fffa37819 */ /* 0x000fc80000011600 */
[----:B------:R-:W-:Y:S01]  /*1a30*/  LEA.HI.SX32 R163, R0, R163, 0x1a ;  /* 0x000000a300a37211 */ /* 0x000fe200078fd2ff */
[----:B------:R-:W-:Y:S01]  /*1a40*/  IMAD.IADD R0, R7, 0x1, R12 ;  /* 0x0000000107007824 */ /* 0x000fe200078e020c */
[----:B------:R-:W-:Y:S06]  /*1a50*/  @!P2 BRA `(.L_x_1320) ;  /* 0x000000000048a947 */ /* 0x000fec0003800000 */
[C---:B------:R-:W-:Y:S01]  /*1a60*/  ISETP.GT.AND P0, PT, R7.reuse, RZ, PT ;  /* 0x000000ff0700720c */ /* 0x040fe20003f04270 */
[----:B------:R-:W-:Y:S01]  /*1a70*/  BSSY B0, `(.L_x_1321) ;  /* 0x000000e000007945 */ /* 0x000fe20003800000 */
[----:B------:R-:W-:-:S11]  /*1a80*/  VIADD R3, R7, 0xffffffff ;  /* 0xffffffff07037836 */ /* 0x000fd60000000000 */
[----:B------:R-:W-:Y:S05]  /*1a90*/  @P0 BRA `(.L_x_1322) ;  /* 0x00000000001c0947 */ /* 0x000fea0003800000 */
[----:B------:R-:W-:Y:S01]  /*1aa0*/  ISETP.NE.AND P0, PT, R13, 0x1, PT ;  /* 0x000000010d00780c */ /* 0x000fe20003f05270 */
[----:B------:R-:W-:-:S12]  /*1ab0*/  IMAD.MOV R3, RZ, RZ, -R7 ;  /* 0x000000ffff037224 */ /* 0x000fd800078e0a07 */
[----:B------:R-:W0:Y:S02]  /*1ac0*/  @P0 LDC.64 R4, c[0x0][0x9e8] ;  /* 0x00027a00ff040b82 */ /* 0x000e240000000a00 */
[----:B0-----:R-:W-:-:S05]  /*1ad0*/  @P0 IMAD.HI.U32 R4, R3, R4, RZ ;  /* 0x0000000403040227 */ /* 0x001fca00078e00ff */
[----:B------:R-:W-:-:S04]  /*1ae0*/  @P0 SHF.R.U32.HI R3, RZ, R5, R4 ;  /* 0x00000005ff030219 */ /* 0x000fc80000011604 */
[----:B------:R-:W-:Y:S01]  /*1af0*/  LOP3.LUT R3, RZ, R3, RZ, 0x33, !PT ;  /* 0x00000003ff037212 */ /* 0x000fe200078e33ff */
[----:B------:R-:W-:Y:S06]  /*1b00*/  BRA `(.L_x_1323) ;  /* 0x0000000000107947 */ /* 0x000fec0003800000 */
.L_x_1322:
[----:B------:R-:W-:-:S13]  /*1b10*/  ISETP.NE.AND P0, PT, R13, 0x1, PT ;  /* 0x000000010d00780c */ /* 0x000fda0003f05270 */
[----:B------:R-:W0:Y:S02]  /*1b20*/  @P0 LDC.64 R4, c[0x0][0x9e8] ;  /* 0x00027a00ff040b82 */ /* 0x000e240000000a00 */
[----:B0-----:R-:W-:-:S05]  /*1b30*/  @P0 IMAD.HI.U32 R4, R3, R4, RZ ;  /* 0x0000000403040227 */ /* 0x001fca00078e00ff */
[----:B------:R-:W-:-:S07]  /*1b40*/  @P0 SHF.R.U32.HI R3, RZ, R5, R4 ;  /* 0x00000005ff030219 */ /* 0x000fce0000011604 */
.L_x_1323:
[----:B------:R-:W-:Y:S05]  /*1b50*/  BSYNC B0 ;  /* 0x0000000000007941 */ /* 0x000fea0003800000 */
.L_x_1321:
[----:B------:R-:W-:-:S05]  /*1b60*/  IMAD R3, R3, R13, R13 ;  /* 0x0000000d03037224 */ /* 0x000fca00078e020d */
[----:B------:R-:W-:-:S07]  /*1b70*/  VIMNMX R0, R0, R3, PT ;  /* 0x0000000300007248 */ /* 0x000fce0003fe0100 */
.L_x_1320:
[----:B------:R-:W0:Y:S01]  /*1b80*/  @P1 LDC R4, c[0x0][0x44c] ;  /* 0x00011300ff041b82 */ /* 0x000e220000000800 */
[----:B------:R-:W-:Y:S01]  /*1b90*/  VIADD R0, R0, 0x9f ;  /* 0x0000009f00007836 */ /* 0x000fe20000000000 */
[----:B------:R-:W-:Y:S01]  /*1ba0*/  ULDC UR4, c[0x0][0x9dc] ;  /* 0x0002770000047ab9 */ /* 0x000fe20000000800 */
[----:B------:R-:W-:Y:S02]  /*1bb0*/  IMAD.MOV.U32 R5, RZ, RZ, R203 ;  /* 0x000000ffff057224 */ /* 0x000fe400078e00cb */
[----:B------:R-:W-:-:S03]  /*1bc0*/  IMAD.HI R0, R0, 0x66666667, RZ ;  /* 0x6666666700007827 */ /* 0x000fc600078e02ff */
[----:B------:R-:W1:Y:S01]  /*1bd0*/  @P1 LDC R7, c[0x0][0x450] ;  /* 0x00011400ff071b82 */ /* 0x000e620000000800 */
[----:B------:R-:W-:Y:S01]  /*1be0*/  IMAD.IADD R156, R194, 0x1, -R193 ;  /* 0x00000001c29c7824 */ /* 0x000fe200078e0ac1 */
[----:B------:R-:W-:-:S04]  /*1bf0*/  SHF.R.U32.HI R3, RZ, 0x1f, R0 ;  /* 0x0000001fff037819 */ /* 0x000fc80000011600 */
[----:B------:R-:W-:-:S04]  /*1c00*/  LEA.HI.SX32 R0, R0, R3, 0x1a ;  /* 0x0000000300007211 */ /* 0x000fc800078fd2ff */
[----:B------:R-:W-:Y:S01]  /*1c10*/  VIMNMX R8, R163, R0, PT ;  /* 0x00000000a3087248 */ /* 0x000fe20003fe0100 */
[----:B0-----:R-:W-:-:S05]  /*1c20*/  @P1 IMAD.HI.U32 R4, R203, R4, RZ ;  /* 0x00000004cb041227 */ /* 0x001fca00078e00ff */
[----:B-1----:R-:W-:-:S05]  /*1c30*/  @P1 SHF.R.U32.HI R5, RZ, R7, R4 ;  /* 0x00000007ff051219 */ /* 0x002fca0000011604 */
[----:B------:R-:W-:-:S04]  /*1c40*/  IMAD.IADD R3, R156, 0x1, R5 ;  /* 0x000000019c037824 */ /* 0x000fc800078e0205 */
[----:B------:R-:W-:Y:S01]  /*1c50*/  VIADD R0, R3, -UR4 ;  /* 0x8000000403007c36 */ /* 0x000fe20008000000 */
[----:B------:R-:W-:Y:S06]  /*1c60*/  @!P2 BRA `(.L_x_1324) ;  /* 0x000000000044a947 */ /* 0x000fec0003800000 */
[----:B------:R-:W-:Y:S01]  /*1c70*/  ISETP.GT.AND P0, PT, R3, -0x1, PT ;  /* 0xffffffff0300780c */ /* 0x000fe20003f04270 */
[----:B------:R-:W-:-:S12]  /*1c80*/  BSSY B0, `(.L_x_1325) ;  /* 0x000000d000007945 */ /* 0x000fd80003800000 */
[----:B------:R-:W-:Y:S05]  /*1c90*/  @P0 BRA `(.L_x_1326) ;  /* 0x00000000001c0947 */ /* 0x000fea0003800000 */
[----:B------:R-:W-:Y:S02]  /*1ca0*/  ISETP.NE.AND P0, PT, R13, 0x1, PT ;  /* 0x000000010d00780c */ /* 0x000fe40003f05270 */
[----:B------:R-:W-:-:S11]  /*1cb0*/  LOP3.LUT R3, RZ, R3, RZ, 0x33, !PT ;  /* 0x00000003ff037212 */ /* 0x000fd600078e33ff */
[----:B------:R-:W0:Y:S02]  /*1cc0*/  @P0 LDC.64 R4, c[0x0][0x9e8] ;  /* 0x00027a00ff040b82 */ /* 0x000e240000000a00 */
[----:B0-----:R-:W-:-:S05]  /*1cd0*/  @P0 IMAD.HI.U32 R4, R3, R4, RZ ;  /* 0x0000000403040227 */ /* 0x001fca00078e00ff */
[----:B------:R-:W-:-:S04]  /*1ce0*/  @P0 SHF.R.U32.HI R3, RZ, R5, R4 ;  /* 0x00000005ff030219 */ /* 0x000fc80000011604 */
[----:B------:R-:W-:Y:S01]  /*1cf0*/  LOP3.LUT R3, RZ, R3, RZ, 0x33, !PT ;  /* 0x00000003ff037212 */ /* 0x000fe200078e33ff */
[----:B------:R-:W-:Y:S06]  /*1d00*/  BRA `(.L_x_1327) ;  /* 0x0000000000107947 */ /* 0x000fec0003800000 */
.L_x_1326:
[----:B------:R-:W-:-:S13]  /*1d10*/  ISETP.NE.AND P0, PT, R13, 0x1, PT ;  /* 0x000000010d00780c */ /* 0x000fda0003f05270 */
[----:B------:R-:W0:Y:S02]  /*1d20*/  @P0 LDC.64 R4, c[0x0][0x9e8] ;  /* 0x00027a00ff040b82 */ /* 0x000e240000000a00 */
[----:B0-----:R-:W-:-:S05]  /*1d30*/  @P0 IMAD.HI.U32 R4, R3, R4, RZ ;  /* 0x0000000403040227 */ /* 0x001fca00078e00ff */
[----:B------:R-:W-:-:S07]  /*1d40*/  @P0 SHF.R.U32.HI R3, RZ, R5, R4 ;  /* 0x00000005ff030219 */ /* 0x000fce0000011604 */
.L_x_1327:
[----:B------:R-:W-:Y:S05]  /*1d50*/  BSYNC B0 ;  /* 0x0000000000007941 */ /* 0x000fea0003800000 */
.L_x_1325:
[----:B------:R-:W-:-:S05]  /*1d60*/  IMAD R3, R3, R13, RZ ;  /* 0x0000000d03037224 */ /* 0x000fca00078e02ff */
[----:B------:R-:W-:-:S07]  /*1d70*/  VIMNMX R0, R0, R3, !PT ;  /* 0x0000000300007248 */ /* 0x000fce0007fe0100 */
.L_x_1324:
[----:B------:R-:W-:Y:S01]  /*1d80*/  IMAD.HI R0, R0, 0x66666667, RZ ;  /* 0x6666666700007827 */ /* 0x000fe200078e02ff */
[----:B------:R-:W-:Y:S01]  /*1d90*/  BSSY B0, `(.L_x_1328) ;  /* 0x0000028000007945 */ /* 0x000fe20003800000 */
[----:B------:R-:W-:Y:S02]  /*1da0*/  LOP3.LUT R225, R222, 0xff, RZ, 0xc0, !PT ;  /* 0x000000ffdee17812 */ /* 0x000fe400078ec0ff */
[----:B------:R-:W-:Y:S02]  /*1db0*/  SHF.R.U32.HI R222, RZ, 0x10, R222 ;  /* 0x00000010ffde7819 */ /* 0x000fe400000116de */
[----:B------:R-:W-:-:S04]  /*1dc0*/  SHF.R.U32.HI R3, RZ, 0x1f, R0 ;  /* 0x0000001fff037819 */ /* 0x000fc80000011600 */
[----:B------:R-:W-:Y:S01]  /*1dd0*/  LEA.HI.SX32 R3, R0, R3, 0x1a ;  /* 0x0000000300037211 */ /* 0x000fe200078fd2ff */
[----:B------:R-:W-:-:S03]  /*1de0*/  IMAD.MOV.U32 R0, RZ, RZ, RZ ;  /* 0x000000ffff007224 */ /* 0x000fc600078e00ff */
[----:B------:R-:W-:-:S04]  /*1df0*/  VIMNMX R9, RZ, R3, !PT ;  /* 0x00000003ff097248 */ /* 0x000fc80007fe0100 */
[----:B------:R-:W-:-:S13]  /*1e00*/  ISETP.GT.AND P0, PT, R8, R9, PT ;  /* 0x000000090800720c */ /* 0x000fda0003f04270 */
[----:B------:R-:W-:Y:S05]  /*1e10*/  @!P0 BRA `(.L_x_1329) ;  /* 0x00000000007c8947 */ /* 0x000fea0003800000 */
[----:B------:R-:W-:Y:S01]  /*1e20*/  ISETP.NE.AND P0, PT, R222, RZ, PT ;  /* 0x000000ffde00720c */ /* 0x000fe20003f05270 */
[----:B------:R-:W-:-:S03]  /*1e30*/  ULDC UR4, c[0x0][0x9f0] ;  /* 0x00027c0000047ab9 */ /* 0x000fc60000000800 */
[----:B------:R-:W-:-:S04]  /*1e40*/  SEL R13, R222, UR4, P0 ;  /* 0x00000004de0d7c07 */ /* 0x000fc80008000000 */
[-C--:B------:R-:W-:Y:S02]  /*1e50*/  IABS R6, R13.reuse ;  /* 0x0000000d00067213 */ /* 0x080fe40000000000 */
[----:B------:R-:W-:Y:S02]  /*1e60*/  IADD3 R0, R13, -0x1, R8 ;  /* 0xffffffff0d007810 */ /* 0x000fe40007ffe008 */
[----:B------:R-:W0:Y:S01]  /*1e70*/  I2F.RP R3, R6 ;  /* 0x0000000600037306 */ /* 0x000e220000209400 */
[----:B------:R-:W-:Y:S02]  /*1e80*/  IABS R12, R13 ;  /* 0x0000000d000c7213 */ /* 0x000fe40000000000 */
[----:B------:R-:W-:-:S05]  /*1e90*/  IMAD.IADD R0, R0, 0x1, -R9 ;  /* 0x0000000100007824 */ /* 0x000fca00078e0a09 */
        /* <DEDUP_REMOVED lines=10> */
[----:B------:R-:W-:-:S04]  /*1f40*/  IMAD.HI.U32 R5, R5, R7, R4 ;  /* 0x0000000705057227 */ /* 0x000fc800078e0004 */
[----:B------:R-:W-:-:S04]  /*1f50*/  IMAD.MOV.U32 R4, RZ, RZ, R10 ;  /* 0x000000ffff047224 */ /* 0x000fc800078e000a */
        /* <DEDUP_REMOVED lines=11> */
.L_x_1329:
[----:B------:R-:W-:Y:S05]  /*2010*/  BSYNC B0 ;  /* 0x0000000000007941 */ /* 0x000fea0003800000 */
.L_x_1328:
[----:B------:R-:W-:-:S05]  /*2020*/  IMAD R3, R225, R0, R9 ;  /* 0x00000000e1037224 */ /* 0x000fca00078e0209 */
[C---:B------:R-:W-:Y:S01]  /*2030*/  VIADDMNMX R0, R3.reuse, R0, R8, PT ;  /* 0x0000000003007246 */ /* 0x040fe20003800108 */
[----:B------:R-:W-:-:S04]  /*2040*/  IMAD R3, R3, 0xa0, -R11 ;  /* 0x000000a003037824 */ /* 0x000fc800078e0a0b */
[----:B------:R-:W-:Y:S01]  /*2050*/  IMAD R5, R0, 0xa0, -R11 ;  /* 0x000000a000057824 */ /* 0x000fe200078e0a0b */
[----:B------:R-:W-:-:S04]  /*2060*/  VIMNMX R3, RZ, R3, !PT ;  /* 0x00000003ff037248 */ /* 0x000fc80007fe0100 */
[----:B------:R-:W-:Y:S01]  /*2070*/  VIMNMX R0, R5, R2, PT ;  /* 0x0000000205007248 */ /* 0x000fe20003fe0100 */
[----:B------:R-:W-:-:S03]  /*2080*/  IMAD.WIDE.U32 R122, R3, -0x33333333, RZ ;  /* 0xcccccccd037a7825 */ /* 0x000fc600078e00ff */
[----:B------:R-:W-:Y:S02]  /*2090*/  ISETP.GT.AND P0, PT, R0, R3, PT ;  /* 0x000000030000720c */ /* 0x000fe40003f04270 */
[----:B------:R-:W-:-:S05]  /*20a0*/  SHF.R.U32.HI R122, RZ, 0x7, R123 ;  /* 0x00000007ff7a7819 */ /* 0x000fca000001167b */
[----:B------:R-:W-:-:S06]  /*20b0*/  IMAD.MOV.U32 R24, RZ, RZ, R122 ;  /* 0x000000ffff187224 */ /* 0x000fcc00078e007a */
        /* <DEDUP_REMOVED lines=26> */
[----:B-1---5:R-:W-:Y:S05]  /*2260*/  CALL.ABS.NOINC R14 ;  /* 0x000000000e007343 */ /* 0x022fea0003c00000 */
.L_x_1332:
[----:B------:R-:W-:Y:S05]  /*2270*/  BSYNC B6 ;  /* 0x0000000000067941 */ /* 0x000fea0003800000 */
.L_x_1331:
        /* <DEDUP_REMOVED lines=20> */
.L_x_1334:
[----:B------:R-:W-:Y:S05]  /*23c0*/  BSYNC B6 ;  /* 0x0000000000067941 */ /* 0x000fea0003800000 */
.L_x_1333:
[----:B------:R-:W-:Y:S01]  /*23d0*/  ULDC.64 UR4, c[0x0][0x9f8] ;  /* 0x00027e0000047ab9 */ /* 0x000fe20000000a00 */
[----:B------:R-:W-:Y:S01]  /*23e0*/  IMAD.MOV.U32 R0, RZ, RZ, R215 ;  /* 0x000000ffff007224 */ /* 0x000fe200078e00d7 */
[----:B------:R-:W-:Y:S01]  /*23f0*/  ISETP.NE.U32.AND P0, PT, RZ, UR4, PT ;  /* 0x00000004ff007c0c */ /* 0x000fe2000bf05070 */
[----:B------:R-:W-:Y:S01]  /*2400*/  IMAD.IADD R119, R26, 0x1, R25 ;  /* 0x000000011a777824 */ /* 0x000fe200078e0219 */
[----:B------:R-:W0:Y:S01]  /*2410*/  S2R R20, SR_TID.X ;  /* 0x0000000000147919 */ /* 0x000e220000002100 */
[----:B------:R-:W1:Y:S01]  /*2420*/  LDC.64 R112, c[0x0][0x300] ;  /* 0x0000c000ff707b82 */ /* 0x000e620000000a00 */
[----:B------:R-:W-:Y:S01]  /*2430*/  ISETP.NE.AND.EX P0, PT, RZ, UR5, PT, P0 ;  /* 0x00000005ff007c0c */ /* 0x000fe2000bf05300 */
[----:B------:R-:W-:Y:S01]  /*2440*/  ULDC.64 UR4, c[0x0][0xa08] ;  /* 0x0002820000047ab9 */ /* 0x000fe20000000a00 */
[----:B------:R-:W2:Y:S01]  /*2450*/  LDL R26, [R1+0x14] ;  /* 0x00001400011a7983 */ /* 0x000ea20000100800 */
[----:B------:R-:W-:-:S04]  /*2460*/  SHF.R.S32.HI R23, RZ, 0x1f, R22 ;  /* 0x0000001fff177819 */ /* 0x000fc80000011416 */
[----:B------:R-:W3:Y:S08]  /*2470*/  LDC.64 R106, c[0x0][0x3f8] ;  /* 0x0000fe00ff6a7b82 */ /* 0x000ef00000000a00 */
[----:B------:R-:W4:Y:S01]  /*2480*/  @P0 LDC.64 R4, c[0x0][0x9f8] ;  /* 0x00027e00ff040b82 */ /* 0x000f220000000a00 */
[----:B------:R-:W-:-:S07]  /*2490*/  VIADD R9, R22, 0xa0 ;  /* 0x000000a016097836 */ /* 0x000fce0000000000 */
[----:B------:R-:W2:Y:S08]  /*24a0*/  LDC R99, c[0x0][0x3f4] ;  /* 0x0000fd00ff637b82 */ /* 0x000eb00000000800 */
[----:B------:R-:W3:Y:S01]  /*24b0*/  LDC.64 R100, c[0x0][0x408] ;  /* 0x00010200ff647b82 */ /* 0x000ee20000000a00 */
[----:B----4-:R-:W-:-:S05]  /*24c0*/  @P0 IMAD.WIDE R4, R215, 0x4, R4 ;  /* 0x00000004d7040825 */ /* 0x010fca00078e0204 */
[----:B------:R4:W2:Y:S01]  /*24d0*/  @P0 LDG.E R0, desc[UR60][R4.64] ;  /* 0x0000003c04000981 */ /* 0x0008a2000c1e1900 */
[----:B------:R-:W-:Y:S01]  /*24e0*/  SHF.R.S32.HI R37, RZ, 0x1f, R119 ;  /* 0x0000001fff257819 */ /* 0x000fe20000011477 */
[-C--:B-1----:R-:W-:Y:S01]  /*24f0*/  IMAD.WIDE.U32 R6, R119, R112.reuse, RZ ;  /* 0x0000007077067225 */ /* 0x082fe200078e00ff */
[----:B------:R-:W-:Y:S02]  /*2500*/  ISETP.NE.U32.AND P0, PT, RZ, UR4, PT ;  /* 0x00000004ff007c0c */ /* 0x000fe4000bf05070 */
[----:B0-----:R-:W-:Y:S01]  /*2510*/  SHF.R.U32.HI R20, RZ, 0x7, R20 ;  /* 0x00000007ff147819 */ /* 0x001fe20000011614 */
[----:B------:R-:W-:Y:S01]  /*2520*/  IMAD R8, R37, R112, RZ ;  /* 0x0000007025087224 */ /* 0x000fe200078e02ff */
[----:B------:R-:W-:Y:S01]  /*2530*/  ISETP.NE.AND.EX P0, PT, RZ, UR5, PT, P0 ;  /* 0x00000005ff007c0c */ /* 0x000fe2000bf05300 */
[----:B------:R-:W-:Y:S02]  /*2540*/  ULDC.64 UR4, c[0x0][0x308] ;  /* 0x0000c20000047ab9 */ /* 0x000fe40000000a00 */
[----:B------:R-:W-:Y:S01]  /*2550*/  IMAD R3, R119, R113, R8 ;  /* 0x0000007177037224 */ /* 0x000fe200078e0208 */
[----:B------:R-:W-:-:S03]  /*2560*/  ISETP.NE.AND P6, PT, R20, 0x1, PT ;  /* 0x000000011400780c */ /* 0x000fc60003fc5270 */
[----:B------:R-:W-:Y:S02]  /*2570*/  IMAD.IADD R7, R7, 0x1, R3 ;  /* 0x0000000107077824 */ /* 0x000fe400078e0203 */
[----:B----4-:R-:W-:-:S04]  /*2580*/  IMAD.WIDE.U32 R4, R216, UR4, R6 ;  /* 0x00000004d8047c25 */ /* 0x010fc8000f8e0006 */
[----:B------:R-:W-:Y:S01]  /*2590*/  IMAD R5, R216, UR5, R5 ;  /* 0x00000005d8057c24 */ /* 0x000fe2000f8e0205 */
[----:B------:R-:W-:Y:S01]  /*25a0*/  ULDC.64 UR4, c[0x0][0x310] ;  /* 0x0000c40000047ab9 */ /* 0x000fe20000000a00 */
[----:B------:R-:W-:-:S04]  /*25b0*/  IMAD R8, R226, R112, RZ ;  /* 0x00000070e2087224 */ /* 0x000fc800078e02ff */
[----:B------:R-:W-:Y:S01]  /*25c0*/  IMAD R8, R192, R113, R8 ;  /* 0x00000071c0087224 */ /* 0x000fe200078e0208 */
[----:B------:R-:W-:Y:S01]  /*25d0*/  SHF.R.S32.HI R191, RZ, 0x1f, R190 ;  /* 0x0000001fffbf7819 */ /* 0x000fe200000114be */
[-C--:B---3--:R-:W-:Y:S02]  /*25e0*/  IMAD R11, R226, R106.reuse, RZ ;  /* 0x0000006ae20b7224 */ /* 0x088fe400078e02ff */
[----:B------:R-:W-:-:S04]  /*25f0*/  IMAD.WIDE.U32 R108, R192, R106, R22 ;  /* 0x0000006ac06c7225 */ /* 0x000fc800078e0016 */
[C---:B------:R-:W-:Y:S02]  /*2600*/  IMAD R11, R192.reuse, R107, R11 ;  /* 0x0000006bc00b7224 */ /* 0x040fe400078e020b */
[----:B------:R-:W-:-:S04]  /*2610*/  IMAD.WIDE.U32 R110, R192, R106, R190 ;  /* 0x0000006ac06e7225 */ /* 0x000fc800078e00be */
[----:B------:R-:W-:Y:S02]  /*2620*/  IMAD.IADD R111, R111, 0x1, R11 ;  /* 0x000000016f6f7824 */ /* 0x000fe400078e020b */
[----:B------:R-:W-:Y:S02]  /*2630*/  IMAD.IADD R109, R11, 0x1, R109 ;  /* 0x000000010b6d7824 */ /* 0x000fe400078e026d */
[----:B------:R-:W-:-:S04]  /*2640*/  IMAD.WIDE.U32 R104, R192, R100, R190 ;  /* 0x00000064c0687225 */ /* 0x000fc800078e00be */
[----:B------:R-:W-:-:S04]  /*2650*/  IMAD.WIDE.U32 R102, R192, R100, R22 ;  /* 0x00000064c0667225 */ /* 0x000fc800078e0016 */
[----:B------:R-:W-:Y:S02]  /*2660*/  IMAD.MOV.U32 R124, RZ, RZ, 0x20 ;  /* 0x00000020ff7c7424 */ /* 0x000fe400078e00ff */
[----:B-----5:R-:W-:-:S04]  /*2670*/  IMAD.WIDE.U32 R110, R144, R106, R110 ;  /* 0x0000006a906e7225 */ /* 0x020fc800078e006e */
[----:B------:R-:W-:-:S04]  /*2680*/  IMAD.WIDE.U32 R108, R144, R106, R108 ;  /* 0x0000006a906c7225 */ /* 0x000fc800078e006c */
[----:B------:R-:W-:Y:S01]  /*2690*/  IMAD.MOV.U32 R123, RZ, RZ, 0x40 ;  /* 0x00000040ff7b7424 */ /* 0x000fe200078e00ff */
[C---:B------:R-:W-:Y:S01]  /*26a0*/  SHF.L.U64.HI R129, R112.reuse, 0x7, R113 ;  /* 0x0000000770817819 */ /* 0x040fe20000010271 */
[----:B------:R-:W-:Y:S01]  /*26b0*/  IMAD R125, R113, 0xa0, RZ ;  /* 0x000000a0717d7824 */ /* 0x000fe200078e02ff */
[----:B------:R-:W-:Y:S01]  /*26c0*/  LOP3.LUT R17, R17, 0xfffffffe, RZ, 0xc0, !PT ;  /* 0xfffffffe11117812 */ /* 0x000fe200078ec0ff */
[----:B------:R-:W-:Y:S02]  /*26d0*/  IMAD.SHL.U32 R136, R112, 0x80, RZ ;  /* 0x0000008070887824 */ /* 0x000fe400078e00ff */
[----:B------:R-:W-:Y:S01]  /*26e0*/  VIADD R157, R20, 0x8 ;  /* 0x00000008149d7836 */ /* 0x000fe20000000000 */
[----:B------:R-:W-:Y:S02]  /*26f0*/  SHF.R.S32.HI R145, RZ, 0x1f, R224 ;  /* 0x0000001fff917819 */ /* 0x000fe400000114e0 */
[----:B--2---:R-:W-:-:S04]  /*2700*/  SHF.R.S32.HI R3, RZ, 0x1f, R0 ;  /* 0x0000001fff037819 */ /* 0x004fc80000011400 */
[----:B------:R-:W-:Y:S02]  /*2710*/  SEL R12, R3, RZ, !P0 ;  /* 0x000000ff030c7207 */ /* 0x000fe40004000000 */
[----:B------:R-:W-:-:S03]  /*2720*/  SEL R13, R0, RZ, !P0 ;  /* 0x000000ff000d7207 */ /* 0x000fc60004000000 */
[----:B------:R-:W-:Y:S02]  /*2730*/  IMAD R0, R12, UR4, RZ ;  /* 0x000000040c007c24 */ /* 0x000fe4000f8e02ff */
[----:B------:R-:W-:-:S04]  /*2740*/  IMAD.WIDE.U32 R116, R13, UR4, R4 ;  /* 0x000000040d747c25 */ /* 0x000fc8000f8e0004 */
[----:B------:R-:W-:Y:S01]  /*2750*/  IMAD R3, R13, UR5, R0 ;  /* 0x000000050d037c24 */ /* 0x000fe2000f8e0200 */
[----:B------:R-:W-:Y:S05]  /*2760*/  @!P6 WARPSYNC.ALL ;  /* 0x000000000000e948 */ /* 0x000fea0003800000 */
[----:B------:R-:W-:Y:S02]  /*2770*/  ULDC.64 UR4, c[0x0][0x330] ;  /* 0x0000cc0000047ab9 */ /* 0x000fe40000000a00 */
[----:B------:R-:W-:Y:S01]  /*2780*/  IMAD.WIDE.U32 R6, R216, UR4, R22 ;  /* 0x00000004d8067c25 */ /* 0x000fe2000f8e0016 */
[----:B------:R-:W-:-:S03]  /*2790*/  ULDC UR4, c[0x0][0x2f4] ;  /* 0x0000bd0000047ab9 */ /* 0x000fc60000000800 */
[----:B------:R-:W-:Y:S02]  /*27a0*/  VIADD R0, R22, 0x20 ;  /* 0x0000002016007836 */ /* 0x000fe40000000000 */
[----:B------:R-:W-:Y:S02]  /*27b0*/  IMAD R115, R216, UR5, R7 ;  /* 0x00000005d8737c24 */ /* 0x000fe4000f8e0207 */
[----:B------:R-:W-:Y:S01]  /*27c0*/  VIADD R7, R22, 0x80 ;  /* 0x0000008016077836 */ /* 0x000fe20000000000 */
[----:B------:R-:W-:Y:S01]  /*27d0*/  @!P6 BAR.SYNC.DEFER_BLOCKING 0x9, 0x100 ;  /* 0x024400000000eb1d */ /* 0x000fe20000010000 */
[----:B------:R-:W-:Y:S01]  /*27e0*/  IMAD.WIDE.U32 R4, R192, R112, R22 ;  /* 0x00000070c0047225 */ /* 0x000fe200078e0016 */
[----:B------:R-:W-:Y:S02]  /*27f0*/  ISETP.GE.AND P1, PT, R0, UR4, PT ;  /* 0x0000000400007c0c */ /* 0x000fe4000bf26270 */
[----:B------:R-:W-:Y:S01]  /*2800*/  ISETP.GE.AND P2, PT, R7, UR4, PT ;  /* 0x0000000407007c0c */ /* 0x000fe2000bf46270 */
[----:B------:R-:W-:Y:S01]  /*2810*/  IMAD.IADD R3, R117, 0x1, R3 ;  /* 0x0000000175037824 */ /* 0x000fe200078e0203 */
[----:B------:R-:W-:-:S02]  /*2820*/  SEL R7, RZ, 0xffffffff, P1 ;  /* 0xffffffffff077807 */ /* 0x000fc40000800000 */
[----:B------:R-:W-:Y:S01]  /*2830*/  IADD3 R4, P0, R116, R4, RZ ;  /* 0x0000000474047210 */ /* 0x000fe20007f1e0ff */
[----:B------:R-:W-:Y:S01]  /*2840*/  IMAD.MOV.U32 R114, RZ, RZ, R6 ;  /* 0x000000ffff727224 */ /* 0x000fe200078e0006 */
[----:B------:R-:W-:Y:S01]  /*2850*/  ISETP.GE.AND P4, PT, R9, UR4, PT ;  /* 0x0000000409007c0c */ /* 0x000fe2000bf86270 */
[----:B------:R-:W-:Y:S01]  /*2860*/  IMAD.SHL.U32 R9, R7, 0x2, RZ ;  /* 0x0000000207097824 */ /* 0x000fe200078e00ff */
[----:B------:R-:W-:Y:S01]  /*2870*/  IADD3.X R5, R3, R5, R8, P0, !PT ;  /* 0x0000000503057210 */ /* 0x000fe200007fe408 */
[C---:B------:R-:W-:Y:S01]  /*2880*/  VIADD R6, R22.reuse, 0x40 ;  /* 0x0000004016067836 */ /* 0x040fe20000000000 */
[C---:B------:R-:W-:Y:S01]  /*2890*/  ISETP.GE.AND P0, PT, R22.reuse, UR4, PT ;  /* 0x0000000416007c0c */ /* 0x040fe2000bf06270 */
[----:B------:R-:W-:-:S03]  /*28a0*/  VIADD R7, R22, 0x60 ;  /* 0x0000006016077836 */ /* 0x000fc60000000000 */
[----:B------:R-:W-:Y:S02]  /*28b0*/  SEL R8, RZ, 0x1, P0 ;  /* 0x00000001ff087807 */ /* 0x000fe40000000000 */
[----:B------:R-:W-:Y:S02]  /*28c0*/  ISETP.GE.AND P0, PT, R6, UR4, PT ;  /* 0x0000000406007c0c */ /* 0x000fe4000bf06270 */
[----:B------:R-:W-:Y:S01]  /*28d0*/  ISETP.GE.AND P1, PT, R7, UR4, PT ;  /* 0x0000000407007c0c */ /* 0x000fe2000bf26270 */
[----:B------:R-:W-:Y:S01]  /*28e0*/  ULDC.64 UR4, c[0x0][0x338] ;  /* 0x0000ce0000047ab9 */ /* 0x000fe20000000a00 */
[----:B------:R-:W-:Y:S02]  /*28f0*/  LOP3.LUT R8, R9, 0x2, R8, 0xe2, !PT ;  /* 0x0000000209087812 */ /* 0x000fe400078ee208 */
[----:B------:R-:W-:Y:S02]  /*2900*/  SEL R9, RZ, 0x4, P0 ;  /* 0x00000004ff097807 */ /* 0x000fe40000000000 */
[----:B------:R-:W-:-:S02]  /*2910*/  SEL R10, RZ, 0x8, P1 ;  /* 0x00000008ff0a7807 */ /* 0x000fc40000800000 */
[-C--:B------:R-:W-:Y:S02]  /*2920*/  ISETP.GE.AND P0, PT, R22, R99.reuse, PT ;  /* 0x000000631600720c */ /* 0x080fe40003f06270 */
[----:B------:R-:W-:Y:S02]  /*2930*/  LOP3.LUT R8, R10, R8, R9, 0xfe, !PT ;  /* 0x000000080a087212 */ /* 0x000fe400078efe09 */
[----:B------:R-:W-:Y:S02]  /*2940*/  SEL R9, RZ, 0x10, P2 ;  /* 0x00000010ff097807 */ /* 0x000fe40001000000 */
[----:B------:R-:W-:Y:S02]  /*2950*/  ISETP.GE.AND P3, PT, R0, R99, PT ;  /* 0x000000630000720c */ /* 0x000fe40003f66270 */
[----:B------:R-:W-:Y:S02]  /*2960*/  LOP3.LUT R35, R8, R9, RZ, 0xfc, !PT ;  /* 0x0000000908237212 */ /* 0x000fe400078efcff */
[C---:B------:R-:W-:Y:S01]  /*2970*/  SEL R9, R99.reuse, RZ, P0 ;  /* 0x000000ff63097207 */ /* 0x040fe20000000000 */
[----:B------:R-:W-:Y:S01]  /*2980*/  IMAD R10, R12, UR4, RZ ;  /* 0x000000040c0a7c24 */ /* 0x000fe2000f8e02ff */
[----:B------:R-:W-:Y:S01]  /*2990*/  SEL R11, R99, RZ, P3 ;  /* 0x000000ff630b7207 */ /* 0x000fe20001800000 */
[----:B------:R-:W-:-:S02]  /*29a0*/  IMAD R8, R226, R100, RZ ;  /* 0x00000064e2087224 */ /* 0x000fc400078e02ff */
[----:B------:R-:W-:Y:S02]  /*29b0*/  IMAD.IADD R9, R22, 0x1, R9 ;  /* 0x0000000116097824 */ /* 0x000fe400078e0209 */
[C---:B------:R-:W-:Y:S02]  /*29c0*/  IMAD R33, R13.reuse, UR5, R10 ;  /* 0x000000050d217c24 */ /* 0x040fe4000f8e020a */
[----:B------:R-:W-:Y:S01]  /*29d0*/  IMAD.WIDE.U32 R114, R13, UR4, R114 ;  /* 0x000000040d727c25 */ /* 0x000fe2000f8e0072 */
[----:B------:R-:W-:-:S03]  /*29e0*/  ISETP.GE.AND P5, PT, R6, R99, PT ;  /* 0x000000630600720c */ /* 0x000fc60003fa6270 */
[----:B------:R-:W-:Y:S02]  /*29f0*/  IMAD R13, R192, R101, R8 ;  /* 0x00000065c00d7224 */ /* 0x000fe400078e0208 */
[----:B------:R-:W-:Y:S01]  /*2a00*/  IMAD.IADD R11, R0, 0x1, R11 ;  /* 0x00000001000b7824 */ /* 0x000fe200078e020b */
[----:B------:R-:W-:Y:S01]  /*2a10*/  SHF.R.S32.HI R8, RZ, 0x1f, R9 ;  /* 0x0000001fff087819 */ /* 0x000fe20000011409 */
[----:B------:R-:W-:Y:S02]  /*2a20*/  IMAD.IADD R105, R105, 0x1, R13 ;  /* 0x0000000169697824 */ /* 0x000fe400078e020d */
[----:B------:R-:W-:Y:S01]  /*2a30*/  IMAD.IADD R103, R13, 0x1, R103 ;  /* 0x000000010d677824 */ /* 0x000fe200078e0267 */
[----:B------:R-:W-:Y:S02]  /*2a40*/  SEL R13, R99, RZ, P5 ;  /* 0x000000ff630d7207 */ /* 0x000fe40002800000 */
[----:B------:R-:W-:Y:S02]  /*2a50*/  SHF.R.S32.HI R10, RZ, 0x1f, R11 ;  /* 0x0000001fff0a7819 */ /* 0x000fe4000001140b */
[----:B------:R-:W-:-:S02]  /*2a60*/  LEA.HI R25, R8, R9, RZ, 0x4 ;  /* 0x0000000908197211 */ /* 0x000fc400078f20ff */
[----:B------:R-:W-:Y:S01]  /*2a70*/  LEA.HI R9, R8, R9, RZ, 0x6 ;  /* 0x0000000908097211 */ /* 0x000fe200078f30ff */
[----:B------:R-:W-:Y:S01]  /*2a80*/  IMAD.IADD R14, R6, 0x1, R13 ;  /* 0x00000001060e7824 */ /* 0x000fe200078e020d */
[CC--:B------:R-:W-:Y:S02]  /*2a90*/  LEA.HI R27, R10.reuse, R11.reuse, RZ, 0x4 ;  /* 0x0000000b0a1b7211 */ /* 0x0c0fe400078f20ff */
[----:B------:R-:W-:Y:S02]  /*2aa0*/  LEA.HI R10, R10, R11, RZ, 0x6 ;  /* 0x0000000b0a0a7211 */ /* 0x000fe400078f30ff */
[----:B------:R-:W-:Y:S02]  /*2ab0*/  SHF.R.S32.HI R9, RZ, 0x6, R9 ;  /* 0x00000006ff097819 */ /* 0x000fe40000011409 */
[----:B------:R-:W-:Y:S02]  /*2ac0*/  SHF.R.S32.HI R11, RZ, 0x6, R10 ;  /* 0x00000006ff0b7819 */ /* 0x000fe4000001140a */
[----:B------:R-:W-:-:S02]  /*2ad0*/  LOP3.LUT R12, R204, 0x30, R27, 0xf8, !PT ;  /* 0x00000030cc0c7812 */ /* 0x000fc400078ef81b */
[----:B------:R-:W-:Y:S01]  /*2ae0*/  SHF.R.S32.HI R15, RZ, 0x1f, R14 ;  /* 0x0000001fff0f7819 */ /* 0x000fe2000001140e */
[C---:B------:R-:W-:Y:S01]  /*2af0*/  IMAD R143, R9.reuse, 0x2800, R206 ;  /* 0x00002800098f7824 */ /* 0x040fe200078e02ce */
[----:B------:R-:W-:Y:S01]  /*2b00*/  LOP3.LUT R10, R204, 0x30, R25, 0xf8, !PT ;  /* 0x00000030cc0a7812 */ /* 0x000fe200078ef819 */
[----:B------:R-:W-:Y:S01]  /*2b10*/  IMAD R141, R9, 0x2800, R208 ;  /* 0x00002800098d7824 */ /* 0x000fe200078e02d0 */
[-C--:B------:R-:W-:Y:S01]  /*2b20*/  LOP3.LUT R9, R12, R205.reuse, RZ, 0x3c, !PT ;  /* 0x000000cd0c097212 */ /* 0x080fe200078e3cff */
[----:B------:R-:W-:Y:S01]  /*2b30*/  IMAD R142, R11, 0x2800, R206 ;  /* 0x000028000b8e7824 */ /* 0x000fe200078e02ce */
[CC--:B------:R-:W-:Y:S02]  /*2b40*/  LEA.HI R29, R15.reuse, R14.reuse, RZ, 0x4 ;  /* 0x0000000e0f1d7211 */ /* 0x0c0fe400078f20ff */
[----:B------:R-:W-:Y:S02]  /*2b50*/  LOP3.LUT R10, R10, R205, RZ, 0x3c, !PT ;  /* 0x000000cd0a0a7212 */ /* 0x000fe400078e3cff */
[----:B------:R-:W-:Y:S01]  /*2b60*/  LEA.HI R14, R15, R14, RZ, 0x6 ;  /* 0x0000000e0f0e7211 */ /* 0x000fe200078f30ff */
[----:B------:R-:W-:-:S02]  /*2b70*/  IMAD.IADD R142, R142, 0x1, R9 ;  /* 0x000000018e8e7824 */ /* 0x000fc400078e0209 */
[----:B------:R-:W-:Y:S01]  /*2b80*/  IMAD.IADD R143, R143, 0x1, R10 ;  /* 0x000000018f8f7824 */ /* 0x000fe200078e020a */
[----:B------:R-:W-:Y:S02]  /*2b90*/  SHF.R.S32.HI R9, RZ, 0x6, R14 ;  /* 0x00000006ff097819 */ /* 0x000fe4000001140e */
[----:B------:R-:W-:Y:S01]  /*2ba0*/  LOP3.LUT R10, R204, 0x30, R29, 0xf8, !PT ;  /* 0x00000030cc0a7812 */ /* 0x000fe200078ef81d */
[----:B------:R-:W-:Y:S01]  /*2bb0*/  IMAD R139, R11, 0x2800, R208 ;  /* 0x000028000b8b7824 */ /* 0x000fe200078e02d0 */
[----:B------:R-:W-:Y:S01]  /*2bc0*/  SHF.R.U32.HI R8, RZ, 0x3, R207 ;  /* 0x00000003ff087819 */ /* 0x000fe200000116cf */
[----:B------:R-:W-:Y:S01]  /*2bd0*/  IMAD R140, R9, 0x2800, R206 ;  /* 0x00002800098c7824 */ /* 0x000fe200078e02ce */
[----:B------:R-:W-:Y:S01]  /*2be0*/  LOP3.LUT R13, R207, 0x30, R25, 0xf8, !PT ;  /* 0x00000030cf0d7812 */ /* 0x000fe200078ef819 */
[----:B------:R-:W-:Y:S01]  /*2bf0*/  IMAD R138, R9, 0x2800, R208 ;  /* 0x00002800098a7824 */ /* 0x000fe200078e02d0 */
[----:B------:R-:W-:Y:S02]  /*2c00*/  LOP3.LUT R9, R10, R205, RZ, 0x3c, !PT ;  /* 0x000000cd0a097212 */ /* 0x000fe400078e3cff */
[----:B------:R-:W-:-:S02]  /*2c10*/  SHF.R.S32.HI R11, RZ, 0x1f, R144 ;  /* 0x0000001fff0b7819 */ /* 0x000fc40000011490 */
[----:B------:R-:W-:Y:S01]  /*2c20*/  LOP3.LUT R12, R13, R8, RZ, 0x3c, !PT ;  /* 0x000000080d0c7212 */ /* 0x000fe200078e3cff */
[----:B------:R-:W-:Y:S01]  /*2c30*/  IMAD.IADD R140, R140, 0x1, R9 ;  /* 0x000000018c8c7824 */ /* 0x000fe200078e0209 */
[----:B------:R-:W-:Y:S01]  /*2c40*/  LOP3.LUT R13, R207, 0x30, R27, 0xf8, !PT ;  /* 0x00000030cf0d7812 */ /* 0x000fe200078ef81b */
[----:B------:R-:W-:Y:S01]  /*2c50*/  IMAD R9, R11, R106, RZ ;  /* 0x0000006a0b097224 */ /* 0x000fe200078e02ff */
[----:B------:R-:W-:Y:S01]  /*2c60*/  LOP3.LUT R15, R207, 0x30, R29, 0xf8, !PT ;  /* 0x00000030cf0f7812 */ /* 0x000fe200078ef81d */
[----:B------:R-:W-:Y:S01]  /*2c70*/  IMAD.IADD R141, R141, 0x1, R12 ;  /* 0x000000018d8d7824 */ /* 0x000fe200078e020c */
[-C--:B------:R-:W-:Y:S01]  /*2c80*/  LOP3.LUT R12, R13, R8.reuse, RZ, 0x3c, !PT ;  /* 0x000000080d0c7212 */ /* 0x080fe200078e3cff */
[----:B------:R-:W-:Y:S01]  /*2c90*/  IMAD R21, R144, R107, R9 ;  /* 0x0000006b90157224 */ /* 0x000fe200078e0209 */
[----:B------:R-:W-:Y:S01]  /*2ca0*/  LOP3.LUT R15, R15, R8, RZ, 0x3c, !PT ;  /* 0x000000080f0f7212 */ /* 0x000fe200078e3cff */
[----:B------:R-:W-:Y:S01]  /*2cb0*/  IMAD R13, R107, 0xa0, RZ ;  /* 0x000000a06b0d7824 */ /* 0x000fe200078e02ff */
[----:B------:R-:W-:Y:S01]  /*2cc0*/  R2P PR, R26, 0x6 ;  /* 0x000000061a007804 */ /* 0x000fe20000000000 */
[C---:B------:R-:W-:Y:S01]  /*2cd0*/  IMAD.SHL.U32 R10, R106.reuse, 0x80, RZ ;  /* 0x000000806a0a7824 */ /* 0x040fe200078e00ff */
[----:B------:R-:W-:Y:S01]  /*2ce0*/  SHF.L.U64.HI R9, R106, 0x7, R107 ;  /* 0x000000076a097819 */ /* 0x000fe2000001026b */
[----:B------:R-:W-:-:S02]  /*2cf0*/  IMAD R11, R11, R100, RZ ;  /* 0x000000640b0b7224 */ /* 0x000fc400078e02ff */
[----:B------:R-:W-:Y:S01]  /*2d00*/  IMAD.WIDE.U32 R106, R106, 0xa0, RZ ;  /* 0x000000a06a6a7825 */ /* 0x000fe200078e00ff */
[----:B------:R-:W-:Y:S02]  /*2d10*/  SEL R32, RZ, 0x20, P4 ;  /* 0x00000020ff207807 */ /* 0x000fe40002000000 */
[----:B------:R-:W-:Y:S01]  /*2d20*/  SEL R124, R124, 0xffffffe0, !P1 ;  /* 0xffffffe07c7c7807 */ /* 0x000fe20004800000 */
[----:B------:R-:W-:Y:S01]  /*2d30*/  IMAD.IADD R139, R139, 0x1, R12 ;  /* 0x000000018b8b7824 */ /* 0x000fe200078e020c */
[----:B------:R-:W-:Y:S01]  /*2d40*/  IADD3 R118, P1, R192, R119, RZ ;  /* 0x00000077c0767210 */ /* 0x000fe20007f3e0ff */
[----:B------:R-:W-:Y:S02]  /*2d50*/  IMAD.IADD R138, R138, 0x1, R15 ;  /* 0x000000018a8a7824 */ /* 0x000fe400078e020f */
[----:B------:R-:W-:Y:S01]  /*2d60*/  IMAD R31, R144, R101, R11 ;  /* 0x00000065901f7224 */ /* 0x000fe200078e020b */
[----:B------:R-:W-:Y:S01]  /*2d70*/  SHF.L.U64.HI R11, R100, 0x7, R101 ;  /* 0x00000007640b7819 */ /* 0x000fe20000010265 */
[----:B------:R-:W-:-:S02]  /*2d80*/  IMAD R15, R101, 0xa0, RZ ;  /* 0x000000a0650f7824 */ /* 0x000fc400078e02ff */
[----:B------:R-:W-:Y:S02]  /*2d90*/  IMAD.SHL.U32 R12, R100, 0x80, RZ ;  /* 0x00000080640c7824 */ /* 0x000fe400078e00ff */
[----:B------:R-:W-:Y:S01]  /*2da0*/  IMAD.WIDE.U32 R104, R144, R100, R104 ;  /* 0x0000006490687225 */ /* 0x000fe200078e0068 */
[----:B------:R-:W-:-:S03]  /*2db0*/  SEL R123, R123, 0xffffffc0, !P2 ;  /* 0xffffffc07b7b7807 */ /* 0x000fc60005000000 */
[----:B------:R-:W-:Y:S01]  /*2dc0*/  IMAD.WIDE.U32 R102, R144, R100, R102 ;  /* 0x0000006490667225 */ /* 0x000fe200078e0066 */
[----:B------:R-:W-:-:S03]  /*2dd0*/  SHF.R.S32.HI R26, RZ, 0x4, R27 ;  /* 0x00000004ff1a7819 */ /* 0x000fc6000001141b */
[----:B------:R-:W-:Y:S01]  /*2de0*/  IMAD.IADD R126, R107, 0x1, R13 ;  /* 0x000000016b7e7824 */ /* 0x000fe200078e020d */
[----:B------:R-:W-:Y:S01]  /*2df0*/  SHF.R.S32.HI R28, RZ, 0x4, R29 ;  /* 0x00000004ff1c7819 */ /* 0x000fe2000001141d */
[----:B------:R-:W-:Y:S01]  /*2e00*/  IMAD.WIDE.U32 R100, R100, 0xa0, RZ ;  /* 0x000000a064647825 */ /* 0x000fe200078e00ff */
[----:B------:R-:W-:-:S03]  /*2e10*/  LOP3.LUT R39, R35, R32, RZ, 0xfc, !PT ;  /* 0x0000002023277212 */ /* 0x000fc600078efcff */
[----:B------:R-:W-:Y:S02]  /*2e20*/  IMAD.IADD R13, R111, 0x1, R21 ;  /* 0x000000016f0d7824 */ /* 0x000fe400078e0215 */
[----:B------:R-:W-:Y:S01]  /*2e30*/  IMAD.IADD R14, R21, 0x1, R109 ;  /* 0x00000001150e7824 */ /* 0x000fe200078e026d */
[----:B------:R-:W-:Y:S01]  /*2e40*/  SHF.R.S32.HI R21, RZ, 0x4, R25 ;  /* 0x00000004ff157819 */ /* 0x000fe20000011419 */
[----:B------:R-:W-:Y:S01]  /*2e50*/  IMAD.WIDE.U32 R112, R112, 0xa0, RZ ;  /* 0x000000a070707825 */ /* 0x000fe200078e00ff */
[----:B------:R-:W-:Y:S02]  /*2e60*/  LOP3.LUT R25, R25, 0xfffffff0, RZ, 0xc0, !PT ;  /* 0xfffffff019197812 */ /* 0x000fe400078ec0ff */
[----:B------:R-:W-:Y:S02]  /*2e70*/  LOP3.LUT R27, R27, 0xfffffff0, RZ, 0xc0, !PT ;  /* 0xfffffff01b1b7812 */ /* 0x000fe400078ec0ff */
[----:B------:R-:W-:Y:S01]  /*2e80*/  LOP3.LUT R29, R29, 0xfffffff0, RZ, 0xc0, !PT ;  /* 0xfffffff01d1d7812 */ /* 0x000fe200078ec0ff */
[----:B------:R-:W-:Y:S01]  /*2e90*/  IMAD.X R119, R226, 0x1, R37, P1 ;  /* 0x00000001e2777824 */ /* 0x000fe200008e0625 */
[----:B------:R-:W-:Y:S01]  /*2ea0*/  LOP3.LUT R34, R35, 0x1, RZ, 0xc0, !PT ;  /* 0x0000000123227812 */ /* 0x000fe200078ec0ff */
[----:B------:R-:W-:Y:S01]  /*2eb0*/  IMAD.IADD R128, R101, 0x1, R15 ;  /* 0x0000000165807824 */ /* 0x000fe200078e020f */
[----:B------:R-:W-:Y:S01]  /*2ec0*/  LOP3.LUT R35, R39, 0x2, RZ, 0xc0, !PT ;  /* 0x0000000227237812 */ /* 0x000fe200078ec0ff */
[----:B------:R-:W-:Y:S01]  /*2ed0*/  IMAD.IADD R15, R105, 0x1, R31 ;  /* 0x00000001690f7824 */ /* 0x000fe200078e021f */
[----:B------:R-:W-:Y:S01]  /*2ee0*/  LOP3.LUT R36, R39, 0x4, RZ, 0xc0, !PT ;  /* 0x0000000427247812 */ /* 0x000fe200078ec0ff */
[----:B------:R-:W-:Y:S01]  /*2ef0*/  IMAD.IADD R20, R31, 0x1, R103 ;  /* 0x000000011f147824 */ /* 0x000fe200078e0267 */
[----:B------:R-:W-:Y:S01]  /*2f00*/  LOP3.LUT R37, R39, 0x8, RZ, 0xc0, !PT ;  /* 0x0000000827257812 */ /* 0x000fe200078ec0ff */
[----:B------:R-:W-:Y:S01]  /*2f10*/  IMAD.SHL.U32 R99, R99, 0x2, RZ ;  /* 0x0000000263637824 */ /* 0x000fe200078e00ff */
[----:B------:R-:W-:Y:S01]  /*2f20*/  LOP3.LUT R38, R39, 0x10, RZ, 0xc0, !PT ;  /* 0x0000001027267812 */ /* 0x000fe200078ec0ff */
[----:B------:R-:W-:Y:S01]  /*2f30*/  IMAD.IADD R137, R124, 0x1, R123 ;  /* 0x000000017c897824 */ /* 0x000fe200078e027b */
[----:B------:R-:W-:Y:S01]  /*2f40*/  @P5 LOP3.LUT R17, R17, 0x1, RZ, 0xfc, !PT ;  /* 0x0000000111115812 */ /* 0x000fe200078efcff */
[----:B------:R-:W-:Y:S01]  /*2f50*/  IMAD.IADD R125, R113, 0x1, R125 ;  /* 0x00000001717d7824 */ /* 0x000fe200078e027d */
[----:B------:R-:W-:Y:S01]  /*2f60*/  SHF.R.S32.HI R30, RZ, 0x1f, R25 ;  /* 0x0000001fff1e7819 */ /* 0x000fe20000011419 */
[----:B------:R-:W-:Y:S01]  /*2f70*/  IMAD.IADD R33, R115, 0x1, R33 ;  /* 0x0000000173217824 */ /* 0x000fe200078e0221 */
[----:B------:R-:W-:-:S02]  /*2f80*/  SHF.R.S32.HI R31, RZ, 0x1f, R27 ;  /* 0x0000001fff1f7819 */ /* 0x000fc4000001141b */
[----:B------:R-:W-:Y:S02]  /*2f90*/  SHF.R.S32.HI R32, RZ, 0x1f, R29 ;  /* 0x0000001fff207819 */ /* 0x000fe4000001141d */
[----:B------:R-:W-:-:S07]  /*2fa0*/  LOP3.LUT R39, R39, 0x20, RZ, 0xc0, !PT ;  /* 0x0000002027277812 */ /* 0x000fce00078ec0ff */
.L_x_1434:
[----:B------:R-:W0:Y:S01]  /*2fb0*/  LDC.64 R120, c[0x0][0x2e8] ;  /* 0x0000ba00ff787b82 */ /* 0x000e220000000a00 */
[----:B------:R-:W-:Y:S01]  /*2fc0*/  VIADD R51, R24, 0xffffffff ;  /* 0xffffffff18337836 */ /* 0x000fe20000000000 */
[----:B------:R-:W-:Y:S01]  /*2fd0*/  LOP3.LUT R17, R17, 0xfffffffd, RZ, 0xc0, !PT ;  /* 0xfffffffd11117812 */ /* 0x000fe200078ec0ff */
[----:B------:R-:W-:Y:S01]  /*2fe0*/  IMAD R47, R19, 0x7800, R217 ;  /* 0x00007800132f7824 */ /* 0x000fe200078e02d9 */
[----:B------:R-:W-:Y:S05]  /*2ff0*/  YIELD ;  /* 0x0000000000007946 */ /* 0x000fea0003800000 */
[----:B------:R-:W1:Y:S01]  /*3000*/  LDC R127, c[0x0][0x3f4] ;  /* 0x0000fd00ff7f7b82 */ /* 0x000e620000000800 */
[----:B------:R-:W-:Y:S01]  /*3010*/  SHF.R.S32.HI R40, RZ, 0x1f, R51 ;  /* 0x0000001fff287819 */ /* 0x000fe20000011433 */
[-C--:B------:R-:W-:Y:S01]  /*3020*/  IMAD R41, R125, R51.reuse, RZ ;  /* 0x000000337d297224 */ /* 0x080fe200078e02ff */
[----:B------:R-:W-:Y:S01]  /*3030*/  ISETP.GT.AND P4, PT, R51, R122, PT ;  /* 0x0000007a3300720c */ /* 0x000fe20003f84270 */
[----:B------:R-:W-:Y:S01]  /*3040*/  IMAD.WIDE.U32 R132, R112, R51, RZ ;  /* 0x0000003370847225 */ /* 0x000fe200078e00ff */
[----:B------:R-:W-:Y:S03]  /*3050*/  BSSY B0, `(.L_x_1335) ;  /* 0x0000c9a000007945 */ /* 0x000fe60003800000 */
[----:B------:R-:W-:Y:S01]  /*3060*/  IMAD R41, R40, R112, R41 ;  /* 0x0000007028297224 */ /* 0x000fe200078e0229 */
[----:B------:R-:W-:Y:S01]  /*3070*/  IADD3 R45, P1, P2, R4, R132, R136 ;  /* 0x00000084042d7210 */ /* 0x000fe20007a3e088 */
[----:B------:R-:W-:-:S02]  /*3080*/  IMAD.IADD R47, R16, 0x1, R47 ;  /* 0x00000001102f7824 */ /* 0x000fc400078e022f */
[----:B------:R-:W-:Y:S02]  /*3090*/  IMAD.IADD R92, R133, 0x1, R41 ;  /* 0x00000001855c7824 */ /* 0x000fe400078e0229 */
[----:B------:R-:W-:Y:S02]  /*30a0*/  IMAD R41, R19, 0x7800, R218 ;  /* 0x0000780013297824 */ /* 0x000fe400078e02da */
[----:B------:R-:W-:Y:S02]  /*30b0*/  @P4 LOP3.LUT R17, R17, 0x2, RZ, 0xfc, !PT ;  /* 0x0000000211114812 */ /* 0x000fe400078efcff */
[----:B------:R-:W-:Y:S01]  /*30c0*/  IADD3.X R24, R5, R92, R129, P1, P2 ;  /* 0x0000005c05187210 */ /* 0x000fe20000fe4481 */
[----:B------:R-:W-:Y:S01]  /*30d0*/  IMAD.IADD R46, R16, 0x1, R41 ;  /* 0x00000001102e7824 */ /* 0x000fe200078e0229 */
[----:B0-----:R-:W-:-:S04]  /*30e0*/  IADD3 R48, P1, P2, R132, R120, R4 ;  /* 0x0000007884307210 */ /* 0x001fc80007a3e004 */
[----:B------:R-:W-:Y:S02]  /*30f0*/  IADD3.X R49, R92, R121, R5, P1, P2 ;  /* 0x000000795c317210 */ /* 0x000fe40000fe4405 */
[----:B-1----:R-:W-:Y:S02]  /*3100*/  ISETP.GE.AND P1, PT, R127, 0x1, PT ;  /* 0x000000017f00780c */ /* 0x002fe40003f26270 */
[----:B------:R-:W-:-:S05]  /*3110*/  IADD3 R44, P2, R45, R120, RZ ;  /* 0x000000782d2c7210 */ /* 0x000fca0007f5e0ff */
[----:B------:R-:W-:Y:S02]  /*3120*/  IMAD.X R45, R24, 0x1, R121, P2 ;  /* 0x00000001182d7824 */ /* 0x000fe400010e0679 */
[----:B------:R-:W-:-:S04]  /*3130*/  IMAD.MOV.U32 R24, RZ, RZ, R51 ;  /* 0x000000ffff187224 */ /* 0x000fc800078e0033 */
[----:B----4-:R-:W-:Y:S05]  /*3140*/  @!P1 BRA `(.L_x_1336) ;  /* 0x000000c400509947 */ /* 0x010fea0003800000 */
        /* <DEDUP_REMOVED lines=29> */
[----:B------:R-:W-:Y:S01]  /*3320*/  ULDC.64 UR4, c[0x0][0x3e8] ;  /* 0x0000fa0000047ab9 */ /* 0x000fe20000000a00 */
[----:B------:R-:W-:Y:S02]  /*3330*/  CS2R R130, SRZ ;  /* 0x0000000000827805 */ /* 0x000fe4000001ff00 */
[----:B------:R-:W-:Y:S02]  /*3340*/  IADD3 R40, P1, P4, R110, UR4, R90 ;  /* 0x000000046e287c10 */ /* 0x000fe4000fc3e05a */
        /* <DEDUP_REMOVED lines=33> */
.L_x_1339:
[----:B------:R-:W-:Y:S05]  /*3560*/  BSYNC B1 ;  /* 0x0000000000017941 */ /* 0x000fea0003800000 */
.L_x_1338:
        /* <DEDUP_REMOVED lines=12> */
[----:B-----5:R-:W-:Y:S01]  /*3630*/  IMAD.MOV.U32 R148, RZ, RZ, R74 ;  /* 0x000000ffff947224 */ /* 0x020fe200078e004a */
[----:B------:R-:W-:Y:S01]  /*3640*/  CS2R R72, SRZ ;  /* 0x0000000000487805 */ /* 0x000fe2000001ff00 */
[----:B------:R-:W-:Y:S01]  /*3650*/  IMAD.MOV.U32 R151, RZ, RZ, R78 ;  /* 0x000000ffff977224 */ /* 0x000fe200078e004e */
[----:B------:R-:W-:Y:S06]  /*3660*/  @P4 BRA `(.L_x_1341) ;  /* 0x0000000000a04947 */ /* 0x000fec0003800000 */
[----:B0-----:R-:W-:Y:S01]  /*3670*/  IADD3 R40, P1, P5, R110, R90, R10 ;  /* 0x0000005a6e287210 */ /* 0x001fe20007d3e00a */
[----:B------:R-:W-:Y:S01]  /*3680*/  ULDC.64 UR4, c[0x0][0x3e8] ;  /* 0x0000fa0000047ab9 */ /* 0x000fe20000000a00 */
[----:B------:R-:W-:Y:S02]  /*3690*/  CS2R R70, SRZ ;  /* 0x0000000000467805 */ /* 0x000fe4000001ff00 */
[----:B------:R-:W-:Y:S02]  /*36a0*/  CS2R R72, SRZ ;  /* 0x0000000000487805 */ /* 0x000fe4000001ff00 */
[----:B------:R-:W-:Y:S02]  /*36b0*/  IADD3.X R97, R13, R97, R9, P1, P5 ;  /* 0x000000610d617210 */ /* 0x000fe40000fea409 */
[----:B------:R-:W-:-:S04]  /*36c0*/  IADD3 R42, P1, P5, R104, R88, R12 ;  /* 0x00000058682a7210 */ /* 0x000fc80007d3e00c */
        /* <DEDUP_REMOVED lines=34> */
.L_x_1341:
[----:B------:R-:W-:Y:S05]  /*38f0*/  BSYNC B1 ;  /* 0x0000000000017941 */ /* 0x000fea0003800000 */
.L_x_1340:
[----:B------:R-:W-:Y:S01]  /*3900*/  UISETP.NE.AND UP0, UPT, UR53, 0x3, UPT ;  /* 0x000000033500788c */ /* 0x000fe2000bf05270 */
[----:B------:R-:W-:Y:S02]  /*3910*/  IMAD.MOV.U32 R158, RZ, RZ, R82 ;  /* 0x000000ffff9e7224 */ /* 0x000fe400078e0052 */
[----:B------:R-:W-:Y:S02]  /*3920*/  IMAD.MOV.U32 R160, RZ, RZ, R86 ;  /* 0x000000ffffa07224 */ /* 0x000fe400078e0056 */
[----:B------:R-:W-:Y:S01]  /*3930*/  IMAD.MOV.U32 R164, RZ, RZ, R94 ;  /* 0x000000ffffa47224 */ /* 0x000fe200078e005e */
[----:B------:R-:W-:Y:S01]  /*3940*/  PLOP3.LUT P1, PT, PT, PT, UP0, 0x80, 0x0 ;  /* 0x000000000000781c */ /* 0x000fe20003f2f008 */
[----:B------:R-:W-:Y:S02]  /*3950*/  IMAD.MOV.U32 R166, RZ, RZ, R130 ;  /* 0x000000ffffa67224 */ /* 0x000fe400078e0082 */
[----:B------:R-:W-:Y:S02]  /*3960*/  IMAD.MOV.U32 R154, RZ, RZ, R76 ;  /* 0x000000ffff9a7224 */ /* 0x000fe400078e004c */
[----:B------:R-:W-:-:S02]  /*3970*/  IMAD.MOV.U32 R155, RZ, RZ, R80 ;  /* 0x000000ffff9b7224 */ /* 0x000fc400078e0050 */
[----:B------:R-:W-:Y:S02]  /*3980*/  IMAD.MOV.U32 R159, RZ, RZ, R84 ;  /* 0x000000ffff9f7224 */ /* 0x000fe400078e0054 */
[----:B------:R-:W-:Y:S02]  /*3990*/  IMAD.MOV.U32 R161, RZ, RZ, R92 ;  /* 0x000000ffffa17224 */ /* 0x000fe400078e005c */
[----:B------:R-:W-:Y:S02]  /*39a0*/  IMAD.MOV.U32 R165, RZ, RZ, R120 ;  /* 0x000000ffffa57224 */ /* 0x000fe400078e0078 */
[----:B------:R-:W-:Y:S02]  /*39b0*/  IMAD.MOV.U32 R168, RZ, RZ, R132 ;  /* 0x000000ffffa87224 */ /* 0x000fe400078e0084 */
[----:B-----5:R-:W-:Y:S02]  /*39c0*/  IMAD.MOV.U32 R88, RZ, RZ, R50 ;  /* 0x000000ffff587224 */ /* 0x020fe400078e0032 */
        /* <DEDUP_REMOVED lines=10> */
[----:B------:R-:W-:Y:S01]  /*3a70*/  IMAD.MOV.U32 R153, RZ, RZ, R72 ;  /* 0x000000ffff997224 */ /* 0x000fe200078e0048 */
[----:B------:R-:W-:Y:S06]  /*3a80*/  @!P1 BRA `(.L_x_1342) ;  /* 0x0000000000049947 */ /* 0x000fec0003800000 */
[----:B------:R-:W-:Y:S01]  /*3a90*/  BPT.TRAP 0x1 ;  /* 0x000000040000795c */ /* 0x000fe20000300000 */
.L_x_1342:
[----:B------:R-:W-:Y:S01]  /*3aa0*/  IMAD R97, R19, 0x8, R16 ;  /* 0x0000000813617824 */ /* 0x000fe200078e0210 */
[----:B------:R-:W-:Y:S01]  /*3ab0*/  SHF.L.U32 R98, R197, 0x1f, RZ ;  /* 0x0000001fc5627819 */ /* 0x000fe200000006ff */
[----:B------:R-:W-:Y:S03]  /*3ac0*/  BSSY B1, `(.L_x_1343) ;  /* 0x0000003000017945 */ /* 0x000fe60003800000 */
[----:B------:R-:W2:Y:S02]  /*3ad0*/  SYNCS.PHASECHK.TRANS64.TRYWAIT P5, [R97+URZ+0x29890], R98 ;  /* 0x02989062610075a7 */ /* 0x000ea400080a017f */
[----:B--2---:R-:W-:Y:S05]  /*3ae0*/  @!P5 BRA `(.L_x_1344) ;  /* 0x00000328009cd947 */ /* 0x004fea0003800000 */
.L_x_1747:
[----:B------:R-:W-:Y:S05]  /*3af0*/  BSYNC B1 ;  /* 0x0000000000017941 */ /* 0x000fea0003800000 */
.L_x_1343:
[----:B------:R-:W-:Y:S04]  /*3b00*/  BSSY B1, `(.L_x_1345) ;  /* 0x00002ad000017945 */ /* 0x000fe80003800000 */
[----:B------:R-:W-:Y:S05]  /*3b10*/  @P2 BRA `(.L_x_1346) ;  /* 0x0000002800ac2947 */ /* 0x000fea0003800000 */
[----:B------:R-:W-:Y:S01]  /*3b20*/  ISETP.NE.AND P2, PT, R34, RZ, PT ;  /* 0x000000ff2200720c */ /* 0x000fe20003f45270 */
[----:B------:R-:W-:-:S12]  /*3b30*/  BSSY B2, `(.L_x_1347) ;  /* 0x0000073000027945 */ /* 0x000fd80003800000 */
[----:B------:R-:W-:Y:S05]  /*3b40*/  @!P2 BRA `(.L_x_1348) ;  /* 0x0000000400c4a947 */ /* 0x000fea0003800000 */
[----:B01----:R0:W1:Y:S01]  /*3b50*/  LDS.128 R40, [R47+0x1a400] ;  /* 0x01a400002f287984 */ /* 0x0030620000000c00 */
[----:B------:R-:W-:Y:S01]  /*3b60*/  ISETP.GE.AND P2, PT, R190, R127, PT ;  /* 0x0000007fbe00720c */ /* 0x000fe20003f46270 */
[----:B------:R-:W-:-:S12]  /*3b70*/  BSSY B3, `(.L_x_1349) ;  /* 0x000006d000037945 */ /* 0x000fd80003800000 */
[----:B0-----:R-:W-:Y:S05]  /*3b80*/  @P2 BRA `(.L_x_1350) ;  /* 0x0000000400ac2947 */ /* 0x001fea0003800000 */
[----:B-1----:R-:W-:Y:S01]  /*3b90*/  IMAD.MOV.U32 R132, RZ, RZ, R41 ;  /* 0x000000ffff847224 */ /* 0x002fe200078e0029 */
[----:B------:R-:W-:Y:S02]  /*3ba0*/  F2FP.F16.E4M3.UNPACK_B R171, R168.H1 ;  /* 0x000000a8ffab723e */ /* 0x000fe400030006ff */
[----:B------:R-:W-:Y:S02]  /*3bb0*/  F2FP.F16.E4M3.UNPACK_B R41, R166.H1 ;  /* 0x000000a6ff29723e */ /* 0x000fe400030006ff */
[----:B------:R-:W-:Y:S01]  /*3bc0*/  F2FP.F16.E4M3.UNPACK_B R130, R132 ;  /* 0x00000084ff82723e */ /* 0x000fe200020006ff */
[----:B------:R-:W-:Y:S01]  /*3bd0*/  HADD2.F32 R167, -RZ, R171.H0_H0 ;  /* 0x200000abffa77230 */ /* 0x000fe20000004100 */
[----:B------:R-:W-:Y:S01]  /*3be0*/  F2FP.F16.E4M3.UNPACK_B R168, R168 ;  /* 0x000000a8ffa8723e */ /* 0x000fe200020006ff */
[----:B------:R-:W-:Y:S01]  /*3bf0*/  HADD2.F32 R170, -RZ, R41.H0_H0 ;  /* 0x20000029ffaa7230 */ /* 0x000fe20000004100 */
[----:B------:R-:W-:Y:S01]  /*3c00*/  F2FP.F16.E4M3.UNPACK_B R166, R166 ;  /* 0x000000a6ffa6723e */ /* 0x000fe200020006ff */
        /* <DEDUP_REMOVED lines=8> */
[----:B------:R-:W-:Y:S01]  /*3c90*/  F2FP.F16.E4M3.UNPACK_B R169, R132.H1 ;  /* 0x00000084ffa9723e */ /* 0x000fe200030006ff */
[----:B------:R-:W-:Y:S02]  /*3ca0*/  IMAD.MOV.U32 R132, RZ, RZ, R40 ;  /* 0x000000ffff847224 */ /* 0x000fe400078e0028 */
[--C-:B------:R-:W-:Y:S02]  /*3cb0*/  HADD2.F32 R172, -RZ, R168.reuse.H1_H1 ;  /* 0x300000a8ffac7230 */ /* 0x100fe40000004100 */
[--C-:B------:R-:W-:Y:S02]  /*3cc0*/  HADD2.F32 R170, -RZ, R169.reuse.H1_H1 ;  /* 0x300000a9ffaa7230 */ /* 0x100fe40000004100 */
[----:B------:R-:W-:Y:S02]  /*3cd0*/  HADD2.F32 R169, -RZ, R169.H0_H0 ;  /* 0x200000a9ffa97230 */ /* 0x000fe40000004100 */
[----:B------:R-:W-:-:S02]  /*3ce0*/  HADD2.F32 R168, -RZ, R168.H0_H0 ;  /* 0x200000a8ffa87230 */ /* 0x000fc40000004100 */
[-C--:B------:R-:W-:Y:S01]  /*3cf0*/  FMUL.FTZ R40, R170, R171.reuse ;  /* 0x000000abaa287220 */ /* 0x080fe20000410000 */
[----:B------:R-:W-:-:S03]  /*3d00*/  FMUL.FTZ R171, R169, R171 ;  /* 0x000000aba9ab7220 */ /* 0x000fc60000410000 */
[-C--:B------:R-:W-:Y:S01]  /*3d10*/  FFMA.FTZ R169, R169, R41.reuse, -R40 ;  /* 0x00000029a9a97223 */ /* 0x080fe20000010828 */
[-C--:B------:R-:W-:Y:S01]  /*3d20*/  F2FP.F16.E4M3.UNPACK_B R40, R132.reuse.H1 ;  /* 0x00000084ff28723e */ /* 0x080fe200030006ff */
[----:B------:R-:W-:Y:S01]  /*3d30*/  FFMA.FTZ R170, R170, R41, R171 ;  /* 0x00000029aaaa7223 */ /* 0x000fe200000100ab */
[----:B------:R-:W-:Y:S01]  /*3d40*/  F2FP.F16.E4M3.UNPACK_B R132, R132 ;  /* 0x00000084ff84723e */ /* 0x000fe200020006ff */
[----:B------:R-:W-:Y:S02]  /*3d50*/  HADD2.F32 R171, -RZ, R166.H1_H1 ;  /* 0x300000a6ffab7230 */ /* 0x000fe40000004100 */
[--C-:B------:R-:W-:Y:S01]  /*3d60*/  HADD2.F32 R41, -RZ, R40.reuse.H1_H1 ;  /* 0x30000028ff297230 */ /* 0x100fe20000004100 */
[----:B------:R-:W-:Y:S01]  /*3d70*/  F2FP.SATFINITE.E4M3.F32.PACK_AB_MERGE_C R170, R170, R169, RZ ;  /* 0x000000a9aaaa723e */ /* 0x000fe200048070ff */
[----:B------:R-:W-:Y:S02]  /*3d80*/  HADD2.F32 R40, -RZ, R40.H0_H0 ;  /* 0x20000028ff287230 */ /* 0x000fe40000004100 */
[----:B------:R-:W-:-:S02]  /*3d90*/  HADD2.F32 R169, -RZ, R132.H1_H1 ;  /* 0x30000084ffa97230 */ /* 0x000fc40000004100 */
[CC--:B------:R-:W-:Y:S01]  /*3da0*/  FMUL.FTZ R173, R41.reuse, R172.reuse ;  /* 0x000000ac29ad7220 */ /* 0x0c0fe20000410000 */
[----:B------:R-:W-:Y:S02]  /*3db0*/  HADD2.F32 R132, -RZ, R132.H0_H0 ;  /* 0x20000084ff847230 */ /* 0x000fe40000004100 */
[C---:B------:R-:W-:Y:S01]  /*3dc0*/  FMUL.FTZ R172, R40.reuse, R172 ;  /* 0x000000ac28ac7220 */ /* 0x040fe20000410000 */
[----:B------:R-:W-:Y:S02]  /*3dd0*/  HADD2.F32 R166, -RZ, R166.H0_H0 ;  /* 0x200000a6ffa67230 */ /* 0x000fe40000004100 */
[----:B------:R-:W-:Y:S01]  /*3de0*/  FFMA.FTZ R40, R40, R171, -R173 ;  /* 0x000000ab28287223 */ /* 0x000fe200000108ad */
[----:B------:R-:W-:Y:S01]  /*3df0*/  F2FP.SATFINITE.E4M3.F32.PACK_AB_MERGE_C R130, R130, R167, R170 ;  /* 0x000000a78282723e */ /* 0x000fe200048070aa */
[----:B------:R-:W-:Y:S01]  /*3e00*/  FFMA.FTZ R41, R41, R171, R172 ;  /* 0x000000ab29297223 */ /* 0x000fe200000100ac */
[-C--:B------:R-:W-:Y:S01]  /*3e10*/  FMUL.FTZ R171, R169, R168.reuse ;  /* 0x000000a8a9ab7220 */ /* 0x080fe20000410000 */
[----:B------:R-:W-:Y:S01]  /*3e20*/  FMUL.FTZ R168, R132, R168 ;  /* 0x000000a884a87220 */ /* 0x000fe20000410000 */
[----:B------:R-:W-:-:S02]  /*3e30*/  SHF.R.U32.HI R167, RZ, 0x10, R133 ;  /* 0x00000010ffa77819 */ /* 0x000fc40000011685 */
[-C--:B------:R-:W-:Y:S01]  /*3e40*/  FFMA.FTZ R132, R132, R166.reuse, -R171 ;  /* 0x000000a684847223 */ /* 0x080fe200000108ab */
[----:B------:R-:W-:Y:S01]  /*3e50*/  FFMA.FTZ R169, R169, R166, R168 ;  /* 0x000000a6a9a97223 */ /* 0x000fe200000100a8 */
[----:B------:R-:W-:Y:S02]  /*3e60*/  SHF.R.U32.HI R166, RZ, 0x8, R133 ;  /* 0x00000008ffa67819 */ /* 0x000fe40000011685 */
[----:B------:R-:W-:Y:S02]  /*3e70*/  LOP3.LUT R168, R133, 0xff0000ff, RZ, 0xc0, !PT ;  /* 0xff0000ff85a87812 */ /* 0x000fe400078ec0ff */
[--C-:B------:R-:W-:Y:S01]  /*3e80*/  SHF.R.U32.HI R170, RZ, 0x8, R131.reuse ;  /* 0x00000008ffaa7819 */ /* 0x100fe20000011683 */
[----:B------:R-:W-:Y:S01]  /*3e90*/  IMAD.SHL.U32 R133, R166, 0x100, RZ ;  /* 0x00000100a6857824 */ /* 0x000fe200078e00ff */
[----:B------:R-:W-:Y:S02]  /*3ea0*/  SHF.R.U32.HI R171, RZ, 0x10, R131 ;  /* 0x00000010ffab7819 */ /* 0x000fe40000011683 */
[----:B------:R-:W-:Y:S01]  /*3eb0*/  LOP3.LUT R166, R131, 0xff0000ff, RZ, 0xc0, !PT ;  /* 0xff0000ff83a67812 */ /* 0x000fe200078ec0ff */
[----:B------:R-:W-:Y:S01]  /*3ec0*/  IMAD.SHL.U32 R131, R170, 0x100, RZ ;  /* 0x00000100aa837824 */ /* 0x000fe200078e00ff */
[----:B------:R-:W-:Y:S01]  /*3ed0*/  LOP3.LUT R168, R168, 0xff00, R133, 0xf8, !PT ;  /* 0x0000ff00a8a87812 */ /* 0x000fe200078ef885 */
[----:B------:R-:W-:Y:S01]  /*3ee0*/  IMAD.U32 R133, R167, 0x10000, RZ ;  /* 0x00010000a7857824 */ /* 0x000fe200078e00ff */
[----:B------:R-:W-:Y:S01]  /*3ef0*/  F2FP.SATFINITE.E4M3.F32.PACK_AB_MERGE_C R40, R41, R40, RZ ;  /* 0x000000282928723e */ /* 0x000fe200048070ff */
[----:B------:R-:W-:Y:S01]  /*3f00*/  IMAD.MOV.U32 R167, RZ, RZ, R43 ;  /* 0x000000ffffa77224 */ /* 0x000fe200078e002b */
[----:B------:R-:W-:Y:S01]  /*3f10*/  LOP3.LUT R166, R166, 0xff00, R131, 0xf8, !PT ;  /* 0x0000ff00a6a67812 */ /* 0x000fe200078ef883 */
[----:B------:R-:W-:Y:S01]  /*3f20*/  IMAD.MOV.U32 R41, RZ, RZ, R130 ;  /* 0x000000ffff297224 */ /* 0x000fe200078e0082 */
[----:B------:R-:W-:Y:S01]  /*3f30*/  LOP3.LUT R131, R168, 0xff0000, R133, 0xf8, !PT ;  /* 0x00ff0000a8837812 */ /* 0x000fe200078ef885 */
[----:B------:R-:W-:Y:S01]  /*3f40*/  IMAD.U32 R133, R171, 0x10000, RZ ;  /* 0x00010000ab857824 */ /* 0x000fe200078e00ff */
[----:B------:R-:W-:-:S02]  /*3f50*/  F2FP.F16.E4M3.UNPACK_B R43, R167 ;  /* 0x000000a7ff2b723e */ /* 0x000fc400020006ff */
[----:B------:R-:W-:Y:S02]  /*3f60*/  F2FP.F16.E4M3.UNPACK_B R172, R131.H1 ;  /* 0x00000083ffac723e */ /* 0x000fe400030006ff */
[----:B------:R-:W-:Y:S01]  /*3f70*/  LOP3.LUT R133, R166, 0xff0000, R133, 0xf8, !PT ;  /* 0x00ff0000a6857812 */ /* 0x000fe200078ef885 */
[--C-:B------:R-:W-:Y:S01]  /*3f80*/  HADD2.F32 R170, -RZ, R43.reuse.H1_H1 ;  /* 0x3000002bffaa7230 */ /* 0x100fe20000004100 */
[----:B------:R-:W-:Y:S01]  /*3f90*/  F2FP.SATFINITE.E4M3.F32.PACK_AB_MERGE_C R40, R169, R132, R40 ;  /* 0x00000084a928723e */ /* 0x000fe20004807028 */
[--C-:B------:R-:W-:Y:S01]  /*3fa0*/  HADD2.F32 R166, -RZ, R172.reuse.H0_H0 ;  /* 0x200000acffa67230 */ /* 0x100fe20000004100 */
[-C--:B------:R-:W-:Y:S01]  /*3fb0*/  F2FP.F16.E4M3.UNPACK_B R168, R133.reuse.H1 ;  /* 0x00000085ffa8723e */ /* 0x080fe200030006ff */
[----:B------:R-:W-:Y:S01]  /*3fc0*/  HADD2.F32 R43, -RZ, R43.H0_H0 ;  /* 0x2000002bff2b7230 */ /* 0x000fe20000004100 */
[----:B------:R-:W-:Y:S01]  /*3fd0*/  F2FP.F16.E4M3.UNPACK_B R133, R133 ;  /* 0x00000085ff85723e */ /* 0x000fe200020006ff */
[----:B------:R-:W-:Y:S02]  /*3fe0*/  HADD2.F32 R172, -RZ, R172.H1_H1 ;  /* 0x300000acffac7230 */ /* 0x000fe40000004100 */
[----:B------:R-:W-:Y:S01]  /*3ff0*/  FMUL.FTZ R174, R170, R166 ;  /* 0x000000a6aaae7220 */ /* 0x000fe20000410000 */
[----:B------:R-:W-:-:S02]  /*4000*/  HADD2.F32 R171, -RZ, R168.H0_H0 ;  /* 0x200000a8ffab7230 */ /* 0x000fc40000004100 */
[C---:B------:R-:W-:Y:S01]  /*4010*/  FMUL.FTZ R173, R43.reuse, R166 ;  /* 0x000000a62bad7220 */ /* 0x040fe20000410000 */
[----:B------:R-:W-:Y:S02]  /*4020*/  HADD2.F32 R168, -RZ, R168.H1_H1 ;  /* 0x300000a8ffa87230 */ /* 0x000fe40000004100 */
[-C--:B------:R-:W-:Y:S01]  /*4030*/  FFMA.FTZ R166, R43, R171.reuse, -R174 ;  /* 0x000000ab2ba67223 */ /* 0x080fe200000108ae */
[----:B------:R-:W-:Y:S01]  /*4040*/  FFMA.FTZ R43, R170, R171, R173 ;  /* 0x000000abaa2b7223 */ /* 0x000fe200000100ad */
[----:B------:R-:W-:Y:S01]  /*4050*/  F2FP.F16.E4M3.UNPACK_B R170, R167.H1 ;  /* 0x000000a7ffaa723e */ /* 0x000fe200030006ff */
[----:B------:R-:W-:-:S04]  /*4060*/  IMAD.MOV.U32 R167, RZ, RZ, R42 ;  /* 0x000000ffffa77224 */ /* 0x000fc800078e002a */
[--C-:B------:R-:W-:Y:S02]  /*4070*/  HADD2.F32 R171, -RZ, R170.reuse.H1_H1 ;  /* 0x300000aaffab7230 */ /* 0x100fe40000004100 */
[----:B------:R-:W-:-:S03]  /*4080*/  HADD2.F32 R170, -RZ, R170.H0_H0 ;  /* 0x200000aaffaa7230 */ /* 0x000fc60000004100 */
[CC--:B------:R-:W-:Y:S02]  /*4090*/  FMUL.FTZ R173, R171.reuse, R172.reuse ;  /* 0x000000acabad7220 */ /* 0x0c0fe40000410000 */
[C---:B------:R-:W-:Y:S02]  /*40a0*/  FMUL.FTZ R172, R170.reuse, R172 ;  /* 0x000000acaaac7220 */ /* 0x040fe40000410000 */
[-C--:B------:R-:W-:Y:S01]  /*40b0*/  FFMA.FTZ R42, R170, R168.reuse, -R173 ;  /* 0x000000a8aa2a7223 */ /* 0x080fe200000108ad */
[--C-:B------:R-:W-:Y:S02]  /*40c0*/  HADD2.F32 R170, -RZ, R133.reuse.H1_H1 ;  /* 0x30000085ffaa7230 */ /* 0x100fe40000004100 */
[----:B------:R-:W-:Y:S01]  /*40d0*/  FFMA.FTZ R171, R171, R168, R172 ;  /* 0x000000a8abab7223 */ /* 0x000fe200000100ac */
[----:B------:R-:W-:Y:S01]  /*40e0*/  F2FP.F16.E4M3.UNPACK_B R172, R131 ;  /* 0x00000083ffac723e */ /* 0x000fe200020006ff */
[----:B------:R-:W-:Y:S01]  /*40f0*/  HADD2.F32 R133, -RZ, R133.H0_H0 ;  /* 0x20000085ff857230 */ /* 0x000fe20000004100 */
[----:B------:R-:W-:-:S02]  /*4100*/  F2FP.F16.E4M3.UNPACK_B R131, R167.H1 ;  /* 0x000000a7ff83723e */ /* 0x000fc400030006ff */
[----:B------:R-:W-:Y:S01]  /*4110*/  F2FP.F16.E4M3.UNPACK_B R167, R167 ;  /* 0x000000a7ffa7723e */ /* 0x000fe200020006ff */
[--C-:B------:R-:W-:Y:S01]  /*4120*/  HADD2.F32 R173, -RZ, R172.reuse.H1_H1 ;  /* 0x300000acffad7230 */ /* 0x100fe20000004100 */
[----:B------:R-:W-:Y:S01]  /*4130*/  F2FP.SATFINITE.E4M3.F32.PACK_AB_MERGE_C R171, R171, R42, RZ ;  /* 0x0000002aabab723e */ /* 0x000fe200048070ff */
[--C-:B------:R-:W-:Y:S02]  /*4140*/  HADD2.F32 R168, -RZ, R131.reuse.H1_H1 ;  /* 0x30000083ffa87230 */ /* 0x100fe40000004100 */
[----:B------:R-:W-:Y:S01]  /*4150*/  HADD2.F32 R131, -RZ, R131.H0_H0 ;  /* 0x20000083ff837230 */ /* 0x000fe20000004100 */
[----:B------:R-:W-:Y:S01]  /*4160*/  F2FP.SATFINITE.E4M3.F32.PACK_AB_MERGE_C R43, R43, R166, R171 ;  /* 0x000000a62b2b723e */ /* 0x000fe200048070ab */
[----:B------:R-:W-:Y:S02]  /*4170*/  HADD2.F32 R172, -RZ, R172.H0_H0 ;  /* 0x200000acffac7230 */ /* 0x000fe40000004100 */
[-C--:B------:R-:W-:Y:S01]  /*4180*/  FMUL.FTZ R174, R168, R173.reuse ;  /* 0x000000ada8ae7220 */ /* 0x080fe20000410000 */
[----:B------:R-:W-:-:S03]  /*4190*/  FMUL.FTZ R173, R131, R173 ;  /* 0x000000ad83ad7220 */ /* 0x000fc60000410000 */
[-C--:B------:R-:W-:Y:S01]  /*41a0*/  FFMA.FTZ R131, R131, R170.reuse, -R174 ;  /* 0x000000aa83837223 */ /* 0x080fe200000108ae */
[----:B------:R-:W-:Y:S01]  /*41b0*/  FFMA.FTZ R174, R168, R170, R173 ;  /* 0x000000aaa8ae7223 */ /* 0x000fe200000100ad */
[--C-:B------:R-:W-:Y:S02]  /*41c0*/  HADD2.F32 R168, -RZ, R167.reuse.H1_H1 ;  /* 0x300000a7ffa87230 */ /* 0x100fe40000004100 */
[----:B------:R-:W-:Y:S02]  /*41d0*/  HADD2.F32 R167, -RZ, R167.H0_H0 ;  /* 0x200000a7ffa77230 */ /* 0x000fe40000004100 */
[----:B------:R-:W-:Y:S01]  /*41e0*/  F2FP.SATFINITE.E4M3.F32.PACK_AB_MERGE_C R131, R174, R131, RZ ;  /* 0x00000083ae83723e */ /* 0x000fe200048070ff */
[-C--:B------:R-:W-:Y:S02]  /*41f0*/  FMUL.FTZ R170, R168, R172.reuse ;  /* 0x000000aca8aa7220 */ /* 0x080fe40000410000 */
[C---:B------:R-:W-:Y:S02]  /*4200*/  FMUL.FTZ R173, R167.reuse, R172 ;  /* 0x000000aca7ad7220 */ /* 0x040fe40000410000 */
[----:B------:R-:W-:-:S02]  /*4210*/  FFMA.FTZ R170, R167, R133, -R170 ;  /* 0x00000085a7aa7223 */ /* 0x000fc400000108aa */
[----:B------:R-:W-:-:S05]  /*4220*/  FFMA.FTZ R173, R168, R133, R173 ;  /* 0x00000085a8ad7223 */ /* 0x000fca00000100ad */
[----:B------:R-:W-:-:S07]  /*4230*/  F2FP.SATFINITE.E4M3.F32.PACK_AB_MERGE_C R42, R173, R170, R131 ;  /* 0x000000aaad2a723e */ /* 0x000fce0004807083 */
.L_x_1350:
[----:B------:R-:W-:Y:S05]  /*4240*/  BSYNC B3 ;  /* 0x0000000000037941 */ /* 0x000fea0003800000 */
.L_x_1349:
[----:B-1----:R3:W-:Y:S02]  /*4250*/  STG.E.128 desc[UR60][R48.64], R40 ;  /* 0x0000002830007986 */ /* 0x0027e4000c101d3c */
.L_x_1348:
[----:B------:R-:W-:Y:S05]  /*4260*/  BSYNC B2 ;  /* 0x0000000000027941 */ /* 0x000fea0003800000 */
.L_x_1347:
[----:B------:R-:W-:Y:S01]  /*4270*/  ISETP.NE.AND P2, PT, R35, RZ, PT ;  /* 0x000000ff2300720c */ /* 0x000fe20003f45270 */
[----:B------:R-:W-:-:S12]  /*4280*/  BSSY B2, `(.L_x_1351) ;  /* 0x0000072000027945 */ /* 0x000fd80003800000 */
[----:B------:R-:W-:Y:S05]  /*4290*/  @!P2 BRA `(.L_x_1352) ;  /* 0x0000000400c0a947 */ /* 0x000fea0003800000 */
[----:B01-3--:R0:W1:Y:S01]  /*42a0*/  LDS.128 R40, [R46+0x1a400] ;  /* 0x01a400002e287984 */ /* 0x00b0620000000c00 */
[----:B------:R-:W-:Y:S01]  /*42b0*/  ISETP.GE.AND P2, PT, R198, R127, PT ;  /* 0x0000007fc600720c */ /* 0x000fe20003f46270 */
[----:B------:R-:W-:-:S12]  /*42c0*/  BSSY B3, `(.L_x_1353) ;  /* 0x000006c000037945 */ /* 0x000fd80003800000 */
[----:B0-----:R-:W-:Y:S05]  /*42d0*/  @P2 BRA `(.L_x_1354) ;  /* 0x0000000400a82947 */ /* 0x001fea0003800000 */
[----:B------:R-:W-:Y:S01]  /*42e0*/  SHF.R.U32.HI R94, RZ, 0x8, R95 ;  /* 0x00000008ff5e7819 */ /* 0x000fe2000001165f */
[----:B-1----:R-:W-:Y:S01]  /*42f0*/  IMAD.MOV.U32 R130, RZ, RZ, R40 ;  /* 0x000000ffff827224 */ /* 0x002fe200078e0028 */
[----:B------:R-:W-:Y:S02]  /*4300*/  SHF.R.U32.HI R132, RZ, 0x8, R121 ;  /* 0x00000008ff847819 */ /* 0x000fe40000011679 */
[----:B------:R-:W-:Y:S02]  /*4310*/  LOP3.LUT R120, R95, 0xff0000ff, RZ, 0xc0, !PT ;  /* 0xff0000ff5f787812 */ /* 0x000fe400078ec0ff */
[----:B------:R-:W-:Y:S01]  /*4320*/  SHF.R.U32.HI R166, RZ, 0x10, R95 ;  /* 0x00000010ffa67819 */ /* 0x000fe2000001165f */
[----:B------:R-:W-:Y:S01]  /*4330*/  IMAD.SHL.U32 R95, R94, 0x100, RZ ;  /* 0x000001005e5f7824 */ /* 0x000fe200078e00ff */
[----:B------:R-:W-:Y:S01]  /*4340*/  LOP3.LUT R131, R121, 0xff0000ff, RZ, 0xc0, !PT ;  /* 0xff0000ff79837812 */ /* 0x000fe200078ec0ff */
[----:B------:R-:W-:Y:S01]  /*4350*/  IMAD.MOV.U32 R94, RZ, RZ, R41 ;  /* 0x000000ffff5e7224 */ /* 0x000fe200078e0029 */
[----:B------:R-:W-:Y:S01]  /*4360*/  SHF.R.U32.HI R133, RZ, 0x10, R121 ;  /* 0x00000010ff857819 */ /* 0x000fe20000011679 */
[----:B------:R-:W-:Y:S01]  /*4370*/  IMAD.SHL.U32 R132, R132, 0x100, RZ ;  /* 0x0000010084847824 */ /* 0x000fe200078e00ff */
[----:B------:R-:W-:Y:S01]  /*4380*/  LOP3.LUT R40, R120, 0xff00, R95, 0xf8, !PT ;  /* 0x0000ff0078287812 */ /* 0x000fe200078ef85f */
[----:B------:R-:W-:Y:S01]  /*4390*/  IMAD.U32 R95, R166, 0x10000, RZ ;  /* 0x00010000a65f7824 */ /* 0x000fe200078e00ff */
[----:B------:R-:W-:Y:S01]  /*43a0*/  F2FP.F16.E4M3.UNPACK_B R41, R94 ;  /* 0x0000005eff29723e */ /* 0x000fe200020006ff */
[----:B------:R-:W-:Y:S01]  /*43b0*/  IMAD.U32 R133, R133, 0x10000, RZ ;  /* 0x0001000085857824 */ /* 0x000fe200078e00ff */
[----:B------:R-:W-:-:S02]  /*43c0*/  LOP3.LUT R120, R131, 0xff00, R132, 0xf8, !PT ;  /* 0x0000ff0083787812 */ /* 0x000fc400078ef884 */
[-C--:B------:R-:W-:Y:S01]  /*43d0*/  F2FP.F16.E4M3.UNPACK_B R132, R165.reuse.H1 ;  /* 0x000000a5ff84723e */ /* 0x080fe200030006ff */
[--C-:B------:R-:W-:Y:S01]  /*43e0*/  HADD2.F32 R121, -RZ, R41.reuse.H1_H1 ;  /* 0x30000029ff797230 */ /* 0x100fe20000004100 */
[----:B------:R-:W-:Y:S01]  /*43f0*/  LOP3.LUT R40, R40, 0xff0000, R95, 0xf8, !PT ;  /* 0x00ff000028287812 */ /* 0x000fe200078ef85f */
[----:B------:R-:W-:Y:S01]  /*4400*/  HADD2.F32 R95, -RZ, R41.H0_H0 ;  /* 0x20000029ff5f7230 */ /* 0x000fe20000004100 */
[----:B------:R-:W-:Y:S01]  /*4410*/  F2FP.F16.E4M3.UNPACK_B R131, R164.H1 ;  /* 0x000000a4ff83723e */ /* 0x000fe200030006ff */
[--C-:B------:R-:W-:Y:S01]  /*4420*/  HADD2.F32 R168, -RZ, R132.reuse.H0_H0 ;  /* 0x20000084ffa87230 */ /* 0x100fe20000004100 */
[----:B------:R-:W-:Y:S01]  /*4430*/  LOP3.LUT R41, R120, 0xff0000, R133, 0xf8, !PT ;  /* 0x00ff000078297812 */ /* 0x000fe200078ef885 */
[----:B------:R-:W-:Y:S01]  /*4440*/  HADD2.F32 R169, -RZ, R132.H1_H1 ;  /* 0x30000084ffa97230 */ /* 0x000fe20000004100 */
[----:B------:R-:W-:Y:S01]  /*4450*/  F2FP.F16.E4M3.UNPACK_B R120, R94.H1 ;  /* 0x0000005eff78723e */ /* 0x000fe200030006ff */
[--C-:B------:R-:W-:Y:S02]  /*4460*/  HADD2.F32 R166, -RZ, R131.reuse.H0_H0 ;  /* 0x20000083ffa67230 */ /* 0x100fe40000004100 */
[-C--:B------:R-:W-:Y:S01]  /*4470*/  FMUL.FTZ R94, R121, R168.reuse ;  /* 0x000000a8795e7220 */ /* 0x080fe20000410000 */
[----:B------:R-:W-:Y:S01]  /*4480*/  FMUL.FTZ R168, R95, R168 ;  /* 0x000000a85fa87220 */ /* 0x000fe20000410000 */
[----:B------:R-:W-:Y:S01]  /*4490*/  HADD2.F32 R133, -RZ, R131.H1_H1 ;  /* 0x30000083ff857230 */ /* 0x000fe20000004100 */
[----:B------:R-:W-:Y:S01]  /*44a0*/  F2FP.F16.E4M3.UNPACK_B R167, R165 ;  /* 0x000000a5ffa7723e */ /* 0x000fe200020006ff */
[----:B------:R-:W-:-:S02]  /*44b0*/  HADD2.F32 R132, -RZ, R120.H1_H1 ;  /* 0x30000078ff847230 */ /* 0x000fc40000004100 */
[-C--:B------:R-:W-:Y:S01]  /*44c0*/  FFMA.FTZ R94, R95, R166.reuse, -R94 ;  /* 0x000000a65f5e7223 */ /* 0x080fe2000001085e */
[----:B------:R-:W-:Y:S02]  /*44d0*/  HADD2.F32 R120, -RZ, R120.H0_H0 ;  /* 0x20000078ff787230 */ /* 0x000fe40000004100 */
[----:B------:R-:W-:Y:S01]  /*44e0*/  FFMA.FTZ R95, R121, R166, R168 ;  /* 0x000000a6795f7223 */ /* 0x000fe200000100a8 */
[----:B------:R-:W-:Y:S01]  /*44f0*/  F2FP.F16.E4M3.UNPACK_B R121, R130.H1 ;  /* 0x00000082ff79723e */ /* 0x000fe200030006ff */
[-C--:B------:R-:W-:Y:S01]  /*4500*/  FMUL.FTZ R131, R132, R169.reuse ;  /* 0x000000a984837220 */ /* 0x080fe20000410000 */
[----:B------:R-:W-:Y:S01]  /*4510*/  F2FP.F16.E4M3.UNPACK_B R165, R164 ;  /* 0x000000a4ffa5723e */ /* 0x000fe200020006ff */
[C---:B------:R-:W-:Y:S01]  /*4520*/  FMUL.FTZ R169, R120.reuse, R169 ;  /* 0x000000a978a97220 */ /* 0x040fe20000410000 */
[----:B------:R-:W-:Y:S02]  /*4530*/  HADD2.F32 R168, -RZ, R167.H1_H1 ;  /* 0x300000a7ffa87230 */ /* 0x000fe40000004100 */
[----:B------:R-:W-:Y:S01]  /*4540*/  FFMA.FTZ R120, R120, R133, -R131 ;  /* 0x0000008578787223 */ /* 0x000fe20000010883 */
[----:B------:R-:W-:-:S02]  /*4550*/  HADD2.F32 R164, -RZ, R121.H1_H1 ;  /* 0x30000079ffa47230 */ /* 0x000fc40000004100 */
[----:B------:R-:W-:Y:S02]  /*4560*/  HADD2.F32 R131, -RZ, R121.H0_H0 ;  /* 0x20000079ff837230 */ /* 0x000fe40000004100 */
[----:B------:R-:W-:Y:S01]  /*4570*/  FFMA.FTZ R121, R132, R133, R169 ;  /* 0x0000008584797223 */ /* 0x000fe200000100a9 */
[----:B------:R-:W-:Y:S01]  /*4580*/  F2FP.F16.E4M3.UNPACK_B R132, R130 ;  /* 0x00000082ff84723e */ /* 0x000fe200020006ff */
[----:B------:R-:W-:Y:S02]  /*4590*/  HADD2.F32 R166, -RZ, R165.H1_H1 ;  /* 0x300000a5ffa67230 */ /* 0x000fe40000004100 */
[-C--:B------:R-:W-:Y:S01]  /*45a0*/  FMUL.FTZ R130, R164, R168.reuse ;  /* 0x000000a8a4827220 */ /* 0x080fe20000410000 */
[----:B------:R-:W-:Y:S01]  /*45b0*/  FMUL.FTZ R169, R131, R168 ;  /* 0x000000a883a97220 */ /* 0x000fe20000410000 */
[----:B------:R-:W-:Y:S02]  /*45c0*/  HADD2.F32 R167, -RZ, R167.H0_H0 ;  /* 0x200000a7ffa77230 */ /* 0x000fe40000004100 */
[----:B------:R-:W-:-:S02]  /*45d0*/  HADD2.F32 R133, -RZ, R132.H1_H1 ;  /* 0x30000084ff857230 */ /* 0x000fc40000004100 */
[-C--:B------:R-:W-:Y:S01]  /*45e0*/  FFMA.FTZ R130, R131, R166.reuse, -R130 ;  /* 0x000000a683827223 */ /* 0x080fe20000010882 */
[----:B------:R-:W-:Y:S01]  /*45f0*/  FFMA.FTZ R131, R164, R166, R169 ;  /* 0x000000a6a4837223 */ /* 0x000fe200000100a9 */
[----:B------:R-:W-:Y:S02]  /*4600*/  HADD2.F32 R132, -RZ, R132.H0_H0 ;  /* 0x20000084ff847230 */ /* 0x000fe40000004100 */
[----:B------:R-:W-:Y:S02]  /*4610*/  HADD2.F32 R166, -RZ, R165.H0_H0 ;  /* 0x200000a5ffa67230 */ /* 0x000fe40000004100 */
[-C--:B------:R-:W-:Y:S01]  /*4620*/  FMUL.FTZ R169, R133, R167.reuse ;  /* 0x000000a785a97220 */ /* 0x080fe20000410000 */
[----:B------:R-:W-:Y:S02]  /*4630*/  IMAD.MOV.U32 R165, RZ, RZ, R43 ;  /* 0x000000ffffa57224 */ /* 0x000fe400078e002b */
[C---:B------:R-:W-:Y:S01]  /*4640*/  FMUL.FTZ R168, R132.reuse, R167 ;  /* 0x000000a784a87220 */ /* 0x040fe20000410000 */
[----:B------:R-:W-:Y:S01]  /*4650*/  F2FP.SATFINITE.E4M3.F32.PACK_AB_MERGE_C R130, R131, R130, RZ ;  /* 0x000000828382723e */ /* 0x000fe200048070ff */
[-C--:B------:R-:W-:Y:S01]  /*4660*/  FFMA.FTZ R43, R132, R166.reuse, -R169 ;  /* 0x000000a6842b7223 */ /* 0x080fe200000108a9 */
[----:B------:R-:W-:Y:S01]  /*4670*/  F2FP.F16.E4M3.UNPACK_B R169, R41.H1 ;  /* 0x00000029ffa9723e */ /* 0x000fe200030006ff */
[----:B------:R-:W-:Y:S01]  /*4680*/  FFMA.FTZ R132, R133, R166, R168 ;  /* 0x000000a685847223 */ /* 0x000fe200000100a8 */
[----:B------:R-:W-:-:S02]  /*4690*/  F2FP.F16.E4M3.UNPACK_B R164, R165 ;  /* 0x000000a5ffa4723e */ /* 0x000fc400020006ff */
[----:B------:R-:W-:Y:S01]  /*46a0*/  F2FP.F16.E4M3.UNPACK_B R168, R40.H1 ;  /* 0x00000028ffa8723e */ /* 0x000fe200030006ff */
[----:B------:R-:W-:Y:S01]  /*46b0*/  HADD2.F32 R133, -RZ, R169.H0_H0 ;  /* 0x200000a9ff857230 */ /* 0x000fe20000004100 */
[----:B------:R-:W-:Y:S01]  /*46c0*/  F2FP.F16.E4M3.UNPACK_B R165, R165.H1 ;  /* 0x000000a5ffa5723e */ /* 0x000fe200030006ff */
[--C-:B------:R-:W-:Y:S02]  /*46d0*/  HADD2.F32 R166, -RZ, R164.reuse.H1_H1 ;  /* 0x300000a4ffa67230 */ /* 0x100fe40000004100 */
[----:B------:R-:W-:Y:S02]  /*46e0*/  HADD2.F32 R164, -RZ, R164.H0_H0 ;  /* 0x200000a4ffa47230 */ /* 0x000fe40000004100 */
[--C-:B------:R-:W-:Y:S02]  /*46f0*/  HADD2.F32 R167, -RZ, R168.reuse.H0_H0 ;  /* 0x200000a8ffa77230 */ /* 0x100fe40000004100 */
[----:B------:R-:W-:Y:S01]  /*4700*/  FMUL.FTZ R171, R166, R133 ;  /* 0x00000085a6ab7220 */ /* 0x000fe20000410000 */
[----:B------:R-:W-:-:S02]  /*4710*/  HADD2.F32 R168, -RZ, R168.H1_H1 ;  /* 0x300000a8ffa87230 */ /* 0x000fc40000004100 */
[C---:B------:R-:W-:Y:S01]  /*4720*/  FMUL.FTZ R173, R164.reuse, R133 ;  /* 0x00000085a4ad7220 */ /* 0x040fe20000410000 */
[----:B------:R-:W-:-:S03]  /*4730*/  FFMA.FTZ R133, R164, R167, -R171 ;  /* 0x000000a7a4857223 */ /* 0x000fc600000108ab */
[----:B------:R-:W-:Y:S01]  /*4740*/  FFMA.FTZ R164, R166, R167, R173 ;  /* 0x000000a7a6a47223 */ /* 0x000fe200000100ad */
[----:B------:R-:W-:Y:S02]  /*4750*/  IMAD.MOV.U32 R166, RZ, RZ, R42 ;  /* 0x000000ffffa67224 */ /* 0x000fe400078e002a */
[----:B------:R-:W-:Y:S01]  /*4760*/  HADD2.F32 R42, -RZ, R169.H1_H1 ;  /* 0x300000a9ff2a7230 */ /* 0x000fe20000004100 */
[----:B------:R-:W-:Y:S01]  /*4770*/  F2FP.F16.E4M3.UNPACK_B R169, R41 ;  /* 0x00000029ffa9723e */ /* 0x000fe200020006ff */
[--C-:B------:R-:W-:Y:S02]  /*4780*/  HADD2.F32 R167, -RZ, R165.reuse.H1_H1 ;  /* 0x300000a5ffa77230 */ /* 0x100fe40000004100 */
[----:B------:R-:W-:-:S03]  /*4790*/  HADD2.F32 R165, -RZ, R165.H0_H0 ;  /* 0x200000a5ffa57230 */ /* 0x000fc60000004100 */
[-C--:B------:R-:W-:Y:S02]  /*47a0*/  FMUL.FTZ R170, R167, R42.reuse ;  /* 0x0000002aa7aa7220 */ /* 0x080fe40000410000 */
[C---:B------:R-:W-:Y:S02]  /*47b0*/  FMUL.FTZ R172, R165.reuse, R42 ;  /* 0x0000002aa5ac7220 */ /* 0x040fe40000410000 */
[-C--:B------:R-:W-:Y:S02]  /*47c0*/  FFMA.FTZ R42, R165, R168.reuse, -R170 ;  /* 0x000000a8a52a7223 */ /* 0x080fe400000108aa */
[----:B------:R-:W-:Y:S01]  /*47d0*/  FFMA.FTZ R165, R167, R168, R172 ;  /* 0x000000a8a7a57223 */ /* 0x000fe200000100ac */
[----:B------:R-:W-:Y:S02]  /*47e0*/  F2FP.F16.E4M3.UNPACK_B R167, R166.H1 ;  /* 0x000000a6ffa7723e */ /* 0x000fe400030006ff */
        /* <DEDUP_REMOVED lines=12> */
[----:B------:R-:W-:Y:S01]  /*48b0*/  FFMA.FTZ R167, R41, R170, R174 ;  /* 0x000000aa29a77223 */ /* 0x000fe200000100ae */
[--C-:B------:R-:W-:Y:S01]  /*48c0*/  HADD2.F32 R41, -RZ, R166.reuse.H1_H1 ;  /* 0x300000a6ff297230 */ /* 0x100fe20000004100 */
[----:B------:R-:W-:Y:S01]  /*48d0*/  F2FP.SATFINITE.E4M3.F32.PACK_AB_MERGE_C R170, R121, R120, RZ ;  /* 0x0000007879aa723e */ /* 0x000fe200048070ff */
[----:B------:R-:W-:-:S02]  /*48e0*/  HADD2.F32 R166, -RZ, R166.H0_H0 ;  /* 0x200000a6ffa67230 */ /* 0x000fc40000004100 */
[----:B------:R-:W-:Y:S01]  /*48f0*/  F2FP.SATFINITE.E4M3.F32.PACK_AB_MERGE_C R167, R167, R40, RZ ;  /* 0x00000028a7a7723e */ /* 0x000fe200048070ff */
[C---:B------:R-:W-:Y:S01]  /*4900*/  FMUL.FTZ R121, R41.reuse, R169 ;  /* 0x000000a929797220 */ /* 0x040fe20000410000 */
[----:B------:R-:W-:Y:S01]  /*4910*/  F2FP.SATFINITE.E4M3.F32.PACK_AB_MERGE_C R40, R132, R43, R130 ;  /* 0x0000002b8428723e */ /* 0x000fe20004807082 */
[----:B------:R-:W-:Y:S01]  /*4920*/  FMUL.FTZ R120, R166, R169 ;  /* 0x000000a9a6787220 */ /* 0x000fe20000410000 */
[----:B------:R-:W-:Y:S01]  /*4930*/  F2FP.SATFINITE.E4M3.F32.PACK_AB_MERGE_C R43, R164, R133, R165 ;  /* 0x00000085a42b723e */ /* 0x000fe200048070a5 */
[-C--:B------:R-:W-:Y:S02]  /*4940*/  FFMA.FTZ R121, R166, R168.reuse, -R121 ;  /* 0x000000a8a6797223 */ /* 0x080fe40000010879 */
[----:B------:R-:W-:Y:S01]  /*4950*/  FFMA.FTZ R120, R41, R168, R120 ;  /* 0x000000a829787223 */ /* 0x000fe20000010078 */
[----:B------:R-:W-:-:S04]  /*4960*/  F2FP.SATFINITE.E4M3.F32.PACK_AB_MERGE_C R41, R95, R94, R170 ;  /* 0x0000005e5f29723e */ /* 0x000fc800048070aa */
[----:B------:R-:W-:-:S07]  /*4970*/  F2FP.SATFINITE.E4M3.F32.PACK_AB_MERGE_C R42, R120, R121, R167 ;  /* 0x00000079782a723e */ /* 0x000fce00048070a7 */
.L_x_1354:
[----:B------:R-:W-:Y:S05]  /*4980*/  BSYNC B3 ;  /* 0x0000000000037941 */ /* 0x000fea0003800000 */
.L_x_1353:
[----:B-1----:R4:W-:Y:S02]  /*4990*/  STG.E.128 desc[UR60][R48.64+0x20], R40 ;  /* 0x0000202830007986 */ /* 0x0029e4000c101d3c */
.L_x_1352:
[----:B------:R-:W-:Y:S05]  /*49a0*/  BSYNC B2 ;  /* 0x0000000000027941 */ /* 0x000fea0003800000 */
.L_x_1351:
[----:B------:R-:W-:Y:S01]  /*49b0*/  ISETP.NE.AND P2, PT, R36, RZ, PT ;  /* 0x000000ff2400720c */ /* 0x000fe20003f45270 */
[----:B------:R-:W-:-:S12]  /*49c0*/  BSSY B2, `(.L_x_1355) ;  /* 0x000006f000027945 */ /* 0x000fd80003800000 */
        /* <DEDUP_REMOVED lines=9> */
[----:B------:R-:W-:Y:S02]  /*4a60*/  SHF.R.U32.HI R95, RZ, 0x10, R93 ;  /* 0x00000010ff5f7819 */ /* 0x000fe4000001165d */
[----:B------:R-:W-:Y:S01]  /*4a70*/  LOP3.LUT R94, R93, 0xff0000ff, RZ, 0xc0, !PT ;  /* 0xff0000ff5d5e7812 */ /* 0x000fe200078ec0ff */
[----:B------:R-:W-:Y:S01]  /*4a80*/  IMAD.SHL.U32 R93, R92, 0x100, RZ ;  /* 0x000001005c5d7824 */ /* 0x000fe200078e00ff */
[----:B------:R-:W-:Y:S01]  /*4a90*/  LOP3.LUT R87, R87, 0xff0000ff, RZ, 0xc0, !PT ;  /* 0xff0000ff57577812 */ /* 0x000fe200078ec0ff */
[----:B-1----:R-:W-:Y:S01]  /*4aa0*/  IMAD.MOV.U32 R92, RZ, RZ, R40 ;  /* 0x000000ffff5c7224 */ /* 0x002fe200078e0028 */
[----:B------:R-:W-:-:S02]  /*4ab0*/  F2FP.F16.E4M3.UNPACK_B R40, R41 ;  /* 0x00000029ff28723e */ /* 0x000fc400020006ff */
[----:B------:R-:W-:Y:S01]  /*4ac0*/  LOP3.LUT R87, R87, 0xff00, R86, 0xf8, !PT ;  /* 0x0000ff0057577812 */ /* 0x000fe200078ef856 */
[----:B------:R-:W-:Y:S01]  /*4ad0*/  IMAD.U32 R86, R121, 0x10000, RZ ;  /* 0x0001000079567824 */ /* 0x000fe200078e00ff */
[----:B------:R-:W-:Y:S01]  /*4ae0*/  LOP3.LUT R120, R94, 0xff00, R93, 0xf8, !PT ;  /* 0x0000ff005e787812 */ /* 0x000fe200078ef85d */
[----:B------:R-:W-:Y:S01]  /*4af0*/  IMAD.U32 R93, R95, 0x10000, RZ ;  /* 0x000100005f5d7824 */ /* 0x000fe200078e00ff */
        /* <DEDUP_REMOVED lines=26> */
[----:B------:R-:W-:-:S02]  /*4ca0*/  HADD2.F32 R120, -RZ, R93.H1_H1 ;  /* 0x3000005dff787230 */ /* 0x000fc40000004100 */
[----:B------:R-:W-:Y:S02]  /*4cb0*/  HADD2.F32 R95, -RZ, R93.H0_H0 ;  /* 0x2000005dff5f7230 */ /* 0x000fe40000004100 */
[----:B------:R-:W-:Y:S02]  /*4cc0*/  HADD2.F32 R161, -RZ, R161.H0_H0 ;  /* 0x200000a1ffa17230 */ /* 0x000fe40000004100 */
[-C--:B------:R-:W-:Y:S01]  /*4cd0*/  FMUL.FTZ R132, R120, R121.reuse ;  /* 0x0000007978847220 */ /* 0x080fe20000410000 */
[--C-:B------:R-:W-:Y:S02]  /*4ce0*/  HADD2.F32 R94, -RZ, R92.reuse.H1_H1 ;  /* 0x3000005cff5e7230 */ /* 0x100fe40000004100 */
[----:B------:R-:W-:Y:S01]  /*4cf0*/  FMUL.FTZ R121, R95, R121 ;  /* 0x000000795f797220 */ /* 0x000fe20000410000 */
[----:B------:R-:W-:Y:S02]  /*4d00*/  HADD2.F32 R93, -RZ, R92.H0_H0 ;  /* 0x2000005cff5d7230 */ /* 0x000fe40000004100 */
[----:B------:R-:W-:-:S02]  /*4d10*/  HADD2.F32 R92, -RZ, R160.H1_H1 ;  /* 0x300000a0ff5c7230 */ /* 0x000fc40000004100 */
[-C--:B------:R-:W-:Y:S01]  /*4d20*/  FMUL.FTZ R130, R94, R161.reuse ;  /* 0x000000a15e827220 */ /* 0x080fe20000410000 */
[----:B------:R-:W-:Y:S02]  /*4d30*/  HADD2.F32 R160, -RZ, R160.H0_H0 ;  /* 0x200000a0ffa07230 */ /* 0x000fe40000004100 */
[----:B------:R-:W-:Y:S01]  /*4d40*/  FMUL.FTZ R161, R93, R161 ;  /* 0x000000a15da17220 */ /* 0x000fe20000410000 */
[-C--:B------:R-:W-:Y:S01]  /*4d50*/  FFMA.FTZ R95, R95, R92.reuse, -R132 ;  /* 0x0000005c5f5f7223 */ /* 0x080fe20000010884 */
[----:B------:R-:W-:Y:S01]  /*4d60*/  FFMA.FTZ R132, R120, R92, R121 ;  /* 0x0000005c78847223 */ /* 0x000fe20000010079 */
[-C--:B------:R-:W-:Y:S01]  /*4d70*/  FFMA.FTZ R92, R93, R160.reuse, -R130 ;  /* 0x000000a05d5c7223 */ /* 0x080fe20000010882 */
[----:B------:R-:W-:Y:S01]  /*4d80*/  FFMA.FTZ R93, R94, R160, R161 ;  /* 0x000000a05e5d7223 */ /* 0x000fe200000100a1 */
[----:B------:R-:W-:Y:S02]  /*4d90*/  F2FP.F16.E4M3.UNPACK_B R120, R43.H1 ;  /* 0x0000002bff78723e */ /* 0x000fe400030006ff */
[----:B------:R-:W-:-:S02]  /*4da0*/  F2FP.SATFINITE.E4M3.F32.PACK_AB_MERGE_C R94, R164, R133, RZ ;  /* 0x00000085a45e723e */ /* 0x000fc400048070ff */
[----:B------:R-:W-:Y:S01]  /*4db0*/  F2FP.F16.E4M3.UNPACK_B R164, R87.H1 ;  /* 0x00000057ffa4723e */ /* 0x000fe200030006ff */
[--C-:B------:R-:W-:Y:S01]  /*4dc0*/  HADD2.F32 R133, -RZ, R120.reuse.H1_H1 ;  /* 0x30000078ff857230 */ /* 0x100fe20000004100 */
[----:B------:R-:W-:Y:S01]  /*4dd0*/  F2FP.SATFINITE.E4M3.F32.PACK_AB_MERGE_C R95, R132, R95, RZ ;  /* 0x0000005f845f723e */ /* 0x000fe200048070ff */
[----:B------:R-:W-:Y:S01]  /*4de0*/  HADD2.F32 R132, -RZ, R120.H0_H0 ;  /* 0x20000078ff847230 */ /* 0x000fe20000004100 */
[----:B------:R-:W-:Y:S01]  /*4df0*/  F2FP.F16.E4M3.UNPACK_B R120, R86.H1 ;  /* 0x00000056ff78723e */ /* 0x000fe200030006ff */
[--C-:B------:R-:W-:Y:S01]  /*4e00*/  HADD2.F32 R160, -RZ, R164.reuse.H1_H1 ;  /* 0x300000a4ffa07230 */ /* 0x100fe20000004100 */
[----:B------:R-:W-:Y:S01]  /*4e10*/  F2FP.F16.E4M3.UNPACK_B R130, R42.H1 ;  /* 0x0000002aff82723e */ /* 0x000fe200030006ff */
        /* <DEDUP_REMOVED lines=39> */
.L_x_1358:
[----:B------:R-:W-:Y:S05]  /*5090*/  BSYNC B3 ;  /* 0x0000000000037941 */ /* 0x000fea0003800000 */
.L_x_1357:
[----:B-1----:R0:W-:Y:S02]  /*50a0*/  STG.E.128 desc[UR60][R48.64+0x40], R40 ;  /* 0x0000402830007986 */ /* 0x0021e4000c101d3c */
.L_x_1356:
[----:B------:R-:W-:Y:S05]  /*50b0*/  BSYNC B2 ;  /* 0x0000000000027941 */ /* 0x000fea0003800000 */
.L_x_1355:
        /* <DEDUP_REMOVED lines=9> */
[----:B------:R-:W-:Y:S02]  /*5150*/  LOP3.LUT R82, R83, 0xff0000ff, RZ, 0xc0, !PT ;  /* 0xff0000ff53527812 */ /* 0x000fe400078ec0ff */
[----:B------:R-:W-:Y:S01]  /*5160*/  SHF.R.U32.HI R87, RZ, 0x10, R83 ;  /* 0x00000010ff577819 */ /* 0x000fe20000011653 */
[----:B------:R-:W-:Y:S01]  /*5170*/  IMAD.SHL.U32 R83, R93, 0x100, RZ ;  /* 0x000001005d537824 */ /* 0x000fe200078e00ff */
[----:B------:R-:W-:Y:S02]  /*5180*/  LOP3.LUT R86, R85, 0xff0000ff, RZ, 0xc0, !PT ;  /* 0xff0000ff55567812 */ /* 0x000fe400078ec0ff */
[----:B------:R-:W-:Y:S01]  /*5190*/  SHF.R.U32.HI R92, RZ, 0x10, R85 ;  /* 0x00000010ff5c7819 */ /* 0x000fe20000011655 */
[----:B------:R-:W-:Y:S01]  /*51a0*/  IMAD.SHL.U32 R85, R84, 0x100, RZ ;  /* 0x0000010054557824 */ /* 0x000fe200078e00ff */
[----:B------:R-:W-:Y:S01]  /*51b0*/  LOP3.LUT R82, R82, 0xff00, R83, 0xf8, !PT ;  /* 0x0000ff0052527812 */ /* 0x000fe200078ef853 */
[----:B------:R-:W-:-:S02]  /*51c0*/  IMAD.U32 R83, R87, 0x10000, RZ ;  /* 0x0001000057537824 */ /* 0x000fc400078e00ff */
[----:B-1----:R-:W-:Y:S01]  /*51d0*/  IMAD.MOV.U32 R84, RZ, RZ, R40 ;  /* 0x000000ffff547224 */ /* 0x002fe200078e0028 */
        /* <DEDUP_REMOVED lines=32> */
[--C-:B------:R-:W-:Y:S02]  /*53e0*/  HADD2.F32 R85, -RZ, R84.reuse.H0_H0 ;  /* 0x20000054ff557230 */ /* 0x100fe40000004100 */
[----:B------:R-:W-:Y:S01]  /*53f0*/  FMUL.FTZ R120, R92, R93 ;  /* 0x0000005d5c787220 */ /* 0x000fe20000410000 */
[----:B------:R-:W-:-:S02]  /*5400*/  HADD2.F32 R86, -RZ, R84.H1_H1 ;  /* 0x30000054ff567230 */ /* 0x000fc40000004100 */
[----:B------:R-:W-:Y:S01]  /*5410*/  FMUL.FTZ R93, R87, R93 ;  /* 0x0000005d575d7220 */ /* 0x000fe20000410000 */
[----:B------:R-:W-:Y:S01]  /*5420*/  HADD2.F32 R159, -RZ, R159.H0_H0 ;  /* 0x2000009fff9f7230 */ /* 0x000fe20000004100 */
[----:B------:R-:W-:Y:S01]  /*5430*/  F2FP.F16.E4M3.UNPACK_B R95, R82 ;  /* 0x00000052ff5f723e */ /* 0x000fe200020006ff */
        /* <DEDUP_REMOVED lines=54> */
.L_x_1362:
[----:B------:R-:W-:Y:S05]  /*57a0*/  BSYNC B3 ;  /* 0x0000000000037941 */ /* 0x000fea0003800000 */
.L_x_1361:
[----:B-1----:R0:W-:Y:S02]  /*57b0*/  STG.E.128 desc[UR60][R48.64+0x60], R40 ;  /* 0x0000602830007986 */ /* 0x0021e4000c101d3c */
.L_x_1360:
[----:B------:R-:W-:Y:S05]  /*57c0*/  BSYNC B2 ;  /* 0x0000000000027941 */ /* 0x000fea0003800000 */
.L_x_1359:
        /* <DEDUP_REMOVED lines=51> */
[----:B------:R-:W-:Y:S02]  /*5b00*/  HADD2.F32 R155, -RZ, R155.H0_H0 ;  /* 0x2000009bff9b7230 */ /* 0x000fe40000004100 */
[----:B------:R-:W-:Y:S01]  /*5b10*/  FMUL.FTZ R92, R84, R85 ;  /* 0x00000055545c7220 */ /* 0x000fe20000410000 */
[----:B------:R-:W-:-:S02]  /*5b20*/  HADD2.F32 R81, -RZ, R80.H0_H0 ;  /* 0x20000050ff517230 */ /* 0x000fc40000004100 */
[----:B------:R-:W-:Y:S01]  /*5b30*/  FMUL.FTZ R85, R83, R85 ;  /* 0x0000005553557220 */ /* 0x000fe20000410000 */
[----:B------:R-:W-:Y:S02]  /*5b40*/  HADD2.F32 R82, -RZ, R80.H1_H1 ;  /* 0x30000050ff527230 */ /* 0x000fe40000004100 */
        /* <DEDUP_REMOVED lines=54> */
.L_x_1366:
[----:B------:R-:W-:Y:S05]  /*5eb0*/  BSYNC B3 ;  /* 0x0000000000037941 */ /* 0x000fea0003800000 */
.L_x_1365:
[----:B-1----:R0:W-:Y:S02]  /*5ec0*/  STG.E.128 desc[UR60][R48.64+0x80], R40 ;  /* 0x0000802830007986 */ /* 0x0021e4000c101d3c */
.L_x_1364:
[----:B------:R-:W-:Y:S05]  /*5ed0*/  BSYNC B2 ;  /* 0x0000000000027941 */ /* 0x000fea0003800000 */
.L_x_1363:
        /* <DEDUP_REMOVED lines=46> */
[----:B------:R-:W-:-:S02]  /*61c0*/  HADD2.F32 R79, -RZ, R77.H0_H0 ;  /* 0x2000004dff4f7230 */ /* 0x000fc40000004100 */
[----:B------:R-:W-:Y:S01]  /*61d0*/  HADD2.F32 R80, -RZ, R77.H1_H1 ;  /* 0x3000004dff507230 */ /* 0x000fe20000004100 */
[----:B------:R-:W-:Y:S01]  /*61e0*/  F2FP.SATFINITE.E4M3.F32.PACK_AB_MERGE_C R95, R86, R85, RZ ;  /* 0x00000055565f723e */ /* 0x000fe200048070ff */
[--C-:B------:R-:W-:Y:S02]  /*61f0*/  HADD2.F32 R77, -RZ, R76.reuse.H0_H0 ;  /* 0x2000004cff4d7230 */ /* 0x100fe40000004100 */
[-C--:B------:R-:W-:Y:S01]  /*6200*/  FMUL.FTZ R83, R79, R81.reuse ;  /* 0x000000514f537220 */ /* 0x080fe20000410000 */
[----:B------:R-:W-:Y:S02]  /*6210*/  HADD2.F32 R78, -RZ, R76.H1_H1 ;  /* 0x3000004cff4e7230 */ /* 0x000fe40000004100 */
[----:B------:R-:W-:Y:S01]  /*6220*/  FMUL.FTZ R84, R80, R81 ;  /* 0x0000005150547220 */ /* 0x000fe20000410000 */
[----:B------:R-:W-:Y:S01]  /*6230*/  HADD2.F32 R154, -RZ, R154.H0_H0 ;  /* 0x2000009aff9a7230 */ /* 0x000fe20000004100 */
[----:B------:R-:W-:Y:S01]  /*6240*/  F2FP.F16.E4M3.UNPACK_B R85, R75.H1 ;  /* 0x0000004bff55723e */ /* 0x000fe200030006ff */
[--C-:B------:R-:W-:Y:S01]  /*6250*/  HADD2.F32 R76, -RZ, R148.reuse.H1_H1 ;  /* 0x30000094ff4c7230 */ /* 0x100fe20000004100 */
[----:B------:R-:W-:Y:S01]  /*6260*/  F2FP.SATFINITE.E4M3.F32.PACK_AB_MERGE_C R41, R41, R40, R95 ;  /* 0x000000282929723e */ /* 0x000fe2000480705f */
[----:B------:R-:W-:-:S02]  /*6270*/  HADD2.F32 R148, -RZ, R148.H0_H0 ;  /* 0x20000094ff947230 */ /* 0x000fc40000004100 */
        /* <DEDUP_REMOVED lines=51> */
.L_x_1368:
[----:B------:R-:W-:Y:S05]  /*65b0*/  BSYNC B2 ;  /* 0x0000000000027941 */ /* 0x000fea0003800000 */
.L_x_1367:
[----:B-1----:R0:W-:Y:S02]  /*65c0*/  STG.E.128 desc[UR60][R48.64+0xa0], R40 ;  /* 0x0000a02830007986 */ /* 0x0021e4000c101d3c */
.L_x_1346:
[----:B------:R-:W-:Y:S05]  /*65d0*/  BSYNC B1 ;  /* 0x0000000000017941 */ /* 0x000fea0003800000 */
.L_x_1345:
        /* <DEDUP_REMOVED lines=15> */
[----:B------:R-:W-:Y:S02]  /*66d0*/  LOP3.LUT R71, R73, 0xff0000ff, RZ, 0xc0, !PT ;  /* 0xff0000ff49477812 */ /* 0x000fe400078ec0ff */
[----:B------:R-:W-:-:S02]  /*66e0*/  SHF.R.U32.HI R73, RZ, 0x10, R73 ;  /* 0x00000010ff497819 */ /* 0x000fc40000011649 */
[----:B------:R-:W-:Y:S01]  /*66f0*/  LOP3.LUT R49, R49, 0xff00, R70, 0xf8, !PT ;  /* 0x0000ff0031317812 */ /* 0x000fe200078ef846 */
[----:B------:R-:W-:Y:S01]  /*6700*/  IMAD.U32 R70, R74, 0x10000, RZ ;  /* 0x000100004a467824 */ /* 0x000fe200078e00ff */
[----:B------:R-:W-:Y:S01]  /*6710*/  LOP3.LUT R72, R71, 0xff00, R72, 0xf8, !PT ;  /* 0x0000ff0047487812 */ /* 0x000fe200078ef848 */
[----:B------:R-:W-:Y:S01]  /*6720*/  IMAD.U32 R73, R73, 0x10000, RZ ;  /* 0x0001000049497824 */ /* 0x000fe200078e00ff */
        /* <DEDUP_REMOVED lines=90> */
.L_x_1373:
[----:B------:R-:W-:Y:S05]  /*6cd0*/  BSYNC B2 ;  /* 0x0000000000027941 */ /* 0x000fea0003800000 */
.L_x_1372:
[----:B-1----:R0:W-:Y:S02]  /*6ce0*/  STG.E.128 desc[UR60][R44.64], R40 ;  /* 0x000000282c007986 */ /* 0x0021e4000c101d3c */
.L_x_1371:
[----:B------:R-:W-:Y:S05]  /*6cf0*/  BSYNC B1 ;  /* 0x0000000000017941 */ /* 0x000fea0003800000 */
.L_x_1370:
        /* <DEDUP_REMOVED lines=18> */
[----:B------:R-:W-:-:S02]  /*6e20*/  F2FP.F16.E4M3.UNPACK_B R40, R41 ;  /* 0x00000029ff28723e */ /* 0x000fc400020006ff */
[----:B------:R-:W-:Y:S01]  /*6e30*/  LOP3.LUT R69, R68, 0xff00, R67, 0xf8, !PT ;  /* 0x0000ff0044457812 */ /* 0x000fe200078ef843 */
[----:B------:R-:W-:Y:S01]  /*6e40*/  IMAD.U32 R68, R70, 0x10000, RZ ;  /* 0x0001000046447824 */ /* 0x000fe200078e00ff */
        /* <DEDUP_REMOVED lines=39> */
[CC--:B------:R-:W-:Y:S01]  /*70c0*/  FMUL.FTZ R69, R49.reuse, R150.reuse ;  /* 0x0000009631457220 */ /* 0x0c0fe20000410000 */
[----:B------:R-:W-:Y:S01]  /*70d0*/  FMUL.FTZ R72, R48, R150 ;  /* 0x0000009630487220 */ /* 0x000fe20000410000 */
[----:B------:R-:W-:Y:S02]  /*70e0*/  F2FP.F16.E4M3.UNPACK_B R68, R70.H1 ;  /* 0x00000046ff44723e */ /* 0x000fe400030006ff */
[----:B------:R-:W-:Y:S01]  /*70f0*/  F2FP.SATFINITE.E4M3.F32.PACK_AB_MERGE_C R79, R74, R71, RZ ;  /* 0x000000474a4f723e */ /* 0x000fe200048070ff */
[----:B------:R-:W-:Y:S01]  /*7100*/  FFMA.FTZ R75, R49, R149, -R72 ;  /* 0x00000095314b7223 */ /* 0x000fe20000010848 */
[----:B------:R-:W-:Y:S01]  /*7110*/  F2FP.F16.E4M3.UNPACK_B R49, R43.H1 ;  /* 0x0000002bff31723e */ /* 0x000fe200030006ff */
[----:B------:R-:W-:Y:S01]  /*7120*/  FFMA.FTZ R76, R48, R149, R69 ;  /* 0x00000095304c7223 */ /* 0x000fe20000010045 */
[-C--:B------:R-:W-:Y:S01]  /*7130*/  F2FP.F16.E4M3.UNPACK_B R71, R73.reuse.H1 ;  /* 0x00000049ff47723e */ /* 0x080fe200030006ff */
[----:B------:R-:W-:Y:S01]  /*7140*/  HADD2.F32 R69, -RZ, R68.H1_H1 ;  /* 0x30000044ff457230 */ /* 0x000fe20000004100 */
[----:B------:R-:W-:Y:S01]  /*7150*/  F2FP.F16.E4M3.UNPACK_B R48, R42.H1 ;  /* 0x0000002aff30723e */ /* 0x000fe200030006ff */
        /* <DEDUP_REMOVED lines=14> */
[----:B------:R-:W-:Y:S01]  /*7240*/  F2FP.F16.E4M3.UNPACK_B R42, R42 ;  /* 0x0000002aff2a723e */ /* 0x000fe200020006ff */
[----:B------:R-:W-:Y:S01]  /*7250*/  FMUL.FTZ R72, R48, R72 ;  /* 0x0000004830487220 */ /* 0x000fe20000410000 */
[----:B------:R-:W-:-:S02]  /*7260*/  HADD2.F32 R73, -RZ, R73.H0_H0 ;  /* 0x20000049ff497230 */ /* 0x000fc40000004100 */
[-C--:B------:R-:W-:Y:S01]  /*7270*/  FFMA.FTZ R77, R48, R66.reuse, -R77 ;  /* 0x00000042304d7223 */ /* 0x080fe2000001084d */
[--C-:B------:R-:W-:Y:S02]  /*7280*/  HADD2.F32 R48, -RZ, R43.reuse.H0_H0 ;  /* 0x2000002bff307230 */ /* 0x100fe40000004100 */
[----:B------:R-:W-:Y:S01]  /*7290*/  FFMA.FTZ R72, R49, R66, R72 ;  /* 0x0000004231487223 */ /* 0x000fe20000010048 */
[----:B------:R-:W-:Y:S02]  /*72a0*/  HADD2.F32 R49, -RZ, R43.H1_H1 ;  /* 0x3000002bff317230 */ /* 0x000fe40000004100 */
[----:B------:R-:W-:Y:S01]  /*72b0*/  FFMA.FTZ R69, R67, R69, R74 ;  /* 0x0000004543457223 */ /* 0x000fe2000001004a */
[--C-:B------:R-:W-:Y:S01]  /*72c0*/  HADD2.F32 R43, -RZ, R42.reuse.H0_H0 ;  /* 0x2000002aff2b7230 */ /* 0x100fe20000004100 */
[----:B------:R-:W-:Y:S01]  /*72d0*/  F2FP.SATFINITE.E4M3.F32.PACK_AB_MERGE_C R40, R76, R75, R79 ;  /* 0x0000004b4c28723e */ /* 0x000fe2000480704f */
[----:B------:R-:W-:Y:S01]  /*72e0*/  HADD2.F32 R42, -RZ, R42.H1_H1 ;  /* 0x3000002aff2a7230 */ /* 0x000fe20000004100 */
[----:B------:R-:W-:Y:S01]  /*72f0*/  F2FP.SATFINITE.E4M3.F32.PACK_AB_MERGE_C R72, R72, R77, RZ ;  /* 0x0000004d4848723e */ /* 0x000fe200048070ff */
[----:B------:R-:W-:Y:S01]  /*7300*/  HADD2.F32 R71, -RZ, R71.H0_H0 ;  /* 0x20000047ff477230 */ /* 0x000fe20000004100 */
[----:B------:R-:W-:Y:S01]  /*7310*/  F2FP.SATFINITE.E4M3.F32.PACK_AB_MERGE_C R69, R69, R78, RZ ;  /* 0x0000004e4545723e */ /* 0x000fe200048070ff */
[----:B------:R-:W-:-:S02]  /*7320*/  HADD2.F32 R68, -RZ, R68.H0_H0 ;  /* 0x20000044ff447230 */ /* 0x000fc40000004100 */
[----:B------:R-:W-:Y:S01]  /*7330*/  FMUL.FTZ R66, R42, R73 ;  /* 0x000000492a427220 */ /* 0x000fe20000410000 */
[----:B------:R-:W-:Y:S02]  /*7340*/  HADD2.F32 R70, -RZ, R70.H0_H0 ;  /* 0x20000046ff467230 */ /* 0x000fe40000004100 */
[-C--:B------:R-:W-:Y:S01]  /*7350*/  FMUL.FTZ R67, R49, R71.reuse ;  /* 0x0000004731437220 */ /* 0x080fe20000410000 */
[C---:B------:R-:W-:Y:S01]  /*7360*/  FMUL.FTZ R74, R48.reuse, R71 ;  /* 0x00000047304a7220 */ /* 0x040fe20000410000 */
[----:B------:R-:W-:Y:S02]  /*7370*/  FMUL.FTZ R73, R43, R73 ;  /* 0x000000492b497220 */ /* 0x000fe40000410000 */
[-C--:B------:R-:W-:Y:S01]  /*7380*/  FFMA.FTZ R67, R48, R68.reuse, -R67 ;  /* 0x0000004430437223 */ /* 0x080fe20000010843 */
[----:B------:R-:W-:Y:S01]  /*7390*/  FFMA.FTZ R74, R49, R68, R74 ;  /* 0x00000044314a7223 */ /* 0x000fe2000001004a */
[-C--:B------:R-:W-:Y:S01]  /*73a0*/  FFMA.FTZ R66, R43, R70.reuse, -R66 ;  /* 0x000000462b427223 */ /* 0x080fe20000010842 */
[----:B------:R-:W-:-:S03]  /*73b0*/  FFMA.FTZ R73, R42, R70, R73 ;  /* 0x000000462a497223 */ /* 0x000fc60000010049 */
[----:B------:R-:W-:Y:S02]  /*73c0*/  F2FP.SATFINITE.E4M3.F32.PACK_AB_MERGE_C R43, R74, R67, R69 ;  /* 0x000000434a2b723e */ /* 0x000fe40004807045 */
[----:B------:R-:W-:-:S07]  /*73d0*/  F2FP.SATFINITE.E4M3.F32.PACK_AB_MERGE_C R42, R73, R66, R72 ;  /* 0x00000042492a723e */ /* 0x000fce0004807048 */
.L_x_1377:
[----:B------:R-:W-:Y:S05]  /*73e0*/  BSYNC B2 ;  /* 0x0000000000027941 */ /* 0x000fea0003800000 */
.L_x_1376:
[----:B-1----:R0:W-:Y:S02]  /*73f0*/  STG.E.128 desc[UR60][R44.64+0x20], R40 ;  /* 0x000020282c007986 */ /* 0x0021e4000c101d3c */
.L_x_1375:
[----:B------:R-:W-:Y:S05]  /*7400*/  BSYNC B1 ;  /* 0x0000000000017941 */ /* 0x000fea0003800000 */
.L_x_1374:
        /* <DEDUP_REMOVED lines=110> */
.L_x_1381:
[----:B------:R-:W-:Y:S05]  /*7af0*/  BSYNC B2 ;  /* 0x0000000000027941 */ /* 0x000fea0003800000 */
.L_x_1380:
[----:B-1----:R0:W-:Y:S02]  /*7b00*/  STG.E.128 desc[UR60][R44.64+0x40], R40 ;  /* 0x000040282c007986 */ /* 0x0021e4000c101d3c */
.L_x_1379:
[----:B------:R-:W-:Y:S05]  /*7b10*/  BSYNC B1 ;  /* 0x0000000000017941 */ /* 0x000fea0003800000 */
.L_x_1378:
        /* <DEDUP_REMOVED lines=22> */
[----:B------:R-:W-:Y:S02]  /*7c80*/  F2FP.F16.E4M3.UNPACK_B R41, R41.H1 ;  /* 0x00000029ff29723e */ /* 0x000fe400030006ff */
[----:B------:R-:W-:Y:S01]  /*7c90*/  LOP3.LUT R64, R62, 0xff0000, R59, 0xf8, !PT ;  /* 0x00ff00003e407812 */ /* 0x000fe200078ef83b */
[----:B------:R-:W-:Y:S01]  /*7ca0*/  HADD2.F32 R62, -RZ, R60.H0_H0 ;  /* 0x2000003cff3e7230 */ /* 0x000fe20000004100 */
[----:B------:R-:W-:Y:S01]  /*7cb0*/  LOP3.LUT R61, R58, 0xff0000, R49, 0xf8, !PT ;  /* 0x00ff00003a3d7812 */ /* 0x000fe200078ef831 */
[----:B------:R-:W-:Y:S01]  /*7cc0*/  HADD2.F32 R49, -RZ, R40.H1_H1 ;  /* 0x30000028ff317230 */ /* 0x000fe20000004100 */
[----:B------:R-:W-:Y:S01]  /*7cd0*/  F2FP.F16.E4M3.UNPACK_B R59, R134.H1 ;  /* 0x00000086ff3b723e */ /* 0x000fe200030006ff */
[----:B------:R-:W-:Y:S01]  /*7ce0*/  HADD2.F32 R63, -RZ, R60.H1_H1 ;  /* 0x3000003cff3f7230 */ /* 0x000fe20000004100 */
[----:B------:R-:W-:Y:S01]  /*7cf0*/  F2FP.F16.E4M3.UNPACK_B R135, R135 ;  /* 0x00000087ff87723e */ /* 0x000fe200020006ff */
[----:B------:R-:W-:-:S02]  /*7d00*/  HADD2.F32 R58, -RZ, R41.H1_H1 ;  /* 0x30000029ff3a7230 */ /* 0x000fc40000004100 */
[----:B------:R-:W-:Y:S01]  /*7d10*/  FMUL.FTZ R65, R49, R62 ;  /* 0x0000003e31417220 */ /* 0x000fe20000410000 */
[----:B------:R-:W-:Y:S01]  /*7d20*/  HADD2.F32 R40, -RZ, R40.H0_H0 ;  /* 0x20000028ff287230 */ /* 0x000fe20000004100 */
[----:B------:R-:W-:Y:S01]  /*7d30*/  F2FP.F16.E4M3.UNPACK_B R134, R134 ;  /* 0x00000086ff86723e */ /* 0x000fe200020006ff */
[----:B------:R-:W-:Y:S02]  /*7d40*/  HADD2.F32 R60, -RZ, R59.H0_H0 ;  /* 0x2000003bff3c7230 */ /* 0x000fe40000004100 */
[-C--:B------:R-:W-:Y:S01]  /*7d50*/  FMUL.FTZ R66, R58, R63.reuse ;  /* 0x0000003f3a427220 */ /* 0x080fe20000410000 */
[----:B------:R-:W-:Y:S02]  /*7d60*/  HADD2.F32 R41, -RZ, R41.H0_H0 ;  /* 0x20000029ff297230 */ /* 0x000fe40000004100 */
[C---:B------:R-:W-:Y:S01]  /*7d70*/  FMUL.FTZ R62, R40.reuse, R62 ;  /* 0x0000003e283e7220 */ /* 0x040fe20000410000 */
[----:B------:R-:W-:Y:S02]  /*7d80*/  HADD2.F32 R59, -RZ, R59.H1_H1 ;  /* 0x3000003bff3b7230 */ /* 0x000fe40000004100 */
[-C--:B------:R-:W-:Y:S01]  /*7d90*/  FFMA.FTZ R40, R40, R60.reuse, -R65 ;  /* 0x0000003c28287223 */ /* 0x080fe20000010841 */
[----:B------:R-:W-:Y:S01]  /*7da0*/  FMUL.FTZ R63, R41, R63 ;  /* 0x0000003f293f7220 */ /* 0x000fe20000410000 */
[----:B------:R-:W-:Y:S01]  /*7db0*/  FFMA.FTZ R67, R49, R60, R62 ;  /* 0x0000003c31437223 */ /* 0x000fe2000001003e */
[-C--:B------:R-:W-:Y:S01]  /*7dc0*/  FFMA.FTZ R65, R41, R59.reuse, -R66 ;  /* 0x0000003b29417223 */ /* 0x080fe20000010842 */
[-C--:B------:R-:W-:Y:S01]  /*7dd0*/  F2FP.F16.E4M3.UNPACK_B R41, R48.reuse.H1 ;  /* 0x00000030ff29723e */ /* 0x080fe200030006ff */
[----:B------:R-:W-:Y:S01]  /*7de0*/  FFMA.FTZ R68, R58, R59, R63 ;  /* 0x0000003b3a447223 */ /* 0x000fe2000001003f */
[----:B------:R-:W-:Y:S01]  /*7df0*/  F2FP.F16.E4M3.UNPACK_B R48, R48 ;  /* 0x00000030ff30723e */ /* 0x000fe200020006ff */
[----:B------:R-:W-:-:S02]  /*7e00*/  HADD2.F32 R60, -RZ, R135.H1_H1 ;  /* 0x30000087ff3c7230 */ /* 0x000fc40000004100 */
[--C-:B------:R-:W-:Y:S01]  /*7e10*/  HADD2.F32 R49, -RZ, R41.reuse.H0_H0 ;  /* 0x20000029ff317230 */ /* 0x100fe20000004100 */
[----:B------:R-:W-:Y:S01]  /*7e20*/  F2FP.SATFINITE.E4M3.F32.PACK_AB_MERGE_C R71, R68, R65, RZ ;  /* 0x000000414447723e */ /* 0x000fe200048070ff */
[----:B------:R-:W-:Y:S02]  /*7e30*/  HADD2.F32 R58, -RZ, R41.H1_H1 ;  /* 0x30000029ff3a7230 */ /* 0x000fe40000004100 */
[--C-:B------:R-:W-:Y:S02]  /*7e40*/  HADD2.F32 R41, -RZ, R48.reuse.H0_H0 ;  /* 0x20000030ff297230 */ /* 0x100fe40000004100 */
[-C--:B------:R-:W-:Y:S01]  /*7e50*/  FMUL.FTZ R63, R49, R60.reuse ;  /* 0x0000003c313f7220 */ /* 0x080fe20000410000 */
[----:B------:R-:W-:Y:S02]  /*7e60*/  HADD2.F32 R135, -RZ, R135.H0_H0 ;  /* 0x20000087ff877230 */ /* 0x000fe40000004100 */
[----:B------:R-:W-:Y:S01]  /*7e70*/  FMUL.FTZ R62, R58, R60 ;  /* 0x0000003c3a3e7220 */ /* 0x000fe20000410000 */
[----:B------:R-:W-:-:S02]  /*7e80*/  HADD2.F32 R48, -RZ, R48.H1_H1 ;  /* 0x30000030ff307230 */ /* 0x000fc40000004100 */
        /* <DEDUP_REMOVED lines=8> */
[----:B------:R-:W-:-:S02]  /*7f10*/  F2FP.F16.E4M3.UNPACK_B R48, R43.H1 ;  /* 0x0000002bff30723e */ /* 0x000fc400030006ff */
[----:B------:R-:W-:Y:S02]  /*7f20*/  F2FP.SATFINITE.E4M3.F32.PACK_AB_MERGE_C R70, R63, R62, RZ ;  /* 0x0000003e3f46723e */ /* 0x000fe400048070ff */
[----:B------:R-:W-:Y:S01]  /*7f30*/  F2FP.F16.E4M3.UNPACK_B R62, R64.H1 ;  /* 0x00000040ff3e723e */ /* 0x000fe200030006ff */
[--C-:B------:R-:W-:Y:S01]  /*7f40*/  HADD2.F32 R58, -RZ, R48.reuse.H1_H1 ;  /* 0x30000030ff3a7230 */ /* 0x100fe20000004100 */
[-C--:B------:R-:W-:Y:S01]  /*7f50*/  F2FP.F16.E4M3.UNPACK_B R59, R61.reuse.H1 ;  /* 0x0000003dff3b723e */ /* 0x080fe200030006ff */
[----:B------:R-:W-:Y:S01]  /*7f60*/  HADD2.F32 R49, -RZ, R48.H0_H0 ;  /* 0x20000030ff317230 */ /* 0x000fe20000004100 */
[----:B------:R-:W-:Y:S01]  /*7f70*/  F2FP.F16.E4M3.UNPACK_B R41, R42.H1 ;  /* 0x0000002aff29723e */ /* 0x000fe200030006ff */
[----:B------:R-:W-:Y:S01]  /*7f80*/  HADD2.F32 R65, -RZ, R62.H1_H1 ;  /* 0x3000003eff417230 */ /* 0x000fe20000004100 */
        /* <DEDUP_REMOVED lines=19> */
[----:B------:R-:W-:Y:S02]  /*80c0*/  HADD2.F32 R43, -RZ, R43.H1_H1 ;  /* 0x3000002bff2b7230 */ /* 0x000fe40000004100 */
[--C-:B------:R-:W-:Y:S01]  /*80d0*/  HADD2.F32 R41, -RZ, R42.reuse.H0_H0 ;  /* 0x2000002aff297230 */ /* 0x100fe20000004100 */
[----:B------:R-:W-:Y:S01]  /*80e0*/  F2FP.SATFINITE.E4M3.F32.PACK_AB_MERGE_C R63, R63, R68, RZ ;  /* 0x000000443f3f723e */ /* 0x000fe200048070ff */
[----:B------:R-:W-:Y:S02]  /*80f0*/  HADD2.F32 R42, -RZ, R42.H1_H1 ;  /* 0x3000002aff2a7230 */ /* 0x000fe40000004100 */
[----:B------:R-:W-:Y:S01]  /*8100*/  FMUL.FTZ R65, R43, R62 ;  /* 0x0000003e2b417220 */ /* 0x000fe20000410000 */
[----:B------:R-:W-:-:S02]  /*8110*/  HADD2.F32 R64, -RZ, R64.H0_H0 ;  /* 0x20000040ff407230 */ /* 0x000fc40000004100 */
[----:B------:R-:W-:Y:S01]  /*8120*/  FMUL.FTZ R62, R48, R62 ;  /* 0x0000003e303e7220 */ /* 0x000fe20000410000 */
[----:B------:R-:W-:Y:S01]  /*8130*/  HADD2.F32 R59, -RZ, R59.H0_H0 ;  /* 0x2000003bff3b7230 */ /* 0x000fe20000004100 */
[----:B------:R-:W-:Y:S01]  /*8140*/  F2FP.SATFINITE.E4M3.F32.PACK_AB_MERGE_C R60, R60, R69, RZ ;  /* 0x000000453c3c723e */ /* 0x000fe200048070ff */
[----:B------:R-:W-:Y:S02]  /*8150*/  HADD2.F32 R61, -RZ, R61.H0_H0 ;  /* 0x2000003dff3d7230 */ /* 0x000fe40000004100 */
[-C--:B------:R-:W-:Y:S01]  /*8160*/  FMUL.FTZ R58, R42, R64.reuse ;  /* 0x000000402a3a7220 */ /* 0x080fe20000410000 */
[----:B------:R-:W-:Y:S01]  /*8170*/  FMUL.FTZ R49, R41, R64 ;  /* 0x0000004029317220 */ /* 0x000fe20000410000 */
[-C--:B------:R-:W-:Y:S01]  /*8180*/  FFMA.FTZ R65, R48, R59.reuse, -R65 ;  /* 0x0000003b30417223 */ /* 0x080fe20000010841 */
[----:B------:R-:W-:Y:S01]  /*8190*/  FFMA.FTZ R62, R43, R59, R62 ;  /* 0x0000003b2b3e7223 */ /* 0x000fe2000001003e */
[-C--:B------:R-:W-:Y:S01]  /*81a0*/  FFMA.FTZ R58, R41, R61.reuse, -R58 ;  /* 0x0000003d293a7223 */ /* 0x080fe2000001083a */
[----:B------:R-:W-:Y:S01]  /*81b0*/  FFMA.FTZ R49, R42, R61, R49 ;  /* 0x0000003d2a317223 */ /* 0x000fe20000010031 */
[----:B------:R-:W-:-:S02]  /*81c0*/  F2FP.SATFINITE.E4M3.F32.PACK_AB_MERGE_C R41, R67, R40, R71 ;  /* 0x000000284329723e */ /* 0x000fc40004807047 */
[----:B------:R-:W-:Y:S02]  /*81d0*/  F2FP.SATFINITE.E4M3.F32.PACK_AB_MERGE_C R40, R135, R66, R70 ;  /* 0x000000428728723e */ /* 0x000fe40004807046 */
[----:B------:R-:W-:Y:S02]  /*81e0*/  F2FP.SATFINITE.E4M3.F32.PACK_AB_MERGE_C R42, R49, R58, R63 ;  /* 0x0000003a312a723e */ /* 0x000fe4000480703f */
[----:B------:R-:W-:-:S07]  /*81f0*/  F2FP.SATFINITE.E4M3.F32.PACK_AB_MERGE_C R43, R62, R65, R60 ;  /* 0x000000413e2b723e */ /* 0x000fce000480703c */
.L_x_1385:
[----:B------:R-:W-:Y:S05]  /*8200*/  BSYNC B2 ;  /* 0x0000000000027941 */ /* 0x000fea0003800000 */
.L_x_1384:
[----:B-1----:R0:W-:Y:S02]  /*8210*/  STG.E.128 desc[UR60][R44.64+0x60], R40 ;  /* 0x000060282c007986 */ /* 0x0021e4000c101d3c */
.L_x_1383:
[----:B------:R-:W-:Y:S05]  /*8220*/  BSYNC B1 ;  /* 0x0000000000017941 */ /* 0x000fea0003800000 */
.L_x_1382:
        /* <DEDUP_REMOVED lines=9> */
[----:B------:R-:W-:Y:S01]  /*82c0*/  LOP3.LUT R47, R55, 0xff0000ff, RZ, 0xc0, !PT ;  /* 0xff0000ff372f7812 */ /* 0x000fe200078ec0ff */
[----:B------:R-:W-:Y:S01]  /*82d0*/  IMAD.MOV.U32 R48, RZ, RZ, R42 ;  /* 0x000000ffff307224 */ /* 0x000fe200078e002a */
[----:B------:R-:W-:Y:S01]  /*82e0*/  SHF.R.U32.HI R56, RZ, 0x10, R55 ;  /* 0x00000010ff387819 */ /* 0x000fe20000011637 */
[----:B------:R-:W-:Y:S01]  /*82f0*/  IMAD.SHL.U32 R42, R59, 0x100, RZ ;  /* 0x000001003b2a7824 */ /* 0x000fe200078e00ff */
[--C-:B------:R-:W-:Y:S02]  /*8300*/  SHF.R.U32.HI R55, RZ, 0x8, R57.reuse ;  /* 0x00000008ff377819 */ /* 0x100fe40000011639 */
[----:B------:R-:W-:Y:S02]  /*8310*/  LOP3.LUT R54, R57, 0xff0000ff, RZ, 0xc0, !PT ;  /* 0xff0000ff39367812 */ /* 0x000fe400078ec0ff */
[----:B------:R-:W-:Y:S01]  /*8320*/  SHF.R.U32.HI R58, RZ, 0x10, R57 ;  /* 0x00000010ff3a7819 */ /* 0x000fe20000011639 */
[----:B------:R-:W-:Y:S01]  /*8330*/  IMAD.SHL.U32 R43, R55, 0x100, RZ ;  /* 0x00000100372b7824 */ /* 0x000fe200078e00ff */
[----:B------:R-:W-:-:S02]  /*8340*/  LOP3.LUT R47, R47, 0xff00, R42, 0xf8, !PT ;  /* 0x0000ff002f2f7812 */ /* 0x000fc400078ef82a */
[----:B------:R-:W-:Y:S01]  /*8350*/  F2FP.F16.E4M3.UNPACK_B R55, R91.H1 ;  /* 0x0000005bff37723e */ /* 0x000fe200030006ff */
[----:B------:R-:W-:Y:S01]  /*8360*/  IMAD.U32 R58, R58, 0x10000, RZ ;  /* 0x000100003a3a7824 */ /* 0x000fe200078e00ff */
[----:B------:R-:W-:Y:S01]  /*8370*/  LOP3.LUT R43, R54, 0xff00, R43, 0xf8, !PT ;  /* 0x0000ff00362b7812 */ /* 0x000fe200078ef82b */
[----:B------:R-:W-:Y:S01]  /*8380*/  IMAD.U32 R54, R56, 0x10000, RZ ;  /* 0x0001000038367824 */ /* 0x000fe200078e00ff */
[-C--:B------:R-:W-:Y:S01]  /*8390*/  F2FP.F16.E4M3.UNPACK_B R42, R41.reuse ;  /* 0x00000029ff2a723e */ /* 0x080fe200020006ff */
[--C-:B------:R-:W-:Y:S01]  /*83a0*/  HADD2.F32 R57, -RZ, R55.reuse.H0_H0 ;  /* 0x20000037ff397230 */ /* 0x100fe20000004100 */
[----:B------:R-:W-:Y:S01]  /*83b0*/  LOP3.LUT R59, R43, 0xff0000, R58, 0xf8, !PT ;  /* 0x00ff00002b3b7812 */ /* 0x000fe200078ef83a */
[----:B------:R-:W-:Y:S01]  /*83c0*/  HADD2.F32 R58, -RZ, R55.H1_H1 ;  /* 0x30000037ff3a7230 */ /* 0x000fe20000004100 */
[----:B------:R-:W-:Y:S01]  /*83d0*/  LOP3.LUT R56, R47, 0xff0000, R54, 0xf8, !PT ;  /* 0x00ff00002f387812 */ /* 0x000fe200078ef836 */
[--C-:B------:R-:W-:Y:S01]  /*83e0*/  HADD2.F32 R43, -RZ, R42.reuse.H1_H1 ;  /* 0x3000002aff2b7230 */ /* 0x100fe20000004100 */
[----:B------:R-:W-:Y:S01]  /*83f0*/  F2FP.F16.E4M3.UNPACK_B R54, R90.H1 ;  /* 0x0000005aff36723e */ /* 0x000fe200030006ff */
[----:B------:R-:W-:Y:S01]  /*8400*/  HADD2.F32 R42, -RZ, R42.H0_H0 ;  /* 0x2000002aff2a7230 */ /* 0x000fe20000004100 */
[----:B------:R-:W-:-:S02]  /*8410*/  F2FP.F16.E4M3.UNPACK_B R41, R41.H1 ;  /* 0x00000029ff29723e */ /* 0x000fc400030006ff */
[-C--:B------:R-:W-:Y:S01]  /*8420*/  FMUL.FTZ R61, R43, R57.reuse ;  /* 0x000000392b3d7220 */ /* 0x080fe20000410000 */
[--C-:B------:R-:W-:Y:S02]  /*8430*/  HADD2.F32 R55, -RZ, R54.reuse.H0_H0 ;  /* 0x20000036ff377230 */ /* 0x100fe40000004100 */
[C---:B------:R-:W-:Y:S01]  /*8440*/  FMUL.FTZ R60, R42.reuse, R57 ;  /* 0x000000392a3c7220 */ /* 0x040fe20000410000 */
[--C-:B------:R-:W-:Y:S01]  /*8450*/  HADD2.F32 R47, -RZ, R41.reuse.H1_H1 ;  /* 0x30000029ff2f7230 */ /* 0x100fe20000004100 */
[----:B------:R-:W-:Y:S01]  /*8460*/  F2FP.F16.E4M3.UNPACK_B R91, R91 ;  /* 0x0000005bff5b723e */ /* 0x000fe200020006ff */
[----:B------:R-:W-:Y:S02]  /*8470*/  HADD2.F32 R41, -RZ, R41.H0_H0 ;  /* 0x20000029ff297230 */ /* 0x000fe40000004100 */
[-C--:B------:R-:W-:Y:S01]  /*8480*/  FFMA.FTZ R61, R42, R55.reuse, -R61 ;  /* 0x000000372a3d7223 */ /* 0x080fe2000001083d */
[----:B------:R-:W-:Y:S02]  /*8490*/  HADD2.F32 R54, -RZ, R54.H1_H1 ;  /* 0x30000036ff367230 */ /* 0x000fe40000004100 */
[-C--:B------:R-:W-:Y:S01]  /*84a0*/  FMUL.FTZ R42, R47, R58.reuse ;  /* 0x0000003a2f2a7220 */ /* 0x080fe20000410000 */
[----:B------:R-:W-:Y:S01]  /*84b0*/  FFMA.FTZ R62, R43, R55, R60 ;  /* 0x000000372b3e7223 */ /* 0x000fe2000001003c */
[C---:B------:R-:W-:Y:S01]  /*84c0*/  FMUL.FTZ R58, R41.reuse, R58 ;  /* 0x0000003a293a7220 */ /* 0x040fe20000410000 */
[----:B------:R-:W-:Y:S01]  /*84d0*/  F2FP.F16.E4M3.UNPACK_B R90, R90 ;  /* 0x0000005aff5a723e */ /* 0x000fe200020006ff */
[----:B------:R-:W-:Y:S01]  /*84e0*/  FFMA.FTZ R57, R41, R54, -R42 ;  /* 0x0000003629397223 */ /* 0x000fe2000001082a */
[----:B------:R-:W-:Y:S01]  /*84f0*/  F2FP.F16.E4M3.UNPACK_B R41, R40.H1 ;  /* 0x00000028ff29723e */ /* 0x000fe200030006ff */
        /* <DEDUP_REMOVED lines=10> */
[----:B------:R-:W-:-:S02]  /*85a0*/  HADD2.F32 R91, -RZ, R91.H0_H0 ;  /* 0x2000005bff5b7230 */ /* 0x000fc40000004100 */
[----:B------:R-:W-:Y:S02]  /*85b0*/  HADD2.F32 R40, -RZ, R40.H1_H1 ;  /* 0x30000028ff287230 */ /* 0x000fe40000004100 */
        /* <DEDUP_REMOVED lines=11> */
[----:B------:R-:W-:Y:S01]  /*8670*/  HADD2.F32 R54, -RZ, R47.H1_H1 ;  /* 0x3000002fff367230 */ /* 0x000fe20000004100 */
[----:B------:R-:W-:-:S02]  /*8680*/  F2FP.F16.E4M3.UNPACK_B R55, R59.H1 ;  /* 0x0000003bff37723e */ /* 0x000fc400030006ff */
[-C--:B------:R-:W-:Y:S01]  /*8690*/  F2FP.F16.E4M3.UNPACK_B R40, R48.reuse.H1 ;  /* 0x00000030ff28723e */ /* 0x080fe200030006ff */
[----:B------:R-:W-:Y:S01]  /*86a0*/  HADD2.F32 R43, -RZ, R41.H1_H1 ;  /* 0x30000029ff2b7230 */ /* 0x000fe20000004100 */
[----:B------:R-:W-:Y:S01]  /*86b0*/  F2FP.F16.E4M3.UNPACK_B R59, R59 ;  /* 0x0000003bff3b723e */ /* 0x000fe200020006ff */
[----:B------:R-:W-:Y:S01]  /*86c0*/  HADD2.F32 R58, -RZ, R55.H1_H1 ;  /* 0x30000037ff3a7230 */ /* 0x000fe20000004100 */
[----:B------:R-:W-:Y:S01]  /*86d0*/  F2FP.F16.E4M3.UNPACK_B R49, R49 ;  /* 0x00000031ff31723e */ /* 0x000fe200020006ff */
[----:B------:R-:W-:Y:S01]  /*86e0*/  HADD2.F32 R42, -RZ, R41.H0_H0 ;  /* 0x20000029ff2a7230 */ /* 0x000fe20000004100 */
[----:B------:R-:W-:Y:S01]  /*86f0*/  F2FP.F16.E4M3.UNPACK_B R48, R48 ;  /* 0x00000030ff30723e */ /* 0x000fe200020006ff */
[----:B------:R-:W-:Y:S02]  /*8700*/  HADD2.F32 R41, -RZ, R40.H1_H1 ;  /* 0x30000028ff297230 */ /* 0x000fe40000004100 */
[----:B------:R-:W-:Y:S01]  /*8710*/  FMUL.FTZ R63, R43, R58 ;  /* 0x0000003a2b3f7220 */ /* 0x000fe20000410000 */
[----:B------:R-:W-:-:S02]  /*8720*/  HADD2.F32 R57, -RZ, R59.H1_H1 ;  /* 0x3000003bff397230 */ /* 0x000fc40000004100 */
[C---:B------:R-:W-:Y:S01]  /*8730*/  FMUL.FTZ R66, R42.reuse, R58 ;  /* 0x0000003a2a427220 */ /* 0x040fe20000410000 */
[----:B------:R-:W-:Y:S02]  /*8740*/  HADD2.F32 R40, -RZ, R40.H0_H0 ;  /* 0x20000028ff287230 */ /* 0x000fe40000004100 */
[-C--:B------:R-:W-:Y:S01]  /*8750*/  FFMA.FTZ R64, R42, R54.reuse, -R63 ;  /* 0x000000362a407223 */ /* 0x080fe2000001083f */
[----:B------:R-:W-:Y:S02]  /*8760*/  HADD2.F32 R42, -RZ, R56.H1_H1 ;  /* 0x30000038ff2a7230 */ /* 0x000fe40000004100 */
[-C--:B------:R-:W-:Y:S01]  /*8770*/  FMUL.FTZ R63, R41, R57.reuse ;  /* 0x00000039293f7220 */ /* 0x080fe20000410000 */
[----:B------:R-:W-:Y:S02]  /*8780*/  HADD2.F32 R59, -RZ, R59.H0_H0 ;  /* 0x2000003bff3b7230 */ /* 0x000fe40000004100 */
[C---:B------:R-:W-:Y:S01]  /*8790*/  FMUL.FTZ R58, R40.reuse, R57 ;  /* 0x00000039283a7220 */ /* 0x040fe20000410000 */
[----:B------:R-:W-:Y:S01]  /*87a0*/  FFMA.FTZ R57, R43, R54, R66 ;  /* 0x000000362b397223 */ /* 0x000fe20000010042 */
[----:B------:R-:W-:Y:S01]  /*87b0*/  FFMA.FTZ R63, R40, R42, -R63 ;  /* 0x0000002a283f7223 */ /* 0x000fe2000001083f */
[----:B------:R-:W-:-:S02]  /*87c0*/  HADD2.F32 R40, -RZ, R48.H0_H0 ;  /* 0x20000030ff287230 */ /* 0x000fc40000004100 */
[----:B------:R-:W-:Y:S01]  /*87d0*/  FFMA.FTZ R58, R41, R42, R58 ;  /* 0x0000002a293a7223 */ /* 0x000fe2000001003a */
[--C-:B------:R-:W-:Y:S01]  /*87e0*/  HADD2.F32 R41, -RZ, R49.reuse.H0_H0 ;  /* 0x20000031ff297230 */ /* 0x100fe20000004100 */
[----:B------:R-:W-:Y:S01]  /*87f0*/  F2FP.SATFINITE.E4M3.F32.PACK_AB_MERGE_C R57, R57, R64, RZ ;  /* 0x000000403939723e */ /* 0x000fe200048070ff */
[----:B------:R-:W-:Y:S02]  /*8800*/  HADD2.F32 R49, -RZ, R49.H1_H1 ;  /* 0x30000031ff317230 */ /* 0x000fe40000004100 */
[----:B------:R-:W-:Y:S01]  /*8810*/  HADD2.F32 R54, -RZ, R55.H0_H0 ;  /* 0x20000037ff367230 */ /* 0x000fe20000004100 */
[----:B------:R-:W-:Y:S01]  /*8820*/  F2FP.SATFINITE.E4M3.F32.PACK_AB_MERGE_C R58, R58, R63, RZ ;  /* 0x0000003f3a3a723e */ /* 0x000fe200048070ff */
[----:B------:R-:W-:Y:S02]  /*8830*/  HADD2.F32 R48, -RZ, R48.H1_H1 ;  /* 0x30000030ff307230 */ /* 0x000fe40000004100 */
[----:B------:R-:W-:Y:S02]  /*8840*/  HADD2.F32 R42, -RZ, R47.H0_H0 ;  /* 0x2000002fff2a7230 */ /* 0x000fe40000004100 */
[----:B------:R-:W-:-:S02]  /*8850*/  HADD2.F32 R43, -RZ, R56.H0_H0 ;  /* 0x20000038ff2b7230 */ /* 0x000fc40000004100 */
[-C--:B------:R-:W-:Y:S01]  /*8860*/  FMUL.FTZ R56, R49, R54.reuse ;  /* 0x0000003631387220 */ /* 0x080fe20000410000 */
[-C--:B------:R-:W-:Y:S01]  /*8870*/  FMUL.FTZ R47, R48, R59.reuse ;  /* 0x0000003b302f7220 */ /* 0x080fe20000410000 */
[C---:B------:R-:W-:Y:S01]  /*8880*/  FMUL.FTZ R54, R41.reuse, R54 ;  /* 0x0000003629367220 */ /* 0x040fe20000410000 */
[C---:B------:R-:W-:Y:S01]  /*8890*/  FMUL.FTZ R59, R40.reuse, R59 ;  /* 0x0000003b283b7220 */ /* 0x040fe20000410000 */
[-C--:B------:R-:W-:Y:S01]  /*88a0*/  FFMA.FTZ R56, R41, R42.reuse, -R56 ;  /* 0x0000002a29387223 */ /* 0x080fe20000010838 */
[-C--:B------:R-:W-:Y:S01]  /*88b0*/  FFMA.FTZ R47, R40, R43.reuse, -R47 ;  /* 0x0000002b282f7223 */ /* 0x080fe2000001082f */
[----:B------:R-:W-:Y:S01]  /*88c0*/  FFMA.FTZ R49, R49, R42, R54 ;  /* 0x0000002a31317223 */ /* 0x000fe20000010036 */
[----:B------:R-:W-:Y:S01]  /*88d0*/  FFMA.FTZ R48, R48, R43, R59 ;  /* 0x0000002b30307223 */ /* 0x000fe2000001003b */
[----:B------:R-:W-:Y:S02]  /*88e0*/  F2FP.SATFINITE.E4M3.F32.PACK_AB_MERGE_C R41, R62, R61, R67 ;  /* 0x0000003d3e29723e */ /* 0x000fe40004807043 */
[----:B------:R-:W-:-:S02]  /*88f0*/  F2FP.SATFINITE.E4M3.F32.PACK_AB_MERGE_C R40, R91, R60, R65 ;  /* 0x0000003c5b28723e */ /* 0x000fc40004807041 */
[----:B------:R-:W-:Y:S02]  /*8900*/  F2FP.SATFINITE.E4M3.F32.PACK_AB_MERGE_C R42, R48, R47, R58 ;  /* 0x0000002f302a723e */ /* 0x000fe4000480703a */
[----:B------:R-:W-:-:S07]  /*8910*/  F2FP.SATFINITE.E4M3.F32.PACK_AB_MERGE_C R43, R49, R56, R57 ;  /* 0x00000038312b723e */ /* 0x000fce0004807039 */
.L_x_1389:
[----:B------:R-:W-:Y:S05]  /*8920*/  BSYNC B2 ;  /* 0x0000000000027941 */ /* 0x000fea0003800000 */
.L_x_1388:
[----:B-1----:R0:W-:Y:S02]  /*8930*/  STG.E.128 desc[UR60][R44.64+0x80], R40 ;  /* 0x000080282c007986 */ /* 0x0021e4000c101d3c */
.L_x_1387:
[----:B------:R-:W-:Y:S05]  /*8940*/  BSYNC B1 ;  /* 0x0000000000017941 */ /* 0x000fea0003800000 */
.L_x_1386:
[----:B------:R-:W-:-:S13]  /*8950*/  ISETP.NE.AND P2, PT, R39, RZ, PT ;  /* 0x000000ff2700720c */ /* 0x000fda0003f45270 */
[----:B------:R-:W-:Y:S05]  /*8960*/  @!P2 BRA `(.L_x_1369) ;  /* 0x000000700020a947 */ /* 0x000fea0003800000 */
[----:B01-34-:R0:W1:Y:S01]  /*8970*/  LDS.128 R40, [R46+0x21400] ;  /* 0x021400002e287984 */ /* 0x01b0620000000c00 */
[----:B------:R-:W-:Y:S01]  /*8980*/  ISETP.GE.AND P2, PT, R202, R127, PT ;  /* 0x0000007fca00720c */ /* 0x000fe20003f46270 */
[----:B------:R-:W-:-:S12]  /*8990*/  BSSY B1, `(.L_x_1390) ;  /* 0x000006b000017945 */ /* 0x000fd80003800000 */
[----:B0-----:R-:W-:Y:S05]  /*89a0*/  @P2 BRA `(.L_x_1391) ;  /* 0x0000000400a42947 */ /* 0x001fea0003800000 */
[----:B------:R-:W-:Y:S01]  /*89b0*/  SHF.R.U32.HI R52, RZ, 0x8, R51 ;  /* 0x00000008ff347819 */ /* 0x000fe20000011633 */
[----:B-1----:R-:W-:Y:S01]  /*89c0*/  IMAD.MOV.U32 R47, RZ, RZ, R42 ;  /* 0x000000ffff2f7224 */ /* 0x002fe200078e002a */
[----:B------:R-:W-:Y:S01]  /*89d0*/  SHF.R.U32.HI R46, RZ, 0x8, R53 ;  /* 0x00000008ff2e7819 */ /* 0x000fe20000011635 */
[----:B------:R-:W-:Y:S01]  /*89e0*/  IMAD.MOV.U32 R48, RZ, RZ, R43 ;  /* 0x000000ffff307224 */ /* 0x000fe200078e002b */
        /* <DEDUP_REMOVED lines=15> */
[----:B------:R-:W-:Y:S01]  /*8ae0*/  HADD2.F32 R43, -RZ, R42.H1_H1 ;  /* 0x3000002aff2b7230 */ /* 0x000fe20000004100 */
[----:B------:R-:W-:Y:S01]  /*8af0*/  F2FP.F16.E4M3.UNPACK_B R49, R88.H1 ;  /* 0x00000058ff31723e */ /* 0x000fe200030006ff */
[----:B------:R-:W-:Y:S01]  /*8b00*/  HADD2.F32 R53, -RZ, R50.H1_H1 ;  /* 0x30000032ff357230 */ /* 0x000fe20000004100 */
[----:B------:R-:W-:Y:S01]  /*8b10*/  F2FP.F16.E4M3.UNPACK_B R41, R41.H1 ;  /* 0x00000029ff29723e */ /* 0x000fe200030006ff */
[----:B------:R-:W-:-:S02]  /*8b20*/  HADD2.F32 R42, -RZ, R42.H0_H0 ;  /* 0x2000002aff2a7230 */ /* 0x000fc40000004100 */
[CC--:B------:R-:W-:Y:S01]  /*8b30*/  FMUL.FTZ R55, R43.reuse, R52.reuse ;  /* 0x000000342b377220 */ /* 0x0c0fe20000410000 */
[----:B------:R-:W-:Y:S01]  /*8b40*/  HADD2.F32 R50, -RZ, R49.H0_H0 ;  /* 0x20000031ff327230 */ /* 0x000fe20000004100 */
[----:B------:R-:W-:Y:S01]  /*8b50*/  F2FP.F16.E4M3.UNPACK_B R89, R89 ;  /* 0x00000059ff59723e */ /* 0x000fe200020006ff */
[--C-:B------:R-:W-:Y:S02]  /*8b60*/  HADD2.F32 R46, -RZ, R41.reuse.H1_H1 ;  /* 0x30000029ff2e7230 */ /* 0x100fe40000004100 */
[C---:B------:R-:W-:Y:S01]  /*8b70*/  FMUL.FTZ R52, R42.reuse, R52 ;  /* 0x000000342a347220 */ /* 0x040fe20000410000 */
[----:B------:R-:W-:Y:S02]  /*8b80*/  HADD2.F32 R41, -RZ, R41.H0_H0 ;  /* 0x20000029ff297230 */ /* 0x000fe40000004100 */
[-C--:B------:R-:W-:Y:S01]  /*8b90*/  FFMA.FTZ R56, R42, R50.reuse, -R55 ;  /* 0x000000322a387223 */ /* 0x080fe20000010837 */
[----:B------:R-:W-:Y:S02]  /*8ba0*/  HADD2.F32 R49, -RZ, R49.H1_H1 ;  /* 0x30000031ff317230 */ /* 0x000fe40000004100 */
[CC--:B------:R-:W-:Y:S01]  /*8bb0*/  FMUL.FTZ R42, R46.reuse, R53.reuse ;  /* 0x000000352e2a7220 */ /* 0x0c0fe20000410000 */
[----:B------:R-:W-:Y:S01]  /*8bc0*/  FFMA.FTZ R57, R43, R50, R52 ;  /* 0x000000322b397223 */ /* 0x000fe20000010034 */
[C---:B------:R-:W-:Y:S01]  /*8bd0*/  FMUL.FTZ R53, R41.reuse, R53 ;  /* 0x0000003529357220 */ /* 0x040fe20000410000 */
[----:B------:R-:W-:Y:S01]  /*8be0*/  F2FP.F16.E4M3.UNPACK_B R88, R88 ;  /* 0x00000058ff58723e */ /* 0x000fe200020006ff */
        /* <DEDUP_REMOVED lines=19> */
[----:B------:R-:W-:Y:S01]  /*8d20*/  FFMA.FTZ R55, R41, R88, -R50 ;  /* 0x0000005829377223 */ /* 0x000fe20000010832 */
[----:B------:R-:W-:Y:S01]  /*8d30*/  F2FP.F16.E4M3.UNPACK_B R41, R48.H1 ;  /* 0x00000030ff29723e */ /* 0x000fe200030006ff */
[----:B------:R-:W-:Y:S01]  /*8d40*/  FFMA.FTZ R88, R40, R88, R89 ;  /* 0x0000005828587223 */ /* 0x000fe20000010059 */
[----:B------:R-:W-:-:S02]  /*8d50*/  F2FP.F16.E4M3.UNPACK_B R50, R54.H1 ;  /* 0x00000036ff32723e */ /* 0x000fc400030006ff */
[----:B------:R-:W-:Y:S01]  /*8d60*/  F2FP.SATFINITE.E4M3.F32.PACK_AB_MERGE_C R60, R52, R53, RZ ;  /* 0x00000035343c723e */ /* 0x000fe200048070ff */
[--C-:B------:R-:W-:Y:S01]  /*8d70*/  HADD2.F32 R43, -RZ, R41.reuse.H1_H1 ;  /* 0x30000029ff2b7230 */ /* 0x100fe20000004100 */
[----:B------:R-:W-:Y:S01]  /*8d80*/  F2FP.F16.E4M3.UNPACK_B R46, R51.H1 ;  /* 0x00000033ff2e723e */ /* 0x000fe200030006ff */
[----:B------:R-:W-:Y:S01]  /*8d90*/  HADD2.F32 R53, -RZ, R50.H1_H1 ;  /* 0x30000032ff357230 */ /* 0x000fe20000004100 */
[----:B------:R-:W-:Y:S01]  /*8da0*/  F2FP.F16.E4M3.UNPACK_B R40, R47.H1 ;  /* 0x0000002fff28723e */ /* 0x000fe200030006ff */
[----:B------:R-:W-:Y:S01]  /*8db0*/  HADD2.F32 R42, -RZ, R41.H0_H0 ;  /* 0x20000029ff2a7230 */ /* 0x000fe20000004100 */
[----:B------:R-:W-:Y:S01]  /*8dc0*/  F2FP.F16.E4M3.UNPACK_B R54, R54 ;  /* 0x00000036ff36723e */ /* 0x000fe200020006ff */
[----:B------:R-:W-:Y:S01]  /*8dd0*/  HADD2.F32 R49, -RZ, R46.H1_H1 ;  /* 0x3000002eff317230 */ /* 0x000fe20000004100 */
[----:B------:R-:W-:Y:S01]  /*8de0*/  F2FP.F16.E4M3.UNPACK_B R51, R51 ;  /* 0x00000033ff33723e */ /* 0x000fe200020006ff */
[----:B------:R-:W-:Y:S01]  /*8df0*/  FMUL.FTZ R59, R43, R53 ;  /* 0x000000352b3b7220 */ /* 0x000fe20000410000 */
[----:B------:R-:W-:-:S02]  /*8e00*/  HADD2.F32 R41, -RZ, R40.H1_H1 ;  /* 0x30000028ff297230 */ /* 0x000fc40000004100 */
        /* <DEDUP_REMOVED lines=15> */
[--C-:B------:R-:W-:Y:S02]  /*8f00*/  HADD2.F32 R41, -RZ, R48.reuse.H0_H0 ;  /* 0x20000030ff297230 */ /* 0x100fe40000004100 */
        /* <DEDUP_REMOVED lines=13> */
[----:B------:R-:W-:-:S02]  /*8fe0*/  F2FP.SATFINITE.E4M3.F32.PACK_AB_MERGE_C R58, R58, R59, RZ ;  /* 0x0000003b3a3a723e */ /* 0x000fc400048070ff */
[----:B------:R-:W-:Y:S02]  /*8ff0*/  F2FP.SATFINITE.E4M3.F32.PACK_AB_MERGE_C R52, R54, R43, R52 ;  /* 0x0000002b3634723e */ /* 0x000fe40004807034 */
[----:B------:R-:W-:Y:S02]  /*9000*/  F2FP.SATFINITE.E4M3.F32.PACK_AB_MERGE_C R43, R49, R42, R58 ;  /* 0x0000002a312b723e */ /* 0x000fe4000480703a */
[----:B------:R-:W-:Y:S01]  /*9010*/  F2FP.SATFINITE.E4M3.F32.PACK_AB_MERGE_C R41, R57, R56, R61 ;  /* 0x000000383929723e */ /* 0x000fe2000480703d */
[----:B------:R-:W-:Y:S01]  /*9020*/  IMAD.MOV.U32 R42, RZ, RZ, R52 ;  /* 0x000000ffff2a7224 */ /* 0x000fe200078e0034 */
[----:B------:R-:W-:-:S07]  /*9030*/  F2FP.SATFINITE.E4M3.F32.PACK_AB_MERGE_C R40, R88, R55, R60 ;  /* 0x000000375828723e */ /* 0x000fce000480703c */
.L_x_1391:
[----:B------:R-:W-:Y:S05]  /*9040*/  BSYNC B1 ;  /* 0x0000000000017941 */ /* 0x000fea0003800000 */
.L_x_1390:
[----:B-1----:R0:W-:Y:S01]  /*9050*/  STG.E.128 desc[UR60][R44.64+0xa0], R40 ;  /* 0x0000a0282c007986 */ /* 0x0021e2000c101d3c */
[----:B------:R-:W-:Y:S05]  /*9060*/  BRA `(.L_x_1369) ;  /* 0x0000006800607947 */ /* 0x000fea0003800000 */
.L_x_1337:
        /* <DEDUP_REMOVED lines=43> */
.L_x_1393:
[----:B------:R-:W-:Y:S05]  /*9320*/  BSYNC B1 ;  /* 0x0000000000017941 */ /* 0x000fea0003800000 */
.L_x_1392:
[----:B------:R-:W-:Y:S01]  /*9330*/  ISETP.GE.AND P2, PT, R224, R96, PT ;  /* 0x00000060e000720c */ /* 0x000fe20003f46270 */
[----:B------:R-:W-:Y:S01]  /*9340*/  BSSY B1, `(.L_x_1394) ;  /* 0x000002e000017945 */ /* 0x000fe20003800000 */
[----:B0-----:R-:W-:Y:S02]  /*9350*/  CS2R R66, SRZ ;  /* 0x0000000000427805 */ /* 0x001fe4000001ff00 */
        /* <DEDUP_REMOVED lines=44> */
.L_x_1395:
[----:B------:R-:W-:Y:S05]  /*9620*/  BSYNC B1 ;  /* 0x0000000000017941 */ /* 0x000fea0003800000 */
.L_x_1394:
        /* <DEDUP_REMOVED lines=26> */
.L_x_1396:
[----:B------:R-:W-:Y:S01]  /*97d0*/  IMAD R97, R19, 0x8, R16 ;  /* 0x0000000813617824 */ /* 0x000fe200078e0210 */
[----:B------:R-:W-:Y:S01]  /*97e0*/  SHF.L.U32 R98, R197, 0x1f, RZ ;  /* 0x0000001fc5627819 */ /* 0x000fe200000006ff */
[----:B------:R-:W1:Y:S01]  /*97f0*/  LDC R150, c[0x0][0x2f4] ;  /* 0x0000bd00ff967b82 */ /* 0x000e620000000800 */
[----:B------:R-:W-:Y:S02]  /*9800*/  BSSY B1, `(.L_x_1397) ;  /* 0x0000004000017945 */ /* 0x000fe40003800000 */
[----:B------:R-:W2:Y:S05]  /*9810*/  SYNCS.PHASECHK.TRANS64.TRYWAIT P5, [R97+URZ+0x29890], R98 ;  /* 0x02989062610075a7 */ /* 0x000eaa00080a017f */
[----:B------:R-:W3:Y:S01]  /*9820*/  LDC.64 R130, c[0x0][0x300] ;  /* 0x0000c000ff827b82 */ /* 0x000ee20000000a00 */
[----:B--2---:R-:W-:Y:S05]  /*9830*/  @!P5 BRA `(.L_x_1398) ;  /* 0x000002cc005cd947 */ /* 0x004fea0003800000 */
.L_x_1748:
[----:B------:R-:W-:Y:S05]  /*9840*/  BSYNC B1 ;  /* 0x0000000000017941 */ /* 0x000fea0003800000 */
.L_x_1397:
[----:B------:R-:W-:Y:S01]  /*9850*/  BSSY B1, `(.L_x_1399) ;  /* 0x00002f0000017945 */ /* 0x000fe20003800000 */
[----:B-1----:R-:W-:Y:S02]  /*9860*/  IMAD.IADD R155, R150, 0x1, -R99 ;  /* 0x00000001969b7824 */ /* 0x002fe400078e0a63 */
[----:B------:R-:W-:Y:S01]  /*9870*/  IMAD.MOV.U32 R133, RZ, RZ, R92 ;  /* 0x000000ffff857224 */ /* 0x000fe200078e005c */
[----:B------:R-:W-:Y:S06]  /*9880*/  @P4 BRA `(.L_x_1400) ;  /* 0x0000002c00b04947 */ /* 0x000fec0003800000 */
[----:B------:R-:W-:Y:S01]  /*9890*/  ISETP.NE.AND P4, PT, R34, RZ, PT ;  /* 0x000000ff2200720c */ /* 0x000fe20003f85270 */
[-C--:B0--3--:R-:W-:Y:S01]  /*98a0*/  IMAD R88, R226, R130.reuse, RZ ;  /* 0x00000082e2587224 */ /* 0x089fe200078e02ff */
[----:B------:R-:W-:Y:S01]  /*98b0*/  BSSY B2, `(.L_x_1401) ;  /* 0x00000f8000027945 */ /* 0x000fe20003800000 */
[----:B------:R-:W-:-:S04]  /*98c0*/  IMAD.WIDE.U32 R134, R192, R130, R132 ;  /* 0x00000082c0867225 */ /* 0x000fc800078e0084 */
[----:B------:R-:W-:-:S04]  /*98d0*/  IMAD R89, R192, R131, R88 ;  /* 0x00000083c0597224 */ /* 0x000fc800078e0258 */
[----:B------:R-:W-:Y:S02]  /*98e0*/  IMAD.IADD R168, R89, 0x1, R135 ;  /* 0x0000000159a87824 */ /* 0x000fe400078e0287 */
[----:B------:R-:W-:Y:S05]  /*98f0*/  @!P4 BRA `(.L_x_1402) ;  /* 0x0000000c00ccc947 */ /* 0x000fea0003800000 */
[----:B------:R-:W-:Y:S01]  /*9900*/  SEL R88, R99, R155, !P0 ;  /* 0x0000009b63587207 */ /* 0x000fe20004000000 */
[----:B------:R-:W-:Y:S01]  /*9910*/  BSSY B3, `(.L_x_1403) ;  /* 0x00000e5000037945 */ /* 0x000fe20003800000 */
[----:B------:R-:W-:Y:S02]  /*9920*/  ISETP.GE.AND P4, PT, R22, R127, PT ;  /* 0x0000007f1600720c */ /* 0x000fe40003f86270 */
        /* <DEDUP_REMOVED lines=20> */
[----:B------:R-:W-:Y:S02]  /*9a70*/  LOP3.LUT R52, R53, 0xff0000ff, RZ, 0xc0, !PT ;  /* 0xff0000ff35347812 */ /* 0x000fe400078ec0ff */
[--C-:B------:R-:W-:Y:S01]  /*9a80*/  SHF.R.U32.HI R42, RZ, 0x10, R55.reuse ;  /* 0x00000010ff2a7819 */ /* 0x100fe20000011637 */
[----:B------:R-:W-:Y:S01]  /*9a90*/  IMAD.SHL.U32 R181, R54, 0x100, RZ ;  /* 0x0000010036b57824 */ /* 0x000fe200078e00ff */
[----:B------:R-:W-:Y:S02]  /*9aa0*/  SHF.R.U32.HI R53, RZ, 0x8, R55 ;  /* 0x00000008ff357819 */ /* 0x000fe40000011637 */
[----:B------:R-:W-:Y:S01]  /*9ab0*/  LOP3.LUT R179, R55, 0xff0000ff, RZ, 0xc0, !PT ;  /* 0xff0000ff37b37812 */ /* 0x000fe200078ec0ff */
[----:B------:R-:W-:Y:S01]  /*9ac0*/  IMAD.U32 R42, R42, 0x10000, RZ ;  /* 0x000100002a2a7824 */ /* 0x000fe200078e00ff */
[----:B------:R-:W-:Y:S01]  /*9ad0*/  SHF.R.U32.HI R55, RZ, 0x8, R41 ;  /* 0x00000008ff377819 */ /* 0x000fe20000011629 */
[----:B------:R-:W-:Y:S01]  /*9ae0*/  IMAD.SHL.U32 R182, R53, 0x100, RZ ;  /* 0x0000010035b67824 */ /* 0x000fe200078e00ff */
[----:B------:R-:W-:-:S02]  /*9af0*/  LOP3.LUT R180, R41, 0xff0000ff, RZ, 0xc0, !PT ;  /* 0xff0000ff29b47812 */ /* 0x000fc400078ec0ff */
[----:B------:R-:W-:Y:S01]  /*9b00*/  SHF.R.U32.HI R178, RZ, 0x10, R41 ;  /* 0x00000010ffb27819 */ /* 0x000fe20000011629 */
[----:B------:R-:W-:Y:S01]  /*9b10*/  IMAD.SHL.U32 R53, R55, 0x100, RZ ;  /* 0x0000010037357824 */ /* 0x000fe200078e00ff */
[----:B------:R-:W-:Y:S02]  /*9b20*/  LOP3.LUT R55, R179, 0xff00, R182, 0xf8, !PT ;  /* 0x0000ff00b3377812 */ /* 0x000fe400078ef8b6 */
[----:B------:R-:W-:Y:S02]  /*9b30*/  LOP3.LUT R52, R52, 0xff00, R181, 0xf8, !PT ;  /* 0x0000ff0034347812 */ /* 0x000fe400078ef8b5 */
[----:B------:R-:W-:Y:S01]  /*9b40*/  LOP3.LUT R179, R180, 0xff00, R53, 0xf8, !PT ;  /* 0x0000ff00b4b37812 */ /* 0x000fe200078ef835 */
[----:B------:R-:W-:Y:S01]  /*9b50*/  IMAD.U32 R53, R40, 0x10000, RZ ;  /* 0x0001000028357824 */ /* 0x000fe200078e00ff */
[--C-:B------:R-:W-:Y:S01]  /*9b60*/  SHF.R.U32.HI R54, RZ, 0x8, R43.reuse ;  /* 0x00000008ff367819 */ /* 0x100fe2000001162b */
[----:B------:R-:W-:Y:S01]  /*9b70*/  IMAD.U32 R40, R178, 0x10000, RZ ;  /* 0x00010000b2287824 */ /* 0x000fe200078e00ff */
[----:B------:R-:W-:-:S02]  /*9b80*/  SHF.R.U32.HI R41, RZ, 0x10, R43 ;  /* 0x00000010ff297819 */ /* 0x000fc4000001162b */
[----:B------:R-:W-:Y:S01]  /*9b90*/  LOP3.LUT R178, R52, 0xff0000, R53, 0xf8, !PT ;  /* 0x00ff000034b27812 */ /* 0x000fe200078ef835 */
[----:B------:R-:W-:Y:S01]  /*9ba0*/  IMAD.SHL.U32 R54, R54, 0x100, RZ ;  /* 0x0000010036367824 */ /* 0x000fe200078e00ff */
[----:B------:R-:W-:Y:S01]  /*9bb0*/  LOP3.LUT R40, R179, 0xff0000, R40, 0xf8, !PT ;  /* 0x00ff0000b3287812 */ /* 0x000fe200078ef828 */
[----:B------:R-:W-:Y:S01]  /*9bc0*/  IMAD.U32 R41, R41, 0x10000, RZ ;  /* 0x0001000029297824 */ /* 0x000fe200078e00ff */
[----:B-1----:R-:W-:Y:S02]  /*9bd0*/  F2FP.F16.E4M3.UNPACK_B R179, R93 ;  /* 0x0000005dffb3723e */ /* 0x002fe400020006ff */
[----:B------:R-:W-:Y:S02]  /*9be0*/  F2FP.F16.E4M3.UNPACK_B R181, R40 ;  /* 0x00000028ffb5723e */ /* 0x000fe400020006ff */
[----:B0-----:R-:W-:Y:S01]  /*9bf0*/  F2FP.F16.E4M3.UNPACK_B R52, R89 ;  /* 0x00000059ff34723e */ /* 0x001fe200020006ff */
        /* <DEDUP_REMOVED lines=15> */
[----:B------:R-:W-:-:S04]  /*9cf0*/  LOP3.LUT R43, R43, 0xff0000ff, RZ, 0xc0, !PT ;  /* 0xff0000ff2b2b7812 */ /* 0x000fc800078ec0ff */
[-C--:B------:R-:W-:Y:S01]  /*9d00*/  FMUL.FTZ R179, R183, R181.reuse ;  /* 0x000000b5b7b37220 */ /* 0x080fe20000410000 */
[C---:B------:R-:W-:Y:S01]  /*9d10*/  FMUL.FTZ R181, R52.reuse, R181 ;  /* 0x000000b534b57220 */ /* 0x040fe20000410000 */
[----:B------:R-:W-:Y:S02]  /*9d20*/  LOP3.LUT R43, R43, 0xff00, R54, 0xf8, !PT ;  /* 0x0000ff002b2b7812 */ /* 0x000fe400078ef836 */
        /* <DEDUP_REMOVED lines=57> */
[----:B------:R-:W-:-:S02]  /*a0c0*/  HADD2.F32 R42, -RZ, R42.H1_H1 ;  /* 0x3000002aff2a7230 */ /* 0x000fc40000004100 */
[--C-:B------:R-:W-:Y:S02]  /*a0d0*/  HADD2.F32 R182, -RZ, R55.reuse.H0_H0 ;  /* 0x20000037ffb67230 */ /* 0x100fe40000004100 */
        /* <DEDUP_REMOVED lines=48> */
[CC--:B------:R-:W-:Y:S01]  /*a3e0*/  FMUL.FTZ R89, R92.reuse, R173.reuse ;  /* 0x000000ad5c597220 */ /* 0x0c0fe20000410000 */
[-C--:B------:R-:W-:Y:S01]  /*a3f0*/  F2FP.F16.E4M3.UNPACK_B R95, R176.reuse.H1 ;  /* 0x000000b0ff5f723e */ /* 0x080fe200030006ff */
        /* <DEDUP_REMOVED lines=42> */
[-C--:B------:R-:W-:Y:S01]  /*a6a0*/  FMUL.FTZ R92, R94, R174.reuse ;  /* 0x000000ae5e5c7220 */ /* 0x080fe20000410000 */
[----:B------:R-:W-:Y:S01]  /*a6b0*/  F2FP.SATFINITE.E4M3.F32.PACK_AB_MERGE_C R88, R88, R185, RZ ;  /* 0x000000b95858723e */ /* 0x000fe200048070ff */
[----:B------:R-:W-:Y:S01]  /*a6c0*/  FMUL.FTZ R174, R90, R174 ;  /* 0x000000ae5aae7220 */ /* 0x000fe20000410000 */
[----:B------:R-:W-:Y:S01]  /*a6d0*/  F2FP.SATFINITE.E4M3.F32.PACK_AB_MERGE_C R93, R52, R53, R40 ;  /* 0x00000035345d723e */ /* 0x000fe20004807028 */
[-C--:B------:R-:W-:Y:S01]  /*a6e0*/  FFMA.FTZ R92, R90, R176.reuse, -R92 ;  /* 0x000000b05a5c7223 */ /* 0x080fe2000001085c */
[----:B------:R-:W-:Y:S01]  /*a6f0*/  F2FP.SATFINITE.E4M3.F32.PACK_AB_MERGE_C R95, R43, R183, R42 ;  /* 0x000000b72b5f723e */ /* 0x000fe2000480702a */
[----:B------:R-:W-:-:S03]  /*a700*/  FFMA.FTZ R174, R94, R176, R174 ;  /* 0x000000b05eae7223 */ /* 0x000fc600000100ae */
[----:B------:R-:W-:Y:S01]  /*a710*/  F2FP.SATFINITE.E4M3.F32.PACK_AB_MERGE_C R90, R92, R173, R89 ;  /* 0x000000ad5c5a723e */ /* 0x000fe20004807059 */
[----:B------:R-:W-:Y:S01]  /*a720*/  IMAD.MOV.U32 R89, RZ, RZ, R179 ;  /* 0x000000ffff597224 */ /* 0x000fe200078e00b3 */
[----:B------:R-:W-:Y:S01]  /*a730*/  F2FP.SATFINITE.E4M3.F32.PACK_AB_MERGE_C R94, R174, R175, R88 ;  /* 0x000000afae5e723e */ /* 0x000fe20004807058 */
[----:B------:R-:W-:Y:S02]  /*a740*/  IMAD.MOV.U32 R88, RZ, RZ, R178 ;  /* 0x000000ffff587224 */ /* 0x000fe400078e00b2 */
[----:B------:R-:W-:-:S07]  /*a750*/  IMAD.MOV.U32 R92, RZ, RZ, R41 ;  /* 0x000000ffff5c7224 */ /* 0x000fce00078e0029 */
.L_x_1404:
[----:B------:R-:W-:Y:S05]  /*a760*/  BSYNC B3 ;  /* 0x0000000000037941 */ /* 0x000fea0003800000 */
.L_x_1403:
        /* <DEDUP_REMOVED lines=9> */
[----:B0-----:R0:W-:Y:S01]  /*a800*/  STG.E.128 desc[UR60][R40.64], R88 ;  /* 0x0000005828007986 */ /* 0x0011e2000c101d3c */
[----:B------:R-:W-:-:S05]  /*a810*/  @!P4 IMAD.X R43, R52, 0x1, R121, P5 ;  /* 0x00000001342bc824 */ /* 0x000fca00028e0679 */
[----:B-1----:R0:W-:Y:S03]  /*a820*/  @!P4 STG.E.128 desc[UR60][R42.64], R92 ;  /* 0x0000005c2a00c986 */ /* 0x0021e6000c101d3c */
.L_x_1402:
[----:B------:R-:W-:Y:S05]  /*a830*/  BSYNC B2 ;  /* 0x0000000000027941 */ /* 0x000fea0003800000 */
.L_x_1401:
[----:B------:R-:W-:Y:S01]  /*a840*/  ISETP.NE.AND P4, PT, R35, RZ, PT ;  /* 0x000000ff2300720c */ /* 0x000fe20003f85270 */
[----:B------:R-:W-:-:S12]  /*a850*/  BSSY B2, `(.L_x_1405) ;  /* 0x00000f6000027945 */ /* 0x000fd80003800000 */
[----:B------:R-:W-:Y:S05]  /*a860*/  @!P4 BRA `(.L_x_1406) ;  /* 0x0000000c00d0c947 */ /* 0x000fea0003800000 */
[----:B0-----:R-:W-:Y:S01]  /*a870*/  SEL R40, R99, R155, !P3 ;  /* 0x0000009b63287207 */ /* 0x001fe20005800000 */
        /* <DEDUP_REMOVED lines=23> */
[----:B------:R-:W-:Y:S02]  /*a9f0*/  LOP3.LUT R44, R57, 0xff0000ff, RZ, 0xc0, !PT ;  /* 0xff0000ff392c7812 */ /* 0x000fe400078ec0ff */
[----:B------:R-:W-:Y:S02]  /*aa00*/  SHF.R.U32.HI R58, RZ, 0x10, R57 ;  /* 0x00000010ff3a7819 */ /* 0x000fe40000011639 */
[--C-:B------:R-:W-:Y:S02]  /*aa10*/  SHF.R.U32.HI R57, RZ, 0x8, R45.reuse ;  /* 0x00000008ff397819 */ /* 0x100fe4000001162d */
[----:B------:R-:W-:Y:S02]  /*aa20*/  SHF.R.U32.HI R56, RZ, 0x10, R45 ;  /* 0x00000010ff387819 */ /* 0x000fe4000001162d */
[----:B------:R-:W-:Y:S01]  /*aa30*/  LOP3.LUT R46, R45, 0xff0000ff, RZ, 0xc0, !PT ;  /* 0xff0000ff2d2e7812 */ /* 0x000fe200078ec0ff */
[----:B------:R-:W-:-:S02]  /*aa40*/  IMAD.SHL.U32 R57, R57, 0x100, RZ ;  /* 0x0000010039397824 */ /* 0x000fc400078e00ff */
[----:B------:R-:W-:Y:S02]  /*aa50*/  IMAD.SHL.U32 R45, R91, 0x100, RZ ;  /* 0x000001005b2d7824 */ /* 0x000fe400078e00ff */
[----:B------:R-:W-:Y:S01]  /*aa60*/  IMAD.U32 R56, R56, 0x10000, RZ ;  /* 0x0001000038387824 */ /* 0x000fe200078e00ff */
[----:B------:R-:W-:Y:S01]  /*aa70*/  LOP3.LUT R57, R46, 0xff00, R57, 0xf8, !PT ;  /* 0x0000ff002e397812 */ /* 0x000fe200078ef839 */
[----:B------:R-:W-:Y:S01]  /*aa80*/  IMAD.U32 R46, R58, 0x10000, RZ ;  /* 0x000100003a2e7824 */ /* 0x000fe200078e00ff */
[----:B------:R-:W-:Y:S01]  /*aa90*/  LOP3.LUT R45, R44, 0xff00, R45, 0xf8, !PT ;  /* 0x0000ff002c2d7812 */ /* 0x000fe200078ef82d */
[----:B-1----:R-:W-:Y:S01]  /*aaa0*/  IMAD.MOV.U32 R58, RZ, RZ, R53 ;  /* 0x000000ffff3a7224 */ /* 0x002fe200078e0035 */
[----:B------:R-:W-:Y:S02]  /*aab0*/  LOP3.LUT R44, R57, 0xff0000, R56, 0xf8, !PT ;  /* 0x00ff0000392c7812 */ /* 0x000fe400078ef838 */
[----:B0-----:R-:W-:Y:S02]  /*aac0*/  F2FP.F16.E4M3.UNPACK_B R53, R41 ;  /* 0x00000029ff35723e */ /* 0x001fe400020006ff */
[----:B------:R-:W-:-:S02]  /*aad0*/  F2FP.F16.E4M3.UNPACK_B R91, R58 ;  /* 0x0000003aff5b723e */ /* 0x000fc400020006ff */
[----:B------:R-:W-:Y:S01]  /*aae0*/  F2FP.F16.E4M3.UNPACK_B R92, R44 ;  /* 0x0000002cff5c723e */ /* 0x000fe200020006ff */
[----:B------:R-:W-:Y:S01]  /*aaf0*/  HADD2.F32 R56, -RZ, R53.H0_H0 ;  /* 0x20000035ff387230 */ /* 0x000fe20000004100 */
[----:B------:R-:W-:Y:S01]  /*ab00*/  LOP3.LUT R57, R45, 0xff0000, R46, 0xf8, !PT ;  /* 0x00ff00002d397812 */ /* 0x000fe200078ef82e */
[--C-:B------:R-:W-:Y:S01]  /*ab10*/  HADD2.F32 R46, -RZ, R91.reuse.H0_H0 ;  /* 0x2000005bff2e7230 */ /* 0x100fe20000004100 */
[----:B------:R-:W-:Y:S01]  /*ab20*/  F2FP.F16.E4M3.UNPACK_B R58, R58.H1 ;  /* 0x0000003aff3a723e */ /* 0x000fe200030006ff */
[----:B------:R-:W-:Y:S01]  /*ab30*/  HADD2.F32 R91, -RZ, R91.H1_H1 ;  /* 0x3000005bff5b7230 */ /* 0x000fe20000004100 */
[-C--:B------:R-:W-:Y:S01]  /*ab40*/  F2FP.F16.E4M3.UNPACK_B R45, R57.reuse ;  /* 0x00000039ff2d723e */ /* 0x080fe200020006ff */
[--C-:B------:R-:W-:Y:S01]  /*ab50*/  HADD2.F32 R94, -RZ, R92.reuse.H1_H1 ;  /* 0x3000005cff5e7230 */ /* 0x100fe20000004100 */
[----:B------:R-:W-:Y:S01]  /*ab60*/  F2FP.F16.E4M3.UNPACK_B R57, R57.H1 ;  /* 0x00000039ff39723e */ /* 0x000fe200030006ff */
[----:B------:R-:W-:Y:S02]  /*ab70*/  HADD2.F32 R53, -RZ, R53.H1_H1 ;  /* 0x30000035ff357230 */ /* 0x000fe40000004100 */
[----:B------:R-:W-:-:S02]  /*ab80*/  HADD2.F32 R95, -RZ, R92.H0_H0 ;  /* 0x2000005cff5f7230 */ /* 0x000fc40000004100 */
[-C--:B------:R-:W-:Y:S01]  /*ab90*/  FMUL.FTZ R174, R91, R94.reuse ;  /* 0x0000005e5bae7220 */ /* 0x080fe20000410000 */
[--C-:B------:R-:W-:Y:S02]  /*aba0*/  HADD2.F32 R92, -RZ, R45.reuse.H1_H1 ;  /* 0x3000002dff5c7230 */ /* 0x100fe40000004100 */
[C---:B------:R-:W-:Y:S01]  /*abb0*/  FMUL.FTZ R94, R53.reuse, R94 ;  /* 0x0000005e355e7220 */ /* 0x040fe20000410000 */
[----:B------:R-:W-:Y:S02]  /*abc0*/  HADD2.F32 R93, -RZ, R45.H0_H0 ;  /* 0x2000002dff5d7230 */ /* 0x000fe40000004100 */
[-C--:B------:R-:W-:Y:S01]  /*abd0*/  FMUL.FTZ R173, R46, R95.reuse ;  /* 0x0000005f2ead7220 */ /* 0x080fe20000410000 */
[C---:B------:R-:W-:Y:S01]  /*abe0*/  FMUL.FTZ R95, R56.reuse, R95 ;  /* 0x0000005f385f7220 */ /* 0x040fe20000410000 */
[-C--:B------:R-:W-:Y:S01]  /*abf0*/  FFMA.FTZ R53, R53, R92.reuse, -R174 ;  /* 0x0000005c35357223 */ /* 0x080fe200000108ae */
[----:B------:R-:W-:Y:S01]  /*ac00*/  FFMA.FTZ R45, R91, R92, R94 ;  /* 0x0000005c5b2d7223 */ /* 0x000fe2000001005e */
[----:B------:R-:W-:Y:S01]  /*ac10*/  F2FP.F16.E4M3.UNPACK_B R92, R44.H1 ;  /* 0x0000002cff5c723e */ /* 0x000fe200030006ff */
[----:B------:R-:W-:Y:S01]  /*ac20*/  FFMA.FTZ R56, R56, R93, -R173 ;  /* 0x0000005d38387223 */ /* 0x000fe200000108ad */
[----:B------:R-:W-:Y:S01]  /*ac30*/  F2FP.F16.E4M3.UNPACK_B R91, R41.H1 ;  /* 0x00000029ff5b723e */ /* 0x000fe200030006ff */
[----:B------:R-:W-:-:S02]  /*ac40*/  HADD2.F32 R41, -RZ, R58.H0_H0 ;  /* 0x2000003aff297230 */ /* 0x000fc40000004100 */
[----:B------:R-:W-:Y:S01]  /*ac50*/  FFMA.FTZ R46, R46, R93, R95 ;  /* 0x0000005d2e2e7223 */ /* 0x000fe2000001005f */
[----:B------:R-:W-:Y:S02]  /*ac60*/  HADD2.F32 R94, -RZ, R92.H0_H0 ;  /* 0x2000005cff5e7230 */ /* 0x000fe40000004100 */
[----:B------:R-:W-:Y:S02]  /*ac70*/  HADD2.F32 R44, -RZ, R91.H0_H0 ;  /* 0x2000005bff2c7230 */ /* 0x000fe40000004100 */
[----:B------:R-:W-:Y:S02]  /*ac80*/  HADD2.F32 R93, -RZ, R57.H0_H0 ;  /* 0x20000039ff5d7230 */ /* 0x000fe40000004100 */
[-C--:B------:R-:W-:Y:S01]  /*ac90*/  FMUL.FTZ R95, R41, R94.reuse ;  /* 0x0000005e295f7220 */ /* 0x080fe20000410000 */
[----:B------:R-:W-:Y:S02]  /*aca0*/  HADD2.F32 R91, -RZ, R91.H1_H1 ;  /* 0x3000005bff5b7230 */ /* 0x000fe40000004100 */
[C---:B------:R-:W-:Y:S01]  /*acb0*/  FMUL.FTZ R94, R44.reuse, R94 ;  /* 0x0000005e2c5e7220 */ /* 0x040fe20000410000 */
[----:B------:R-:W-:-:S03]  /*acc0*/  FFMA.FTZ R44, R44, R93, -R95 ;  /* 0x0000005d2c2c7223 */ /* 0x000fc6000001085f */
[----:B------:R-:W-:Y:S01]  /*acd0*/  FFMA.FTZ R41, R41, R93, R94 ;  /* 0x0000005d29297223 */ /* 0x000fe2000001005e */
[----:B------:R-:W-:Y:S02]  /*ace0*/  HADD2.F32 R93, -RZ, R58.H1_H1 ;  /* 0x3000003aff5d7230 */ /* 0x000fe40000004100 */
[----:B------:R-:W-:Y:S02]  /*acf0*/  HADD2.F32 R58, -RZ, R92.H1_H1 ;  /* 0x3000005cff3a7230 */ /* 0x000fe40000004100 */
[----:B------:R-:W-:-:S03]  /*ad00*/  HADD2.F32 R92, -RZ, R57.H1_H1 ;  /* 0x30000039ff5c7230 */ /* 0x000fc60000004100 */
[-C--:B------:R-:W-:Y:S01]  /*ad10*/  FMUL.FTZ R94, R93, R58.reuse ;  /* 0x0000003a5d5e7220 */ /* 0x080fe20000410000 */
[----:B------:R-:W-:-:S03]  /*ad20*/  FMUL.FTZ R174, R91, R58 ;  /* 0x0000003a5bae7220 */ /* 0x000fc60000410000 */
[-C--:B------:R-:W-:Y:S01]  /*ad30*/  FFMA.FTZ R58, R91, R92.reuse, -R94 ;  /* 0x0000005c5b3a7223 */ /* 0x080fe2000001085e */
[----:B------:R-:W-:Y:S01]  /*ad40*/  SHF.R.U32.HI R94, RZ, 0x8, R47 ;  /* 0x00000008ff5e7819 */ /* 0x000fe2000001162f */
[----:B------:R-:W-:Y:S01]  /*ad50*/  FFMA.FTZ R57, R93, R92, R174 ;  /* 0x0000005c5d397223 */ /* 0x000fe200000100ae */
[----:B------:R-:W-:Y:S02]  /*ad60*/  SHF.R.U32.HI R92, RZ, 0x8, R59 ;  /* 0x00000008ff5c7819 */ /* 0x000fe4000001163b */
[----:B------:R-:W-:Y:S01]  /*ad70*/  SHF.R.U32.HI R174, RZ, 0x10, R47 ;  /* 0x00000010ffae7819 */ /* 0x000fe2000001162f */
[----:B------:R-:W-:Y:S01]  /*ad80*/  IMAD.SHL.U32 R94, R94, 0x100, RZ ;  /* 0x000001005e5e7824 */ /* 0x000fe200078e00ff */
[----:B------:R-:W-:Y:S01]  /*ad90*/  LOP3.LUT R91, R59, 0xff0000ff, RZ, 0xc0, !PT ;  /* 0xff0000ff3b5b7812 */ /* 0x000fe200078ec0ff */
[----:B------:R-:W-:Y:S01]  /*ada0*/  IMAD.SHL.U32 R92, R92, 0x100, RZ ;  /* 0x000001005c5c7824 */ /* 0x000fe200078e00ff */
[----:B------:R-:W-:Y:S01]  /*adb0*/  SHF.R.U32.HI R93, RZ, 0x10, R59 ;  /* 0x00000010ff5d7819 */ /* 0x000fe2000001163b */
[----:B------:R-:W-:Y:S01]  /*adc0*/  IMAD.U32 R174, R174, 0x10000, RZ ;  /* 0x00010000aeae7824 */ /* 0x000fe200078e00ff */
[----:B------:R-:W-:Y:S01]  /*add0*/  LOP3.LUT R59, R47, 0xff0000ff, RZ, 0xc0, !PT ;  /* 0xff0000ff2f3b7812 */ /* 0x000fe200078ec0ff */
[----:B------:R-:W-:Y:S01]  /*ade0*/  IMAD.MOV.U32 R47, RZ, RZ, R55 ;  /* 0x000000ffff2f7224 */ /* 0x000fe200078e0037 */
[----:B------:R-:W-:Y:S01]  /*adf0*/  LOP3.LUT R91, R91, 0xff00, R92, 0xf8, !PT ;  /* 0x0000ff005b5b7812 */ /* 0x000fe200078ef85c */
[----:B------:R-:W-:Y:S01]  /*ae00*/  IMAD.U32 R92, R93, 0x10000, RZ ;  /* 0x000100005d5c7824 */ /* 0x000fe200078e00ff */
[----:B------:R-:W-:-:S02]  /*ae10*/  LOP3.LUT R59, R59, 0xff00, R94, 0xf8, !PT ;  /* 0x0000ff003b3b7812 */ /* 0x000fc400078ef85e */
[----:B------:R-:W-:Y:S02]  /*ae20*/  F2FP.F16.E4M3.UNPACK_B R94, R47 ;  /* 0x0000002fff5e723e */ /* 0x000fe400020006ff */
[----:B------:R-:W-:Y:S02]  /*ae30*/  LOP3.LUT R174, R59, 0xff0000, R174, 0xf8, !PT ;  /* 0x00ff00003bae7812 */ /* 0x000fe400078ef8ae */
[----:B------:R-:W-:Y:S01]  /*ae40*/  LOP3.LUT R175, R91, 0xff0000, R92, 0xf8, !PT ;  /* 0x00ff00005baf7812 */ /* 0x000fe200078ef85c */
[--C-:B------:R-:W-:Y:S01]  /*ae50*/  HADD2.F32 R55, -RZ, R94.reuse.H0_H0 ;  /* 0x2000005eff377230 */ /* 0x100fe20000004100 */
[-C--:B------:R-:W-:Y:S01]  /*ae60*/  F2FP.F16.E4M3.UNPACK_B R95, R174.reuse ;  /* 0x000000aeff5f723e */ /* 0x080fe200020006ff */
[----:B------:R-:W-:Y:S01]  /*ae70*/  HADD2.F32 R94, -RZ, R94.H1_H1 ;  /* 0x3000005eff5e7230 */ /* 0x000fe20000004100 */
[----:B------:R-:W-:Y:S02]  /*ae80*/  F2FP.F16.E4M3.UNPACK_B R93, R43 ;  /* 0x0000002bff5d723e */ /* 0x000fe400020006ff */
[----:B------:R-:W-:Y:S01]  /*ae90*/  F2FP.F16.E4M3.UNPACK_B R173, R175 ;  /* 0x000000afffad723e */ /* 0x000fe200020006ff */
[----:B------:R-:W-:Y:S01]  /*aea0*/  HADD2.F32 R176, -RZ, R95.H0_H0 ;  /* 0x2000005fffb07230 */ /* 0x000fe20000004100 */
[----:B------:R-:W-:Y:S01]  /*aeb0*/  F2FP.F16.E4M3.UNPACK_B R91, R47.H1 ;  /* 0x0000002fff5b723e */ /* 0x000fe200030006ff */
[----:B------:R-:W-:Y:S01]  /*aec0*/  HADD2.F32 R59, -RZ, R93.H0_H0 ;  /* 0x2000005dff3b7230 */ /* 0x000fe20000004100 */
[----:B------:R-:W-:Y:S01]  /*aed0*/  F2FP.F16.E4M3.UNPACK_B R174, R174.H1 ;  /* 0x000000aeffae723e */ /* 0x000fe200030006ff */
[----:B------:R-:W-:-:S02]  /*aee0*/  HADD2.F32 R92, -RZ, R173.H0_H0 ;  /* 0x200000adff5c7230 */ /* 0x000fc40000004100 */
[-C--:B------:R-:W-:Y:S01]  /*aef0*/  FMUL.FTZ R178, R55, R176.reuse ;  /* 0x000000b037b27220 */ /* 0x080fe20000410000 */
[----:B------:R-:W-:Y:S01]  /*af00*/  F2FP.F16.E4M3.UNPACK_B R175, R175.H1 ;  /* 0x000000afffaf723e */ /* 0x000fe200030006ff */
[C---:B------:R-:W-:Y:S01]  /*af10*/  FMUL.FTZ R176, R59.reuse, R176 ;  /* 0x000000b03bb07220 */ /* 0x040fe20000410000 */
[----:B------:R-:W-:Y:S02]  /*af20*/  HADD2.F32 R47, -RZ, R91.H0_H0 ;  /* 0x2000005bff2f7230 */ /* 0x000fe40000004100 */
[-C--:B------:R-:W-:Y:S01]  /*af30*/  FFMA.FTZ R59, R59, R92.reuse, -R178 ;  /* 0x0000005c3b3b7223 */ /* 0x080fe200000108b2 */
[----:B------:R-:W-:Y:S02]  /*af40*/  HADD2.F32 R177, -RZ, R174.H0_H0 ;  /* 0x200000aeffb17230 */ /* 0x000fe40000004100 */
[----:B------:R-:W-:Y:S01]  /*af50*/  FFMA.FTZ R55, R55, R92, R176 ;  /* 0x0000005c37377223 */ /* 0x000fe200000100b0 */
[----:B------:R-:W-:Y:S01]  /*af60*/  F2FP.F16.E4M3.UNPACK_B R92, R43.H1 ;  /* 0x0000002bff5c723e */ /* 0x000fe200030006ff */
[----:B------:R-:W-:Y:S01]  /*af70*/  HADD2.F32 R176, -RZ, R175.H0_H0 ;  /* 0x200000afffb07230 */ /* 0x000fe20000004100 */
[----:B------:R-:W-:Y:S01]  /*af80*/  F2FP.SATFINITE.E4M3.F32.PACK_AB_MERGE_C R44, R58, R44, RZ ;  /* 0x0000002c3a2c723e */ /* 0x000fe200048070ff */
[----:B------:R-:W-:Y:S01]  /*af90*/  FMUL.FTZ R178, R47, R177 ;  /* 0x000000b12fb27220 */ /* 0x000fe20000410000 */
[----:B------:R-:W-:Y:S01]  /*afa0*/  HADD2.F32 R91, -RZ, R91.H1_H1 ;  /* 0x3000005bff5b7230 */ /* 0x000fe20000004100 */
[----:B------:R-:W-:Y:S01]  /*afb0*/  F2FP.SATFINITE.E4M3.F32.PACK_AB_MERGE_C R57, R57, R41, RZ ;  /* 0x000000293939723e */ /* 0x000fe200048070ff */
[----:B------:R-:W-:Y:S01]  /*afc0*/  HADD2.F32 R43, -RZ, R92.H0_H0 ;  /* 0x2000005cff2b7230 */ /* 0x000fe20000004100 */
[----:B------:R-:W-:Y:S01]  /*afd0*/  F2FP.SATFINITE.E4M3.F32.PACK_AB_MERGE_C R41, R53, R56, R44 ;  /* 0x000000383529723e */ /* 0x000fe2000480702c */
[----:B------:R-:W-:Y:S01]  /*afe0*/  HADD2.F32 R174, -RZ, R174.H1_H1 ;  /* 0x300000aeffae7230 */ /* 0x000fe20000004100 */
[----:B------:R-:W-:-:S02]  /*aff0*/  F2FP.SATFINITE.E4M3.F32.PACK_AB_MERGE_C R53, R45, R46, R57 ;  /* 0x0000002e2d35723e */ /* 0x000fc40004807039 */
[C---:B------:R-:W-:Y:S01]  /*b000*/  FMUL.FTZ R177, R43.reuse, R177 ;  /* 0x000000b12bb17220 */ /* 0x040fe20000410000 */
[----:B------:R-:W-:Y:S01]  /*b010*/  FFMA.FTZ R43, R43, R176, -R178 ;  /* 0x000000b02b2b7223 */ /* 0x000fe200000108b2 */
[----:B------:R-:W-:Y:S02]  /*b020*/  F2FP.F16.E4M3.UNPACK_B R178, R170.H1 ;  /* 0x000000aaffb2723e */ /* 0x000fe400030006ff */
[----:B------:R-:W-:Y:S01]  /*b030*/  FFMA.FTZ R47, R47, R176, R177 ;  /* 0x000000b02f2f7223 */ /* 0x000fe200000100b1 */
[----:B------:R-:W-:Y:S02]  /*b040*/  HADD2.F32 R177, -RZ, R92.H1_H1 ;  /* 0x3000005cffb17230 */ /* 0x000fe40000004100 */
[----:B------:R-:W-:Y:S01]  /*b050*/  FMUL.FTZ R92, R91, R174 ;  /* 0x000000ae5b5c7220 */ /* 0x000fe20000410000 */
[----:B------:R-:W-:Y:S01]  /*b060*/  HADD2.F32 R176, -RZ, R175.H1_H1 ;  /* 0x300000afffb07230 */ /* 0x000fe20000004100 */
[----:B------:R-:W-:Y:S01]  /*b070*/  F2FP.F16.E4M3.UNPACK_B R170, R170 ;  /* 0x000000aaffaa723e */ /* 0x000fe200020006ff */
[----:B------:R-:W-:-:S02]  /*b080*/  HADD2.F32 R175, -RZ, R95.H1_H1 ;  /* 0x3000005fffaf7230 */ /* 0x000fc40000004100 */
[C---:B------:R-:W-:Y:S01]  /*b090*/  FMUL.FTZ R174, R177.reuse, R174 ;  /* 0x000000aeb1ae7220 */ /* 0x040fe20000410000 */
[----:B------:R-:W-:Y:S02]  /*b0a0*/  HADD2.F32 R95, -RZ, R173.H1_H1 ;  /* 0x300000adff5f7230 */ /* 0x000fe40000004100 */
[----:B------:R-:W-:Y:S01]  /*b0b0*/  FFMA.FTZ R92, R177, R176, -R92 ;  /* 0x000000b0b15c7223 */ /* 0x000fe2000001085c */
[----:B------:R-:W-:Y:S01]  /*b0c0*/  F2FP.F16.E4M3.UNPACK_B R173, R172.H1 ;  /* 0x000000acffad723e */ /* 0x000fe200030006ff */
[----:B------:R-:W-:Y:S01]  /*b0d0*/  FFMA.FTZ R91, R91, R176, R174 ;  /* 0x000000b05b5b7223 */ /* 0x000fe200000100ae */
[----:B------:R-:W-:Y:S02]  /*b0e0*/  HADD2.F32 R176, -RZ, R93.H1_H1 ;  /* 0x3000005dffb07230 */ /* 0x000fe40000004100 */
[----:B------:R-:W-:Y:S01]  /*b0f0*/  FMUL.FTZ R93, R94, R175 ;  /* 0x000000af5e5d7220 */ /* 0x000fe20000410000 */
[----:B------:R-:W-:Y:S01]  /*b100*/  IMAD.MOV.U32 R174, RZ, RZ, R52 ;  /* 0x000000ffffae7224 */ /* 0x000fe200078e0034 */
[----:B------:R-:W-:Y:S01]  /*b110*/  F2FP.F16.E4M3.UNPACK_B R172, R172 ;  /* 0x000000acffac723e */ /* 0x000fe200020006ff */
[----:B------:R-:W-:-:S02]  /*b120*/  HADD2.F32 R182, -RZ, R173.H0_H0 ;  /* 0x200000adffb67230 */ /* 0x000fc40000004100 */
[C---:B------:R-:W-:Y:S01]  /*b130*/  FMUL.FTZ R52, R176.reuse, R175 ;  /* 0x000000afb0347220 */ /* 0x040fe20000410000 */
[-C--:B------:R-:W-:Y:S01]  /*b140*/  FFMA.FTZ R93, R176, R95.reuse, -R93 ;  /* 0x0000005fb05d7223 */ /* 0x080fe2000001085d */
[----:B------:R-:W-:Y:S01]  /*b150*/  F2FP.F16.E4M3.UNPACK_B R176, R174.H1 ;  /* 0x000000aeffb0723e */ /* 0x000fe200030006ff */
[----:B------:R-:W-:Y:S01]  /*b160*/  HADD2.F32 R180, -RZ, R178.H0_H0 ;  /* 0x200000b2ffb47230 */ /* 0x000fe20000004100 */
[----:B------:R-:W-:Y:S01]  /*b170*/  F2FP.F16.E4M3.UNPACK_B R175, R40.H1 ;  /* 0x00000028ffaf723e */ /* 0x000fe200030006ff */
[----:B------:R-:W-:Y:S01]  /*b180*/  HADD2.F32 R173, -RZ, R173.H1_H1 ;  /* 0x300000adffad7230 */ /* 0x000fe20000004100 */
[----:B------:R-:W-:Y:S01]  /*b190*/  F2FP.F16.E4M3.UNPACK_B R174, R174 ;  /* 0x000000aeffae723e */ /* 0x000fe200020006ff */
[--C-:B------:R-:W-:Y:S01]  /*b1a0*/  HADD2.F32 R177, -RZ, R176.reuse.H0_H0 ;  /* 0x200000b0ffb17230 */ /* 0x100fe20000004100 */
[----:B------:R-:W-:Y:S01]  /*b1b0*/  F2FP.F16.E4M3.UNPACK_B R40, R40 ;  /* 0x00000028ff28723e */ /* 0x000fe200020006ff */
[----:B------:R-:W-:Y:S02]  /*b1c0*/  HADD2.F32 R179, -RZ, R175.H0_H0 ;  /* 0x200000afffb37230 */ /* 0x000fe40000004100 */
[----:B------:R-:W-:Y:S01]  /*b1d0*/  FFMA.FTZ R52, R94, R95, R52 ;  /* 0x0000005f5e347223 */ /* 0x000fe20000010034 */
[----:B------:R-:W-:-:S02]  /*b1e0*/  HADD2.F32 R176, -RZ, R176.H1_H1 ;  /* 0x300000b0ffb07230 */ /* 0x000fc40000004100 */
[-C--:B------:R-:W-:Y:S01]  /*b1f0*/  FMUL.FTZ R181, R177, R182.reuse ;  /* 0x000000b6b1b57220 */ /* 0x080fe20000410000 */
[----:B------:R-:W-:Y:S02]  /*b200*/  HADD2.F32 R175, -RZ, R175.H1_H1 ;  /* 0x300000afffaf7230 */ /* 0x000fe40000004100 */
[C---:B------:R-:W-:Y:S01]  /*b210*/  FMUL.FTZ R182, R179.reuse, R182 ;  /* 0x000000b6b3b67220 */ /* 0x040fe20000410000 */
[----:B------:R-:W-:Y:S02]  /*b220*/  HADD2.F32 R178, -RZ, R178.H1_H1 ;  /* 0x300000b2ffb27230 */ /* 0x000fe40000004100 */
[-C--:B------:R-:W-:Y:S01]  /*b230*/  FFMA.FTZ R181, R179, R180.reuse, -R181 ;  /* 0x000000b4b3b57223 */ /* 0x080fe200000108b5 */
[----:B------:R-:W-:Y:S01]  /*b240*/  F2FP.SATFINITE.E4M3.F32.PACK_AB_MERGE_C R47, R91, R47, RZ ;  /* 0x0000002f5b2f723e */ /* 0x000fe200048070ff */
[----:B------:R-:W-:Y:S01]  /*b250*/  FFMA.FTZ R182, R177, R180, R182 ;  /* 0x000000b4b1b67223 */ /* 0x000fe200000100b6 */
[-C--:B------:R-:W-:Y:S01]  /*b260*/  FMUL.FTZ R177, R176, R173.reuse ;  /* 0x000000adb0b17220 */ /* 0x080fe20000410000 */
[C---:B------:R-:W-:Y:S01]  /*b270*/  FMUL.FTZ R173, R175.reuse, R173 ;  /* 0x000000adafad7220 */ /* 0x040fe20000410000 */
[----:B------:R-:W-:Y:S01]  /*b280*/  HADD2.F32 R180, -RZ, R172.H0_H0 ;  /* 0x200000acffb47230 */ /* 0x000fe20000004100 */
[----:B------:R-:W-:Y:S01]  /*b290*/  F2FP.SATFINITE.E4M3.F32.PACK_AB_MERGE_C R92, R92, R43, RZ ;  /* 0x0000002b5c5c723e */ /* 0x000fe200048070ff */
        /* <DEDUP_REMOVED lines=17> */
[C---:B------:R-:W-:Y:S01]  /*b3b0*/  FMUL.FTZ R172, R40.reuse, R172 ;  /* 0x000000ac28ac7220 */ /* 0x040fe20000410000 */
[----:B------:R-:W-:Y:S01]  /*b3c0*/  F2FP.SATFINITE.E4M3.F32.PACK_AB_MERGE_C R43, R93, R59, R92 ;  /* 0x0000003b5d2b723e */ /* 0x000fe2000480705c */
[-C--:B------:R-:W-:Y:S02]  /*b3d0*/  FFMA.FTZ R176, R40, R170.reuse, -R176 ;  /* 0x000000aa28b07223 */ /* 0x080fe400000108b0 */
[----:B------:R-:W-:Y:S01]  /*b3e0*/  FFMA.FTZ R40, R174, R170, R172 ;  /* 0x000000aaae287223 */ /* 0x000fe200000100ac */
[----:B------:R-:W-:Y:S01]  /*b3f0*/  IMAD.MOV.U32 R170, RZ, RZ, R42 ;  /* 0x000000ffffaa7224 */ /* 0x000fe200078e002a */
[----:B------:R-:W-:Y:S02]  /*b400*/  F2FP.F16.E4M3.UNPACK_B R42, R171.H1 ;  /* 0x000000abff2a723e */ /* 0x000fe400030006ff */
[----:B------:R-:W-:-:S02]  /*b410*/  F2FP.F16.E4M3.UNPACK_B R174, R54.H1 ;  /* 0x00000036ffae723e */ /* 0x000fc400030006ff */
[----:B------:R-:W-:Y:S01]  /*b420*/  F2FP.F16.E4M3.UNPACK_B R172, R170.H1 ;  /* 0x000000aaffac723e */ /* 0x000fe200030006ff */
[----:B------:R-:W-:Y:S01]  /*b430*/  HADD2.F32 R183, -RZ, R42.H0_H0 ;  /* 0x2000002affb77230 */ /* 0x000fe20000004100 */
[----:B------:R-:W-:Y:S01]  /*b440*/  F2FP.SATFINITE.E4M3.F32.PACK_AB_MERGE_C R179, R176, R179, R175 ;  /* 0x000000b3b0b3723e */ /* 0x000fe200048070af */
[----:B------:R-:W-:Y:S01]  /*b450*/  HADD2.F32 R175, -RZ, R174.H0_H0 ;  /* 0x200000aeffaf7230 */ /* 0x000fe20000004100 */
[----:B------:R-:W-:Y:S01]  /*b460*/  F2FP.F16.E4M3.UNPACK_B R176, R169.H1 ;  /* 0x000000a9ffb0723e */ /* 0x000fe200030006ff */
[----:B------:R-:W-:Y:S01]  /*b470*/  HADD2.F32 R177, -RZ, R172.H0_H0 ;  /* 0x200000acffb17230 */ /* 0x000fe20000004100 */
[----:B------:R-:W-:Y:S01]  /*b480*/  F2FP.F16.E4M3.UNPACK_B R171, R171 ;  /* 0x000000abffab723e */ /* 0x000fe200020006ff */
[----:B------:R-:W-:Y:S02]  /*b490*/  HADD2.F32 R42, -RZ, R42.H1_H1 ;  /* 0x3000002aff2a7230 */ /* 0x000fe40000004100 */
[----:B------:R-:W-:Y:S01]  /*b4a0*/  FMUL.FTZ R181, R175, R183 ;  /* 0x000000b7afb57220 */ /* 0x000fe20000410000 */
[----:B------:R-:W-:-:S02]  /*b4b0*/  HADD2.F32 R178, -RZ, R176.H0_H0 ;  /* 0x200000b0ffb27230 */ /* 0x000fc40000004100 */
[----:B------:R-:W-:Y:S01]  /*b4c0*/  FMUL.FTZ R183, R177, R183 ;  /* 0x000000b7b1b77220 */ /* 0x000fe20000410000 */
[----:B------:R-:W-:Y:S01]  /*b4d0*/  HADD2.F32 R174, -RZ, R174.H1_H1 ;  /* 0x300000aeffae7230 */ /* 0x000fe20000004100 */
[----:B------:R-:W-:Y:S01]  /*b4e0*/  F2FP.F16.E4M3.UNPACK_B R54, R54 ;  /* 0x00000036ff36723e */ /* 0x000fe200020006ff */
[----:B------:R-:W-:Y:S02]  /*b4f0*/  HADD2.F32 R172, -RZ, R172.H1_H1 ;  /* 0x300000acffac7230 */ /* 0x000fe40000004100 */
[----:B------:R-:W-:Y:S01]  /*b500*/  FFMA.FTZ R183, R175, R178, R183 ;  /* 0x000000b2afb77223 */ /* 0x000fe200000100b7 */
[----:B------:R-:W-:Y:S02]  /*b510*/  HADD2.F32 R176, -RZ, R176.H1_H1 ;  /* 0x300000b0ffb07230 */ /* 0x000fe40000004100 */
[----:B------:R-:W-:Y:S01]  /*b520*/  FMUL.FTZ R175, R174, R42 ;  /* 0x0000002aaeaf7220 */ /* 0x000fe20000410000 */
[----:B------:R-:W-:Y:S01]  /*b530*/  F2FP.F16.E4M3.UNPACK_B R170, R170 ;  /* 0x000000aaffaa723e */ /* 0x000fe200020006ff */
[C---:B------:R-:W-:Y:S01]  /*b540*/  FMUL.FTZ R42, R172.reuse, R42 ;  /* 0x0000002aac2a7220 */ /* 0x040fe20000410000 */
[----:B------:R-:W-:Y:S01]  /*b550*/  FFMA.FTZ R181, R177, R178, -R181 ;  /* 0x000000b2b1b57223 */ /* 0x000fe200000108b5 */
[-C--:B------:R-:W-:Y:S01]  /*b560*/  FFMA.FTZ R172, R172, R176.reuse, -R175 ;  /* 0x000000b0acac7223 */ /* 0x080fe200000108af */
[----:B------:R-:W-:Y:S01]  /*b570*/  F2FP.F16.E4M3.UNPACK_B R169, R169 ;  /* 0x000000a9ffa9723e */ /* 0x000fe200020006ff */
[----:B------:R-:W-:Y:S01]  /*b580*/  FFMA.FTZ R42, R174, R176, R42 ;  /* 0x000000b0ae2a7223 */ /* 0x000fe2000001002a */
[----:B------:R-:W-:Y:S01]  /*b590*/  HADD2.F32 R178, -RZ, R171.H0_H0 ;  /* 0x200000abffb27230 */ /* 0x000fe20000004100 */
[----:B------:R-:W-:Y:S01]  /*b5a0*/  F2FP.SATFINITE.E4M3.F32.PACK_AB_MERGE_C R180, R40, R180, R173 ;  /* 0x000000b428b4723e */ /* 0x000fe200048070ad */
[----:B------:R-:W-:Y:S01]  /*b5b0*/  HADD2.F32 R174, -RZ, R54.H0_H0 ;  /* 0x20000036ffae7230 */ /* 0x000fe20000004100 */
[----:B------:R-:W-:Y:S01]  /*b5c0*/  F2FP.SATFINITE.E4M3.F32.PACK_AB_MERGE_C R172, R172, R181, RZ ;  /* 0x000000b5acac723e */ /* 0x000fe200048070ff */
[----:B------:R-:W-:-:S02]  /*b5d0*/  HADD2.F32 R176, -RZ, R170.H0_H0 ;  /* 0x200000aaffb07230 */ /* 0x000fc40000004100 */
[----:B------:R-:W-:Y:S02]  /*b5e0*/  HADD2.F32 R175, -RZ, R169.H0_H0 ;  /* 0x200000a9ffaf7230 */ /* 0x000fe40000004100 */
        /* <DEDUP_REMOVED lines=9> */
[----:B------:R-:W-:Y:S02]  /*b680*/  IMAD.MOV.U32 R40, RZ, RZ, R179 ;  /* 0x000000ffff287224 */ /* 0x000fe400078e00b3 */
[C---:B------:R-:W-:Y:S01]  /*b690*/  FMUL.FTZ R171, R170.reuse, R171 ;  /* 0x000000abaaab7220 */ /* 0x040fe20000410000 */
[----:B------:R-:W-:Y:S02]  /*b6a0*/  IMAD.MOV.U32 R52, RZ, RZ, R180 ;  /* 0x000000ffff347224 */ /* 0x000fe400078e00b4 */
[-C--:B------:R-:W-:Y:S01]  /*b6b0*/  FFMA.FTZ R170, R170, R169.reuse, -R175 ;  /* 0x000000a9aaaa7223 */ /* 0x080fe200000108af */
[----:B------:R-:W-:Y:S01]  /*b6c0*/  FFMA.FTZ R171, R54, R169, R171 ;  /* 0x000000a936ab7223 */ /* 0x000fe200000100ab */
[----:B------:R-:W-:-:S03]  /*b6d0*/  F2FP.SATFINITE.E4M3.F32.PACK_AB_MERGE_C R54, R42, R183, RZ ;  /* 0x000000b72a36723e */ /* 0x000fc600048070ff */
[----:B------:R-:W-:Y:S02]  /*b6e0*/  F2FP.SATFINITE.E4M3.F32.PACK_AB_MERGE_C R42, R170, R177, R172 ;  /* 0x000000b1aa2a723e */ /* 0x000fe400048070ac */
[----:B------:R-:W-:-:S07]  /*b6f0*/  F2FP.SATFINITE.E4M3.F32.PACK_AB_MERGE_C R54, R171, R178, R54 ;  /* 0x000000b2ab36723e */ /* 0x000fce0004807036 */
.L_x_1408:
[----:B------:R-:W-:Y:S05]  /*b700*/  BSYNC B3 ;  /* 0x0000000000037941 */ /* 0x000fea0003800000 */
.L_x_1407:
[----:B------:R-:W-:-:S13]  /*b710*/  ISETP.GE.AND P4, PT, R90, R150, PT ;  /* 0x000000965a00720c */ /* 0x000fda0003f86270 */
[--C-:B------:R-:W-:Y:S02]  /*b720*/  @!P4 SHF.R.S32.HI R44, RZ, 0x1f, R90.reuse ;  /* 0x0000001fff2cc819 */ /* 0x100fe4000001145a */
[----:B------:R-:W-:-:S04]  /*b730*/  @!P4 IADD3 R47, P5, P6, R116, R134, R90 ;  /* 0x00000086742fc210 */ /* 0x000fc80007ebe05a */
[----:B------:R-:W-:Y:S02]  /*b740*/  @!P4 IADD3.X R56, R3, R168, R44, P5, P6 ;  /* 0x000000a80338c210 */ /* 0x000fe40002fec42c */
[----:B------:R-:W-:-:S05]  /*b750*/  IADD3 R44, P5, R89, R120, RZ ;  /* 0x00000078592c7210 */ /* 0x000fca0007fbe0ff */
[----:B------:R-:W-:Y:S01]  /*b760*/  IMAD.X R45, R88, 0x1, R121, P5 ;  /* 0x00000001582d7824 */ /* 0x000fe200028e0679 */
[----:B------:R-:W-:-:S04]  /*b770*/  @!P4 IADD3 R46, P5, R47, R120, RZ ;  /* 0x000000782f2ec210 */ /* 0x000fc80007fbe0ff */
[----:B0-----:R3:W-:Y:S01]  /*b780*/  STG.E.128 desc[UR60][R44.64], R40 ;  /* 0x000000282c007986 */ /* 0x0017e2000c101d3c */
[----:B------:R-:W-:-:S05]  /*b790*/  @!P4 IMAD.X R47, R56, 0x1, R121, P5 ;  /* 0x00000001382fc824 */ /* 0x000fca00028e0679 */
[----:B-1----:R3:W-:Y:S03]  /*b7a0*/  @!P4 STG.E.128 desc[UR60][R46.64], R52 ;  /* 0x000000342e00c986 */ /* 0x0027e6000c101d3c */
.L_x_1406:
[----:B------:R-:W-:Y:S05]  /*b7b0*/  BSYNC B2 ;  /* 0x0000000000027941 */ /* 0x000fea0003800000 */
.L_x_1405:
[----:B------:R-:W-:-:S13]  /*b7c0*/  ISETP.NE.AND P4, PT, R36, RZ, PT ;  /* 0x000000ff2400720c */ /* 0x000fda0003f85270 */
[----:B------:R-:W-:Y:S05]  /*b7d0*/  @!P4 BRA `(.L_x_1400) ;  /* 0x0000000c00dcc947 */ /* 0x000fea0003800000 */
[----:B------:R-:W-:Y:S01]  /*b7e0*/  LOP3.LUT P6, RZ, R17, 0x1, RZ, 0xc0, !PT ;  /* 0x0000000111ff7812 */ /* 0x000fe200078cc0ff */
[----:B------:R-:W-:Y:S01]  /*b7f0*/  BSSY B2, `(.L_x_1409) ;  /* 0x00000eb000027945 */ /* 0x000fe20003800000 */
[----:B---3--:R-:W-:Y:S02]  /*b800*/  IADD3 R53, P4, P5, R116, R134, R29 ;  /* 0x0000008674357210 */ /* 0x008fe40007d9e01d */
[----:B0-----:R-:W-:Y:S02]  /*b810*/  SEL R40, R99, R155, !P6 ;  /* 0x0000009b63287207 */ /* 0x001fe40007000000 */
[----:B------:R-:W-:Y:S02]  /*b820*/  IADD3.X R52, R3, R168, R32, P4, P5 ;  /* 0x000000a803347210 */ /* 0x000fe400027ea420 */
[----:B------:R-:W-:Y:S02]  /*b830*/  SHF.R.S32.HI R41, RZ, 0x1f, R40 ;  /* 0x0000001fff297819 */ /* 0x000fe40000011428 */
[----:B------:R-:W-:-:S02]  /*b840*/  ISETP.GE.AND P4, PT, R6, R127, PT ;  /* 0x0000007f0600720c */ /* 0x000fc40003f86270 */
[----:B------:R-:W-:-:S04]  /*b850*/  LEA.HI R41, R41, R40, RZ, 0x5 ;  /* 0x0000002829297211 */ /* 0x000fc800078f28ff */
        /* <DEDUP_REMOVED lines=16> */
[----:B------:R-:W-:Y:S01]  /*b960*/  SHF.R.U32.HI R48, RZ, 0x8, R61 ;  /* 0x00000008ff307819 */ /* 0x000fe2000001163d */
[----:B0-----:R-:W-:Y:S01]  /*b970*/  IMAD.MOV.U32 R54, RZ, RZ, R40 ;  /* 0x000000ffff367224 */ /* 0x001fe200078e0028 */
[----:B------:R-:W-:Y:S01]  /*b980*/  LOP3.LUT R59, R61, 0xff0000ff, RZ, 0xc0, !PT ;  /* 0xff0000ff3d3b7812 */ /* 0x000fe200078ec0ff */
[----:B-1----:R-:W-:Y:S01]  /*b990*/  IMAD.MOV.U32 R56, RZ, RZ, R44 ;  /* 0x000000ffff387224 */ /* 0x002fe200078e002c */
[----:B------:R-:W-:Y:S01]  /*b9a0*/  SHF.R.U32.HI R88, RZ, 0x8, R63 ;  /* 0x00000008ff587819 */ /* 0x000fe2000001163f */
[----:B------:R-:W-:Y:S01]  /*b9b0*/  IMAD.SHL.U32 R40, R48, 0x100, RZ ;  /* 0x0000010030287824 */ /* 0x000fe200078e00ff */
[----:B------:R-:W-:Y:S01]  /*b9c0*/  SHF.R.U32.HI R89, RZ, 0x10, R61 ;  /* 0x00000010ff597819 */ /* 0x000fe2000001163d */
[----:B------:R-:W-:Y:S01]  /*b9d0*/  IMAD.MOV.U32 R48, RZ, RZ, R42 ;  /* 0x000000ffff307224 */ /* 0x000fe200078e002a */
[----:B------:R-:W-:Y:S02]  /*b9e0*/  SHF.R.U32.HI R58, RZ, 0x10, R63 ;  /* 0x00000010ff3a7819 */ /* 0x000fe4000001163f */
[----:B------:R-:W-:Y:S01]  /*b9f0*/  LOP3.LUT R59, R59, 0xff00, R40, 0xf8, !PT ;  /* 0x0000ff003b3b7812 */ /* 0x000fe200078ef828 */
[----:B------:R-:W-:Y:S01]  /*ba00*/  IMAD.SHL.U32 R40, R88, 0x100, RZ ;  /* 0x0000010058287824 */ /* 0x000fe200078e00ff */
[----:B------:R-:W-:Y:S01]  /*ba10*/  LOP3.LUT R61, R63, 0xff0000ff, RZ, 0xc0, !PT ;  /* 0xff0000ff3f3d7812 */ /* 0x000fe200078ec0ff */
[----:B------:R-:W-:Y:S01]  /*ba20*/  IMAD.U32 R44, R89, 0x10000, RZ ;  /* 0x00010000592c7824 */ /* 0x000fe200078e00ff */
[----:B------:R-:W-:-:S02]  /*ba30*/  SHF.R.U32.HI R62, RZ, 0x8, R49 ;  /* 0x00000008ff3e7819 */ /* 0x000fc40000011631 */
[----:B------:R-:W-:Y:S02]  /*ba40*/  SHF.R.U32.HI R60, RZ, 0x8, R51 ;  /* 0x00000008ff3c7819 */ /* 0x000fe40000011633 */
[----:B------:R-:W-:Y:S01]  /*ba50*/  LOP3.LUT R61, R61, 0xff00, R40, 0xf8, !PT ;  /* 0x0000ff003d3d7812 */ /* 0x000fe200078ef828 */
[----:B------:R-:W-:Y:S01]  /*ba60*/  IMAD.U32 R40, R58, 0x10000, RZ ;  /* 0x000100003a287824 */ /* 0x000fe200078e00ff */
[----:B------:R-:W-:Y:S01]  /*ba70*/  SHF.R.U32.HI R50, RZ, 0x10, R49 ;  /* 0x00000010ff327819 */ /* 0x000fe20000011631 */
[----:B------:R-:W-:Y:S01]  /*ba80*/  IMAD.SHL.U32 R42, R62, 0x100, RZ ;  /* 0x000001003e2a7824 */ /* 0x000fe200078e00ff */
[----:B------:R-:W-:Y:S01]  /*ba90*/  LOP3.LUT R63, R49, 0xff0000ff, RZ, 0xc0, !PT ;  /* 0xff0000ff313f7812 */ /* 0x000fe200078ec0ff */
[----:B------:R-:W-:Y:S01]  /*baa0*/  IMAD.MOV.U32 R49, RZ, RZ, R46 ;  /* 0x000000ffff317224 */ /* 0x000fe200078e002e */
[----:B------:R-:W-:Y:S01]  /*bab0*/  LOP3.LUT R44, R59, 0xff0000, R44, 0xf8, !PT ;  /* 0x00ff00003b2c7812 */ /* 0x000fe200078ef82c */
[----:B------:R-:W-:Y:S01]  /*bac0*/  IMAD.SHL.U32 R46, R60, 0x100, RZ ;  /* 0x000001003c2e7824 */ /* 0x000fe200078e00ff */
[----:B------:R-:W-:-:S02]  /*bad0*/  SHF.R.U32.HI R57, RZ, 0x10, R51 ;  /* 0x00000010ff397819 */ /* 0x000fc40000011633 */
[----:B------:R-:W-:Y:S02]  /*bae0*/  F2FP.F16.E4M3.UNPACK_B R62, R164.H1 ;  /* 0x000000a4ff3e723e */ /* 0x000fe400030006ff */
[----:B------:R-:W-:Y:S02]  /*baf0*/  F2FP.F16.E4M3.UNPACK_B R59, R56.H1 ;  /* 0x00000038ff3b723e */ /* 0x000fe400030006ff */
[----:B------:R-:W-:Y:S02]  /*bb00*/  LOP3.LUT R51, R51, 0xff0000ff, RZ, 0xc0, !PT ;  /* 0xff0000ff33337812 */ /* 0x000fe400078ec0ff */
[----:B------:R-:W-:Y:S01]  /*bb10*/  F2FP.F16.E4M3.UNPACK_B R58, R54.H1 ;  /* 0x00000036ff3a723e */ /* 0x000fe200030006ff */
[----:B------:R-:W-:Y:S01]  /*bb20*/  HADD2.F32 R60, -RZ, R59.H0_H0 ;  /* 0x2000003bff3c7230 */ /* 0x000fe20000004100 */
[----:B------:R-:W-:Y:S02]  /*bb30*/  LOP3.LUT R40, R61, 0xff0000, R40, 0xf8, !PT ;  /* 0x00ff00003d287812 */ /* 0x000fe400078ef828 */
[----:B------:R-:W-:Y:S01]  /*bb40*/  LOP3.LUT R63, R63, 0xff00, R42, 0xf8, !PT ;  /* 0x0000ff003f3f7812 */ /* 0x000fe200078ef82a */
[----:B------:R-:W-:Y:S01]  /*bb50*/  HADD2.F32 R42, -RZ, R62.H0_H0 ;  /* 0x2000003eff2a7230 */ /* 0x000fe20000004100 */
[----:B------:R-:W-:-:S02]  /*bb60*/  F2FP.F16.E4M3.UNPACK_B R61, R166.H1 ;  /* 0x000000a6ff3d723e */ /* 0x000fc400030006ff */
[----:B------:R-:W-:Y:S01]  /*bb70*/  LOP3.LUT R89, R51, 0xff00, R46, 0xf8, !PT ;  /* 0x0000ff0033597812 */ /* 0x000fe200078ef82e */
[--C-:B------:R-:W-:Y:S02]  /*bb80*/  HADD2.F32 R51, -RZ, R58.reuse.H0_H0 ;  /* 0x2000003aff337230 */ /* 0x100fe40000004100 */
[----:B------:R-:W-:Y:S01]  /*bb90*/  FMUL.FTZ R88, R60, R42 ;  /* 0x0000002a3c587220 */ /* 0x000fe20000410000 */
[----:B------:R-:W-:Y:S01]  /*bba0*/  IMAD.U32 R46, R50, 0x10000, RZ ;  /* 0x00010000322e7824 */ /* 0x000fe200078e00ff */
[----:B------:R-:W-:Y:S01]  /*bbb0*/  F2FP.F16.E4M3.UNPACK_B R164, R164 ;  /* 0x000000a4ffa4723e */ /* 0x000fe200020006ff */
[----:B------:R-:W-:Y:S02]  /*bbc0*/  IMAD.U32 R50, R57, 0x10000, RZ ;  /* 0x0001000039327824 */ /* 0x000fe400078e00ff */
[----:B------:R-:W-:Y:S01]  /*bbd0*/  FMUL.FTZ R91, R51, R42 ;  /* 0x0000002a335b7220 */ /* 0x000fe20000410000 */
[--C-:B------:R-:W-:Y:S01]  /*bbe0*/  HADD2.F32 R57, -RZ, R61.reuse.H0_H0 ;  /* 0x2000003dff397230 */ /* 0x100fe20000004100 */
[----:B------:R-:W-:Y:S01]  /*bbf0*/  LOP3.LUT R46, R63, 0xff0000, R46, 0xf8, !PT ;  /* 0x00ff00003f2e7812 */ /* 0x000fe200078ef82e */
[----:B------:R-:W-:Y:S01]  /*bc00*/  HADD2.F32 R58, -RZ, R58.H1_H1 ;  /* 0x3000003aff3a7230 */ /* 0x000fe20000004100 */
[----:B------:R-:W-:Y:S01]  /*bc10*/  LOP3.LUT R42, R89, 0xff0000, R50, 0xf8, !PT ;  /* 0x00ff0000592a7812 */ /* 0x000fe200078ef832 */
[----:B------:R-:W-:-:S02]  /*bc20*/  HADD2.F32 R63, -RZ, R61.H1_H1 ;  /* 0x3000003dff3f7230 */ /* 0x000fc40000004100 */
[-C--:B------:R-:W-:Y:S01]  /*bc30*/  FFMA.FTZ R50, R51, R57.reuse, -R88 ;  /* 0x0000003933327223 */ /* 0x080fe20000010858 */
[----:B------:R-:W-:Y:S01]  /*bc40*/  FFMA.FTZ R51, R60, R57, R91 ;  /* 0x000000393c337223 */ /* 0x000fe2000001005b */
[----:B------:R-:W-:Y:S01]  /*bc50*/  HADD2.F32 R57, -RZ, R62.H1_H1 ;  /* 0x3000003eff397230 */ /* 0x000fe20000004100 */
[----:B------:R-:W-:Y:S01]  /*bc60*/  F2FP.F16.E4M3.UNPACK_B R60, R56 ;  /* 0x00000038ff3c723e */ /* 0x000fe200020006ff */
[----:B------:R-:W-:Y:S01]  /*bc70*/  HADD2.F32 R62, -RZ, R59.H1_H1 ;  /* 0x3000003bff3e7230 */ /* 0x000fe20000004100 */
[----:B------:R-:W-:Y:S01]  /*bc80*/  F2FP.F16.E4M3.UNPACK_B R59, R54 ;  /* 0x00000036ff3b723e */ /* 0x000fe200020006ff */
[----:B------:R-:W-:Y:S02]  /*bc90*/  HADD2.F32 R88, -RZ, R164.H0_H0 ;  /* 0x200000a4ff587230 */ /* 0x000fe40000004100 */
[-C--:B------:R-:W-:Y:S01]  /*bca0*/  FMUL.FTZ R91, R58, R57.reuse ;  /* 0x000000393a5b7220 */ /* 0x080fe20000410000 */
[----:B------:R-:W-:Y:S01]  /*bcb0*/  F2FP.F16.E4M3.UNPACK_B R166, R166 ;  /* 0x000000a6ffa6723e */ /* 0x000fe200020006ff */
[----:B------:R-:W-:Y:S01]  /*bcc0*/  FMUL.FTZ R89, R62, R57 ;  /* 0x000000393e597220 */ /* 0x000fe20000410000 */
[----:B------:R-:W-:-:S02]  /*bcd0*/  HADD2.F32 R61, -RZ, R60.H0_H0 ;  /* 0x2000003cff3d7230 */ /* 0x000fc40000004100 */
[-C--:B------:R-:W-:Y:S01]  /*bce0*/  FFMA.FTZ R54, R62, R63.reuse, R91 ;  /* 0x0000003f3e367223 */ /* 0x080fe2000001005b */
[--C-:B------:R-:W-:Y:S02]  /*bcf0*/  HADD2.F32 R56, -RZ, R59.reuse.H0_H0 ;  /* 0x2000003bff387230 */ /* 0x100fe40000004100 */
[----:B------:R-:W-:Y:S01]  /*bd00*/  FFMA.FTZ R57, R58, R63, -R89 ;  /* 0x0000003f3a397223 */ /* 0x000fe20000010859 */
[----:B------:R-:W-:Y:S02]  /*bd10*/  HADD2.F32 R164, -RZ, R164.H1_H1 ;  /* 0x300000a4ffa47230 */ /* 0x000fe40000004100 */
[-C--:B------:R-:W-:Y:S01]  /*bd20*/  FMUL.FTZ R63, R61, R88.reuse ;  /* 0x000000583d3f7220 */ /* 0x080fe20000410000 */
[----:B------:R-:W-:Y:S02]  /*bd30*/  HADD2.F32 R62, -RZ, R60.H1_H1 ;  /* 0x3000003cff3e7230 */ /* 0x000fe40000004100 */
[----:B------:R-:W-:Y:S01]  /*bd40*/  FMUL.FTZ R88, R56, R88 ;  /* 0x0000005838587220 */ /* 0x000fe20000410000 */
[----:B------:R-:W-:Y:S01]  /*bd50*/  HADD2.F32 R58, -RZ, R166.H0_H0 ;  /* 0x200000a6ff3a7230 */ /* 0x000fe20000004100 */
[----:B------:R-:W-:Y:S01]  /*bd60*/  F2FP.F16.E4M3.UNPACK_B R89, R165.H1 ;  /* 0x000000a5ff59723e */ /* 0x000fe200030006ff */
[----:B------:R-:W-:-:S02]  /*bd70*/  HADD2.F32 R59, -RZ, R59.H1_H1 ;  /* 0x3000003bff3b7230 */ /* 0x000fc40000004100 */
[----:B------:R-:W-:Y:S01]  /*bd80*/  FMUL.FTZ R60, R62, R164 ;  /* 0x000000a43e3c7220 */ /* 0x000fe20000410000 */
[----:B------:R-:W-:Y:S02]  /*bd90*/  HADD2.F32 R166, -RZ, R166.H1_H1 ;  /* 0x300000a6ffa67230 */ /* 0x000fe40000004100 */
[-C--:B------:R-:W-:Y:S01]  /*bda0*/  FFMA.FTZ R56, R56, R58.reuse, -R63 ;  /* 0x0000003a38387223 */ /* 0x080fe2000001083f */
[----:B------:R-:W-:Y:S01]  /*bdb0*/  FFMA.FTZ R58, R61, R58, R88 ;  /* 0x0000003a3d3a7223 */ /* 0x000fe20000010058 */
[----:B------:R-:W-:Y:S01]  /*bdc0*/  F2FP.F16.E4M3.UNPACK_B R63, R49.H1 ;  /* 0x00000031ff3f723e */ /* 0x000fe200030006ff */
[C---:B------:R-:W-:Y:S01]  /*bdd0*/  FMUL.FTZ R91, R59.reuse, R164 ;  /* 0x000000a43b5b7220 */ /* 0x040fe20000410000 */
[----:B------:R-:W-:Y:S01]  /*bde0*/  FFMA.FTZ R61, R59, R166, -R60 ;  /* 0x000000a63b3d7223 */ /* 0x000fe2000001083c */
[----:B------:R-:W-:Y:S01]  /*bdf0*/  F2FP.F16.E4M3.UNPACK_B R60, R48.H1 ;  /* 0x00000030ff3c723e */ /* 0x000fe200030006ff */
[----:B------:R-:W-:Y:S01]  /*be00*/  HADD2.F32 R93, -RZ, R89.H0_H0 ;  /* 0x20000059ff5d7230 */ /* 0x000fe20000004100 */
[----:B------:R-:W-:Y:S01]  /*be10*/  F2FP.F16.E4M3.UNPACK_B R90, R167.H1 ;  /* 0x000000a7ff5a723e */ /* 0x000fe200030006ff */
[----:B------:R-:W-:-:S02]  /*be20*/  HADD2.F32 R88, -RZ, R63.H0_H0 ;  /* 0x2000003fff587230 */ /* 0x000fc40000004100 */
[----:B------:R-:W-:Y:S01]  /*be30*/  FFMA.FTZ R59, R62, R166, R91 ;  /* 0x000000a63e3b7223 */ /* 0x000fe2000001005b */
[----:B------:R-:W-:Y:S01]  /*be40*/  HADD2.F32 R62, -RZ, R60.H0_H0 ;  /* 0x2000003cff3e7230 */ /* 0x000fe20000004100 */
[----:B------:R-:W-:Y:S01]  /*be50*/  F2FP.F16.E4M3.UNPACK_B R165, R165 ;  /* 0x000000a5ffa5723e */ /* 0x000fe200020006ff */
[----:B------:R-:W-:Y:S02]  /*be60*/  HADD2.F32 R92, -RZ, R89.H1_H1 ;  /* 0x30000059ff5c7230 */ /* 0x000fe40000004100 */
[-C--:B------:R-:W-:Y:S01]  /*be70*/  FMUL.FTZ R95, R88, R93.reuse ;  /* 0x0000005d585f7220 */ /* 0x080fe20000410000 */
[----:B------:R-:W-:Y:S02]  /*be80*/  HADD2.F32 R91, -RZ, R90.H0_H0 ;  /* 0x2000005aff5b7230 */ /* 0x000fe40000004100 */
[----:B------:R-:W-:Y:S01]  /*be90*/  FMUL.FTZ R93, R62, R93 ;  /* 0x0000005d3e5d7220 */ /* 0x000fe20000410000 */
[----:B------:R-:W-:Y:S01]  /*bea0*/  HADD2.F32 R89, -RZ, R63.H1_H1 ;  /* 0x3000003fff597230 */ /* 0x000fe20000004100 */
[----:B------:R-:W-:Y:S01]  /*beb0*/  F2FP.F16.E4M3.UNPACK_B R48, R48 ;  /* 0x00000030ff30723e */ /* 0x000fe200020006ff */
[----:B------:R-:W-:-:S02]  /*bec0*/  HADD2.F32 R63, -RZ, R60.H1_H1 ;  /* 0x3000003cff3f7230 */ /* 0x000fc40000004100 */
[-C--:B------:R-:W-:Y:S01]  /*bed0*/  FFMA.FTZ R60, R62, R91.reuse, -R95 ;  /* 0x0000005b3e3c7223 */ /* 0x080fe2000001085f */
[----:B------:R-:W-:Y:S02]  /*bee0*/  HADD2.F32 R90, -RZ, R90.H1_H1 ;  /* 0x3000005aff5a7230 */ /* 0x000fe40000004100 */
[-C--:B------:R-:W-:Y:S01]  /*bef0*/  FMUL.FTZ R94, R89, R92.reuse ;  /* 0x0000005c595e7220 */ /* 0x080fe20000410000 */
[----:B------:R-:W-:Y:S01]  /*bf00*/  FFMA.FTZ R62, R88, R91, R93 ;  /* 0x0000005b583e7223 */ /* 0x000fe2000001005d */
[----:B------:R-:W-:Y:S01]  /*bf10*/  FMUL.FTZ R92, R63, R92 ;  /* 0x0000005c3f5c7220 */ /* 0x000fe20000410000 */
[----:B------:R-:W-:Y:S01]  /*bf20*/  F2FP.F16.E4M3.UNPACK_B R88, R49 ;  /* 0x00000031ff58723e */ /* 0x000fe200020006ff */
[----:B------:R-:W-:Y:S01]  /*bf30*/  HADD2.F32 R49, -RZ, R48.H0_H0 ;  /* 0x20000030ff317230 */ /* 0x000fe20000004100 */
[----:B------:R-:W-:Y:S01]  /*bf40*/  F2FP.F16.E4M3.UNPACK_B R167, R167 ;  /* 0x000000a7ffa7723e */ /* 0x000fe200020006ff */
[----:B------:R-:W-:Y:S01]  /*bf50*/  FFMA.FTZ R93, R89, R90, R92 ;  /* 0x0000005a595d7223 */ /* 0x000fe2000001005c */
[----:B------:R-:W-:-:S02]  /*bf60*/  HADD2.F32 R92, -RZ, R165.H0_H0 ;  /* 0x200000a5ff5c7230 */ /* 0x000fc40000004100 */
[----:B------:R-:W-:Y:S01]  /*bf70*/  FFMA.FTZ R63, R63, R90, -R94 ;  /* 0x0000005a3f3f7223 */ /* 0x000fe2000001085e */
[--C-:B------:R-:W-:Y:S01]  /*bf80*/  HADD2.F32 R89, -RZ, R88.reuse.H0_H0 ;  /* 0x20000058ff597230 */ /* 0x100fe20000004100 */
[----:B------:R-:W-:Y:S01]  /*bf90*/  F2FP.SATFINITE.E4M3.F32.PACK_AB_MERGE_C R50, R57, R50, RZ ;  /* 0x000000323932723e */ /* 0x000fe200048070ff */
[----:B------:R-:W-:Y:S01]  /*bfa0*/  HADD2.F32 R165, -RZ, R165.H1_H1 ;  /* 0x300000a5ffa57230 */ /* 0x000fe20000004100 */
[----:B------:R-:W-:Y:S01]  /*bfb0*/  F2FP.SATFINITE.E4M3.F32.PACK_AB_MERGE_C R54, R54, R51, RZ ;  /* 0x000000333636723e */ /* 0x000fe200048070ff */
[----:B------:R-:W-:Y:S02]  /*bfc0*/  HADD2.F32 R88, -RZ, R88.H1_H1 ;  /* 0x30000058ff587230 */ /* 0x000fe40000004100 */
[-C--:B------:R-:W-:Y:S01]  /*bfd0*/  FMUL.FTZ R94, R89, R92.reuse ;  /* 0x0000005c595e7220 */ /* 0x080fe20000410000 */
[----:B------:R-:W-:Y:S02]  /*bfe0*/  HADD2.F32 R48, -RZ, R48.H1_H1 ;  /* 0x30000030ff307230 */ /* 0x000fe40000004100 */
[----:B------:R-:W-:Y:S01]  /*bff0*/  FMUL.FTZ R92, R49, R92 ;  /* 0x0000005c315c7220 */ /* 0x000fe20000410000 */
[----:B------:R-:W-:-:S02]  /*c000*/  HADD2.F32 R90, -RZ, R167.H0_H0 ;  /* 0x200000a7ff5a7230 */ /* 0x000fc40000004100 */
[-C--:B------:R-:W-:Y:S01]  /*c010*/  FMUL.FTZ R91, R88, R165.reuse ;  /* 0x000000a5585b7220 */ /* 0x080fe20000410000 */
[----:B------:R-:W-:Y:S02]  /*c020*/  HADD2.F32 R167, -RZ, R167.H1_H1 ;  /* 0x300000a7ffa77230 */ /* 0x000fe40000004100 */
[C---:B------:R-:W-:Y:S01]  /*c030*/  FMUL.FTZ R165, R48.reuse, R165 ;  /* 0x000000a530a57220 */ /* 0x040fe20000410000 */
[----:B------:R-:W-:Y:S01]  /*c040*/  F2FP.SATFINITE.E4M3.F32.PACK_AB_MERGE_C R60, R63, R60, RZ ;  /* 0x0000003c3f3c723e */ /* 0x000fe200048070ff */
[----:B------:R-:W-:Y:S01]  /*c050*/  FFMA.FTZ R49, R49, R90, -R94 ;  /* 0x0000005a31317223 */ /* 0x000fe2000001085e */
[----:B------:R-:W-:Y:S01]  /*c060*/  F2FP.SATFINITE.E4M3.F32.PACK_AB_MERGE_C R51, R61, R56, R50 ;  /* 0x000000383d33723e */ /* 0x000fe20004807032 */
[----:B------:R-:W-:Y:S01]  /*c070*/  FFMA.FTZ R48, R48, R167, -R91 ;  /* 0x000000a730307223 */ /* 0x000fe2000001085b */
[----:B------:R-:W-:Y:S01]  /*c080*/  F2FP.F16.E4M3.UNPACK_B R57, R45 ;  /* 0x0000002dff39723e */ /* 0x000fe200020006ff */
[----:B------:R-:W-:Y:S01]  /*c090*/  FFMA.FTZ R92, R89, R90, R92 ;  /* 0x0000005a595c7223 */ /* 0x000fe2000001005c */
[----:B------:R-:W-:Y:S01]  /*c0a0*/  F2FP.F16.E4M3.UNPACK_B R63, R46 ;  /* 0x0000002eff3f723e */ /* 0x000fe200020006ff */
[----:B------:R-:W-:Y:S01]  /*c0b0*/  FFMA.FTZ R165, R88, R167, R165 ;  /* 0x000000a758a57223 */ /* 0x000fe200000100a5 */
[----:B------:R-:W-:-:S02]  /*c0c0*/  F2FP.F16.E4M3.UNPACK_B R56, R41 ;  /* 0x00000029ff38723e */ /* 0x000fc400020006ff */
[----:B------:R-:W-:Y:S02]  /*c0d0*/  F2FP.SATFINITE.E4M3.F32.PACK_AB_MERGE_C R62, R93, R62, RZ ;  /* 0x0000003e5d3e723e */ /* 0x000fe400048070ff */
[----:B------:R-:W-:Y:S01]  /*c0e0*/  F2FP.SATFINITE.E4M3.F32.PACK_AB_MERGE_C R50, R59, R58, R54 ;  /* 0x0000003a3b32723e */ /* 0x000fe20004807036 */
[----:B------:R-:W-:Y:S01]  /*c0f0*/  HADD2.F32 R59, -RZ, R57.H0_H0 ;  /* 0x20000039ff3b7230 */ /* 0x000fe20000004100 */
[----:B------:R-:W-:Y:S01]  /*c100*/  F2FP.F16.E4M3.UNPACK_B R61, R44 ;  /* 0x0000002cff3d723e */ /* 0x000fe200020006ff */
[----:B------:R-:W-:Y:S01]  /*c110*/  HADD2.F32 R58, -RZ, R63.H0_H0 ;  /* 0x2000003fff3a7230 */ /* 0x000fe20000004100 */
[----:B------:R-:W-:Y:S01]  /*c120*/  F2FP.SATFINITE.E4M3.F32.PACK_AB_MERGE_C R49, R48, R49, R60 ;  /* 0x000000313031723e */ /* 0x000fe2000480703c */
[----:B------:R-:W-:Y:S01]  /*c130*/  HADD2.F32 R54, -RZ, R56.H0_H0 ;  /* 0x20000038ff367230 */ /* 0x000fe20000004100 */
[----:B------:R-:W-:Y:S01]  /*c140*/  F2FP.SATFINITE.E4M3.F32.PACK_AB_MERGE_C R48, R165, R92, R62 ;  /* 0x0000005ca530723e */ /* 0x000fe2000480703e */
        /* <DEDUP_REMOVED lines=8> */
[----:B------:R-:W-:Y:S02]  /*c1d0*/  HADD2.F32 R61, -RZ, R61.H1_H1 ;  /* 0x3000003dff3d7230 */ /* 0x000fe40000004100 */
[----:B------:R-:W-:Y:S01]  /*c1e0*/  FMUL.FTZ R89, R60, R63 ;  /* 0x0000003f3c597220 */ /* 0x000fe20000410000 */
[----:B------:R-:W-:Y:S01]  /*c1f0*/  F2FP.F16.E4M3.UNPACK_B R59, R45.H1 ;  /* 0x0000002dff3b723e */ /* 0x000fe200030006ff */
[----:B------:R-:W-:Y:S01]  /*c200*/  FMUL.FTZ R63, R58, R63 ;  /* 0x0000003f3a3f7220 */ /* 0x000fe20000410000 */
[----:B------:R-:W-:-:S02]  /*c210*/  F2FP.F16.E4M3.UNPACK_B R62, R46.H1 ;  /* 0x0000002eff3e723e */ /* 0x000fc400030006ff */
[----:B------:R-:W-:Y:S01]  /*c220*/  F2FP.F16.E4M3.UNPACK_B R57, R41.H1 ;  /* 0x00000029ff39723e */ /* 0x000fe200030006ff */
[-C--:B------:R-:W-:Y:S01]  /*c230*/  FFMA.FTZ R41, R58, R61.reuse, -R89 ;  /* 0x0000003d3a297223 */ /* 0x080fe20000010859 */
[----:B------:R-:W-:Y:S01]  /*c240*/  FFMA.FTZ R45, R60, R61, R63 ;  /* 0x0000003d3c2d7223 */ /* 0x000fe2000001003f */
[----:B------:R-:W-:Y:S01]  /*c250*/  HADD2.F32 R58, -RZ, R59.H0_H0 ;  /* 0x2000003bff3a7230 */ /* 0x000fe20000004100 */
[----:B------:R-:W-:Y:S01]  /*c260*/  F2FP.F16.E4M3.UNPACK_B R44, R44.H1 ;  /* 0x0000002cff2c723e */ /* 0x000fe200030006ff */
[--C-:B------:R-:W-:Y:S01]  /*c270*/  HADD2.F32 R63, -RZ, R62.reuse.H0_H0 ;  /* 0x2000003eff3f7230 */ /* 0x100fe20000004100 */
[-C--:B------:R-:W-:Y:S01]  /*c280*/  F2FP.F16.E4M3.UNPACK_B R93, R42.reuse.H1 ;  /* 0x0000002aff5d723e */ /* 0x080fe200030006ff */
[----:B------:R-:W-:Y:S01]  /*c290*/  HADD2.F32 R46, -RZ, R57.H0_H0 ;  /* 0x20000039ff2e7230 */ /* 0x000fe20000004100 */
[----:B------:R-:W-:Y:S01]  /*c2a0*/  F2FP.F16.E4M3.UNPACK_B R92, R42 ;  /* 0x0000002aff5c723e */ /* 0x000fe200020006ff */
[----:B------:R-:W-:Y:S02]  /*c2b0*/  HADD2.F32 R59, -RZ, R59.H1_H1 ;  /* 0x3000003bff3b7230 */ /* 0x000fe40000004100 */
[----:B------:R-:W-:Y:S01]  /*c2c0*/  FMUL.FTZ R89, R58, R63 ;  /* 0x0000003f3a597220 */ /* 0x000fe20000410000 */
[----:B------:R-:W-:-:S02]  /*c2d0*/  HADD2.F32 R62, -RZ, R62.H1_H1 ;  /* 0x3000003eff3e7230 */ /* 0x000fc40000004100 */
[----:B------:R-:W-:Y:S01]  /*c2e0*/  FMUL.FTZ R63, R46, R63 ;  /* 0x0000003f2e3f7220 */ /* 0x000fe20000410000 */
[----:B------:R-:W-:Y:S01]  /*c2f0*/  HADD2.F32 R57, -RZ, R57.H1_H1 ;  /* 0x30000039ff397230 */ /* 0x000fe20000004100 */
[----:B------:R-:W-:Y:S01]  /*c300*/  F2FP.F16.E4M3.UNPACK_B R90, R40.H1 ;  /* 0x00000028ff5a723e */ /* 0x000fe200030006ff */
[--C-:B------:R-:W-:Y:S02]  /*c310*/  HADD2.F32 R60, -RZ, R44.reuse.H1_H1 ;  /* 0x3000002cff3c7230 */ /* 0x100fe40000004100 */
[-C--:B------:R-:W-:Y:S01]  /*c320*/  FMUL.FTZ R88, R59, R62.reuse ;  /* 0x0000003e3b587220 */ /* 0x080fe20000410000 */
[----:B------:R-:W-:Y:S02]  /*c330*/  HADD2.F32 R61, -RZ, R44.H0_H0 ;  /* 0x2000002cff3d7230 */ /* 0x000fe40000004100 */
[C---:B------:R-:W-:Y:S01]  /*c340*/  FMUL.FTZ R62, R57.reuse, R62 ;  /* 0x0000003e393e7220 */ /* 0x040fe20000410000 */
[----:B------:R-:W-:Y:S02]  /*c350*/  HADD2.F32 R95, -RZ, R93.H0_H0 ;  /* 0x2000005dff5f7230 */ /* 0x000fe40000004100 */
[----:B------:R-:W-:Y:S01]  /*c360*/  FFMA.FTZ R57, R57, R60, -R88 ;  /* 0x0000003c39397223 */ /* 0x000fe20000010858 */
[----:B------:R-:W-:-:S02]  /*c370*/  HADD2.F32 R91, -RZ, R90.H0_H0 ;  /* 0x2000005aff5b7230 */ /* 0x000fc40000004100 */
[----:B------:R-:W-:Y:S01]  /*c380*/  FFMA.FTZ R59, R59, R60, R62 ;  /* 0x0000003c3b3b7223 */ /* 0x000fe2000001003e */
[----:B------:R-:W-:Y:S01]  /*c390*/  F2FP.F16.E4M3.UNPACK_B R62, R47.H1 ;  /* 0x0000002fff3e723e */ /* 0x000fe200030006ff */
[-C--:B------:R-:W-:Y:S01]  /*c3a0*/  FFMA.FTZ R44, R46, R61.reuse, -R89 ;  /* 0x0000003d2e2c7223 */ /* 0x080fe20000010859 */
[----:B------:R-:W-:Y:S01]  /*c3b0*/  FFMA.FTZ R46, R58, R61, R63 ;  /* 0x0000003d3a2e7223 */ /* 0x000fe2000001003f */
[----:B------:R-:W-:Y:S01]  /*c3c0*/  F2FP.F16.E4M3.UNPACK_B R58, R43 ;  /* 0x0000002bff3a723e */ /* 0x000fe200020006ff */
[----:B------:R-:W-:Y:S01]  /*c3d0*/  HADD2.F32 R93, -RZ, R93.H1_H1 ;  /* 0x3000005dff5d7230 */ /* 0x000fe20000004100 */
[----:B------:R-:W-:Y:S01]  /*c3e0*/  F2FP.F16.E4M3.UNPACK_B R61, R47 ;  /* 0x0000002fff3d723e */ /* 0x000fe200020006ff */
[--C-:B------:R-:W-:Y:S01]  /*c3f0*/  HADD2.F32 R88, -RZ, R62.reuse.H0_H0 ;  /* 0x2000003eff587230 */ /* 0x100fe20000004100 */
[----:B------:R-:W-:Y:S01]  /*c400*/  F2FP.F16.E4M3.UNPACK_B R43, R43.H1 ;  /* 0x0000002bff2b723e */ /* 0x000fe200030006ff */
[----:B------:R-:W-:Y:S01]  /*c410*/  HADD2.F32 R62, -RZ, R62.H1_H1 ;  /* 0x3000003eff3e7230 */ /* 0x000fe20000004100 */
[----:B------:R-:W-:Y:S01]  /*c420*/  F2FP.F16.E4M3.UNPACK_B R89, R40 ;  /* 0x00000028ff59723e */ /* 0x000fe200020006ff */
[----:B------:R-:W-:-:S02]  /*c430*/  HADD2.F32 R63, -RZ, R61.H0_H0 ;  /* 0x2000003dff3f7230 */ /* 0x000fc40000004100 */
[-C--:B------:R-:W-:Y:S01]  /*c440*/  FMUL.FTZ R165, R88, R95.reuse ;  /* 0x0000005f58a57220 */ /* 0x080fe20000410000 */
[--C-:B------:R-:W-:Y:S01]  /*c450*/  HADD2.F32 R60, -RZ, R43.reuse.H0_H0 ;  /* 0x2000002bff3c7230 */ /* 0x100fe20000004100 */
[----:B------:R-:W-:Y:S01]  /*c460*/  F2FP.SATFINITE.E4M3.F32.PACK_AB_MERGE_C R44, R57, R44, RZ ;  /* 0x0000002c392c723e */ /* 0x000fe200048070ff */
[----:B------:R-:W-:Y:S01]  /*c470*/  HADD2.F32 R40, -RZ, R92.H0_H0 ;  /* 0x2000005cff287230 */ /* 0x000fe20000004100 */
[----:B------:R-:W-:Y:S01]  /*c480*/  F2FP.SATFINITE.E4M3.F32.PACK_AB_MERGE_C R46, R59, R46, RZ ;  /* 0x0000002e3b2e723e */ /* 0x000fe200048070ff */
[----:B------:R-:W-:Y:S02]  /*c490*/  HADD2.F32 R43, -RZ, R43.H1_H1 ;  /* 0x3000002bff2b7230 */ /* 0x000fe40000004100 */
[----:B------:R-:W-:Y:S01]  /*c4a0*/  FMUL.FTZ R95, R60, R95 ;  /* 0x0000005f3c5f7220 */ /* 0x000fe20000410000 */
[----:B------:R-:W-:Y:S02]  /*c4b0*/  HADD2.F32 R47, -RZ, R58.H0_H0 ;  /* 0x2000003aff2f7230 */ /* 0x000fe40000004100 */
[----:B------:R-:W-:Y:S01]  /*c4c0*/  FMUL.FTZ R94, R63, R40 ;  /* 0x000000283f5e7220 */ /* 0x000fe20000410000 */
[----:B------:R-:W-:-:S02]  /*c4d0*/  HADD2.F32 R42, -RZ, R89.H0_H0 ;  /* 0x20000059ff2a7230 */ /* 0x000fc40000004100 */
[----:B------:R-:W-:Y:S01]  /*c4e0*/  FFMA.FTZ R165, R60, R91, -R165 ;  /* 0x0000005b3ca57223 */ /* 0x000fe200000108a5 */
[----:B------:R-:W-:Y:S02]  /*c4f0*/  HADD2.F32 R61, -RZ, R61.H1_H1 ;  /* 0x3000003dff3d7230 */ /* 0x000fe40000004100 */
[-C--:B------:R-:W-:Y:S01]  /*c500*/  FMUL.FTZ R60, R62, R93.reuse ;  /* 0x0000005d3e3c7220 */ /* 0x080fe20000410000 */
[----:B------:R-:W-:Y:S02]  /*c510*/  HADD2.F32 R92, -RZ, R92.H1_H1 ;  /* 0x3000005cff5c7230 */ /* 0x000fe40000004100 */
[----:B------:R-:W-:Y:S01]  /*c520*/  FMUL.FTZ R93, R43, R93 ;  /* 0x0000005d2b5d7220 */ /* 0x000fe20000410000 */
[----:B------:R-:W-:Y:S02]  /*c530*/  HADD2.F32 R90, -RZ, R90.H1_H1 ;  /* 0x3000005aff5a7230 */ /* 0x000fe40000004100 */
[----:B------:R-:W-:Y:S01]  /*c540*/  FMUL.FTZ R164, R47, R40 ;  /* 0x000000282fa47220 */ /* 0x000fe20000410000 */
[----:B------:R-:W-:-:S02]  /*c550*/  HADD2.F32 R58, -RZ, R58.H1_H1 ;  /* 0x3000003aff3a7230 */ /* 0x000fc40000004100 */
[----:B------:R-:W-:Y:S01]  /*c560*/  FFMA.FTZ R40, R47, R42, -R94 ;  /* 0x0000002a2f287223 */ /* 0x000fe2000001085e */
[----:B------:R-:W-:Y:S02]  /*c570*/  HADD2.F32 R89, -RZ, R89.H1_H1 ;  /* 0x30000059ff597230 */ /* 0x000fe40000004100 */
[----:B------:R-:W-:Y:S01]  /*c580*/  FMUL.FTZ R47, R61, R92 ;  /* 0x0000005c3d2f7220 */ /* 0x000fe20000410000 */
[----:B------:R-:W-:Y:S01]  /*c590*/  FFMA.FTZ R60, R43, R90, -R60 ;  /* 0x0000005a2b3c7223 */ /* 0x000fe2000001083c */
[----:B------:R-:W-:Y:S01]  /*c5a0*/  FFMA.FTZ R95, R88, R91, R95 ;  /* 0x0000005b585f7223 */ /* 0x000fe2000001005f */
[----:B------:R-:W-:Y:S01]  /*c5b0*/  FMUL.FTZ R92, R58, R92 ;  /* 0x0000005c3a5c7220 */ /* 0x000fe20000410000 */
[----:B------:R-:W-:Y:S01]  /*c5c0*/  FFMA.FTZ R62, R62, R90, R93 ;  /* 0x0000005a3e3e7223 */ /* 0x000fe2000001005d */
[-C--:B------:R-:W-:Y:S01]  /*c5d0*/  FFMA.FTZ R47, R58, R89.reuse, -R47 ;  /* 0x000000593a2f7223 */ /* 0x080fe2000001082f */
[----:B------:R-:W-:Y:S01]  /*c5e0*/  FFMA.FTZ R42, R63, R42, R164 ;  /* 0x0000002a3f2a7223 */ /* 0x000fe200000100a4 */
[----:B------:R-:W-:Y:S01]  /*c5f0*/  FFMA.FTZ R61, R61, R89, R92 ;  /* 0x000000593d3d7223 */ /* 0x000fe2000001005c */
[----:B------:R-:W-:-:S02]  /*c600*/  F2FP.SATFINITE.E4M3.F32.PACK_AB_MERGE_C R60, R60, R165, RZ ;  /* 0x000000a53c3c723e */ /* 0x000fc400048070ff */
[----:B------:R-:W-:Y:S02]  /*c610*/  F2FP.SATFINITE.E4M3.F32.PACK_AB_MERGE_C R62, R62, R95, RZ ;  /* 0x0000005f3e3e723e */ /* 0x000fe400048070ff */
[----:B------:R-:W-:Y:S01]  /*c620*/  F2FP.SATFINITE.E4M3.F32.PACK_AB_MERGE_C R43, R47, R40, R60 ;  /* 0x000000282f2b723e */ /* 0x000fe2000480703c */
[----:B------:R-:W-:Y:S01]  /*c630*/  IMAD.MOV.U32 R40, RZ, RZ, R51 ;  /* 0x000000ffff287224 */ /* 0x000fe200078e0033 */
[----:B------:R-:W-:Y:S01]  /*c640*/  F2FP.SATFINITE.E4M3.F32.PACK_AB_MERGE_C R41, R41, R54, R44 ;  /* 0x000000362929723e */ /* 0x000fe2000480702c */
[----:B------:R-:W-:Y:S01]  /*c650*/  IMAD.MOV.U32 R44, RZ, RZ, R50 ;  /* 0x000000ffff2c7224 */ /* 0x000fe200078e0032 */
[----:B------:R-:W-:Y:S01]  /*c660*/  F2FP.SATFINITE.E4M3.F32.PACK_AB_MERGE_C R45, R45, R56, R46 ;  /* 0x000000382d2d723e */ /* 0x000fe2000480702e */
[----:B------:R-:W-:Y:S01]  /*c670*/  IMAD.MOV.U32 R46, RZ, RZ, R48 ;  /* 0x000000ffff2e7224 */ /* 0x000fe200078e0030 */
[----:B------:R-:W-:Y:S01]  /*c680*/  F2FP.SATFINITE.E4M3.F32.PACK_AB_MERGE_C R47, R61, R42, R62 ;  /* 0x0000002a3d2f723e */ /* 0x000fe2000480703e */
[----:B------:R-:W-:-:S07]  /*c690*/  IMAD.MOV.U32 R42, RZ, RZ, R49 ;  /* 0x000000ffff2a7224 */ /* 0x000fce00078e0031 */
.L_x_1410:
[----:B------:R-:W-:Y:S05]  /*c6a0*/  BSYNC B2 ;  /* 0x0000000000027941 */ /* 0x000fea0003800000 */
.L_x_1409:
        /* <DEDUP_REMOVED lines=10> */
.L_x_1400:
[----:B------:R-:W-:Y:S05]  /*c750*/  BSYNC B1 ;  /* 0x0000000000017941 */ /* 0x000fea0003800000 */
.L_x_1399:
[-C--:B0--34-:R-:W-:Y:S02]  /*c760*/  IMAD R40, R145, R130.reuse, RZ ;  /* 0x0000008291287224 */ /* 0x099fe400078e02ff */
        /* <DEDUP_REMOVED lines=12> */
[----:B------:R-:W-:-:S04]  /*c830*/  LEA.HI R40, R41, R40, RZ, 0x5 ;  /* 0x0000002829287211 */ /* 0x000fc800078f28ff */
[----:B------:R-:W-:-:S05]  /*c840*/  LEA.HI.SX32 R41, R40, R21, 0x1b ;  /* 0x0000001528297211 */ /* 0x000fca00078fdaff */
[----:B------:R-:W-:-:S05]  /*c850*/  IMAD.SHL.U32 R43, R41, 0x10, RZ ;  /* 0x00000010292b7824 */ /* 0x000fca00078e00ff */
[----:B------:R-:W-:-:S13]  /*c860*/  ISETP.GE.AND P2, PT, R43, R150, PT ;  /* 0x000000962b00720c */ /* 0x000fda0003f46270 */
[--C-:B------:R-:W-:Y:S02]  /*c870*/  @!P2 SHF.R.S32.HI R40, RZ, 0x1f, R43.reuse ;  /* 0x0000001fff28a819 */ /* 0x100fe4000001142b */
[----:B------:R-:W-:-:S04]  /*c880*/  @!P2 IADD3 R51, P4, P5, R116, R132, R43 ;  /* 0x000000847433a210 */ /* 0x000fc80007d9e02b */
[----:B------:R-:W-:Y:S02]  /*c890*/  @!P2 IADD3.X R40, R3, R52, R40, P4, P5 ;  /* 0x000000340328a210 */ /* 0x000fe400027ea428 */
[----:B------:R-:W-:-:S05]  /*c8a0*/  IADD3 R48, P4, R49, R120, RZ ;  /* 0x0000007831307210 */ /* 0x000fca0007f9e0ff */
[----:B------:R-:W-:Y:S01]  /*c8b0*/  IMAD.X R49, R42, 0x1, R121, P4 ;  /* 0x000000012a317824 */ /* 0x000fe200020e0679 */
[----:B------:R-:W-:-:S05]  /*c8c0*/  @!P2 IADD3 R50, P4, R51, R120, RZ ;  /* 0x000000783332a210 */ /* 0x000fca0007f9e0ff */
[----:B------:R-:W-:Y:S01]  /*c8d0*/  @!P2 IMAD.X R51, R40, 0x1, R121, P4 ;  /* 0x000000012833a824 */ /* 0x000fe200020e0679 */
[----:B------:R-:W-:Y:S02]  /*c8e0*/  SHF.R.S32.HI R40, RZ, 0x1f, R41 ;  /* 0x0000001fff287819 */ /* 0x000fe40000011429 */
[----:B------:R-:W-:Y:S02]  /*c8f0*/  ISETP.GE.AND P4, PT, R22, R127, PT ;  /* 0x0000007f1600720c */ /* 0x000fe40003f86270 */
        /* <DEDUP_REMOVED lines=15> */
[----:B------:R-:W-:Y:S01]  /*c9f0*/  SHF.R.U32.HI R62, RZ, 0x8, R65 ;  /* 0x00000008ff3e7819 */ /* 0x000fe20000011641 */
[----:B------:R-:W-:Y:S01]  /*ca00*/  IMAD.MOV.U32 R53, RZ, RZ, R41 ;  /* 0x000000ffff357224 */ /* 0x000fe200078e0029 */
[----:B------:R-:W-:Y:S01]  /*ca10*/  SHF.R.U32.HI R66, RZ, 0x10, R77 ;  /* 0x00000010ff427819 */ /* 0x000fe2000001164d */
[----:B------:R-:W-:Y:S01]  /*ca20*/  IMAD.SHL.U32 R40, R54, 0x100, RZ ;  /* 0x0000010036287824 */ /* 0x000fe200078e00ff */
[----:B------:R-:W-:Y:S01]  /*ca30*/  SHF.R.U32.HI R61, RZ, 0x8, R67 ;  /* 0x00000008ff3d7819 */ /* 0x000fe20000011643 */
[----:B------:R-:W-:Y:S01]  /*ca40*/  IMAD.MOV.U32 R54, RZ, RZ, R42 ;  /* 0x000000ffff367224 */ /* 0x000fe200078e002a */
[----:B------:R-:W-:Y:S01]  /*ca50*/  LOP3.LUT R55, R77, 0xff0000ff, RZ, 0xc0, !PT ;  /* 0xff0000ff4d377812 */ /* 0x000fe200078ec0ff */
[----:B------:R-:W-:Y:S01]  /*ca60*/  IMAD.SHL.U32 R42, R62, 0x100, RZ ;  /* 0x000001003e2a7824 */ /* 0x000fe200078e00ff */
[--C-:B------:R-:W-:Y:S01]  /*ca70*/  SHF.R.U32.HI R64, RZ, 0x8, R79.reuse ;  /* 0x00000008ff407819 */ /* 0x100fe2000001164f */
[----:B------:R-:W-:Y:S01]  /*ca80*/  IMAD.U32 R41, R66, 0x10000, RZ ;  /* 0x0001000042297824 */ /* 0x000fe200078e00ff */
[----:B------:R-:W-:Y:S01]  /*ca90*/  LOP3.LUT R59, R65, 0xff0000ff, RZ, 0xc0, !PT ;  /* 0xff0000ff413b7812 */ /* 0x000fe200078ec0ff */
[----:B------:R-:W-:Y:S01]  /*caa0*/  IMAD.SHL.U32 R61, R61, 0x100, RZ ;  /* 0x000001003d3d7824 */ /* 0x000fe200078e00ff */
[----:B------:R-:W-:Y:S01]  /*cab0*/  SHF.R.U32.HI R63, RZ, 0x10, R79 ;  /* 0x00000010ff3f7819 */ /* 0x000fe2000001164f */
[----:B-1----:R-:W-:Y:S01]  /*cac0*/  IMAD.MOV.U32 R58, RZ, RZ, R44 ;  /* 0x000000ffff3a7224 */ /* 0x002fe200078e002c */
[----:B------:R-:W-:Y:S01]  /*cad0*/  LOP3.LUT R40, R55, 0xff00, R40, 0xf8, !PT ;  /* 0x0000ff0037287812 */ /* 0x000fe200078ef828 */
[----:B------:R-:W-:Y:S01]  /*cae0*/  IMAD.SHL.U32 R55, R64, 0x100, RZ ;  /* 0x0000010040377824 */ /* 0x000fe200078e00ff */
[----:B------:R-:W-:-:S02]  /*caf0*/  LOP3.LUT R60, R67, 0xff0000ff, RZ, 0xc0, !PT ;  /* 0xff0000ff433c7812 */ /* 0x000fc400078ec0ff */
[----:B------:R-:W-:Y:S02]  /*cb00*/  LOP3.LUT R56, R79, 0xff0000ff, RZ, 0xc0, !PT ;  /* 0xff0000ff4f387812 */ /* 0x000fe400078ec0ff */
[----:B------:R-:W-:Y:S02]  /*cb10*/  LOP3.LUT R44, R59, 0xff00, R42, 0xf8, !PT ;  /* 0x0000ff003b2c7812 */ /* 0x000fe400078ef82a */
[----:B------:R-:W-:Y:S01]  /*cb20*/  LOP3.LUT R42, R40, 0xff0000, R41, 0xf8, !PT ;  /* 0x00ff0000282a7812 */ /* 0x000fe200078ef829 */
[----:B------:R-:W-:Y:S01]  /*cb30*/  IMAD.U32 R40, R63, 0x10000, RZ ;  /* 0x000100003f287824 */ /* 0x000fe200078e00ff */
[----:B------:R-:W-:Y:S02]  /*cb40*/  LOP3.LUT R64, R60, 0xff00, R61, 0xf8, !PT ;  /* 0x0000ff003c407812 */ /* 0x000fe400078ef83d */
[----:B------:R-:W-:Y:S02]  /*cb50*/  LOP3.LUT R55, R56, 0xff00, R55, 0xf8, !PT ;  /* 0x0000ff0038377812 */ /* 0x000fe400078ef837 */
[----:B------:R-:W-:-:S02]  /*cb60*/  F2FP.F16.E4M3.UNPACK_B R63, R158.H1 ;  /* 0x0000009eff3f723e */ /* 0x000fc400030006ff */
[----:B------:R-:W-:Y:S02]  /*cb70*/  F2FP.F16.E4M3.UNPACK_B R61, R58.H1 ;  /* 0x0000003aff3d723e */ /* 0x000fe400030006ff */
[----:B------:R-:W-:Y:S01]  /*cb80*/  F2FP.F16.E4M3.UNPACK_B R59, R57.H1 ;  /* 0x00000039ff3b723e */ /* 0x000fe200030006ff */
[----:B------:R-:W-:Y:S01]  /*cb90*/  HADD2.F32 R41, -RZ, R63.H0_H0 ;  /* 0x2000003fff297230 */ /* 0x000fe20000004100 */
[----:B------:R-:W-:Y:S01]  /*cba0*/  SHF.R.U32.HI R65, RZ, 0x10, R65 ;  /* 0x00000010ff417819 */ /* 0x000fe20000011641 */
[----:B------:R-:W-:Y:S01]  /*cbb0*/  HADD2.F32 R56, -RZ, R61.H0_H0 ;  /* 0x2000003dff387230 */ /* 0x000fe20000004100 */
[----:B------:R-:W-:Y:S01]  /*cbc0*/  SHF.R.U32.HI R67, RZ, 0x10, R67 ;  /* 0x00000010ff437819 */ /* 0x000fe20000011643 */
[----:B------:R-:W-:Y:S01]  /*cbd0*/  HADD2.F32 R63, -RZ, R63.H1_H1 ;  /* 0x3000003fff3f7230 */ /* 0x000fe20000004100 */
[----:B------:R-:W-:Y:S01]  /*cbe0*/  LOP3.LUT R40, R55, 0xff0000, R40, 0xf8, !PT ;  /* 0x00ff000037287812 */ /* 0x000fe200078ef828 */
[----:B------:R-:W-:Y:S01]  /*cbf0*/  HADD2.F32 R55, -RZ, R59.H0_H0 ;  /* 0x2000003bff377230 */ /* 0x000fe20000004100 */
[----:B------:R-:W-:Y:S01]  /*cc00*/  F2FP.F16.E4M3.UNPACK_B R60, R160.H1 ;  /* 0x000000a0ff3c723e */ /* 0x000fe200030006ff */
[----:B------:R-:W-:-:S02]  /*cc10*/  IMAD.U32 R65, R65, 0x10000, RZ ;  /* 0x0001000041417824 */ /* 0x000fc400078e00ff */
[-C--:B------:R-:W-:Y:S01]  /*cc20*/  FMUL.FTZ R66, R56, R41.reuse ;  /* 0x0000002938427220 */ /* 0x080fe20000410000 */
[----:B------:R-:W-:Y:S02]  /*cc30*/  IMAD.U32 R67, R67, 0x10000, RZ ;  /* 0x0001000043437824 */ /* 0x000fe400078e00ff */
[C---:B------:R-:W-:Y:S01]  /*cc40*/  FMUL.FTZ R77, R55.reuse, R41 ;  /* 0x00000029374d7220 */ /* 0x040fe20000410000 */
[--C-:B------:R-:W-:Y:S01]  /*cc50*/  HADD2.F32 R62, -RZ, R60.reuse.H0_H0 ;  /* 0x2000003cff3e7230 */ /* 0x100fe20000004100 */
[----:B------:R-:W-:Y:S01]  /*cc60*/  LOP3.LUT R44, R44, 0xff0000, R65, 0xf8, !PT ;  /* 0x00ff00002c2c7812 */ /* 0x000fe200078ef841 */
[----:B------:R-:W-:Y:S01]  /*cc70*/  HADD2.F32 R65, -RZ, R60.H1_H1 ;  /* 0x3000003cff417230 */ /* 0x000fe20000004100 */
[----:B------:R-:W-:Y:S01]  /*cc80*/  LOP3.LUT R41, R64, 0xff0000, R67, 0xf8, !PT ;  /* 0x00ff000040297812 */ /* 0x000fe200078ef843 */
[----:B------:R-:W-:Y:S02]  /*cc90*/  HADD2.F32 R60, -RZ, R59.H1_H1 ;  /* 0x3000003bff3c7230 */ /* 0x000fe40000004100 */
[-C--:B------:R-:W-:Y:S01]  /*cca0*/  FFMA.FTZ R55, R55, R62.reuse, -R66 ;  /* 0x0000003e37377223 */ /* 0x080fe20000010842 */
[----:B------:R-:W-:Y:S01]  /*ccb0*/  FFMA.FTZ R56, R56, R62, R77 ;  /* 0x0000003e38387223 */ /* 0x000fe2000001004d */
[----:B------:R-:W-:Y:S01]  /*ccc0*/  HADD2.F32 R64, -RZ, R61.H1_H1 ;  /* 0x3000003dff407230 */ /* 0x000fe20000004100 */
[----:B------:R-:W-:Y:S01]  /*ccd0*/  F2FP.F16.E4M3.UNPACK_B R158, R158 ;  /* 0x0000009eff9e723e */ /* 0x000fe200020006ff */
[----:B------:R-:W-:Y:S01]  /*cce0*/  FMUL.FTZ R67, R60, R63 ;  /* 0x0000003f3c437220 */ /* 0x000fe20000410000 */
[----:B------:R-:W-:-:S02]  /*ccf0*/  F2FP.F16.E4M3.UNPACK_B R62, R58 ;  /* 0x0000003aff3e723e */ /* 0x000fc400020006ff */
[----:B------:R-:W-:Y:S01]  /*cd00*/  F2FP.F16.E4M3.UNPACK_B R61, R57 ;  /* 0x00000039ff3d723e */ /* 0x000fe200020006ff */
[----:B------:R-:W-:Y:S01]  /*cd10*/  FMUL.FTZ R57, R64, R63 ;  /* 0x0000003f40397220 */ /* 0x000fe20000410000 */
[----:B------:R-:W-:Y:S01]  /*cd20*/  F2FP.F16.E4M3.UNPACK_B R160, R160 ;  /* 0x000000a0ffa0723e */ /* 0x000fe200020006ff */
[----:B------:R-:W-:Y:S02]  /*cd30*/  HADD2.F32 R66, -RZ, R158.H0_H0 ;  /* 0x2000009eff427230 */ /* 0x000fe40000004100 */
[----:B------:R-:W-:Y:S02]  /*cd40*/  HADD2.F32 R63, -RZ, R62.H0_H0 ;  /* 0x2000003eff3f7230 */ /* 0x000fe40000004100 */
[-C--:B------:R-:W-:Y:S01]  /*cd50*/  FFMA.FTZ R58, R60, R65.reuse, -R57 ;  /* 0x000000413c3a7223 */ /* 0x080fe20000010839 */
[----:B------:R-:W-:Y:S02]  /*cd60*/  HADD2.F32 R59, -RZ, R61.H0_H0 ;  /* 0x2000003dff3b7230 */ /* 0x000fe40000004100 */
[----:B------:R-:W-:Y:S01]  /*cd70*/  FFMA.FTZ R57, R64, R65, R67 ;  /* 0x0000004140397223 */ /* 0x000fe20000010043 */
[----:B------:R-:W-:-:S02]  /*cd80*/  HADD2.F32 R60, -RZ, R160.H0_H0 ;  /* 0x200000a0ff3c7230 */ /* 0x000fc40000004100 */
[-C--:B------:R-:W-:Y:S01]  /*cd90*/  FMUL.FTZ R76, R63, R66.reuse ;  /* 0x000000423f4c7220 */ /* 0x080fe20000410000 */
[----:B------:R-:W-:Y:S02]  /*cda0*/  HADD2.F32 R158, -RZ, R158.H1_H1 ;  /* 0x3000009eff9e7230 */ /* 0x000fe40000004100 */
[C---:B------:R-:W-:Y:S01]  /*cdb0*/  FMUL.FTZ R66, R59.reuse, R66 ;  /* 0x000000423b427220 */ /* 0x040fe20000410000 */
[----:B------:R-:W-:Y:S02]  /*cdc0*/  HADD2.F32 R64, -RZ, R62.H1_H1 ;  /* 0x3000003eff407230 */ /* 0x000fe40000004100 */
[----:B------:R-:W-:Y:S01]  /*cdd0*/  FFMA.FTZ R59, R59, R60, -R76 ;  /* 0x0000003c3b3b7223 */ /* 0x000fe2000001084c */
[----:B------:R-:W-:Y:S01]  /*cde0*/  HADD2.F32 R61, -RZ, R61.H1_H1 ;  /* 0x3000003dff3d7230 */ /* 0x000fe20000004100 */
[----:B------:R-:W-:Y:S01]  /*cdf0*/  F2FP.F16.E4M3.UNPACK_B R76, R159.H1 ;  /* 0x0000009fff4c723e */ /* 0x000fe200030006ff */
[----:B------:R-:W-:Y:S01]  /*ce00*/  HADD2.F32 R160, -RZ, R160.H1_H1 ;  /* 0x300000a0ffa07230 */ /* 0x000fe20000004100 */
[----:B------:R-:W-:Y:S01]  /*ce10*/  F2FP.F16.E4M3.UNPACK_B R65, R46.H1 ;  /* 0x0000002eff41723e */ /* 0x000fe200030006ff */
[----:B------:R-:W-:Y:S01]  /*ce20*/  FFMA.FTZ R60, R63, R60, R66 ;  /* 0x0000003c3f3c7223 */ /* 0x000fe20000010042 */
[-C--:B------:R-:W-:Y:S01]  /*ce30*/  FMUL.FTZ R62, R64, R158.reuse ;  /* 0x0000009e403e7220 */ /* 0x080fe20000410000 */
[----:B------:R-:W-:Y:S01]  /*ce40*/  FMUL.FTZ R77, R61, R158 ;  /* 0x0000009e3d4d7220 */ /* 0x000fe20000410000 */
[----:B------:R-:W-:Y:S01]  /*ce50*/  F2FP.F16.E4M3.UNPACK_B R67, R161.H1 ;  /* 0x000000a1ff43723e */ /* 0x000fe200030006ff */
[----:B------:R-:W-:Y:S01]  /*ce60*/  HADD2.F32 R79, -RZ, R76.H0_H0 ;  /* 0x2000004cff4f7230 */ /* 0x000fe20000004100 */
[----:B------:R-:W-:Y:S01]  /*ce70*/  F2FP.F16.E4M3.UNPACK_B R63, R54.H1 ;  /* 0x00000036ff3f723e */ /* 0x000fe200030006ff */
[----:B------:R-:W-:-:S02]  /*ce80*/  HADD2.F32 R66, -RZ, R65.H0_H0 ;  /* 0x20000041ff427230 */ /* 0x000fc40000004100 */
[-C--:B------:R-:W-:Y:S01]  /*ce90*/  FFMA.FTZ R62, R61, R160.reuse, -R62 ;  /* 0x000000a03d3e7223 */ /* 0x080fe2000001083e */
[----:B------:R-:W-:Y:S01]  /*cea0*/  FFMA.FTZ R61, R64, R160, R77 ;  /* 0x000000a0403d7223 */ /* 0x000fe2000001004d */
[----:B------:R-:W-:Y:S01]  /*ceb0*/  HADD2.F32 R77, -RZ, R67.H0_H0 ;  /* 0x20000043ff4d7230 */ /* 0x000fe20000004100 */
[----:B------:R-:W-:Y:S01]  /*cec0*/  F2FP.F16.E4M3.UNPACK_B R159, R159 ;  /* 0x0000009fff9f723e */ /* 0x000fe200020006ff */
[----:B------:R-:W-:Y:S02]  /*ced0*/  HADD2.F32 R64, -RZ, R63.H0_H0 ;  /* 0x2000003fff407230 */ /* 0x000fe40000004100 */
[-C--:B------:R-:W-:Y:S01]  /*cee0*/  FMUL.FTZ R89, R66, R79.reuse ;  /* 0x0000004f42597220 */ /* 0x080fe20000410000 */
[----:B------:R-:W-:Y:S01]  /*cef0*/  HADD2.F32 R76, -RZ, R76.H1_H1 ;  /* 0x3000004cff4c7230 */ /* 0x000fe20000004100 */
[----:B------:R-:W-:Y:S01]  /*cf00*/  F2FP.F16.E4M3.UNPACK_B R54, R54 ;  /* 0x00000036ff36723e */ /* 0x000fe200020006ff */
[----:B------:R-:W-:Y:S02]  /*cf10*/  HADD2.F32 R65, -RZ, R65.H1_H1 ;  /* 0x30000041ff417230 */ /* 0x000fe40000004100 */
[C---:B------:R-:W-:Y:S01]  /*cf20*/  FMUL.FTZ R79, R64.reuse, R79 ;  /* 0x0000004f404f7220 */ /* 0x040fe20000410000 */
[----:B------:R-:W-:Y:S01]  /*cf30*/  FFMA.FTZ R89, R64, R77, -R89 ;  /* 0x0000004d40597223 */ /* 0x000fe20000010859 */
[----:B------:R-:W-:Y:S01]  /*cf40*/  HADD2.F32 R63, -RZ, R63.H1_H1 ;  /* 0x3000003fff3f7230 */ /* 0x000fe20000004100 */
[----:B------:R-:W-:Y:S01]  /*cf50*/  F2FP.F16.E4M3.UNPACK_B R161, R161 ;  /* 0x000000a1ffa1723e */ /* 0x000fe200020006ff */
[----:B------:R-:W-:-:S02]  /*cf60*/  HADD2.F32 R64, -RZ, R67.H1_H1 ;  /* 0x30000043ff407230 */ /* 0x000fc40000004100 */
[-C--:B------:R-:W-:Y:S01]  /*cf70*/  FMUL.FTZ R78, R65, R76.reuse ;  /* 0x0000004c414e7220 */ /* 0x080fe20000410000 */
[--C-:B------:R-:W-:Y:S02]  /*cf80*/  HADD2.F32 R67, -RZ, R159.reuse.H0_H0 ;  /* 0x2000009fff437230 */ /* 0x100fe40000004100 */
[C---:B------:R-:W-:Y:S01]  /*cf90*/  FMUL.FTZ R88, R63.reuse, R76 ;  /* 0x0000004c3f587220 */ /* 0x040fe20000410000 */
[----:B------:R-:W-:Y:S02]  /*cfa0*/  HADD2.F32 R159, -RZ, R159.H1_H1 ;  /* 0x3000009fff9f7230 */ /* 0x000fe40000004100 */
[----:B------:R-:W-:Y:S01]  /*cfb0*/  FFMA.FTZ R78, R63, R64, -R78 ;  /* 0x000000403f4e7223 */ /* 0x000fe2000001084e */
[----:B------:R-:W-:Y:S01]  /*cfc0*/  F2FP.F16.E4M3.UNPACK_B R63, R46 ;  /* 0x0000002eff3f723e */ /* 0x000fe200020006ff */
[----:B------:R-:W-:Y:S01]  /*cfd0*/  FFMA.FTZ R91, R65, R64, R88 ;  /* 0x00000040415b7223 */ /* 0x000fe20000010058 */
[--C-:B------:R-:W-:Y:S02]  /*cfe0*/  HADD2.F32 R46, -RZ, R54.reuse.H0_H0 ;  /* 0x20000036ff2e7230 */ /* 0x100fe40000004100 */
[----:B------:R-:W-:Y:S01]  /*cff0*/  FFMA.FTZ R76, R66, R77, R79 ;  /* 0x0000004d424c7223 */ /* 0x000fe2000001004f */
[----:B------:R-:W-:Y:S01]  /*d000*/  HADD2.F32 R54, -RZ, R54.H1_H1 ;  /* 0x30000036ff367230 */ /* 0x000fe20000004100 */
[----:B------:R-:W-:Y:S01]  /*d010*/  F2FP.SATFINITE.E4M3.F32.PACK_AB_MERGE_C R55, R58, R55, RZ ;  /* 0x000000373a37723e */ /* 0x000fe200048070ff */
[--C-:B------:R-:W-:Y:S01]  /*d020*/  HADD2.F32 R64, -RZ, R63.reuse.H0_H0 ;  /* 0x2000003fff407230 */ /* 0x100fe20000004100 */
[----:B------:R-:W-:Y:S01]  /*d030*/  F2FP.SATFINITE.E4M3.F32.PACK_AB_MERGE_C R57, R57, R56, RZ ;  /* 0x000000383939723e */ /* 0x000fe200048070ff */
[----:B------:R-:W-:-:S02]  /*d040*/  HADD2.F32 R63, -RZ, R63.H1_H1 ;  /* 0x3000003fff3f7230 */ /* 0x000fc40000004100 */
[----:B------:R-:W-:Y:S01]  /*d050*/  FMUL.FTZ R66, R54, R159 ;  /* 0x0000009f36427220 */ /* 0x000fe20000410000 */
[--C-:B------:R-:W-:Y:S02]  /*d060*/  HADD2.F32 R65, -RZ, R161.reuse.H0_H0 ;  /* 0x200000a1ff417230 */ /* 0x100fe40000004100 */
[----:B------:R-:W-:Y:S01]  /*d070*/  FMUL.FTZ R77, R64, R67 ;  /* 0x00000043404d7220 */ /* 0x000fe20000410000 */
[----:B------:R-:W-:Y:S02]  /*d080*/  HADD2.F32 R161, -RZ, R161.H1_H1 ;  /* 0x300000a1ffa17230 */ /* 0x000fe40000004100 */
[C---:B------:R-:W-:Y:S01]  /*d090*/  FMUL.FTZ R79, R63.reuse, R159 ;  /* 0x0000009f3f4f7220 */ /* 0x040fe20000410000 */
[C---:B------:R-:W-:Y:S01]  /*d0a0*/  FMUL.FTZ R67, R46.reuse, R67 ;  /* 0x000000432e437220 */ /* 0x040fe20000410000 */
[----:B------:R-:W-:Y:S01]  /*d0b0*/  FFMA.FTZ R77, R46, R65, -R77 ;  /* 0x000000412e4d7223 */ /* 0x000fe2000001084d */
[----:B------:R-:W-:Y:S01]  /*d0c0*/  F2FP.F16.E4M3.UNPACK_B R58, R53 ;  /* 0x00000035ff3a723e */ /* 0x000fe200020006ff */
[----:B------:R-:W-:Y:S01]  /*d0d0*/  FFMA.FTZ R54, R54, R161, -R79 ;  /* 0x000000a136367223 */ /* 0x000fe2000001084f */
[----:B------:R-:W-:Y:S01]  /*d0e0*/  FFMA.FTZ R46, R64, R65, R67 ;  /* 0x00000041402e7223 */ /* 0x000fe20000010043 */
[----:B------:R-:W-:Y:S01]  /*d0f0*/  FFMA.FTZ R161, R63, R161, R66 ;  /* 0x000000a13fa17223 */ /* 0x000fe20000010042 */
[----:B------:R-:W-:-:S02]  /*d100*/  F2FP.F16.E4M3.UNPACK_B R63, R45 ;  /* 0x0000002dff3f723e */ /* 0x000fc400020006ff */
[----:B------:R-:W-:Y:S02]  /*d110*/  F2FP.F16.E4M3.UNPACK_B R64, R44 ;  /* 0x0000002cff40723e */ /* 0x000fe400020006ff */
[----:B------:R-:W-:Y:S01]  /*d120*/  F2FP.SATFINITE.E4M3.F32.PACK_AB_MERGE_C R56, R62, R59, R55 ;  /* 0x0000003b3e38723e */ /* 0x000fe20004807037 */
[--C-:B------:R-:W-:Y:S01]  /*d130*/  HADD2.F32 R59, -RZ, R63.reuse.H0_H0 ;  /* 0x2000003fff3b7230 */ /* 0x100fe20000004100 */
[----:B------:R-:W-:Y:S01]  /*d140*/  F2FP.SATFINITE.E4M3.F32.PACK_AB_MERGE_C R55, R61, R60, R57 ;  /* 0x0000003c3d37723e */ /* 0x000fe20004807039 */
[----:B------:R-:W-:Y:S01]  /*d150*/  HADD2.F32 R60, -RZ, R64.H0_H0 ;  /* 0x20000040ff3c7230 */ /* 0x000fe20000004100 */
[----:B------:R-:W-:Y:S01]  /*d160*/  F2FP.SATFINITE.E4M3.F32.PACK_AB_MERGE_C R76, R91, R76, RZ ;  /* 0x0000004c5b4c723e */ /* 0x000fe200048070ff */
[----:B------:R-:W-:Y:S01]  /*d170*/  HADD2.F32 R57, -RZ, R58.H0_H0 ;  /* 0x2000003aff397230 */ /* 0x000fe20000004100 */
[----:B------:R-:W-:Y:S01]  /*d180*/  F2FP.F16.E4M3.UNPACK_B R61, R42 ;  /* 0x0000002aff3d723e */ /* 0x000fe200020006ff */
[----:B------:R-:W-:Y:S01]  /*d190*/  HADD2.F32 R63, -RZ, R63.H1_H1 ;  /* 0x3000003fff3f7230 */ /* 0x000fe20000004100 */
[----:B------:R-:W-:Y:S01]  /*d1a0*/  F2FP.SATFINITE.E4M3.F32.PACK_AB_MERGE_C R46, R161, R46, R76 ;  /* 0x0000002ea12e723e */ /* 0x000fe2000480704c */
[-C--:B------:R-:W-:Y:S01]  /*d1b0*/  FMUL.FTZ R66, R59, R60.reuse ;  /* 0x0000003c3b427220 */ /* 0x080fe20000410000 */
[----:B------:R-:W-:Y:S01]  /*d1c0*/  FMUL.FTZ R76, R57, R60 ;  /* 0x0000003c394c7220 */ /* 0x000fe20000410000 */
[----:B------:R-:W-:Y:S01]  /*d1d0*/  HADD2.F32 R62, -RZ, R61.H0_H0 ;  /* 0x2000003dff3e7230 */ /* 0x000fe20000004100 */
[----:B------:R-:W-:Y:S01]  /*d1e0*/  F2FP.F16.E4M3.UNPACK_B R53, R53.H1 ;  /* 0x00000035ff35723e */ /* 0x000fe200030006ff */
[----:B------:R-:W-:Y:S01]  /*d1f0*/  HADD2.F32 R64, -RZ, R64.H1_H1 ;  /* 0x30000040ff407230 */ /* 0x000fe20000004100 */
[----:B------:R-:W-:Y:S01]  /*d200*/  F2FP.F16.E4M3.UNPACK_B R42, R42.H1 ;  /* 0x0000002aff2a723e */ /* 0x000fe200030006ff */
[----:B------:R-:W-:-:S02]  /*d210*/  HADD2.F32 R60, -RZ, R58.H1_H1 ;  /* 0x3000003aff3c7230 */ /* 0x000fc40000004100 */
[-C--:B------:R-:W-:Y:S01]  /*d220*/  FFMA.FTZ R57, R57, R62.reuse, -R66 ;  /* 0x0000003e39397223 */ /* 0x080fe20000010842 */
[----:B------:R-:W-:Y:S01]  /*d230*/  FFMA.FTZ R58, R59, R62, R76 ;  /* 0x0000003e3b3a7223 */ /* 0x000fe2000001004c */
[----:B------:R-:W-:Y:S02]  /*d240*/  HADD2.F32 R61, -RZ, R61.H1_H1 ;  /* 0x3000003dff3d7230 */ /* 0x000fe40000004100 */
[CC--:B------:R-:W-:Y:S01]  /*d250*/  FMUL.FTZ R65, R63.reuse, R64.reuse ;  /* 0x000000403f417220 */ /* 0x0c0fe20000410000 */
[C---:B------:R-:W-:Y:S01]  /*d260*/  FMUL.FTZ R64, R60.reuse, R64 ;  /* 0x000000403c407220 */ /* 0x040fe20000410000 */
[----:B------:R-:W-:Y:S02]  /*d270*/  F2FP.F16.E4M3.UNPACK_B R59, R45.H1 ;  /* 0x0000002dff3b723e */ /* 0x000fe400030006ff */
[----:B------:R-:W-:Y:S01]  /*d280*/  F2FP.F16.E4M3.UNPACK_B R62, R44.H1 ;  /* 0x0000002cff3e723e */ /* 0x000fe200030006ff */
[-C--:B------:R-:W-:Y:S01]  /*d290*/  FFMA.FTZ R60, R60, R61.reuse, -R65 ;  /* 0x0000003d3c3c7223 */ /* 0x080fe20000010841 */
[----:B------:R-:W-:Y:S01]  /*d2a0*/  FFMA.FTZ R45, R63, R61, R64 ;  /* 0x0000003d3f2d7223 */ /* 0x000fe20000010040 */
[----:B------:R-:W-:Y:S01]  /*d2b0*/  HADD2.F32 R61, -RZ, R59.H0_H0 ;  /* 0x2000003bff3d7230 */ /* 0x000fe20000004100 */
[----:B------:R-:W-:Y:S01]  /*d2c0*/  F2FP.SATFINITE.E4M3.F32.PACK_AB_MERGE_C R78, R78, R89, RZ ;  /* 0x000000594e4e723e */ /* 0x000fe200048070ff */
[----:B------:R-:W-:Y:S01]  /*d2d0*/  HADD2.F32 R63, -RZ, R62.H0_H0 ;  /* 0x2000003eff3f7230 */ /* 0x000fe20000004100 */
[----:B------:R-:W-:Y:S01]  /*d2e0*/  F2FP.F16.E4M3.UNPACK_B R67, R41 ;  /* 0x00000029ff43723e */ /* 0x000fe200020006ff */
[----:B------:R-:W-:Y:S01]  /*d2f0*/  HADD2.F32 R44, -RZ, R53.H0_H0 ;  /* 0x20000035ff2c7230 */ /* 0x000fe20000004100 */
[----:B------:R-:W-:Y:S01]  /*d300*/  F2FP.SATFINITE.E4M3.F32.PACK_AB_MERGE_C R54, R54, R77, R78 ;  /* 0x0000004d3636723e */ /* 0x000fe2000480704e */
[----:B------:R-:W-:-:S02]  /*d310*/  HADD2.F32 R59, -RZ, R59.H1_H1 ;  /* 0x3000003bff3b7230 */ /* 0x000fc40000004100 */
[-C--:B------:R-:W-:Y:S01]  /*d320*/  FMUL.FTZ R65, R61, R63.reuse ;  /* 0x0000003f3d417220 */ /* 0x080fe20000410000 */
[----:B------:R-:W-:Y:S02]  /*d330*/  HADD2.F32 R66, -RZ, R62.H1_H1 ;  /* 0x3000003eff427230 */ /* 0x000fe40000004100 */
[C---:B------:R-:W-:Y:S01]  /*d340*/  FMUL.FTZ R76, R44.reuse, R63 ;  /* 0x0000003f2c4c7220 */ /* 0x040fe20000410000 */
[--C-:B------:R-:W-:Y:S02]  /*d350*/  HADD2.F32 R62, -RZ, R42.reuse.H0_H0 ;  /* 0x2000002aff3e7230 */ /* 0x100fe40000004100 */
[----:B------:R-:W-:Y:S02]  /*d360*/  HADD2.F32 R53, -RZ, R53.H1_H1 ;  /* 0x30000035ff357230 */ /* 0x000fe40000004100 */
[----:B------:R-:W-:Y:S01]  /*d370*/  FMUL.FTZ R78, R59, R66 ;  /* 0x000000423b4e7220 */ /* 0x000fe20000410000 */
[----:B------:R-:W-:Y:S02]  /*d380*/  HADD2.F32 R64, -RZ, R42.H1_H1 ;  /* 0x3000002aff407230 */ /* 0x000fe40000004100 */
[-C--:B------:R-:W-:Y:S01]  /*d390*/  FFMA.FTZ R42, R44, R62.reuse, -R65 ;  /* 0x0000003e2c2a7223 */ /* 0x080fe20000010841 */
[----:B------:R-:W-:Y:S01]  /*d3a0*/  FFMA.FTZ R44, R61, R62, R76 ;  /* 0x0000003e3d2c7223 */ /* 0x000fe2000001004c */
[C---:B------:R-:W-:Y:S01]  /*d3b0*/  FMUL.FTZ R66, R53.reuse, R66 ;  /* 0x0000004235427220 */ /* 0x040fe20000410000 */
[----:B------:R-:W-:Y:S01]  /*d3c0*/  F2FP.F16.E4M3.UNPACK_B R61, R47 ;  /* 0x0000002fff3d723e */ /* 0x000fe200020006ff */
[-C--:B------:R-:W-:Y:S01]  /*d3d0*/  FFMA.FTZ R79, R53, R64.reuse, -R78 ;  /* 0x00000040354f7223 */ /* 0x080fe2000001084e */
[----:B------:R-:W-:Y:S01]  /*d3e0*/  F2FP.F16.E4M3.UNPACK_B R53, R43 ;  /* 0x0000002bff35723e */ /* 0x000fe200020006ff */
[----:B------:R-:W-:Y:S01]  /*d3f0*/  FFMA.FTZ R89, R59, R64, R66 ;  /* 0x000000403b597223 */ /* 0x000fe20000010042 */
        /* <DEDUP_REMOVED lines=9> */
[----:B------:R-:W-:-:S02]  /*d490*/  HADD2.F32 R40, -RZ, R62.H0_H0 ;  /* 0x2000003eff287230 */ /* 0x000fc40000004100 */
[-C--:B------:R-:W-:Y:S01]  /*d4a0*/  FMUL.FTZ R88, R63, R78.reuse ;  /* 0x0000004e3f587220 */ /* 0x080fe20000410000 */
[----:B------:R-:W-:Y:S02]  /*d4b0*/  HADD2.F32 R59, -RZ, R43.H0_H0 ;  /* 0x2000002bff3b7230 */ /* 0x000fe40000004100 */
[----:B------:R-:W-:Y:S01]  /*d4c0*/  FMUL.FTZ R78, R47, R78 ;  /* 0x0000004e2f4e7220 */ /* 0x000fe20000410000 */
[----:B------:R-:W-:Y:S02]  /*d4d0*/  HADD2.F32 R66, -RZ, R41.H0_H0 ;  /* 0x20000029ff427230 */ /* 0x000fe40000004100 */
[-C--:B------:R-:W-:Y:S01]  /*d4e0*/  FMUL.FTZ R90, R40, R77.reuse ;  /* 0x0000004d285a7220 */ /* 0x080fe20000410000 */
[----:B------:R-:W-:Y:S02]  /*d4f0*/  HADD2.F32 R65, -RZ, R64.H0_H0 ;  /* 0x20000040ff417230 */ /* 0x000fe40000004100 */
[----:B------:R-:W-:Y:S01]  /*d500*/  FMUL.FTZ R77, R59, R77 ;  /* 0x0000004d3b4d7220 */ /* 0x000fe20000410000 */
[----:B------:R-:W-:-:S02]  /*d510*/  HADD2.F32 R62, -RZ, R62.H1_H1 ;  /* 0x3000003eff3e7230 */ /* 0x000fc40000004100 */
[-C--:B------:R-:W-:Y:S01]  /*d520*/  FFMA.FTZ R88, R47, R66.reuse, -R88 ;  /* 0x000000422f587223 */ /* 0x080fe20000010858 */
[----:B------:R-:W-:Y:S02]  /*d530*/  HADD2.F32 R76, -RZ, R76.H1_H1 ;  /* 0x3000004cff4c7230 */ /* 0x000fe40000004100 */
[----:B------:R-:W-:Y:S01]  /*d540*/  FFMA.FTZ R78, R63, R66, R78 ;  /* 0x000000423f4e7223 */ /* 0x000fe2000001004e */
[----:B------:R-:W-:Y:S02]  /*d550*/  HADD2.F32 R43, -RZ, R43.H1_H1 ;  /* 0x3000002bff2b7230 */ /* 0x000fe40000004100 */
[----:B------:R-:W-:Y:S01]  /*d560*/  FFMA.FTZ R77, R40, R65, R77 ;  /* 0x00000041284d7223 */ /* 0x000fe2000001004d */
[----:B------:R-:W-:Y:S02]  /*d570*/  HADD2.F32 R61, -RZ, R61.H1_H1 ;  /* 0x3000003dff3d7230 */ /* 0x000fe40000004100 */
[----:B------:R-:W-:Y:S01]  /*d580*/  FMUL.FTZ R92, R62, R76 ;  /* 0x0000004c3e5c7220 */ /* 0x000fe20000410000 */
[----:B------:R-:W-:-:S02]  /*d590*/  HADD2.F32 R66, -RZ, R67.H1_H1 ;  /* 0x30000043ff427230 */ /* 0x000fc40000004100 */
[----:B------:R-:W-:Y:S01]  /*d5a0*/  FFMA.FTZ R90, R59, R65, -R90 ;  /* 0x000000413b5a7223 */ /* 0x000fe2000001085a */
[----:B------:R-:W-:Y:S01]  /*d5b0*/  HADD2.F32 R53, -RZ, R53.H1_H1 ;  /* 0x30000035ff357230 */ /* 0x000fe20000004100 */
[----:B------:R-:W-:Y:S01]  /*d5c0*/  F2FP.SATFINITE.E4M3.F32.PACK_AB_MERGE_C R42, R79, R42, RZ ;  /* 0x0000002a4f2a723e */ /* 0x000fe200048070ff */
[----:B------:R-:W-:Y:S02]  /*d5d0*/  HADD2.F32 R40, -RZ, R41.H1_H1 ;  /* 0x30000029ff287230 */ /* 0x000fe40000004100 */
[----:B------:R-:W-:Y:S01]  /*d5e0*/  FMUL.FTZ R41, R43, R76 ;  /* 0x0000004c2b297220 */ /* 0x000fe20000410000 */
[----:B------:R-:W-:Y:S02]  /*d5f0*/  HADD2.F32 R64, -RZ, R64.H1_H1 ;  /* 0x30000040ff407230 */ /* 0x000fe40000004100 */
[-C--:B------:R-:W-:Y:S01]  /*d600*/  FMUL.FTZ R76, R61, R66.reuse ;  /* 0x000000423d4c7220 */ /* 0x080fe20000410000 */
[----:B------:R-:W-:Y:S01]  /*d610*/  FMUL.FTZ R66, R53, R66 ;  /* 0x0000004235427220 */ /* 0x000fe20000410000 */
[----:B------:R-:W-:Y:S01]  /*d620*/  F2FP.SATFINITE.E4M3.F32.PACK_AB_MERGE_C R44, R89, R44, RZ ;  /* 0x0000002c592c723e */ /* 0x000fe200048070ff */
[-C--:B------:R-:W-:Y:S01]  /*d630*/  FFMA.FTZ R43, R43, R64.reuse, -R92 ;  /* 0x000000402b2b7223 */ /* 0x080fe2000001085c */
[----:B------:R-:W-:Y:S01]  /*d640*/  FFMA.FTZ R62, R62, R64, R41 ;  /* 0x000000403e3e7223 */ /* 0x000fe20000010029 */
[-C--:B------:R-:W-:Y:S01]  /*d650*/  FFMA.FTZ R53, R53, R40.reuse, -R76 ;  /* 0x0000002835357223 */ /* 0x080fe2000001084c */
[----:B------:R-:W-:Y:S01]  /*d660*/  FFMA.FTZ R61, R61, R40, R66 ;  /* 0x000000283d3d7223 */ /* 0x000fe20000010042 */
[----:B------:R-:W-:Y:S01]  /*d670*/  F2FP.SATFINITE.E4M3.F32.PACK_AB_MERGE_C R41, R60, R57, R42 ;  /* 0x000000393c29723e */ /* 0x000fe2000480702a */
[----:B------:R-:W-:Y:S01]  /*d680*/  IMAD.MOV.U32 R40, RZ, RZ, R56 ;  /* 0x000000ffff287224 */ /* 0x000fe200078e0038 */
[----:B------:R-:W-:Y:S01]  /*d690*/  F2FP.SATFINITE.E4M3.F32.PACK_AB_MERGE_C R43, R43, R90, RZ ;  /* 0x0000005a2b2b723e */ /* 0x000fe200048070ff */
[----:B------:R-:W-:Y:S01]  /*d6a0*/  IMAD.MOV.U32 R42, RZ, RZ, R54 ;  /* 0x000000ffff2a7224 */ /* 0x000fe200078e0036 */
[----:B------:R-:W-:-:S02]  /*d6b0*/  F2FP.SATFINITE.E4M3.F32.PACK_AB_MERGE_C R62, R62, R77, RZ ;  /* 0x0000004d3e3e723e */ /* 0x000fc400048070ff */
[----:B------:R-:W-:Y:S01]  /*d6c0*/  F2FP.SATFINITE.E4M3.F32.PACK_AB_MERGE_C R45, R45, R58, R44 ;  /* 0x0000003a2d2d723e */ /* 0x000fe2000480702c */
[----:B------:R-:W-:Y:S01]  /*d6d0*/  IMAD.MOV.U32 R44, RZ, RZ, R55 ;  /* 0x000000ffff2c7224 */ /* 0x000fe200078e0037 */
[----:B------:R-:W-:Y:S02]  /*d6e0*/  F2FP.SATFINITE.E4M3.F32.PACK_AB_MERGE_C R43, R53, R88, R43 ;  /* 0x00000058352b723e */ /* 0x000fe4000480702b */
[----:B------:R-:W-:-:S07]  /*d6f0*/  F2FP.SATFINITE.E4M3.F32.PACK_AB_MERGE_C R47, R61, R78, R62 ;  /* 0x0000004e3d2f723e */ /* 0x000fce000480703e */
.L_x_1414:
[----:B------:R-:W-:Y:S05]  /*d700*/  BSYNC B2 ;  /* 0x0000000000027941 */ /* 0x000fea0003800000 */
.L_x_1413:
[----:B0-----:R0:W-:Y:S04]  /*d710*/  STG.E.128 desc[UR60][R48.64], R40 ;  /* 0x0000002830007986 */ /* 0x0011e8000c101d3c */
[----:B-1----:R0:W-:Y:S02]  /*d720*/  @!P2 STG.E.128 desc[UR60][R50.64], R44 ;  /* 0x0000002c3200a986 */ /* 0x0021e4000c101d3c */
.L_x_1412:
[----:B------:R-:W-:Y:S05]  /*d730*/  BSYNC B1 ;  /* 0x0000000000017941 */ /* 0x000fea0003800000 */
.L_x_1411:
        /* <DEDUP_REMOVED lines=42> */
[----:B------:R-:W-:Y:S01]  /*d9e0*/  SHF.R.U32.HI R67, RZ, 0x10, R81 ;  /* 0x00000010ff437819 */ /* 0x000fe20000011651 */
[----:B------:R-:W-:Y:S01]  /*d9f0*/  IMAD.MOV.U32 R53, RZ, RZ, R41 ;  /* 0x000000ffff357224 */ /* 0x000fe200078e0029 */
        /* <DEDUP_REMOVED lines=8> */
[----:B------:R-:W-:Y:S01]  /*da80*/  LOP3.LUT R61, R61, 0xff00, R40, 0xf8, !PT ;  /* 0x0000ff003d3d7812 */ /* 0x000fe200078ef828 */
[----:B------:R-:W-:Y:S01]  /*da90*/  IMAD.U32 R40, R66, 0x10000, RZ ;  /* 0x0001000042287824 */ /* 0x000fe200078e00ff */
[----:B------:R-:W-:Y:S01]  /*daa0*/  LOP3.LUT R67, R63, 0xff00, R44, 0xf8, !PT ;  /* 0x0000ff003f437812 */ /* 0x000fe200078ef82c */
[----:B------:R-:W-:Y:S01]  /*dab0*/  IMAD.SHL.U32 R41, R60, 0x100, RZ ;  /* 0x000001003c297824 */ /* 0x000fe200078e00ff */
[----:B------:R-:W-:Y:S02]  /*dac0*/  LOP3.LUT R56, R69, 0xff0000ff, RZ, 0xc0, !PT ;  /* 0xff0000ff45387812 */ /* 0x000fe400078ec0ff */
[----:B------:R-:W-:Y:S02]  /*dad0*/  F2FP.F16.E4M3.UNPACK_B R63, R151.H1 ;  /* 0x00000097ff3f723e */ /* 0x000fe400030006ff */
[----:B------:R-:W-:-:S02]  /*dae0*/  F2FP.F16.E4M3.UNPACK_B R60, R59.H1 ;  /* 0x0000003bff3c723e */ /* 0x000fc400030006ff */
[----:B------:R-:W-:Y:S02]  /*daf0*/  F2FP.F16.E4M3.UNPACK_B R58, R57.H1 ;  /* 0x00000039ff3a723e */ /* 0x000fe400030006ff */
[----:B------:R-:W-:Y:S02]  /*db00*/  SHF.R.U32.HI R62, RZ, 0x10, R69 ;  /* 0x00000010ff3e7819 */ /* 0x000fe40000011645 */
[----:B------:R-:W-:Y:S02]  /*db10*/  LOP3.LUT R40, R61, 0xff0000, R40, 0xf8, !PT ;  /* 0x00ff00003d287812 */ /* 0x000fe400078ef828 */
[----:B------:R-:W-:Y:S01]  /*db20*/  LOP3.LUT R65, R56, 0xff00, R41, 0xf8, !PT ;  /* 0x0000ff0038417812 */ /* 0x000fe200078ef829 */
[----:B------:R-:W-:Y:S01]  /*db30*/  HADD2.F32 R41, -RZ, R63.H0_H0 ;  /* 0x2000003fff297230 */ /* 0x000fe20000004100 */
[----:B------:R-:W-:Y:S01]  /*db40*/  LOP3.LUT R42, R55, 0xff0000, R42, 0xf8, !PT ;  /* 0x00ff0000372a7812 */ /* 0x000fe200078ef82a */
[----:B------:R-:W-:Y:S01]  /*db50*/  HADD2.F32 R56, -RZ, R60.H0_H0 ;  /* 0x2000003cff387230 */ /* 0x000fe20000004100 */
[----:B------:R-:W-:Y:S01]  /*db60*/  F2FP.F16.E4M3.UNPACK_B R61, R153.H1 ;  /* 0x00000099ff3d723e */ /* 0x000fe200030006ff */
[----:B------:R-:W-:Y:S01]  /*db70*/  HADD2.F32 R55, -RZ, R58.H0_H0 ;  /* 0x2000003aff377230 */ /* 0x000fe20000004100 */
[----:B------:R-:W-:Y:S01]  /*db80*/  SHF.R.U32.HI R64, RZ, 0x10, R71 ;  /* 0x00000010ff407819 */ /* 0x000fe20000011647 */
[----:B------:R-:W-:-:S02]  /*db90*/  IMAD.U32 R44, R62, 0x10000, RZ ;  /* 0x000100003e2c7824 */ /* 0x000fc400078e00ff */
[-C--:B------:R-:W-:Y:S01]  /*dba0*/  FMUL.FTZ R66, R56, R41.reuse ;  /* 0x0000002938427220 */ /* 0x080fe20000410000 */
[----:B------:R-:W-:Y:S02]  /*dbb0*/  HADD2.F32 R62, -RZ, R61.H0_H0 ;  /* 0x2000003dff3e7230 */ /* 0x000fe40000004100 */
[C---:B------:R-:W-:Y:S01]  /*dbc0*/  FMUL.FTZ R69, R55.reuse, R41 ;  /* 0x0000002937457220 */ /* 0x040fe20000410000 */
[----:B------:R-:W-:Y:S01]  /*dbd0*/  IMAD.U32 R64, R64, 0x10000, RZ ;  /* 0x0001000040407824 */ /* 0x000fe200078e00ff */
[----:B------:R-:W-:Y:S01]  /*dbe0*/  F2FP.F16.E4M3.UNPACK_B R151, R151 ;  /* 0x00000097ff97723e */ /* 0x000fe200020006ff */
[----:B------:R-:W-:Y:S02]  /*dbf0*/  HADD2.F32 R58, -RZ, R58.H1_H1 ;  /* 0x3000003aff3a7230 */ /* 0x000fe40000004100 */
[-C--:B------:R-:W-:Y:S01]  /*dc00*/  FFMA.FTZ R55, R55, R62.reuse, -R66 ;  /* 0x0000003e37377223 */ /* 0x080fe20000010842 */
[----:B------:R-:W-:Y:S01]  /*dc10*/  FFMA.FTZ R56, R56, R62, R69 ;  /* 0x0000003e38387223 */ /* 0x000fe20000010045 */
[----:B------:R-:W-:Y:S01]  /*dc20*/  HADD2.F32 R62, -RZ, R63.H1_H1 ;  /* 0x3000003fff3e7230 */ /* 0x000fe20000004100 */
[----:B------:R-:W-:Y:S01]  /*dc30*/  LOP3.LUT R41, R67, 0xff0000, R64, 0xf8, !PT ;  /* 0x00ff000043297812 */ /* 0x000fe200078ef840 */
[----:B------:R-:W-:Y:S01]  /*dc40*/  HADD2.F32 R63, -RZ, R60.H1_H1 ;  /* 0x3000003cff3f7230 */ /* 0x000fe20000004100 */
[----:B------:R-:W-:Y:S01]  /*dc50*/  F2FP.F16.E4M3.UNPACK_B R60, R59 ;  /* 0x0000003bff3c723e */ /* 0x000fe200020006ff */
[----:B------:R-:W-:Y:S01]  /*dc60*/  HADD2.F32 R64, -RZ, R61.H1_H1 ;  /* 0x3000003dff407230 */ /* 0x000fe20000004100 */
[----:B------:R-:W-:Y:S01]  /*dc70*/  F2FP.F16.E4M3.UNPACK_B R61, R57 ;  /* 0x00000039ff3d723e */ /* 0x000fe200020006ff */
[-C--:B------:R-:W-:Y:S01]  /*dc80*/  FMUL.FTZ R66, R58, R62.reuse ;  /* 0x0000003e3a427220 */ /* 0x080fe20000410000 */
[----:B------:R-:W-:Y:S01]  /*dc90*/  LOP3.LUT R44, R65, 0xff0000, R44, 0xf8, !PT ;  /* 0x00ff0000412c7812 */ /* 0x000fe200078ef82c */
[----:B------:R-:W-:Y:S01]  /*dca0*/  FMUL.FTZ R57, R63, R62 ;  /* 0x0000003e3f397220 */ /* 0x000fe20000410000 */
[----:B------:R-:W-:Y:S01]  /*dcb0*/  F2FP.F16.E4M3.UNPACK_B R153, R153 ;  /* 0x00000099ff99723e */ /* 0x000fe200020006ff */
[----:B------:R-:W-:Y:S01]  /*dcc0*/  HADD2.F32 R65, -RZ, R151.H0_H0 ;  /* 0x20000097ff417230 */ /* 0x000fe20000004100 */
[----:B------:R-:W-:Y:S01]  /*dcd0*/  F2FP.F16.E4M3.UNPACK_B R67, R152.H1 ;  /* 0x00000098ff43723e */ /* 0x000fe200030006ff */
[----:B------:R-:W-:-:S02]  /*dce0*/  HADD2.F32 R62, -RZ, R60.H0_H0 ;  /* 0x2000003cff3e7230 */ /* 0x000fc40000004100 */
[-C--:B------:R-:W-:Y:S01]  /*dcf0*/  FFMA.FTZ R58, R58, R64.reuse, -R57 ;  /* 0x000000403a3a7223 */ /* 0x080fe20000010839 */
[----:B------:R-:W-:Y:S02]  /*dd00*/  HADD2.F32 R59, -RZ, R61.H0_H0 ;  /* 0x2000003dff3b7230 */ /* 0x000fe40000004100 */
[----:B------:R-:W-:Y:S01]  /*dd10*/  FFMA.FTZ R57, R63, R64, R66 ;  /* 0x000000403f397223 */ /* 0x000fe20000010042 */
        /* <DEDUP_REMOVED lines=10> */
[----:B------:R-:W-:Y:S01]  /*ddc0*/  F2FP.F16.E4M3.UNPACK_B R64, R46.H1 ;  /* 0x0000002eff40723e */ /* 0x000fe200030006ff */
[C---:B------:R-:W-:Y:S01]  /*ddd0*/  FMUL.FTZ R76, R61.reuse, R66 ;  /* 0x000000423d4c7220 */ /* 0x040fe20000410000 */
[----:B------:R-:W-:Y:S01]  /*dde0*/  F2FP.F16.E4M3.UNPACK_B R66, R154.H1 ;  /* 0x0000009aff42723e */ /* 0x000fe200030006ff */
[----:B------:R-:W-:Y:S01]  /*ddf0*/  FFMA.FTZ R70, R61, R62, -R68 ;  /* 0x0000003e3d467223 */ /* 0x000fe20000010844 */
[----:B------:R-:W-:Y:S01]  /*de00*/  F2FP.F16.E4M3.UNPACK_B R61, R54.H1 ;  /* 0x00000036ff3d723e */ /* 0x000fe200030006ff */
[----:B------:R-:W-:-:S02]  /*de10*/  HADD2.F32 R68, -RZ, R67.H0_H0 ;  /* 0x20000043ff447230 */ /* 0x000fc40000004100 */
[----:B------:R-:W-:Y:S01]  /*de20*/  FFMA.FTZ R69, R63, R62, R76 ;  /* 0x0000003e3f457223 */ /* 0x000fe2000001004c */
[----:B------:R-:W-:Y:S01]  /*de30*/  HADD2.F32 R65, -RZ, R64.H0_H0 ;  /* 0x20000040ff417230 */ /* 0x000fe20000004100 */
[----:B------:R-:W-:Y:S01]  /*de40*/  F2FP.F16.E4M3.UNPACK_B R152, R152 ;  /* 0x00000098ff98723e */ /* 0x000fe200020006ff */
[----:B------:R-:W-:Y:S01]  /*de50*/  HADD2.F32 R62, -RZ, R61.H0_H0 ;  /* 0x2000003dff3e7230 */ /* 0x000fe20000004100 */
[----:B------:R-:W-:Y:S01]  /*de60*/  F2FP.F16.E4M3.UNPACK_B R54, R54 ;  /* 0x00000036ff36723e */ /* 0x000fe200020006ff */
        /* <DEDUP_REMOVED lines=10> */
[----:B------:R-:W-:Y:S01]  /*df10*/  F2FP.F16.E4M3.UNPACK_B R154, R154 ;  /* 0x0000009aff9a723e */ /* 0x000fe200020006ff */
[C---:B------:R-:W-:Y:S01]  /*df20*/  FMUL.FTZ R67, R61.reuse, R67 ;  /* 0x000000433d437220 */ /* 0x040fe20000410000 */
[--C-:B------:R-:W-:Y:S02]  /*df30*/  HADD2.F32 R65, -RZ, R152.reuse.H0_H0 ;  /* 0x20000098ff417230 */ /* 0x100fe40000004100 */
[----:B------:R-:W-:Y:S01]  /*df40*/  FFMA.FTZ R77, R61, R66, -R62 ;  /* 0x000000423d4d7223 */ /* 0x000fe2000001083e */
[----:B------:R-:W-:Y:S01]  /*df50*/  F2FP.F16.E4M3.UNPACK_B R61, R46 ;  /* 0x0000002eff3d723e */ /* 0x000fe200020006ff */
[----:B------:R-:W-:-:S02]  /*df60*/  HADD2.F32 R152, -RZ, R152.H1_H1 ;  /* 0x30000098ff987230 */ /* 0x000fc40000004100 */
[----:B------:R-:W-:Y:S01]  /*df70*/  FFMA.FTZ R79, R64, R66, R67 ;  /* 0x00000042404f7223 */ /* 0x000fe20000010043 */
[--C-:B------:R-:W-:Y:S01]  /*df80*/  HADD2.F32 R46, -RZ, R54.reuse.H0_H0 ;  /* 0x20000036ff2e7230 */ /* 0x100fe20000004100 */
[----:B------:R-:W-:Y:S01]  /*df90*/  F2FP.SATFINITE.E4M3.F32.PACK_AB_MERGE_C R55, R58, R55, RZ ;  /* 0x000000373a37723e */ /* 0x000fe200048070ff */
[--C-:B------:R-:W-:Y:S01]  /*dfa0*/  HADD2.F32 R62, -RZ, R61.reuse.H0_H0 ;  /* 0x2000003dff3e7230 */ /* 0x100fe20000004100 */
[----:B------:R-:W-:Y:S01]  /*dfb0*/  F2FP.SATFINITE.E4M3.F32.PACK_AB_MERGE_C R57, R57, R56, RZ ;  /* 0x000000383939723e */ /* 0x000fe200048070ff */
[----:B------:R-:W-:Y:S01]  /*dfc0*/  HADD2.F32 R61, -RZ, R61.H1_H1 ;  /* 0x3000003dff3d7230 */ /* 0x000fe20000004100 */
[----:B------:R-:W-:Y:S01]  /*dfd0*/  F2FP.F16.E4M3.UNPACK_B R58, R53 ;  /* 0x00000035ff3a723e */ /* 0x000fe200020006ff */
[----:B------:R-:W-:Y:S02]  /*dfe0*/  HADD2.F32 R54, -RZ, R54.H1_H1 ;  /* 0x30000036ff367230 */ /* 0x000fe40000004100 */
[----:B------:R-:W-:Y:S01]  /*dff0*/  FMUL.FTZ R67, R62, R65 ;  /* 0x000000413e437220 */ /* 0x000fe20000410000 */
[----:B------:R-:W-:-:S02]  /*e000*/  HADD2.F32 R63, -RZ, R154.H0_H0 ;  /* 0x2000009aff3f7230 */ /* 0x000fc40000004100 */
[----:B------:R-:W-:Y:S01]  /*e010*/  FMUL.FTZ R65, R46, R65 ;  /* 0x000000412e417220 */ /* 0x000fe20000410000 */
[----:B------:R-:W-:Y:S02]  /*e020*/  HADD2.F32 R154, -RZ, R154.H1_H1 ;  /* 0x3000009aff9a7230 */ /* 0x000fe40000004100 */
[CC--:B------:R-:W-:Y:S01]  /*e030*/  FMUL.FTZ R71, R61.reuse, R152.reuse ;  /* 0x000000983d477220 */ /* 0x0c0fe20000410000 */
[----:B------:R-:W-:Y:S01]  /*e040*/  FMUL.FTZ R152, R54, R152 ;  /* 0x0000009836987220 */ /* 0x000fe20000410000 */
[-C--:B------:R-:W-:Y:S01]  /*e050*/  FFMA.FTZ R67, R46, R63.reuse, -R67 ;  /* 0x0000003f2e437223 */ /* 0x080fe20000010843 */
[----:B------:R-:W-:Y:S01]  /*e060*/  FFMA.FTZ R46, R62, R63, R65 ;  /* 0x0000003f3e2e7223 */ /* 0x000fe20000010041 */
[----:B------:R-:W-:Y:S01]  /*e070*/  F2FP.F16.E4M3.UNPACK_B R63, R44 ;  /* 0x0000002cff3f723e */ /* 0x000fe200020006ff */
[-C--:B------:R-:W-:Y:S01]  /*e080*/  FFMA.FTZ R65, R61, R154.reuse, R152 ;  /* 0x0000009a3d417223 */ /* 0x080fe20000010098 */
[----:B------:R-:W-:Y:S01]  /*e090*/  F2FP.F16.E4M3.UNPACK_B R61, R45 ;  /* 0x0000002dff3d723e */ /* 0x000fe200020006ff */
[----:B------:R-:W-:Y:S01]  /*e0a0*/  FFMA.FTZ R54, R54, R154, -R71 ;  /* 0x0000009a36367223 */ /* 0x000fe20000010847 */
[----:B------:R-:W-:-:S02]  /*e0b0*/  F2FP.SATFINITE.E4M3.F32.PACK_AB_MERGE_C R56, R70, R59, R55 ;  /* 0x0000003b4638723e */ /* 0x000fc40004807037 */
[----:B------:R-:W-:Y:S01]  /*e0c0*/  F2FP.SATFINITE.E4M3.F32.PACK_AB_MERGE_C R55, R69, R60, R57 ;  /* 0x0000003c4537723e */ /* 0x000fe20004807039 */
[----:B------:R-:W-:Y:S01]  /*e0d0*/  HADD2.F32 R59, -RZ, R61.H0_H0 ;  /* 0x2000003dff3b7230 */ /* 0x000fe20000004100 */
[----:B------:R-:W-:Y:S01]  /*e0e0*/  F2FP.SATFINITE.E4M3.F32.PACK_AB_MERGE_C R68, R77, R68, RZ ;  /* 0x000000444d44723e */ /* 0x000fe200048070ff */
[----:B------:R-:W-:Y:S01]  /*e0f0*/  HADD2.F32 R60, -RZ, R63.H0_H0 ;  /* 0x2000003fff3c7230 */ /* 0x000fe20000004100 */
[----:B------:R-:W-:Y:S01]  /*e100*/  F2FP.F16.E4M3.UNPACK_B R62, R42 ;  /* 0x0000002aff3e723e */ /* 0x000fe200020006ff */
[----:B------:R-:W-:Y:S01]  /*e110*/  HADD2.F32 R57, -RZ, R58.H0_H0 ;  /* 0x2000003aff397230 */ /* 0x000fe20000004100 */
[----:B------:R-:W-:Y:S01]  /*e120*/  F2FP.SATFINITE.E4M3.F32.PACK_AB_MERGE_C R54, R54, R67, R68 ;  /* 0x000000433636723e */ /* 0x000fe20004807044 */
[----:B------:R-:W-:Y:S02]  /*e130*/  HADD2.F32 R61, -RZ, R61.H1_H1 ;  /* 0x3000003dff3d7230 */ /* 0x000fe40000004100 */
[----:B------:R-:W-:Y:S01]  /*e140*/  FMUL.FTZ R66, R59, R60 ;  /* 0x0000003c3b427220 */ /* 0x000fe20000410000 */
[----:B------:R-:W-:-:S02]  /*e150*/  HADD2.F32 R64, -RZ, R62.H0_H0 ;  /* 0x2000003eff407230 */ /* 0x000fc40000004100 */
[----:B------:R-:W-:Y:S01]  /*e160*/  FMUL.FTZ R68, R57, R60 ;  /* 0x0000003c39447220 */ /* 0x000fe20000410000 */
[----:B------:R-:W-:Y:S01]  /*e170*/  F2FP.SATFINITE.E4M3.F32.PACK_AB_MERGE_C R76, R79, R76, RZ ;  /* 0x0000004c4f4c723e */ /* 0x000fe200048070ff */
[----:B------:R-:W-:Y:S01]  /*e180*/  HADD2.F32 R63, -RZ, R63.H1_H1 ;  /* 0x3000003fff3f7230 */ /* 0x000fe20000004100 */
[----:B------:R-:W-:Y:S01]  /*e190*/  F2FP.F16.E4M3.UNPACK_B R53, R53.H1 ;  /* 0x00000035ff35723e */ /* 0x000fe200030006ff */
[----:B------:R-:W-:Y:S01]  /*e1a0*/  HADD2.F32 R60, -RZ, R58.H1_H1 ;  /* 0x3000003aff3c7230 */ /* 0x000fe20000004100 */
[----:B------:R-:W-:Y:S01]  /*e1b0*/  F2FP.SATFINITE.E4M3.F32.PACK_AB_MERGE_C R46, R65, R46, R76 ;  /* 0x0000002e412e723e */ /* 0x000fe2000480704c */
[-C--:B------:R-:W-:Y:S01]  /*e1c0*/  FFMA.FTZ R57, R57, R64.reuse, -R66 ;  /* 0x0000004039397223 */ /* 0x080fe20000010842 */
[----:B------:R-:W-:Y:S01]  /*e1d0*/  FFMA.FTZ R58, R59, R64, R68 ;  /* 0x000000403b3a7223 */ /* 0x000fe20000010044 */
[----:B------:R-:W-:Y:S02]  /*e1e0*/  HADD2.F32 R62, -RZ, R62.H1_H1 ;  /* 0x3000003eff3e7230 */ /* 0x000fe40000004100 */
[-C--:B------:R-:W-:Y:S01]  /*e1f0*/  FMUL.FTZ R65, R61, R63.reuse ;  /* 0x0000003f3d417220 */ /* 0x080fe20000410000 */
[----:B------:R-:W-:Y:S01]  /*e200*/  FMUL.FTZ R64, R60, R63 ;  /* 0x0000003f3c407220 */ /* 0x000fe20000410000 */
[----:B------:R-:W-:-:S02]  /*e210*/  F2FP.F16.E4M3.UNPACK_B R59, R45.H1 ;  /* 0x0000002dff3b723e */ /* 0x000fc400030006ff */
[----:B------:R-:W-:Y:S01]  /*e220*/  F2FP.F16.E4M3.UNPACK_B R63, R44.H1 ;  /* 0x0000002cff3f723e */ /* 0x000fe200030006ff */
[----:B------:R-:W-:Y:S01]  /*e230*/  FFMA.FTZ R45, R61, R62, R64 ;  /* 0x0000003e3d2d7223 */ /* 0x000fe20000010040 */
[----:B------:R-:W-:Y:S01]  /*e240*/  HADD2.F32 R44, -RZ, R53.H0_H0 ;  /* 0x20000035ff2c7230 */ /* 0x000fe20000004100 */
[----:B------:R-:W-:Y:S01]  /*e250*/  F2FP.F16.E4M3.UNPACK_B R42, R42.H1 ;  /* 0x0000002aff2a723e */ /* 0x000fe200030006ff */
[----:B------:R-:W-:Y:S02]  /*e260*/  HADD2.F32 R61, -RZ, R59.H0_H0 ;  /* 0x2000003bff3d7230 */ /* 0x000fe40000004100 */
[----:B------:R-:W-:Y:S01]  /*e270*/  FFMA.FTZ R60, R60, R62, -R65 ;  /* 0x0000003e3c3c7223 */ /* 0x000fe20000010841 */
[----:B------:R-:W-:Y:S01]  /*e280*/  HADD2.F32 R64, -RZ, R63.H0_H0 ;  /* 0x2000003fff407230 */ /* 0x000fe20000004100 */
[----:B------:R-:W-:Y:S01]  /*e290*/  F2FP.F16.E4M3.UNPACK_B R65, R41 ;  /* 0x00000029ff41723e */ /* 0x000fe200020006ff */
[----:B------:R-:W-:Y:S02]  /*e2a0*/  HADD2.F32 R59, -RZ, R59.H1_H1 ;  /* 0x3000003bff3b7230 */ /* 0x000fe40000004100 */
[----:B------:R-:W-:-:S02]  /*e2b0*/  HADD2.F32 R66, -RZ, R63.H1_H1 ;  /* 0x3000003fff427230 */ /* 0x000fc40000004100 */
[-C--:B------:R-:W-:Y:S01]  /*e2c0*/  FMUL.FTZ R63, R61, R64.reuse ;  /* 0x000000403d3f7220 */ /* 0x080fe20000410000 */
[----:B------:R-:W-:Y:S02]  /*e2d0*/  HADD2.F32 R53, -RZ, R53.H1_H1 ;  /* 0x30000035ff357230 */ /* 0x000fe40000004100 */
[----:B------:R-:W-:Y:S01]  /*e2e0*/  FMUL.FTZ R68, R44, R64 ;  /* 0x000000402c447220 */ /* 0x000fe20000410000 */
[--C-:B------:R-:W-:Y:S02]  /*e2f0*/  HADD2.F32 R62, -RZ, R42.reuse.H0_H0 ;  /* 0x2000002aff3e7230 */ /* 0x100fe40000004100 */
[----:B------:R-:W-:Y:S02]  /*e300*/  HADD2.F32 R64, -RZ, R42.H1_H1 ;  /* 0x3000002aff407230 */ /* 0x000fe40000004100 */
[-C--:B------:R-:W-:Y:S01]  /*e310*/  FMUL.FTZ R42, R59, R66.reuse ;  /* 0x000000423b2a7220 */ /* 0x080fe20000410000 */
[----:B------:R-:W-:Y:S01]  /*e320*/  FMUL.FTZ R66, R53, R66 ;  /* 0x0000004235427220 */ /* 0x000fe20000410000 */
[----:B------:R-:W-:Y:S01]  /*e330*/  FFMA.FTZ R70, R61, R62, R68 ;  /* 0x0000003e3d467223 */ /* 0x000fe20000010044 */
[----:B------:R-:W-:-:S02]  /*e340*/  HADD2.F32 R67, -RZ, R65.H0_H0 ;  /* 0x20000041ff437230 */ /* 0x000fc40000004100 */
[-C--:B------:R-:W-:Y:S01]  /*e350*/  FFMA.FTZ R76, R53, R64.reuse, -R42 ;  /* 0x00000040354c7223 */ /* 0x080fe2000001082a */
[----:B------:R-:W-:Y:S01]  /*e360*/  F2FP.F16.E4M3.UNPACK_B R53, R47 ;  /* 0x0000002fff35723e */ /* 0x000fe200020006ff */
[----:B------:R-:W-:Y:S01]  /*e370*/  FFMA.FTZ R71, R59, R64, R66 ;  /* 0x000000403b477223 */ /* 0x000fe20000010042 */
[----:B------:R-:W-:Y:S01]  /*e380*/  F2FP.F16.E4M3.UNPACK_B R66, R41.H1 ;  /* 0x00000029ff42723e */ /* 0x000fe200030006ff */
[----:B------:R-:W-:Y:S01]  /*e390*/  FFMA.FTZ R69, R44, R62, -R63 ;  /* 0x0000003e2c457223 */ /* 0x000fe2000001083f */
[----:B------:R-:W-:Y:S01]  /*e3a0*/  F2FP.F16.E4M3.UNPACK_B R42, R43 ;  /* 0x0000002bff2a723e */ /* 0x000fe200020006ff */
[----:B------:R-:W-:Y:S01]  /*e3b0*/  HADD2.F32 R61, -RZ, R53.H0_H0 ;  /* 0x20000035ff3d7230 */ /* 0x000fe20000004100 */
[----:B------:R-:W-:Y:S01]  /*e3c0*/  F2FP.F16.E4M3.UNPACK_B R59, R47.H1 ;  /* 0x0000002fff3b723e */ /* 0x000fe200030006ff */
[----:B------:R-:W-:Y:S01]  /*e3d0*/  HADD2.F32 R68, -RZ, R66.H0_H0 ;  /* 0x20000042ff447230 */ /* 0x000fe20000004100 */
[-C--:B------:R-:W-:Y:S01]  /*e3e0*/  F2FP.F16.E4M3.UNPACK_B R41, R40.reuse ;  /* 0x00000028ff29723e */ /* 0x080fe200020006ff */
[----:B------:R-:W-:Y:S01]  /*e3f0*/  HADD2.F32 R44, -RZ, R42.H0_H0 ;  /* 0x2000002aff2c7230 */ /* 0x000fe20000004100 */
[----:B------:R-:W-:Y:S01]  /*e400*/  F2FP.F16.E4M3.UNPACK_B R43, R43.H1 ;  /* 0x0000002bff2b723e */ /* 0x000fe200030006ff */
[----:B------:R-:W-:Y:S01]  /*e410*/  FMUL.FTZ R77, R61, R67 ;  /* 0x000000433d4d7220 */ /* 0x000fe20000410000 */
[----:B------:R-:W-:Y:S01]  /*e420*/  F2FP.F16.E4M3.UNPACK_B R62, R40.H1 ;  /* 0x00000028ff3e723e */ /* 0x000fe200030006ff */
[----:B------:R-:W-:-:S02]  /*e430*/  HADD2.F32 R40, -RZ, R59.H0_H0 ;  /* 0x2000003bff287230 */ /* 0x000fc40000004100 */
[----:B------:R-:W-:Y:S01]  /*e440*/  FMUL.FTZ R78, R44, R67 ;  /* 0x000000432c4e7220 */ /* 0x000fe20000410000 */
[----:B------:R-:W-:Y:S01]  /*e450*/  HADD2.F32 R63, -RZ, R41.H0_H0 ;  /* 0x20000029ff3f7230 */ /* 0x000fe20000004100 */
[----:B------:R-:W-:Y:S01]  /*e460*/  F2FP.SATFINITE.E4M3.F32.PACK_AB_MERGE_C R69, R76, R69, RZ ;  /* 0x000000454c45723e */ /* 0x000fe200048070ff */
[----:B------:R-:W-:Y:S02]  /*e470*/  HADD2.F32 R47, -RZ, R43.H0_H0 ;  /* 0x2000002bff2f7230 */ /* 0x000fe40000004100 */
[-C--:B------:R-:W-:Y:S01]  /*e480*/  FMUL.FTZ R80, R40, R68.reuse ;  /* 0x0000004428507220 */ /* 0x080fe20000410000 */
[----:B------:R-:W-:Y:S02]  /*e490*/  HADD2.F32 R59, -RZ, R59.H1_H1 ;  /* 0x3000003bff3b7230 */ /* 0x000fe40000004100 */
[----:B------:R-:W-:Y:S01]  /*e4a0*/  FFMA.FTZ R77, R44, R63, -R77 ;  /* 0x0000003f2c4d7223 */ /* 0x000fe2000001084d */
[----:B------:R-:W-:Y:S02]  /*e4b0*/  HADD2.F32 R66, -RZ, R66.H1_H1 ;  /* 0x30000042ff427230 */ /* 0x000fe40000004100 */
[----:B------:R-:W-:Y:S01]  /*e4c0*/  FMUL.FTZ R67, R47, R68 ;  /* 0x000000442f437220 */ /* 0x000fe20000410000 */
[----:B------:R-:W-:-:S02]  /*e4d0*/  HADD2.F32 R43, -RZ, R43.H1_H1 ;  /* 0x3000002bff2b7230 */ /* 0x000fc40000004100 */
[----:B------:R-:W-:Y:S01]  /*e4e0*/  FFMA.FTZ R78, R61, R63, R78 ;  /* 0x0000003f3d4e7223 */ /* 0x000fe2000001004e */
        /* <DEDUP_REMOVED lines=11> */
[----:B------:R-:W-:Y:S01]  /*e5a0*/  FMUL.FTZ R40, R42, R65 ;  /* 0x000000412a287220 */ /* 0x000fe20000410000 */
[----:B------:R-:W-:Y:S01]  /*e5b0*/  F2FP.SATFINITE.E4M3.F32.PACK_AB_MERGE_C R57, R60, R57, R69 ;  /* 0x000000393c39723e */ /* 0x000fe20004807045 */
[-C--:B------:R-:W-:Y:S01]  /*e5c0*/  FFMA.FTZ R43, R43, R62.reuse, -R44 ;  /* 0x0000003e2b2b7223 */ /* 0x080fe2000001082c */
[----:B------:R-:W-:Y:S01]  /*e5d0*/  FFMA.FTZ R66, R59, R62, R66 ;  /* 0x0000003e3b427223 */ /* 0x000fe20000010042 */
[-C--:B------:R-:W-:Y:S01]  /*e5e0*/  FFMA.FTZ R42, R42, R41.reuse, -R47 ;  /* 0x000000292a2a7223 */ /* 0x080fe2000001082f */
[----:B------:R-:W-:Y:S01]  /*e5f0*/  FFMA.FTZ R41, R53, R41, R40 ;  /* 0x0000002935297223 */ /* 0x000fe20000010028 */
[----:B------:R-:W-:Y:S01]  /*e600*/  F2FP.SATFINITE.E4M3.F32.PACK_AB_MERGE_C R70, R71, R70, RZ ;  /* 0x000000464746723e */ /* 0x000fe200048070ff */
[----:B------:R-:W-:Y:S01]  /*e610*/  IMAD.MOV.U32 R40, RZ, RZ, R56 ;  /* 0x000000ffff287224 */ /* 0x000fe200078e0038 */
[----:B------:R-:W-:Y:S01]  /*e620*/  F2FP.SATFINITE.E4M3.F32.PACK_AB_MERGE_C R43, R43, R80, RZ ;  /* 0x000000502b2b723e */ /* 0x000fe200048070ff */
[----:B------:R-:W-:Y:S01]  /*e630*/  IMAD.MOV.U32 R44, RZ, RZ, R55 ;  /* 0x000000ffff2c7224 */ /* 0x000fe200078e0037 */
[----:B------:R-:W-:-:S02]  /*e640*/  F2FP.SATFINITE.E4M3.F32.PACK_AB_MERGE_C R66, R66, R67, RZ ;  /* 0x000000434242723e */ /* 0x000fc400048070ff */
[----:B------:R-:W-:Y:S01]  /*e650*/  F2FP.SATFINITE.E4M3.F32.PACK_AB_MERGE_C R43, R42, R77, R43 ;  /* 0x0000004d2a2b723e */ /* 0x000fe2000480702b */
[----:B------:R-:W-:Y:S01]  /*e660*/  IMAD.MOV.U32 R42, RZ, RZ, R54 ;  /* 0x000000ffff2a7224 */ /* 0x000fe200078e0036 */
[----:B------:R-:W-:Y:S01]  /*e670*/  F2FP.SATFINITE.E4M3.F32.PACK_AB_MERGE_C R47, R41, R78, R66 ;  /* 0x0000004e292f723e */ /* 0x000fe20004807042 */
[----:B------:R-:W-:Y:S01]  /*e680*/  IMAD.MOV.U32 R41, RZ, RZ, R57 ;  /* 0x000000ffff297224 */ /* 0x000fe200078e0039 */
[----:B------:R-:W-:-:S07]  /*e690*/  F2FP.SATFINITE.E4M3.F32.PACK_AB_MERGE_C R45, R45, R58, R70 ;  /* 0x0000003a2d2d723e */ /* 0x000fce0004807046 */
.L_x_1418:
[----:B------:R-:W-:Y:S05]  /*e6a0*/  BSYNC B2 ;  /* 0x0000000000027941 */ /* 0x000fea0003800000 */
.L_x_1417:
[----:B0-----:R3:W-:Y:S04]  /*e6b0*/  STG.E.128 desc[UR60][R48.64], R40 ;  /* 0x0000002830007986 */ /* 0x0017e8000c101d3c */
[----:B-1----:R3:W-:Y:S02]  /*e6c0*/  @!P2 STG.E.128 desc[UR60][R50.64], R44 ;  /* 0x0000002c3200a986 */ /* 0x0027e4000c101d3c */
.L_x_1416:
[----:B------:R-:W-:Y:S05]  /*e6d0*/  BSYNC B1 ;  /* 0x0000000000017941 */ /* 0x000fea0003800000 */
.L_x_1415:
[----:B------:R-:W-:-:S13]  /*e6e0*/  ISETP.NE.AND P2, PT, R36, RZ, PT ;  /* 0x000000ff2400720c */ /* 0x000fda0003f45270 */
[----:B------:R-:W-:Y:S05]  /*e6f0*/  @!P2 BRA `(.L_x_1369) ;  /* 0x0000001000bca947 */ /* 0x000fea0003800000 */
[----:B------:R-:W-:Y:S01]  /*e700*/  LOP3.LUT P5, RZ, R17, 0x1, RZ, 0xc0, !PT ;  /* 0x0000000111ff7812 */ /* 0x000fe200078ac0ff */
[----:B------:R-:W-:Y:S01]  /*e710*/  BSSY B1, `(.L_x_1419) ;  /* 0x00000ed000017945 */ /* 0x000fe20003800000 */
[----:B0--3--:R-:W-:Y:S02]  /*e720*/  IADD3 R49, P2, P4, R116, R132, R29 ;  /* 0x0000008474317210 */ /* 0x009fe40007c5e01d */
[----:B------:R-:W-:Y:S02]  /*e730*/  SEL R155, R99, R155, !P5 ;  /* 0x0000009b639b7207 */ /* 0x000fe40006800000 */
[----:B------:R-:W-:Y:S02]  /*e740*/  IADD3.X R42, R3, R52, R32, P2, P4 ;  /* 0x00000034032a7210 */ /* 0x000fe400017e8420 */
[----:B------:R-:W-:Y:S02]  /*e750*/  SHF.R.S32.HI R40, RZ, 0x1f, R155 ;  /* 0x0000001fff287819 */ /* 0x000fe4000001149b */
[----:B------:R-:W-:-:S02]  /*e760*/  IADD3 R48, P2, R49, R120, RZ ;  /* 0x0000007831307210 */ /* 0x000fc40007f5e0ff */
[----:B------:R-:W-:-:S03]  /*e770*/  LEA.HI R155, R40, R155, RZ, 0x5 ;  /* 0x0000009b289b7211 */ /* 0x000fc600078f28ff */
[----:B------:R-:W-:Y:S01]  /*e780*/  IMAD.X R49, R42, 0x1, R121, P2 ;  /* 0x000000012a317824 */ /* 0x000fe200010e0679 */
[----:B------:R-:W-:Y:S02]  /*e790*/  LEA.HI.SX32 R155, R155, R28, 0x1b ;  /* 0x0000001c9b9b7211 */ /* 0x000fe400078fdaff */
[----:B------:R-:W-:Y:S02]  /*e7a0*/  ISETP.GE.AND P2, PT, R6, R127, PT ;  /* 0x0000007f0600720c */ /* 0x000fe40003f46270 */
        /* <DEDUP_REMOVED lines=15> */
[--C-:B------:R-:W-:Y:S01]  /*e8a0*/  SHF.R.U32.HI R55, RZ, 0x8, R85.reuse ;  /* 0x00000008ff377819 */ /* 0x100fe20000011655 */
[----:B-1----:R-:W-:Y:S01]  /*e8b0*/  IMAD.MOV.U32 R59, RZ, RZ, R44 ;  /* 0x000000ffff3b7224 */ /* 0x002fe200078e002c */
[----:B------:R-:W-:Y:S01]  /*e8c0*/  LOP3.LUT R54, R85, 0xff0000ff, RZ, 0xc0, !PT ;  /* 0xff0000ff55367812 */ /* 0x000fe200078ec0ff */
[----:B0-----:R-:W-:Y:S01]  /*e8d0*/  IMAD.MOV.U32 R56, RZ, RZ, R40 ;  /* 0x000000ffff387224 */ /* 0x001fe200078e0028 */
[----:B------:R-:W-:Y:S01]  /*e8e0*/  SHF.R.U32.HI R66, RZ, 0x10, R85 ;  /* 0x00000010ff427819 */ /* 0x000fe20000011655 */
[----:B------:R-:W-:Y:S01]  /*e8f0*/  IMAD.SHL.U32 R55, R55, 0x100, RZ ;  /* 0x0000010037377824 */ /* 0x000fe200078e00ff */
[----:B------:R-:W-:Y:S01]  /*e900*/  SHF.R.U32.HI R62, RZ, 0x8, R87 ;  /* 0x00000008ff3e7819 */ /* 0x000fe20000011657 */
[----:B------:R-:W-:Y:S01]  /*e910*/  IMAD.MOV.U32 R53, RZ, RZ, R46 ;  /* 0x000000ffff357224 */ /* 0x000fe200078e002e */
[----:B------:R-:W-:Y:S01]  /*e920*/  SHF.R.U32.HI R63, RZ, 0x8, R75 ;  /* 0x00000008ff3f7819 */ /* 0x000fe2000001164b */
[----:B------:R-:W-:Y:S01]  /*e930*/  IMAD.MOV.U32 R50, RZ, RZ, R42 ;  /* 0x000000ffff327224 */ /* 0x000fe200078e002a */
[----:B------:R-:W-:Y:S01]  /*e940*/  LOP3.LUT R44, R54, 0xff00, R55, 0xf8, !PT ;  /* 0x0000ff00362c7812 */ /* 0x000fe200078ef837 */
[----:B------:R-:W-:Y:S01]  /*e950*/  IMAD.U32 R55, R66, 0x10000, RZ ;  /* 0x0001000042377824 */ /* 0x000fe200078e00ff */
[----:B------:R-:W-:Y:S01]  /*e960*/  SHF.R.U32.HI R61, RZ, 0x8, R73 ;  /* 0x00000008ff3d7819 */ /* 0x000fe20000011649 */
[----:B------:R-:W-:Y:S01]  /*e970*/  IMAD.SHL.U32 R40, R62, 0x100, RZ ;  /* 0x000001003e287824 */ /* 0x000fe200078e00ff */
[----:B------:R-:W-:Y:S01]  /*e980*/  SHF.R.U32.HI R64, RZ, 0x10, R87 ;  /* 0x00000010ff407819 */ /* 0x000fe20000011657 */
[----:B------:R-:W-:Y:S01]  /*e990*/  IMAD.SHL.U32 R63, R63, 0x100, RZ ;  /* 0x000001003f3f7824 */ /* 0x000fe200078e00ff */
[----:B------:R-:W-:Y:S01]  /*e9a0*/  LOP3.LUT R57, R87, 0xff0000ff, RZ, 0xc0, !PT ;  /* 0xff0000ff57397812 */ /* 0x000fe200078ec0ff */
[----:B------:R-:W-:Y:S01]  /*e9b0*/  IMAD.SHL.U32 R61, R61, 0x100, RZ ;  /* 0x000001003d3d7824 */ /* 0x000fe200078e00ff */
[----:B------:R-:W-:-:S02]  /*e9c0*/  LOP3.LUT R60, R75, 0xff0000ff, RZ, 0xc0, !PT ;  /* 0xff0000ff4b3c7812 */ /* 0x000fc400078ec0ff */
[----:B------:R-:W-:Y:S01]  /*e9d0*/  LOP3.LUT R44, R44, 0xff0000, R55, 0xf8, !PT ;  /* 0x00ff00002c2c7812 */ /* 0x000fe200078ef837 */
[----:B------:R-:W-:Y:S01]  /*e9e0*/  IMAD.U32 R55, R64, 0x10000, RZ ;  /* 0x0001000040377824 */ /* 0x000fe200078e00ff */
[----:B------:R-:W-:Y:S02]  /*e9f0*/  LOP3.LUT R58, R73, 0xff0000ff, RZ, 0xc0, !PT ;  /* 0xff0000ff493a7812 */ /* 0x000fe400078ec0ff */
[----:B------:R-:W-:Y:S02]  /*ea00*/  LOP3.LUT R40, R57, 0xff00, R40, 0xf8, !PT ;  /* 0x0000ff0039287812 */ /* 0x000fe400078ef828 */
[----:B------:R-:W-:Y:S02]  /*ea10*/  LOP3.LUT R62, R60, 0xff00, R63, 0xf8, !PT ;  /* 0x0000ff003c3e7812 */ /* 0x000fe400078ef83f */
[----:B------:R-:W-:Y:S02]  /*ea20*/  F2FP.F16.E4M3.UNPACK_B R63, R146.H1 ;  /* 0x00000092ff3f723e */ /* 0x000fe400030006ff */
[----:B------:R-:W-:-:S02]  /*ea30*/  F2FP.F16.E4M3.UNPACK_B R60, R59.H1 ;  /* 0x0000003bff3c723e */ /* 0x000fc400030006ff */
[----:B------:R-:W-:Y:S01]  /*ea40*/  F2FP.F16.E4M3.UNPACK_B R57, R56.H1 ;  /* 0x00000038ff39723e */ /* 0x000fe200030006ff */
[----:B------:R-:W-:Y:S01]  /*ea50*/  HADD2.F32 R42, -RZ, R63.H0_H0 ;  /* 0x2000003fff2a7230 */ /* 0x000fe20000004100 */
[----:B------:R-:W-:Y:S02]  /*ea60*/  LOP3.LUT R46, R58, 0xff00, R61, 0xf8, !PT ;  /* 0x0000ff003a2e7812 */ /* 0x000fe400078ef83d */
[----:B------:R-:W-:Y:S01]  /*ea70*/  SHF.R.U32.HI R67, RZ, 0x10, R75 ;  /* 0x00000010ff437819 */ /* 0x000fe2000001164b */
[----:B------:R-:W-:Y:S01]  /*ea80*/  HADD2.F32 R54, -RZ, R57.H0_H0 ;  /* 0x20000039ff367230 */ /* 0x000fe20000004100 */
[----:B------:R-:W-:Y:S01]  /*ea90*/  LOP3.LUT R40, R40, 0xff0000, R55, 0xf8, !PT ;  /* 0x00ff000028287812 */ /* 0x000fe200078ef837 */
[----:B------:R-:W-:Y:S01]  /*eaa0*/  HADD2.F32 R55, -RZ, R60.H0_H0 ;  /* 0x2000003cff377230 */ /* 0x000fe20000004100 */
[----:B------:R-:W-:Y:S01]  /*eab0*/  F2FP.F16.E4M3.UNPACK_B R58, R148.H1 ;  /* 0x00000094ff3a723e */ /* 0x000fe200030006ff */
[----:B------:R-:W-:Y:S01]  /*eac0*/  IMAD.U32 R67, R67, 0x10000, RZ ;  /* 0x0001000043437824 */ /* 0x000fe200078e00ff */
[----:B------:R-:W-:Y:S01]  /*ead0*/  SHF.R.U32.HI R65, RZ, 0x10, R73 ;  /* 0x00000010ff417819 */ /* 0x000fe20000011649 */
[-C--:B------:R-:W-:Y:S01]  /*eae0*/  FMUL.FTZ R64, R54, R42.reuse ;  /* 0x0000002a36407220 */ /* 0x080fe20000410000 */
[----:B------:R-:W-:Y:S01]  /*eaf0*/  FMUL.FTZ R69, R55, R42 ;  /* 0x0000002a37457220 */ /* 0x000fe20000410000 */
[--C-:B------:R-:W-:Y:S01]  /*eb00*/  HADD2.F32 R61, -RZ, R58.reuse.H0_H0 ;  /* 0x2000003aff3d7230 */ /* 0x100fe20000004100 */
[----:B------:R-:W-:Y:S01]  /*eb10*/  LOP3.LUT R42, R62, 0xff0000, R67, 0xf8, !PT ;  /* 0x00ff00003e2a7812 */ /* 0x000fe200078ef843 */
[----:B------:R-:W-:Y:S01]  /*eb20*/  IMAD.U32 R65, R65, 0x10000, RZ ;  /* 0x0001000041417824 */ /* 0x000fe200078e00ff */
[----:B------:R-:W-:Y:S01]  /*eb30*/  F2FP.F16.E4M3.UNPACK_B R146, R146 ;  /* 0x00000092ff92723e */ /* 0x000fe200020006ff */
[----:B------:R-:W-:-:S02]  /*eb40*/  HADD2.F32 R62, -RZ, R58.H1_H1 ;  /* 0x3000003aff3e7230 */ /* 0x000fc40000004100 */
[-C--:B------:R-:W-:Y:S01]  /*eb50*/  FFMA.FTZ R54, R54, R61.reuse, -R69 ;  /* 0x0000003d36367223 */ /* 0x080fe20000010845 */
[----:B------:R-:W-:Y:S01]  /*eb60*/  FFMA.FTZ R55, R55, R61, R64 ;  /* 0x0000003d37377223 */ /* 0x000fe20000010040 */
[----:B------:R-:W-:Y:S01]  /*eb70*/  HADD2.F32 R64, -RZ, R63.H1_H1 ;  /* 0x3000003fff407230 */ /* 0x000fe20000004100 */
[----:B------:R-:W-:Y:S01]  /*eb80*/  F2FP.F16.E4M3.UNPACK_B R59, R59 ;  /* 0x0000003bff3b723e */ /* 0x000fe200020006ff */
[----:B------:R-:W-:Y:S01]  /*eb90*/  HADD2.F32 R61, -RZ, R60.H1_H1 ;  /* 0x3000003cff3d7230 */ /* 0x000fe20000004100 */
[----:B------:R-:W-:Y:S01]  /*eba0*/  F2FP.F16.E4M3.UNPACK_B R56, R56 ;  /* 0x00000038ff38723e */ /* 0x000fe200020006ff */
[----:B------:R-:W-:Y:S01]  /*ebb0*/  HADD2.F32 R58, -RZ, R57.H1_H1 ;  /* 0x30000039ff3a7230 */ /* 0x000fe20000004100 */
[----:B------:R-:W-:Y:S01]  /*ebc0*/  LOP3.LUT R46, R46, 0xff0000, R65, 0xf8, !PT ;  /* 0x00ff00002e2e7812 */ /* 0x000fe200078ef841 */
[----:B------:R-:W-:Y:S02]  /*ebd0*/  HADD2.F32 R63, -RZ, R146.H0_H0 ;  /* 0x20000092ff3f7230 */ /* 0x000fe40000004100 */
[----:B------:R-:W-:Y:S01]  /*ebe0*/  FMUL.FTZ R65, R61, R64 ;  /* 0x000000403d417220 */ /* 0x000fe20000410000 */
[----:B------:R-:W-:Y:S01]  /*ebf0*/  F2FP.F16.E4M3.UNPACK_B R148, R148 ;  /* 0x00000094ff94723e */ /* 0x000fe200020006ff */
[----:B------:R-:W-:Y:S01]  /*ec00*/  FMUL.FTZ R64, R58, R64 ;  /* 0x000000403a407220 */ /* 0x000fe20000410000 */
        /* <DEDUP_REMOVED lines=14> */
[----:B------:R-:W-:Y:S01]  /*ecf0*/  F2FP.F16.E4M3.UNPACK_B R57, R147.H1 ;  /* 0x00000093ff39723e */ /* 0x000fe200030006ff */
[C---:B------:R-:W-:Y:S01]  /*ed00*/  FMUL.FTZ R146, R56.reuse, R146 ;  /* 0x0000009238927220 */ /* 0x040fe20000410000 */
[----:B------:R-:W-:Y:S01]  /*ed10*/  F2FP.F16.E4M3.UNPACK_B R58, R53.H1 ;  /* 0x00000035ff3a723e */ /* 0x000fe200030006ff */
[----:B------:R-:W-:Y:S01]  /*ed20*/  FFMA.FTZ R67, R56, R148, -R61 ;  /* 0x0000009438437223 */ /* 0x000fe2000001083d */
[----:B------:R-:W-:Y:S01]  /*ed30*/  F2FP.F16.E4M3.UNPACK_B R61, R149.H1 ;  /* 0x00000095ff3d723e */ /* 0x000fe200030006ff */
[----:B------:R-:W-:Y:S01]  /*ed40*/  HADD2.F32 R62, -RZ, R57.H0_H0 ;  /* 0x20000039ff3e7230 */ /* 0x000fe20000004100 */
[----:B------:R-:W-:Y:S01]  /*ed50*/  F2FP.F16.E4M3.UNPACK_B R56, R50.H1 ;  /* 0x00000032ff38723e */ /* 0x000fe200030006ff */
[----:B------:R-:W-:-:S02]  /*ed60*/  HADD2.F32 R60, -RZ, R58.H0_H0 ;  /* 0x2000003aff3c7230 */ /* 0x000fc40000004100 */
[----:B------:R-:W-:Y:S01]  /*ed70*/  FFMA.FTZ R146, R59, R148, R146 ;  /* 0x000000943b927223 */ /* 0x000fe20000010092 */
[----:B------:R-:W-:Y:S01]  /*ed80*/  HADD2.F32 R63, -RZ, R57.H1_H1 ;  /* 0x30000039ff3f7230 */ /* 0x000fe20000004100 */
[----:B------:R-:W-:Y:S01]  /*ed90*/  F2FP.F16.E4M3.UNPACK_B R147, R147 ;  /* 0x00000093ff93723e */ /* 0x000fe200020006ff */
[----:B------:R-:W-:Y:S02]  /*eda0*/  HADD2.F32 R57, -RZ, R56.H0_H0 ;  /* 0x20000038ff397230 */ /* 0x000fe40000004100 */
[----:B------:R-:W-:Y:S01]  /*edb0*/  FMUL.FTZ R68, R60, R62 ;  /* 0x0000003e3c447220 */ /* 0x000fe20000410000 */
[----:B------:R-:W-:Y:S01]  /*edc0*/  HADD2.F32 R59, -RZ, R61.H0_H0 ;  /* 0x2000003dff3b7230 */ /* 0x000fe20000004100 */
[----:B------:R-:W-:Y:S01]  /*edd0*/  F2FP.F16.E4M3.UNPACK_B R50, R50 ;  /* 0x00000032ff32723e */ /* 0x000fe200020006ff */
[----:B------:R-:W-:Y:S02]  /*ede0*/  HADD2.F32 R58, -RZ, R58.H1_H1 ;  /* 0x3000003aff3a7230 */ /* 0x000fe40000004100 */
[----:B------:R-:W-:Y:S01]  /*edf0*/  FMUL.FTZ R71, R57, R62 ;  /* 0x0000003e39477220 */ /* 0x000fe20000410000 */
[----:B------:R-:W-:-:S02]  /*ee00*/  HADD2.F32 R56, -RZ, R56.H1_H1 ;  /* 0x30000038ff387230 */ /* 0x000fc40000004100 */
[----:B------:R-:W-:Y:S01]  /*ee10*/  FFMA.FTZ R68, R57, R59, -R68 ;  /* 0x0000003b39447223 */ /* 0x000fe20000010844 */
[----:B------:R-:W-:Y:S02]  /*ee20*/  HADD2.F32 R61, -RZ, R61.H1_H1 ;  /* 0x3000003dff3d7230 */ /* 0x000fe40000004100 */
[----:B------:R-:W-:Y:S01]  /*ee30*/  FMUL.FTZ R57, R58, R63 ;  /* 0x0000003f3a397220 */ /* 0x000fe20000410000 */
[----:B------:R-:W-:Y:S01]  /*ee40*/  FFMA.FTZ R71, R60, R59, R71 ;  /* 0x0000003b3c477223 */ /* 0x000fe20000010047 */
[C---:B------:R-:W-:Y:S01]  /*ee50*/  FMUL.FTZ R73, R56.reuse, R63 ;  /* 0x0000003f38497220 */ /* 0x040fe20000410000 */
[--C-:B------:R-:W-:Y:S02]  /*ee60*/  HADD2.F32 R60, -RZ, R147.reuse.H0_H0 ;  /* 0x20000093ff3c7230 */ /* 0x100fe40000004100 */
[----:B------:R-:W-:Y:S01]  /*ee70*/  FFMA.FTZ R63, R56, R61, -R57 ;  /* 0x0000003d383f7223 */ /* 0x000fe20000010839 */
[----:B------:R-:W-:Y:S01]  /*ee80*/  F2FP.F16.E4M3.UNPACK_B R56, R53 ;  /* 0x00000035ff38723e */ /* 0x000fe200020006ff */
[----:B------:R-:W-:Y:S01]  /*ee90*/  HADD2.F32 R53, -RZ, R50.H0_H0 ;  /* 0x20000032ff357230 */ /* 0x000fe20000004100 */
[----:B------:R-:W-:Y:S01]  /*eea0*/  F2FP.F16.E4M3.UNPACK_B R149, R149 ;  /* 0x00000095ff95723e */ /* 0x000fe200020006ff */
[----:B------:R-:W-:Y:S01]  /*eeb0*/  FFMA.FTZ R70, R58, R61, R73 ;  /* 0x0000003d3a467223 */ /* 0x000fe20000010049 */
[----:B------:R-:W-:Y:S01]  /*eec0*/  HADD2.F32 R147, -RZ, R147.H1_H1 ;  /* 0x30000093ff937230 */ /* 0x000fe20000004100 */
[----:B------:R-:W-:Y:S01]  /*eed0*/  F2FP.SATFINITE.E4M3.F32.PACK_AB_MERGE_C R68, R63, R68, RZ ;  /* 0x000000443f44723e */ /* 0x000fe200048070ff */
[--C-:B------:R-:W-:Y:S01]  /*eee0*/  HADD2.F32 R57, -RZ, R56.reuse.H0_H0 ;  /* 0x20000038ff397230 */ /* 0x100fe20000004100 */
[----:B------:R-:W-:Y:S01]  /*eef0*/  F2FP.SATFINITE.E4M3.F32.PACK_AB_MERGE_C R54, R69, R54, RZ ;  /* 0x000000364536723e */ /* 0x000fe200048070ff */
[----:B------:R-:W-:Y:S01]  /*ef00*/  HADD2.F32 R56, -RZ, R56.H1_H1 ;  /* 0x30000038ff387230 */ /* 0x000fe20000004100 */
[----:B------:R-:W-:Y:S01]  /*ef10*/  F2FP.F16.E4M3.UNPACK_B R63, R46 ;  /* 0x0000002eff3f723e */ /* 0x000fe200020006ff */
[----:B------:R-:W-:-:S02]  /*ef20*/  HADD2.F32 R58, -RZ, R149.H0_H0 ;  /* 0x20000095ff3a7230 */ /* 0x000fc40000004100 */
[-C--:B------:R-:W-:Y:S01]  /*ef30*/  FMUL.FTZ R62, R57, R60.reuse ;  /* 0x0000003c393e7220 */ /* 0x080fe20000410000 */
[----:B------:R-:W-:Y:S02]  /*ef40*/  HADD2.F32 R50, -RZ, R50.H1_H1 ;  /* 0x30000032ff327230 */ /* 0x000fe40000004100 */
[C---:B------:R-:W-:Y:S01]  /*ef50*/  FMUL.FTZ R60, R53.reuse, R60 ;  /* 0x0000003c353c7220 */ /* 0x040fe20000410000 */
[----:B------:R-:W-:Y:S02]  /*ef60*/  HADD2.F32 R149, -RZ, R149.H1_H1 ;  /* 0x30000095ff957230 */ /* 0x000fe40000004100 */
[-C--:B------:R-:W-:Y:S01]  /*ef70*/  FMUL.FTZ R59, R56, R147.reuse ;  /* 0x00000093383b7220 */ /* 0x080fe20000410000 */
[-C--:B------:R-:W-:Y:S01]  /*ef80*/  FFMA.FTZ R53, R53, R58.reuse, -R62 ;  /* 0x0000003a35357223 */ /* 0x080fe2000001083e */
[----:B------:R-:W-:Y:S01]  /*ef90*/  FFMA.FTZ R60, R57, R58, R60 ;  /* 0x0000003a393c7223 */ /* 0x000fe2000001003c */
[C---:B------:R-:W-:Y:S01]  /*efa0*/  FMUL.FTZ R147, R50.reuse, R147 ;  /* 0x0000009332937220 */ /* 0x040fe20000410000 */
[----:B------:R-:W-:Y:S01]  /*efb0*/  F2FP.F16.E4M3.UNPACK_B R58, R45 ;  /* 0x0000002dff3a723e */ /* 0x000fe200020006ff */
[----:B------:R-:W-:Y:S01]  /*efc0*/  FFMA.FTZ R50, R50, R149, -R59 ;  /* 0x0000009532327223 */ /* 0x000fe2000001083b */
[----:B------:R-:W-:Y:S01]  /*efd0*/  F2FP.SATFINITE.E4M3.F32.PACK_AB_MERGE_C R66, R66, R55, RZ ;  /* 0x000000374242723e */ /* 0x000fe200048070ff */
[----:B------:R-:W-:Y:S01]  /*efe0*/  FFMA.FTZ R147, R56, R149, R147 ;  /* 0x0000009538937223 */ /* 0x000fe20000010093 */
[----:B------:R-:W-:Y:S01]  /*eff0*/  F2FP.F16.E4M3.UNPACK_B R57, R41 ;  /* 0x00000029ff39723e */ /* 0x000fe200020006ff */
[--C-:B------:R-:W-:Y:S01]  /*f000*/  HADD2.F32 R59, -RZ, R58.reuse.H0_H0 ;  /* 0x2000003aff3b7230 */ /* 0x100fe20000004100 */
[----:B------:R-:W-:Y:S01]  /*f010*/  F2FP.SATFINITE.E4M3.F32.PACK_AB_MERGE_C R55, R67, R64, R54 ;  /* 0x000000404337723e */ /* 0x000fe20004807036 */
[----:B------:R-:W-:Y:S01]  /*f020*/  HADD2.F32 R64, -RZ, R63.H0_H0 ;  /* 0x2000003fff407230 */ /* 0x000fe20000004100 */
[----:B------:R-:W-:Y:S01]  /*f030*/  F2FP.F16.E4M3.UNPACK_B R61, R44 ;  /* 0x0000002cff3d723e */ /* 0x000fe200020006ff */
[----:B------:R-:W-:Y:S01]  /*f040*/  HADD2.F32 R56, -RZ, R57.H0_H0 ;  /* 0x20000039ff387230 */ /* 0x000fe20000004100 */
[----:B------:R-:W-:Y:S01]  /*f050*/  F2FP.SATFINITE.E4M3.F32.PACK_AB_MERGE_C R70, R70, R71, RZ ;  /* 0x000000474646723e */ /* 0x000fe200048070ff */
[----:B------:R-:W-:Y:S01]  /*f060*/  HADD2.F32 R63, -RZ, R63.H1_H1 ;  /* 0x3000003fff3f7230 */ /* 0x000fe20000004100 */
[----:B------:R-:W-:Y:S01]  /*f070*/  F2FP.SATFINITE.E4M3.F32.PACK_AB_MERGE_C R53, R50, R53, R68 ;  /* 0x000000353235723e */ /* 0x000fe20004807044 */
[----:B------:R-:W-:Y:S01]  /*f080*/  HADD2.F32 R62, -RZ, R61.H0_H0 ;  /* 0x2000003dff3e7230 */ /* 0x000fe20000004100 */
[----:B------:R-:W-:Y:S01]  /*f090*/  F2FP.SATFINITE.E4M3.F32.PACK_AB_MERGE_C R54, R146, R65, R66 ;  /* 0x000000419236723e */ /* 0x000fe20004807042 */
[----:B------:R-:W-:Y:S01]  /*f0a0*/  FMUL.FTZ R65, R59, R64 ;  /* 0x000000403b417220 */ /* 0x000fe20000410000 */
[----:B------:R-:W-:Y:S01]  /*f0b0*/  F2FP.SATFINITE.E4M3.F32.PACK_AB_MERGE_C R50, R147, R60, R70 ;  /* 0x0000003c9332723e */ /* 0x000fe20004807046 */
[----:B------:R-:W-:-:S02]  /*f0c0*/  HADD2.F32 R60, -RZ, R58.H1_H1 ;  /* 0x3000003aff3c7230 */ /* 0x000fc40000004100 */
[C---:B------:R-:W-:Y:S01]  /*f0d0*/  FMUL.FTZ R64, R56.reuse, R64 ;  /* 0x0000004038407220 */ /* 0x040fe20000410000 */
[-C--:B------:R-:W-:Y:S01]  /*f0e0*/  FFMA.FTZ R56, R56, R62.reuse, -R65 ;  /* 0x0000003e38387223 */ /* 0x080fe20000010841 */
[----:B------:R-:W-:Y:S01]  /*f0f0*/  HADD2.F32 R58, -RZ, R57.H1_H1 ;  /* 0x30000039ff3a7230 */ /* 0x000fe20000004100 */
[----:B------:R-:W-:Y:S01]  /*f100*/  F2FP.F16.E4M3.UNPACK_B R41, R41.H1 ;  /* 0x00000029ff29723e */ /* 0x000fe200030006ff */
[----:B------:R-:W-:Y:S02]  /*f110*/  HADD2.F32 R61, -RZ, R61.H1_H1 ;  /* 0x3000003dff3d7230 */ /* 0x000fe40000004100 */
[-C--:B------:R-:W-:Y:S01]  /*f120*/  FMUL.FTZ R65, R60, R63.reuse ;  /* 0x0000003f3c417220 */ /* 0x080fe20000410000 */
[----:B------:R-:W-:Y:S01]  /*f130*/  FFMA.FTZ R57, R59, R62, R64 ;  /* 0x0000003e3b397223 */ /* 0x000fe20000010040 */
[C---:B------:R-:W-:Y:S01]  /*f140*/  FMUL.FTZ R63, R58.reuse, R63 ;  /* 0x0000003f3a3f7220 */ /* 0x040fe20000410000 */
[----:B------:R-:W-:Y:S01]  /*f150*/  F2FP.F16.E4M3.UNPACK_B R59, R45.H1 ;  /* 0x0000002dff3b723e */ /* 0x000fe200030006ff */
[-C--:B------:R-:W-:Y:S01]  /*f160*/  FFMA.FTZ R67, R58, R61.reuse, -R65 ;  /* 0x0000003d3a437223 */ /* 0x080fe20000010841 */
[----:B------:R-:W-:Y:S01]  /*f170*/  F2FP.F16.E4M3.UNPACK_B R58, R46.H1 ;  /* 0x0000002eff3a723e */ /* 0x000fe200030006ff */
[----:B------:R-:W-:Y:S01]  /*f180*/  FFMA.FTZ R66, R60, R61, R63 ;  /* 0x0000003d3c427223 */ /* 0x000fe2000001003f */
[----:B------:R-:W-:Y:S01]  /*f190*/  HADD2.F32 R45, -RZ, R41.H0_H0 ;  /* 0x20000029ff2d7230 */ /* 0x000fe20000004100 */
[----:B------:R-:W-:Y:S01]  /*f1a0*/  F2FP.F16.E4M3.UNPACK_B R44, R44.H1 ;  /* 0x0000002cff2c723e */ /* 0x000fe200030006ff */
[----:B------:R-:W-:Y:S01]  /*f1b0*/  HADD2.F32 R46, -RZ, R59.H0_H0 ;  /* 0x2000003bff2e7230 */ /* 0x000fe20000004100 */
[----:B------:R-:W-:Y:S01]  /*f1c0*/  F2FP.F16.E4M3.UNPACK_B R63, R42.H1 ;  /* 0x0000002aff3f723e */ /* 0x000fe200030006ff */
[----:B------:R-:W-:-:S02]  /*f1d0*/  HADD2.F32 R60, -RZ, R58.H0_H0 ;  /* 0x2000003aff3c7230 */ /* 0x000fc40000004100 */
[----:B------:R-:W-:Y:S02]  /*f1e0*/  HADD2.F32 R59, -RZ, R59.H1_H1 ;  /* 0x3000003bff3b7230 */ /* 0x000fe40000004100 */
[----:B------:R-:W-:Y:S02]  /*f1f0*/  HADD2.F32 R62, -RZ, R58.H1_H1 ;  /* 0x3000003aff3e7230 */ /* 0x000fe40000004100 */
[-C--:B------:R-:W-:Y:S01]  /*f200*/  FMUL.FTZ R64, R46, R60.reuse ;  /* 0x0000003c2e407220 */ /* 0x080fe20000410000 */
[----:B------:R-:W-:Y:S02]  /*f210*/  HADD2.F32 R41, -RZ, R41.H1_H1 ;  /* 0x30000029ff297230 */ /* 0x000fe40000004100 */
[----:B------:R-:W-:Y:S01]  /*f220*/  FMUL.FTZ R61, R45, R60 ;  /* 0x0000003c2d3d7220 */ /* 0x000fe20000410000 */
[--C-:B------:R-:W-:Y:S02]  /*f230*/  HADD2.F32 R58, -RZ, R44.reuse.H0_H0 ;  /* 0x2000002cff3a7230 */ /* 0x100fe40000004100 */
[----:B------:R-:W-:Y:S01]  /*f240*/  FMUL.FTZ R60, R59, R62 ;  /* 0x0000003e3b3c7220 */ /* 0x000fe20000410000 */
[----:B------:R-:W-:-:S02]  /*f250*/  HADD2.F32 R44, -RZ, R44.H1_H1 ;  /* 0x3000002cff2c7230 */ /* 0x000fc40000004100 */
[----:B------:R-:W-:Y:S01]  /*f260*/  FMUL.FTZ R62, R41, R62 ;  /* 0x0000003e293e7220 */ /* 0x000fe20000410000 */
[----:B------:R-:W-:Y:S01]  /*f270*/  FFMA.FTZ R69, R46, R58, R61 ;  /* 0x0000003a2e457223 */ /* 0x000fe2000001003d */
[----:B------:R-:W-:Y:S02]  /*f280*/  F2FP.F16.E4M3.UNPACK_B R46, R47 ;  /* 0x0000002fff2e723e */ /* 0x000fe400020006ff */
[----:B------:R-:W-:Y:S01]  /*f290*/  FFMA.FTZ R70, R59, R44, R62 ;  /* 0x0000002c3b467223 */ /* 0x000fe2000001003e */
[----:B------:R-:W-:Y:S01]  /*f2a0*/  F2FP.F16.E4M3.UNPACK_B R62, R42 ;  /* 0x0000002aff3e723e */ /* 0x000fe200020006ff */
[----:B------:R-:W-:Y:S01]  /*f2b0*/  FFMA.FTZ R71, R41, R44, -R60 ;  /* 0x0000002c29477223 */ /* 0x000fe2000001083c */
[-C--:B------:R-:W-:Y:S01]  /*f2c0*/  F2FP.F16.E4M3.UNPACK_B R41, R43.reuse ;  /* 0x0000002bff29723e */ /* 0x080fe200020006ff */
[----:B------:R-:W-:Y:S01]  /*f2d0*/  FFMA.FTZ R68, R45, R58, -R64 ;  /* 0x0000003a2d447223 */ /* 0x000fe20000010840 */
[----:B------:R-:W-:Y:S01]  /*f2e0*/  F2FP.F16.E4M3.UNPACK_B R43, R43.H1 ;  /* 0x0000002bff2b723e */ /* 0x000fe200030006ff */
[----:B------:R-:W-:Y:S01]  /*f2f0*/  HADD2.F32 R58, -RZ, R46.H0_H0 ;  /* 0x2000002eff3a7230 */ /* 0x000fe20000004100 */
[-C--:B------:R-:W-:Y:S01]  /*f300*/  F2FP.F16.E4M3.UNPACK_B R42, R40.reuse ;  /* 0x00000028ff2a723e */ /* 0x080fe200020006ff */
[----:B------:R-:W-:Y:S01]  /*f310*/  HADD2.F32 R65, -RZ, R62.H0_H0 ;  /* 0x2000003eff417230 */ /* 0x000fe20000004100 */
[----:B------:R-:W-:Y:S01]  /*f320*/  F2FP.F16.E4M3.UNPACK_B R47, R47.H1 ;  /* 0x0000002fff2f723e */ /* 0x000fe200030006ff */
[----:B------:R-:W-:Y:S01]  /*f330*/  HADD2.F32 R44, -RZ, R41.H0_H0 ;  /* 0x20000029ff2c7230 */ /* 0x000fe20000004100 */
[----:B------:R-:W-:Y:S01]  /*f340*/  F2FP.F16.E4M3.UNPACK_B R59, R40.H1 ;  /* 0x00000028ff3b723e */ /* 0x000fe200030006ff */
[----:B------:R-:W-:-:S02]  /*f350*/  HADD2.F32 R45, -RZ, R43.H0_H0 ;  /* 0x2000002bff2d7230 */ /* 0x000fc40000004100 */
[-C--:B------:R-:W-:Y:S01]  /*f360*/  FMUL.FTZ R73, R58, R65.reuse ;  /* 0x000000413a497220 */ /* 0x080fe20000410000 */
[----:B------:R-:W-:Y:S02]  /*f370*/  HADD2.F32 R64, -RZ, R63.H0_H0 ;  /* 0x2000003fff407230 */ /* 0x000fe40000004100 */
[C---:B------:R-:W-:Y:S01]  /*f380*/  FMUL.FTZ R65, R44.reuse, R65 ;  /* 0x000000412c417220 */ /* 0x040fe20000410000 */
[----:B------:R-:W-:Y:S01]  /*f390*/  HADD2.F32 R61, -RZ, R42.H0_H0 ;  /* 0x2000002aff3d7230 */ /* 0x000fe20000004100 */
[----:B------:R-:W-:Y:S01]  /*f3a0*/  F2FP.SATFINITE.E4M3.F32.PACK_AB_MERGE_C R68, R71, R68, RZ ;  /* 0x000000444744723e */ /* 0x000fe200048070ff */
[----:B------:R-:W-:Y:S02]  /*f3b0*/  HADD2.F32 R40, -RZ, R47.H0_H0 ;  /* 0x2000002fff287230 */ /* 0x000fe40000004100 */
[----:B------:R-:W-:Y:S01]  /*f3c0*/  FMUL.FTZ R75, R45, R64 ;  /* 0x000000402d4b7220 */ /* 0x000fe20000410000 */
[----:B------:R-:W-:Y:S02]  /*f3d0*/  HADD2.F32 R60, -RZ, R59.H0_H0 ;  /* 0x2000003bff3c7230 */ /* 0x000fe40000004100 */
[----:B------:R-:W-:Y:S01]  /*f3e0*/  FFMA.FTZ R73, R44, R61, -R73 ;  /* 0x0000003d2c497223 */ /* 0x000fe20000010849 */
[----:B------:R-:W-:-:S02]  /*f3f0*/  HADD2.F32 R47, -RZ, R47.H1_H1 ;  /* 0x3000002fff2f7230 */ /* 0x000fc40000004100 */
[C---:B------:R-:W-:Y:S01]  /*f400*/  FMUL.FTZ R72, R40.reuse, R64 ;  /* 0x0000004028487220 */ /* 0x040fe20000410000 */
[----:B------:R-:W-:Y:S02]  /*f410*/  HADD2.F32 R44, -RZ, R63.H1_H1 ;  /* 0x3000003fff2c7230 */ /* 0x000fe40000004100 */
[-C--:B------:R-:W-:Y:S01]  /*f420*/  FFMA.FTZ R75, R40, R60.reuse, R75 ;  /* 0x0000003c284b7223 */ /* 0x080fe2000001004b */
[----:B------:R-:W-:Y:S02]  /*f430*/  HADD2.F32 R43, -RZ, R43.H1_H1 ;  /* 0x3000002bff2b7230 */ /* 0x000fe40000004100 */
[----:B------:R-:W-:Y:S01]  /*f440*/  FFMA.FTZ R65, R58, R61, R65 ;  /* 0x0000003d3a417223 */ /* 0x000fe20000010041 */
[----:B------:R-:W-:Y:S02]  /*f450*/  HADD2.F32 R46, -RZ, R46.H1_H1 ;  /* 0x3000002eff2e7230 */ /* 0x000fe40000004100 */
[----:B------:R-:W-:Y:S01]  /*f460*/  FFMA.FTZ R72, R45, R60, -R72 ;  /* 0x0000003c2d487223 */ /* 0x000fe20000010848 */
[----:B------:R-:W-:-:S02]  /*f470*/  HADD2.F32 R62, -RZ, R62.H1_H1 ;  /* 0x3000003eff3e7230 */ /* 0x000fc40000004100 */
[-C--:B------:R-:W-:Y:S01]  /*f480*/  FMUL.FTZ R58, R47, R44.reuse ;  /* 0x0000002c2f3a7220 */ /* 0x080fe20000410000 */
[----:B------:R-:W-:Y:S02]  /*f490*/  HADD2.F32 R41, -RZ, R41.H1_H1 ;  /* 0x30000029ff297230 */ /* 0x000fe40000004100 */
[----:B------:R-:W-:Y:S01]  /*f4a0*/  FMUL.FTZ R60, R43, R44 ;  /* 0x0000002c2b3c7220 */ /* 0x000fe20000410000 */
[----:B------:R-:W-:Y:S02]  /*f4b0*/  HADD2.F32 R40, -RZ, R59.H1_H1 ;  /* 0x3000003bff287230 */ /* 0x000fe40000004100 */
[-C--:B------:R-:W-:Y:S01]  /*f4c0*/  FMUL.FTZ R44, R46, R62.reuse ;  /* 0x0000003e2e2c7220 */ /* 0x080fe20000410000 */
[----:B------:R-:W-:Y:S02]  /*f4d0*/  HADD2.F32 R42, -RZ, R42.H1_H1 ;  /* 0x3000002aff2a7230 */ /* 0x000fe40000004100 */
        /* <DEDUP_REMOVED lines=16> */
.L_x_1420:
[----:B------:R-:W-:Y:S05]  /*f5e0*/  BSYNC B1 ;  /* 0x0000000000017941 */ /* 0x000fea0003800000 */
.L_x_1419:
[----:B0-----:R4:W-:Y:S01]  /*f5f0*/  STG.E.128 desc[UR60][R48.64], R40 ;  /* 0x0000002830007986 */ /* 0x0019e2000c101d3c */
[----:B------:R-:W-:-:S13]  /*f600*/  ISETP.GE.AND P2, PT, R51, R150, PT ;  /* 0x000000963300720c */ /* 0x000fda0003f46270 */
[----:B------:R-:W-:Y:S05]  /*f610*/  @P2 BRA `(.L_x_1369) ;  /* 0x0000000000f42947 */ /* 0x000fea0003800000 */
[--C-:B----4-:R-:W-:Y:S02]  /*f620*/  SHF.R.S32.HI R40, RZ, 0x1f, R51.reuse ;  /* 0x0000001fff287819 */ /* 0x110fe40000011433 */
[----:B------:R-:W-:-:S04]  /*f630*/  IADD3 R51, P2, P4, R116, R132, R51 ;  /* 0x0000008474337210 */ /* 0x000fc80007c5e033 */
[----:B------:R-:W-:Y:S02]  /*f640*/  IADD3.X R52, R3, R52, R40, P2, P4 ;  /* 0x0000003403347210 */ /* 0x000fe400017e8428 */
[----:B------:R-:W-:-:S05]  /*f650*/  IADD3 R120, P2, R51, R120, RZ ;  /* 0x0000007833787210 */ /* 0x000fca0007f5e0ff */
[----:B------:R-:W-:-:S05]  /*f660*/  IMAD.X R121, R52, 0x1, R121, P2 ;  /* 0x0000000134797824 */ /* 0x000fca00010e0679 */
[----:B-1----:R0:W-:Y:S01]  /*f670*/  STG.E.128 desc[UR60][R120.64], R44 ;  /* 0x0000002c78007986 */ /* 0x0021e2000c101d3c */
[----:B------:R-:W-:Y:S05]  /*f680*/  BRA `(.L_x_1369) ;  /* 0x0000000000d87947 */ /* 0x000fea0003800000 */
.L_x_1336:
[----:B------:R-:W-:-:S06]  /*f690*/  UISETP.NE.AND UP0, UPT, UR53, 0x3, UPT ;  /* 0x000000033500788c */ /* 0x000fcc000bf05270 */
[----:B------:R-:W-:-:S13]  /*f6a0*/  PLOP3.LUT P1, PT, PT, PT, UP0, 0x80, 0x0 ;  /* 0x000000000000781c */ /* 0x000fda0003f2f008 */
[----:B------:R-:W-:Y:S05]  /*f6b0*/  @!P1 BRA `(.L_x_1421) ;  /* 0x0000000000049947 */ /* 0x000fea0003800000 */
[----:B------:R-:W-:Y:S01]  /*f6c0*/  BPT.TRAP 0x1 ;  /* 0x000000040000795c */ /* 0x000fe20000300000 */
.L_x_1421:
[----:B------:R-:W-:Y:S01]  /*f6d0*/  IMAD R97, R19, 0x8, R16 ;  /* 0x0000000813617824 */ /* 0x000fe200078e0210 */
[----:B------:R-:W-:Y:S01]  /*f6e0*/  SHF.L.U32 R98, R197, 0x1f, RZ ;  /* 0x0000001fc5627819 */ /* 0x000fe200000006ff */
[----:B------:R-:W-:Y:S01]  /*f6f0*/  IMAD R96, R24, -0xa0, R2 ;  /* 0xffffff6018607824 */ /* 0x000fe200078e0202 */
[----:B------:R-:W-:Y:S02]  /*f700*/  BSSY B1, `(.L_x_1422) ;  /* 0x0000004000017945 */ /* 0x000fe40003800000 */
[----:B------:R-:W0:Y:S02]  /*f710*/  SYNCS.PHASECHK.TRANS64.TRYWAIT P2, [R97+URZ+0x29890], R98 ;  /* 0x02989062610075a7 */ /* 0x000e24000804017f */
[----:B------:R-:W-:Y:S01]  /*f720*/  VIMNMX R96, R96, 0xa0, PT ;  /* 0x000000a060607848 */ /* 0x000fe20003fe0100 */
[----:B0-----:R-:W-:Y:S06]  /*f730*/  @!P2 BRA `(.L_x_1423) ;  /* 0x0000026c00b0a947 */ /* 0x001fec0003800000 */
.L_x_1749:
[----:B------:R-:W-:Y:S05]  /*f740*/  BSYNC B1 ;  /* 0x0000000000017941 */ /* 0x000fea0003800000 */
.L_x_1422:
[----:B------:R-:W-:Y:S01]  /*f750*/  ISETP.GE.AND P2, PT, R192, R96, PT ;  /* 0x00000060c000720c */ /* 0x000fe20003f46270 */
[----:B------:R-:W-:-:S12]  /*f760*/  BSSY B1, `(.L_x_1424) ;  /* 0x0000014000017945 */ /* 0x000fd80003800000 */
[----:B------:R-:W-:Y:S05]  /*f770*/  @P2 BRA `(.L_x_1425) ;  /* 0x0000000000482947 */ /* 0x000fea0003800000 */
[----:B------:R-:W-:-:S13]  /*f780*/  ISETP.NE.AND P2, PT, R34, RZ, PT ;  /* 0x000000ff2200720c */ /* 0x000fda0003f45270 */
[----:B------:R-:W1:Y:S04]  /*f790*/  @P2 LDS.128 R40, [R47+0x1a400] ;  /* 0x01a400002f282984 */ /* 0x000e680000000c00 */
[----:B-1----:R-:W-:Y:S01]  /*f7a0*/  @P2 STG.E.128 desc[UR60][R48.64], R40 ;  /* 0x0000002830002986 */ /* 0x002fe2000c101d3c */
        /* <DEDUP_REMOVED lines=14> */
[----:B-1----:R1:W-:Y:S02]  /*f890*/  @P2 STG.E.128 desc[UR60][R48.64+0xa0], R40 ;  /* 0x0000a02830002986 */ /* 0x0023e4000c101d3c */
.L_x_1425:
[----:B------:R-:W-:Y:S05]  /*f8a0*/  BSYNC B1 ;  /* 0x0000000000017941 */ /* 0x000fea0003800000 */
.L_x_1424:
[----:B------:R-:W-:-:S13]  /*f8b0*/  ISETP.GE.AND P2, PT, R224, R96, PT ;  /* 0x00000060e000720c */ /* 0x000fda0003f46270 */
[----:B------:R-:W-:Y:S05]  /*f8c0*/  @P2 BRA `(.L_x_1369) ;  /* 0x0000000000482947 */ /* 0x000fea0003800000 */
[----:B------:R-:W-:-:S13]  /*f8d0*/  ISETP.NE.AND P2, PT, R34, RZ, PT ;  /* 0x000000ff2200720c */ /* 0x000fda0003f45270 */
[----:B-1----:R-:W1:Y:S04]  /*f8e0*/  @P2 LDS.128 R40, [R47+0x1c400] ;  /* 0x01c400002f282984 */ /* 0x002e680000000c00 */
        /* <DEDUP_REMOVED lines=16> */
.L_x_1369:
[----:B------:R-:W-:Y:S05]  /*f9f0*/  BSYNC B0 ;  /* 0x0000000000007941 */ /* 0x000fea0003800000 */
.L_x_1335:
[----:B01234-:R-:W0:Y:S01]  /*fa00*/  S2R R40, SR_TID.X ;  /* 0x0000000000287919 */ /* 0x01fe220000002100 */
        /* <DEDUP_REMOVED lines=11> */
[----:B------:R-:W-:-:S05]  /*fac0*/  @!P2 VIADD R40, R97, 0x298a0 ;  /* 0x000298a06128a836 */ /* 0x000fca0000000000 */
[----:B------:R-:W-:-:S04]  /*fad0*/  @!P2 PRMT R40, RZ, 0x654, R40 ;  /* 0x00000654ff28a816 */ /* 0x000fc80000000028 */
[----:B------:R0:W-:Y:S01]  /*fae0*/  @!P2 SYNCS.ARRIVE.TRANS64.RED.A1T0 RZ, [R40+URZ], RZ ;  /* 0x000000ff28ffa9a7 */ /* 0x0001e2000810043f */
[----:B------:R-:W-:Y:S05]  /*faf0*/  @!P1 BRA `(.L_x_1427) ;  /* 0x0000000000049947 */ /* 0x000fea0003800000 */
[----:B------:R-:W-:Y:S01]  /*fb00*/  BPT.TRAP 0x1 ;  /* 0x000000040000795c */ /* 0x000fe20000300000 */
.L_x_1427:
[----:B------:R-:W-:Y:S05]  /*fb10*/  BSYNC B0 ;  /* 0x0000000000007941 */ /* 0x000fea0003800000 */
.L_x_1426:
[----:B------:R-:W1:Y:S01]  /*fb20*/  SYNCS.PHASECHK.TRANS64.TRYWAIT P1, [R97+URZ+0x298b0], R98 ;  /* 0x0298b062610075a7 */ /* 0x000e62000802017f */
[----:B------:R-:W-:Y:S01]  /*fb30*/  ULDC UR42, c[0x0][0x320] ;  /* 0x0000c800002a7ab9 */ /* 0x000fe20000000800 */
[----:B------:R-:W-:Y:S01]  /*fb40*/  ULDC.64 UR38, c[0x0][0x328] ;  /* 0x0000ca0000267ab9 */ /* 0x000fe20000000a00 */
[----:B------:R-:W-:Y:S01]  /*fb50*/  ULDC.64 UR40, c[0x0][0x318] ;  /* 0x0000c60000287ab9 */ /* 0x000fe20000000a00 */
[----:B------:R-:W-:Y:S01]  /*fb60*/  BSSY B0, `(.L_x_1428) ;  /* 0x0000003000007945 */ /* 0x000fe20003800000 */
[----:B------:R-:W-:-:S03]  /*fb70*/  IMAD R41, R19, 0x5000, R219 ;  /* 0x0000500013297824 */ /* 0x000fc600078e02db */
[----:B-1----:R-:W-:Y:S05]  /*fb80*/  @!P1 BRA `(.L_x_1429) ;  /* 0x0000026800b09947 */ /* 0x002fea0003800000 */
.L_x_1750:
[----:B------:R-:W-:Y:S05]  /*fb90*/  BSYNC B0 ;  /* 0x0000000000007941 */ /* 0x000fea0003800000 */
.L_x_1428:
[----:B------:R-:W-:Y:S01]  /*fba0*/  ISETP.GE.AND P1, PT, R192, R96, PT ;  /* 0x00000060c000720c */ /* 0x000fe20003f26270 */
[----:B------:R-:W-:Y:S01]  /*fbb0*/  BSSY B0, `(.L_x_1430) ;  /* 0x000001a000007945 */ /* 0x000fe20003800000 */
[C---:B------:R-:W-:Y:S01]  /*fbc0*/  IMAD.IADD R48, R16.reuse, 0x1, R41 ;  /* 0x0000000110307824 */ /* 0x040fe200078e0229 */
[-C--:B------:R-:W-:Y:S01]  /*fbd0*/  IADD3 R49, R16, R41.reuse, R124 ;  /* 0x0000002910317210 */ /* 0x080fe20007ffe07c */
[----:B------:R-:W-:Y:S01]  /*fbe0*/  IMAD.WIDE R44, R24, 0xa0, R118 ;  /* 0x000000a0182c7825 */ /* 0x000fe200078e0276 */
[CC--:B------:R-:W-:Y:S02]  /*fbf0*/  IADD3 R50, R16.reuse, R41.reuse, R123 ;  /* 0x0000002910327210 */ /* 0x0c0fe40007ffe07b */
[----:B------:R-:W-:-:S06]  /*fc00*/  IADD3 R51, R16, R41, R137 ;  /* 0x0000002910337210 */ /* 0x000fcc0007ffe089 */
        /* <DEDUP_REMOVED lines=20> */
.L_x_1431:
[----:B------:R-:W-:Y:S05]  /*fd50*/  BSYNC B0 ;  /* 0x0000000000007941 */ /* 0x000fea0003800000 */
.L_x_1430:
[----:B------:R-:W-:Y:S01]  /*fd60*/  ISETP.GE.AND P1, PT, R224, R96, PT ;  /* 0x00000060e000720c */ /* 0x000fe20003f26270 */
[----:B------:R-:W-:-:S12]  /*fd70*/  BSSY B0, `(.L_x_1432) ;  /* 0x0000017000007945 */ /* 0x000fd80003800000 */
[----:B------:R-:W-:Y:S05]  /*fd80*/  @P1 BRA `(.L_x_1433) ;  /* 0x0000000000541947 */ /* 0x000fea0003800000 */
[----:B--2---:R-:W-:Y:S01]  /*fd90*/  IADD3 R43, P1, R44, 0x80, RZ ;  /* 0x000000802c2b7810 */ /* 0x004fe20007f3e0ff */
[----:B0-----:R-:W-:Y:S02]  /*fda0*/  IMAD.MOV.U32 R40, RZ, RZ, R114 ;  /* 0x000000ffff287224 */ /* 0x001fe400078e0072 */
[----:B------:R-:W-:Y:S02]  /*fdb0*/  IMAD.MOV.U32 R41, RZ, RZ, R33 ;  /* 0x000000ffff297224 */ /* 0x000fe400078e0021 */
        /* <DEDUP_REMOVED lines=18> */
.L_x_1433:
[----:B------:R-:W-:Y:S05]  /*fee0*/  BSYNC B0 ;  /* 0x0000000000007941 */ /* 0x000fea0003800000 */
.L_x_1432:
[----:B------:R-:W-:Y:S01]  /*fef0*/  @!PT LDS RZ, [RZ] ;  /* 0x00000000fffff984 */ /* 0x000fe20000000800 */
[----:B------:R-:W-:Y:S01]  /*ff00*/  @!PT LDS RZ, [RZ] ;  /* 0x00000000fffff984 */ /* 0x000fe20000000800 */
[----:B------:R-:W-:Y:S01]  /*ff10*/  @!PT LDS RZ, [RZ] ;  /* 0x00000000fffff984 */ /* 0x000fe20000000800 */
[----:B------:R-:W-:Y:S01]  /*ff20*/  @!PT LDS RZ, [RZ] ;  /* 0x00000000fffff984 */ /* 0x000fe20000000800 */
[----:B------:R4:W-:Y:S06]  /*ff30*/  MEMBAR.ALL.CTA ;  /* 0x0000000000007992 */ /* 0x0009ec0000008000 */
[----:B----4-:R-:W4:Y:S02]  /*ff40*/  FENCE.VIEW.ASYNC.S ;  /* 0x00000000000073c6 */ /* 0x010f240000000000 */
[----:B----4-:R4:W-:Y:S01]  /*ff50*/  BAR.SYNC.DEFER_BLOCKING R157, 0x80 ;  /* 0x0002009d0000751d */ /* 0x0109e20000010000 */
[----:B------:R-:W-:Y:S01]  /*ff60*/  LOP3.LUT P4, RZ, R17, 0x2, RZ, 0xc0, !PT ;  /* 0x0000000211ff7812 */ /* 0x000fe2000788c0ff */
[----:B------:R-:W-:-:S02]  /*ff70*/  VIADD R19, R19, 0x1 ;  /* 0x0000000113137836 */ /* 0x000fc40000000000 */
[----:B-1----:R-:W-:-:S03]  /*ff80*/  @!P2 VIADD R97, R97, 0x298c0 ;  /* 0x000298c06161a836 */ /* 0x002fc60000000000 */
[C---:B------:R-:W-:Y:S02]  /*ff90*/  ISETP.NE.AND P1, PT, R19.reuse, 0x2, PT ;  /* 0x000000021300780c */ /* 0x040fe40003f25270 */
[----:B------:R-:W-:Y:S02]  /*ffa0*/  @!P2 PRMT R97, RZ, 0x654, R97 ;  /* 0x00000654ff61a816 */ /* 0x000fe40000000061 */
[----:B0-23--:R-:W-:Y:S02]  /*ffb0*/  SEL R40, RZ, 0x1, P1 ;  /* 0x00000001ff287807 */ /* 0x00dfe40000800000 */
[----:B------:R-:W-:Y:S02]  /*ffc0*/  SEL R19, R19, RZ, P1 ;  /* 0x000000ff13137207 */ /* 0x000fe40000800000 */
[----:B------:R-:W-:Y:S01]  /*ffd0*/  LOP3.LUT R197, R197, R40, RZ, 0x3c, !PT ;  /* 0x00000028c5c57212 */ /* 0x000fe200078e3cff */
[----:B------:R4:W-:Y:S01]  /*ffe0*/  @!P2 SYNCS.ARRIVE.TRANS64.RED.A1T0 RZ, [R97+URZ], RZ ;  /* 0x000000ff61ffa9a7 */ /* 0x0009e2000810043f */
[----:B------:R-:W-:Y:S05]  /*fff0*/  @P4 BRA `(.L_x_1434) ;  /* 0xffffff2c00ec4947 */ /* 0x000fea000383ffff */
[----:B------:R-:W0:Y:S01]  /*10000*/  S2R R41, SR_TID.X ;  /* 0x0000000000297919 */ /* 0x000e220000002100 */
[----:B------:R-:W-:Y:S02]  /*10010*/  PLOP3.LUT P0, PT, PT, PT, PT, 0x8, 0x0 ;  /* 0x000000000000781c */ /* 0x000fe40003f0e170 */
[----:B0-----:R-:W-:-:S04]  /*10020*/  SHF.R.U32.HI R41, RZ, 0x7, R41 ;  /* 0x00000007ff297819 */ /* 0x001fc80000011629 */
[----:B------:R-:W-:-:S13]  /*10030*/  ISETP.NE.AND P4, PT, R41, 0x1, PT ;  /* 0x000000012900780c */ /* 0x000fda0003f85270 */
[----:B------:R-:W-:Y:S06]  /*10040*/  @!P4 BAR.ARV 0x9, 0x100 ;  /* 0x024400000000cb1d */ /* 0x000fec0000002000 */
.L_x_1330:
[----:B------:R-:W-:Y:S05]  /*10050*/  @P0 BRA `(.L_x_1435) ;  /* 0x00000000000c0947 */ /* 0x000fea0003800000 */
[----:B------:R-:W0:Y:S01]  /*10060*/  FENCE.VIEW.ASYNC.G ;  /* 0x00000000000073c6 */ /* 0x000e220000000100 */
[----:B------:R-:W-:Y:S05]  /*10070*/  WARPSYNC.ALL ;  /* 0x0000000000007948 */ /* 0x000fea0003800000 */
[----:B0-----:R-:W-:Y:S06]  /*10080*/  BAR.ARV 0xc, 0x180 ;  /* 0x0306000000007b1d */ /* 0x001fec0000002000 */
.L_x_1435:
[----:B------:R-:W-:Y:S01]  /*10090*/  ULDC.64 UR6, c[0x0][0x998] ;  /* 0x0002660000067ab9 */ /* 0x000fe20000000a00 */
[----:B------:R-:W-:Y:S01]  /*100a0*/  ULDC.64 UR4, c[0x0][0x990] ;  /* 0x0002640000047ab9 */ /* 0x000fe20000000a00 */
[----:B------:R-:W-:Y:S02]  /*100b0*/  ISETP.NE.U32.AND P1, PT, RZ, UR6, PT ;  /* 0x00000006ff007c0c */ /* 0x000fe4000bf25070 */
[----:B------:R-:W-:Y:S02]  /*100c0*/  ISETP.NE.U32.AND P0, PT, RZ, UR4, PT ;  /* 0x00000004ff007c0c */ /* 0x000fe4000bf05070 */
[----:B------:R-:W-:Y:S02]  /*100d0*/  ISETP.NE.AND.EX P1, PT, RZ, UR7, PT, P1 ;  /* 0x00000007ff007c0c */ /* 0x000fe4000bf25310 */
[----:B------:R-:W-:-:S11]  /*100e0*/  ISETP.NE.AND.EX P0, PT, RZ, UR5, PT, P0 ;  /* 0x00000005ff007c0c */ /* 0x000fd6000bf05300 */
[----:B------:R-:W0:Y:S01]  /*100f0*/  @P1 LDC.64 R8, c[0x0][0x9b8] ;  /* 0x00026e00ff081b82 */ /* 0x000e220000000a00 */
[--C-:B------:R-:W-:Y:S02]  /*10100*/  @P1 SHF.R.S32.HI R5, RZ, 0x1f, R215.reuse ;  /* 0x0000001fff051819 */ /* 0x100fe400000114d7 */
[----:B------:R-:W-:-:S05]  /*10110*/  @P0 SHF.R.S32.HI R3, RZ, 0x1f, R215 ;  /* 0x0000001fff030819 */ /* 0x000fca00000114d7 */
[----:B------:R-:W1:Y:S08]  /*10120*/  @P0 LDC.64 R6, c[0x0][0x9a8] ;  /* 0x00026a00ff060b82 */ /* 0x000e700000000a00 */
[----:B------:R-:W2:Y:S08]  /*10130*/  @P1 LDC.64 R12, c[0x0][0x9c0] ;  /* 0x00027000ff0c1b82 */ /* 0x000eb00000000a00 */
[----:B------:R-:W3:Y:S01]  /*10140*/  @P0 LDC.64 R10, c[0x0][0x9b0] ;  /* 0x00026c00ff0a0b82 */ /* 0x000ee20000000a00 */
[----:B0-----:R-:W-:-:S02]  /*10150*/  @P1 IMAD R2, R5, R8, RZ ;  /* 0x0000000805021224 */ /* 0x001fc400078e02ff */
[----:B------:R-:W-:-:S04]  /*10160*/  @P1 IMAD.WIDE.U32 R4, R215, R8, RZ ;  /* 0x00000008d7041225 */ /* 0x000fc800078e00ff */
[----:B------:R-:W-:Y:S02]  /*10170*/  @P1 IMAD R9, R215, R9, R2 ;  /* 0x00000009d7091224 */ /* 0x000fe400078e0202 */
[-C--:B-1----:R-:W-:Y:S02]  /*10180*/  @P0 IMAD R0, R3, R6.reuse, RZ ;  /* 0x0000000603000224 */ /* 0x082fe400078e02ff */
[----:B------:R-:W-:-:S04]  /*10190*/  @P0 IMAD.WIDE.U32 R2, R215, R6, RZ ;  /* 0x00000006d7020225 */ /* 0x000fc800078e00ff */
[----:B------:R-:W-:Y:S02]  /*101a0*/  @P0 IMAD R7, R215, R7, R0 ;  /* 0x00000007d7070224 */ /* 0x000fe400078e0200 */
[----:B------:R-:W-:Y:S02]  /*101b0*/  @P1 IMAD.IADD R5, R5, 0x1, R9 ;  /* 0x0000000105051824 */ /* 0x000fe400078e0209 */
[----:B------:R-:W-:Y:S02]  /*101c0*/  @P0 IMAD.IADD R3, R3, 0x1, R7 ;  /* 0x0000000103030824 */ /* 0x000fe400078e0207 */
[----:B--2---:R-:W-:-:S04]  /*101d0*/  @P1 IMAD.WIDE.U32 R6, R216, R12, R4 ;  /* 0x0000000cd8061225 */ /* 0x004fc800078e0004 */
[----:B---3--:R-:W-:Y:S01]  /*101e0*/  @P0 IMAD.WIDE.U32 R2, R216, R10, R2 ;  /* 0x0000000ad8020225 */ /* 0x008fe200078e0002 */
[----:B------:R-:W-:-:S03]  /*101f0*/  @P1 LEA R8, P3, R6, UR6, 0x2 ;  /* 0x0000000606081c11 */ /* 0x000fc6000f8610ff */
[----:B------:R-:W-:Y:S01]  /*10200*/  @P1 IMAD R5, R216, R13, R7 ;  /* 0x0000000dd8051224 */ /* 0x000fe200078e0207 */
[----:B------:R-:W-:Y:S01]  /*10210*/  @P0 LEA R4, P2, R2, UR4, 0x2 ;  /* 0x0000000402040c11 */ /* 0x000fe2000f8410ff */
[----:B------:R-:W-:Y:S01]  /*10220*/  @P0 IMAD R3, R216, R11, R3 ;  /* 0x0000000bd8030224 */ /* 0x000fe200078e0203 */
[----:B------:R-:W0:Y:S01]  /*10230*/  LDC.64 R12, c[0x0][0x9e0] ;  /* 0x00027800ff0c7b82 */ /* 0x000e220000000a00 */
[----:B------:R-:W-:Y:S01]  /*10240*/  IMAD.MOV.U32 R0, RZ, RZ, 0x3f800000 ;  /* 0x3f800000ff007424 */ /* 0x000fe200078e00ff */
[----:B------:R-:W-:Y:S01]  /*10250*/  @P1 LEA.HI.X R9, R6, UR7, R5, 0x2, P3 ;  /* 0x0000000706091c11 */ /* 0x000fe200098f1405 */
[----:B------:R-:W-:Y:S01]  /*10260*/  VIADD R7, R203, 0x7f ;  /* 0x0000007fcb077836 */ /* 0x000fe20000000000 */
[----:B------:R-:W-:Y:S01]  /*10270*/  @P0 LEA.HI.X R5, R2, UR5, R3, 0x2, P2 ;  /* 0x0000000502050c11 */ /* 0x000fe200090f1403 */
[----:B------:R-:W-:Y:S01]  /*10280*/  IMAD.MOV.U32 R3, RZ, RZ, 0x3f800000 ;  /* 0x3f800000ff037424 */ /* 0x000fe200078e00ff */
[----:B------:R-:W-:Y:S01]  /*10290*/  ULDC UR4, c[0x0][0x988] ;  /* 0x0002620000047ab9 */ /* 0x000fe20000000800 */
[----:B------:R-:W2:Y:S01]  /*102a0*/  @P1 LDG.E R0, desc[UR60][R8.64] ;  /* 0x0000003c08001981 */ /* 0x000ea2000c1e1900 */
[----:B------:R-:W1:Y:S03]  /*102b0*/  LDC R2, c[0x0][0x448] ;  /* 0x00011200ff027b82 */ /* 0x000e660000000800 */
[----:B------:R-:W2:Y:S01]  /*102c0*/  @P0 LDG.E R3, desc[UR60][R4.64] ;  /* 0x0000003c04030981 */ /* 0x000ea2000c1e1900 */
[----:B0-----:R-:W-:-:S02]  /*102d0*/  ISETP.GE.AND P2, PT, R13, 0x1, PT ;  /* 0x000000010d00780c */ /* 0x001fc40003f46270 */
[----:B-1----:R-:W-:-:S13]  /*102e0*/  ISETP.NE.AND P1, PT, R2, 0x1, PT ;  /* 0x000000010200780c */ /* 0x002fda0003f25270 */
[----:B------:R-:W0:Y:S08]  /*102f0*/  @P1 LDC R2, c[0x0][0x44c] ;  /* 0x00011300ff021b82 */ /* 0x000e300000000800 */
[----:B------:R-:W1:Y:S01]  /*10300*/  @P1 LDC R11, c[0x0][0x450] ;  /* 0x00011400ff0b1b82 */ /* 0x000e620000000800 */
[----:B0-----:R-:W-:-:S05]  /*10310*/  @P1 IMAD.HI.U32 R2, R7, R2, RZ ;  /* 0x0000000207021227 */ /* 0x001fca00078e00ff */
[----:B-1----:R-:W-:-:S05]  /*10320*/  @P1 SHF.R.U32.HI R7, RZ, R11, R2 ;  /* 0x0000000bff071219 */ /* 0x002fca0000011602 */
[----:B------:R-:W-:Y:S02]  /*10330*/  IMAD.IADD R7, R162, 0x1, R7 ;  /* 0x00000001a2077824 */ /* 0x000fe400078e0207 */
[----:B--2---:R-:W-:Y:S02]  /*10340*/  FMUL.FTZ R0, R3, R0 ;  /* 0x0000000003007220 */ /* 0x004fe40000410000 */
[----:B------:R-:W-:Y:S02]  /*10350*/  IMAD.IADD R3, R7, 0x1, R12 ;  /* 0x0000000107037824 */ /* 0x000fe400078e020c */
[----:B------:R-:W-:Y:S01]  /*10360*/  FMUL.FTZ R2, R0, UR4 ;  /* 0x0000000400027c20 */ /* 0x000fe20008410000 */
        /* <DEDUP_REMOVED lines=12> */
.L_x_1438:
[----:B------:R-:W-:-:S13]  /*10430*/  ISETP.NE.AND P0, PT, R13, 0x1, PT ;  /* 0x000000010d00780c */ /* 0x000fda0003f05270 */
[----:B------:R-:W0:Y:S02]  /*10440*/  @P0 LDC.64 R4, c[0x0][0x9e8] ;  /* 0x00027a00ff040b82 */ /* 0x000e240000000a00 */
[----:B0-----:R-:W-:-:S05]  /*10450*/  @P0 IMAD.HI.U32 R4, R0, R4, RZ ;  /* 0x0000000400040227 */ /* 0x001fca00078e00ff */
[----:B------:R-:W-:-:S07]  /*10460*/  @P0 SHF.R.U32.HI R0, RZ, R5, R4 ;  /* 0x00000005ff000219 */ /* 0x000fce0000011604 */
.L_x_1439:
[----:B------:R-:W-:Y:S05]  /*10470*/  BSYNC B0 ;  /* 0x0000000000007941 */ /* 0x000fea0003800000 */
.L_x_1437:
[----:B------:R-:W-:-:S05]  /*10480*/  IMAD R0, R0, R13, R13 ;  /* 0x0000000d00007224 */ /* 0x000fca00078e020d */
[----:B------:R-:W-:-:S07]  /*10490*/  VIMNMX R3, R3, R0, PT ;  /* 0x0000000003037248 */ /* 0x000fce0003fe0100 */
.L_x_1436:
[----:B------:R-:W0:Y:S01]  /*104a0*/  @P1 LDC R0, c[0x0][0x44c] ;  /* 0x00011300ff001b82 */ /* 0x000e220000000800 */
[----:B------:R-:W-:Y:S01]  /*104b0*/  VIADD R3, R3, 0x9f ;  /* 0x0000009f03037836 */ /* 0x000fe20000000000 */
[----:B------:R-:W-:Y:S01]  /*104c0*/  ULDC UR4, c[0x0][0x9dc] ;  /* 0x0002770000047ab9 */ /* 0x000fe20000000800 */
[----:B------:R-:W-:Y:S02]  /*104d0*/  IMAD.MOV.U32 R5, RZ, RZ, R203 ;  /* 0x000000ffff057224 */ /* 0x000fe400078e00cb */
[----:B------:R-:W-:-:S03]  /*104e0*/  IMAD.HI R3, R3, 0x66666667, RZ ;  /* 0x6666666703037827 */ /* 0x000fc600078e02ff */
[----:B------:R-:W1:Y:S01]  /*104f0*/  @P1 LDC R7, c[0x0][0x450] ;  /* 0x00011400ff071b82 */ /* 0x000e620000000800 */
[----:B0-----:R-:W-:Y:S01]  /*10500*/  @P1 IMAD.HI.U32 R4, R203, R0, RZ ;  /* 0x00000000cb041227 */ /* 0x001fe200078e00ff */
[----:B------:R-:W-:-:S04]  /*10510*/  SHF.R.U32.HI R0, RZ, 0x1f, R3 ;  /* 0x0000001fff007819 */ /* 0x000fc80000011603 */
[----:B------:R-:W-:Y:S02]  /*10520*/  LEA.HI.SX32 R0, R3, R0, 0x1a ;  /* 0x0000000003007211 */ /* 0x000fe400078fd2ff */
[----:B-1----:R-:W-:Y:S02]  /*10530*/  @P1 SHF.R.U32.HI R5, RZ, R7, R4 ;  /* 0x00000007ff051219 */ /* 0x002fe40000011604 */
[----:B------:R-:W-:-:S03]  /*10540*/  VIMNMX R163, R163, R0, PT ;  /* 0x00000000a3a37248 */ /* 0x000fc60003fe0100 */
        /* <DEDUP_REMOVED lines=13> */
.L_x_1442:
[----:B------:R-:W-:-:S13]  /*10620*/  ISETP.NE.AND P0, PT, R13, 0x1, PT ;  /* 0x000000010d00780c */ /* 0x000fda0003f05270 */
[----:B------:R-:W0:Y:S02]  /*10630*/  @P0 LDC.64 R4, c[0x0][0x9e8] ;  /* 0x00027a00ff040b82 */ /* 0x000e240000000a00 */
[----:B0-----:R-:W-:-:S05]  /*10640*/  @P0 IMAD.HI.U32 R4, R3, R4, RZ ;  /* 0x0000000403040227 */ /* 0x001fca00078e00ff */
[----:B------:R-:W-:-:S07]  /*10650*/  @P0 SHF.R.U32.HI R3, RZ, R5, R4 ;  /* 0x00000005ff030219 */ /* 0x000fce0000011604 */
.L_x_1443:
[----:B------:R-:W-:Y:S05]  /*10660*/  BSYNC B0 ;  /* 0x0000000000007941 */ /* 0x000fea0003800000 */
.L_x_1441:
[----:B------:R-:W-:-:S05]  /*10670*/  IMAD R3, R3, R13, RZ ;  /* 0x0000000d03037224 */ /* 0x000fca00078e02ff */
[----:B------:R-:W-:-:S07]  /*10680*/  VIMNMX R0, R0, R3, !PT ;  /* 0x0000000300007248 */ /* 0x000fce0007fe0100 */
.L_x_1440:
[----:B------:R-:W-:Y:S01]  /*10690*/  IMAD.HI R0, R0, 0x66666667, RZ ;  /* 0x6666666700007827 */ /* 0x000fe200078e02ff */
[----:B------:R-:W-:Y:S03]  /*106a0*/  BSSY B0, `(.L_x_1444) ;  /* 0x0000026000007945 */ /* 0x000fe60003800000 */
[----:B------:R-:W-:Y:S01]  /*106b0*/  IMAD.MOV.U32 R104, RZ, RZ, RZ ;  /* 0x000000ffff687224 */ /* 0x000fe200078e00ff */
[----:B------:R-:W-:-:S04]  /*106c0*/  SHF.R.U32.HI R3, RZ, 0x1f, R0 ;  /* 0x0000001fff037819 */ /* 0x000fc80000011600 */
[----:B------:R-:W-:-:S04]  /*106d0*/  LEA.HI.SX32 R3, R0, R3, 0x1a ;  /* 0x0000000300037211 */ /* 0x000fc800078fd2ff */
        /* <DEDUP_REMOVED lines=32> */
[----:B------:R-:W-:-:S05]  /*108e0*/  @!P1 LOP3.LUT R5, RZ, R8, RZ, 0x33, !PT ;  /* 0x00000008ff059212 */ /* 0x000fca00078e33ff */
[----:B------:R-:W-:-:S07]  /*108f0*/  IMAD.MOV.U32 R104, RZ, RZ, R5 ;  /* 0x000000ffff687224 */ /* 0x000fce00078e0005 */
.L_x_1445:
[----:B------:R-:W-:Y:S05]  /*10900*/  BSYNC B0 ;  /* 0x0000000000007941 */ /* 0x000fea0003800000 */
.L_x_1444:
[-C--:B------:R-:W-:Y:S01]  /*10910*/  IMAD R209, R225, R104.reuse, R209 ;  /* 0x00000068e1d17224 */ /* 0x080fe200078e02d1 */
[----:B------:R-:W-:Y:S02]  /*10920*/  PLOP3.LUT P0, PT, PT, PT, PT, 0x80, 0x0 ;  /* 0x000000000000781c */ /* 0x000fe40003f0f070 */
[----:B------:R-:W-:Y:S02]  /*10930*/  CS2R R28, SRZ ;  /* 0x00000000001c7805 */ /* 0x000fe4000001ff00 */
[----:B------:R-:W-:Y:S01]  /*10940*/  CS2R R88, SRZ ;  /* 0x0000000000587805 */ /* 0x000fe2000001ff00 */
[----:B------:R-:W-:Y:S01]  /*10950*/  IMAD.MOV.U32 R0, RZ, RZ, RZ ;  /* 0x000000ffff007224 */ /* 0x000fe200078e00ff */
[----:B------:R-:W-:Y:S02]  /*10960*/  VIADDMNMX R104, R209, R104, R163, PT ;  /* 0x00000068d1687246 */ /* 0x000fe400038001a3 */
[----:B------:R-:W-:Y:S02]  /*10970*/  CS2R R108, SRZ ;  /* 0x00000000006c7805 */ /* 0x000fe4000001ff00 */
[----:B------:R-:W-:Y:S01]  /*10980*/  CS2R R48, SRZ ;  /* 0x0000000000307805 */ /* 0x000fe2000001ff00 */
[----:B------:R-:W-:Y:S01]  /*10990*/  IMAD.MOV.U32 R11, RZ, RZ, RZ ;  /* 0x000000ffff0b7224 */ /* 0x000fe200078e00ff */
[----:B------:R-:W-:Y:S01]  /*109a0*/  ISETP.GT.AND P1, PT, R104, R209, PT ;  /* 0x000000d16800720c */ /* 0x000fe20003f24270 */
        /* <DEDUP_REMOVED lines=37> */
[----:B------:R-:W-:Y:S01]  /*10c00*/  IMAD.MOV.U32 R6, RZ, RZ, RZ ;  /* 0x000000ffff067224 */ /* 0x000fe200078e00ff */
[----:B------:R-:W-:Y:S06]  /*10c10*/  @!P1 BRA `(.L_x_1446) ;  /* 0x0000019800689947 */ /* 0x000fec0003800000 */
[----:B------:R-:W-:-:S03]  /*10c20*/  UMOV UR4, 0xffffffff ;  /* 0xffffffff00047882 */ /* 0x000fc60000000000 */
[----:B------:R-:W-:Y:S05]  /*10c30*/  BRA.DIV UR4, `(.L_x_1447) ;  /* 0x0000025a04987947 */ /* 0x000fea000b800000 */
[----:B------:R-:W0:Y:S02]  /*10c40*/  S2R R0, SR_TID.X ;  /* 0x0000000000007919 */ /* 0x000e240000002100 */
[C---:B0-----:R-:W-:Y:S02]  /*10c50*/  VIADD R3, R0.reuse, 0xffffff80 ;  /* 0xffffff8000037836 */ /* 0x041fe40000000000 */
[----:B------:R-:W-:-:S05]  /*10c60*/  VIADD R0, R0, 0xffffff80 ;  /* 0xffffff8000007836 */ /* 0x000fca0000000000 */
[----:B------:R-:W-:-:S04]  /*10c70*/  SHF.R.S32.HI R0, RZ, 0x1f, R0 ;  /* 0x0000001fff007819 */ /* 0x000fc80000011400 */
[----:B------:R-:W-:-:S04]  /*10c80*/  LEA.HI R0, R0, R3, RZ, 0x7 ;  /* 0x0000000300007211 */ /* 0x000fc800078f38ff */
[----:B------:R-:W-:-:S05]  /*10c90*/  SHF.R.S32.HI R0, RZ, 0x7, R0 ;  /* 0x00000007ff007819 */ /* 0x000fca0000011400 */
[----:B------:R0:W1:Y:S02]  /*10ca0*/  SHFL.IDX PT, R196, R0, RZ, 0x1f ;  /* 0x00001fff00c47589 */ /* 0x00006400000e0000 */
.L_x_1753:
        /* <DEDUP_REMOVED lines=24> */
[----:B-1--45:R-:W-:Y:S05]  /*10e30*/  CALL.ABS.NOINC R14 ;  /* 0x000000000e007343 */ /* 0x032fea0003c00000 */
.L_x_1448:
        /* <DEDUP_REMOVED lines=13> */
.L_x_1452:
[----:B-1----:R1:W2:Y:S02]  /*10f10*/  SYNCS.PHASECHK.TRANS64.TRYWAIT P0, [R16+URZ+0x29800], R3 ;  /* 0x02980003100075a7 */ /* 0x0022a4000800017f */
[----:B--2---:R-:W-:Y:S05]  /*10f20*/  @!P0 NANOSLEEP.SYNCS 0x989680 ;  /* 0x009896800000895d */ /* 0x004fea0003900000 */
[----:B------:R-:W2:Y:S02]  /*10f30*/  @!P0 SYNCS.PHASECHK.TRANS64 P0, [R16+URZ+0x29800], R3 ;  /* 0x02980003100085a7 */ /* 0x000ea4000800007f */
[----:B--2---:R-:W-:Y:S05]  /*10f40*/  @!P0 BRA `(.L_x_1452) ;  /* 0xfffffffc00f08947 */ /* 0x004fea000383ffff */
.L_x_1451:
[----:B------:R-:W-:Y:S05]  /*10f50*/  BSYNC B0 ;  /* 0x0000000000007941 */ /* 0x000fea0003800000 */
.L_x_1450:
[----:B------:R-:W-:Y:S05]  /*10f60*/  BRA `(.L_x_1453) ;  /* 0x0000006c00b87947 */ /* 0x000fea0003800000 */
.L_x_1449:
[----:B------:R-:W-:Y:S01]  /*10f70*/  ULOP3.LUT UP0, URZ, UR52, 0x1bf, URZ, 0xc0, !UPT ;  /* 0x000001bf343f7892 */ /* 0x000fe2000f80c03f */
[----:B-----5:R-:W-:Y:S01]  /*10f80*/  SHF.R.S32.HI R0, RZ, 0x1f, R144 ;  /* 0x0000001fff007819 */ /* 0x020fe20000011490 */
[----:B------:R-:W-:Y:S01]  /*10f90*/  ULDC.64 UR4, c[0x0][0x3f8] ;  /* 0x0000fe0000047ab9 */ /* 0x000fe20000000a00 */
[----:B------:R-:W-:Y:S01]  /*10fa0*/  ULDC.64 UR6, c[0x0][0x408] ;  /* 0x0001020000067ab9 */ /* 0x000fe20000000a00 */
[----:B------:R-:W-:Y:S02]  /*10fb0*/  IMAD.WIDE.U32 R24, R144, UR4, RZ ;  /* 0x0000000490187c25 */ /* 0x000fe4000f8e00ff */
[----:B------:R-:W-:Y:S02]  /*10fc0*/  PLOP3.LUT P0, PT, PT, PT, UP0, 0x80, 0x0 ;  /* 0x000000000000781c */ /* 0x000fe40003f0f008 */
[C---:B------:R-:W-:Y:S02]  /*10fd0*/  IMAD R3, R0.reuse, UR4, RZ ;  /* 0x0000000400037c24 */ /* 0x040fe4000f8e02ff */
[----:B------:R-:W-:-:S02]  /*10fe0*/  IMAD R5, R0, UR6, RZ ;  /* 0x0000000600057c24 */ /* 0x000fc4000f8e02ff */
[C---:B------:R-:W-:Y:S02]  /*10ff0*/  IMAD R3, R144.reuse, UR5, R3 ;  /* 0x0000000590037c24 */ /* 0x040fe4000f8e0203 */
[C---:B------:R-:W-:Y:S02]  /*11000*/  IMAD R5, R144.reuse, UR7, R5 ;  /* 0x0000000790057c24 */ /* 0x040fe4000f8e0205 */
[----:B------:R-:W-:-:S04]  /*11010*/  IMAD.WIDE.U32 R144, R144, UR6, RZ ;  /* 0x0000000690907c25 */ /* 0x000fc8000f8e00ff */
[----:B------:R-:W-:Y:S02]  /*11020*/  IMAD.IADD R27, R3, 0x1, R25 ;  /* 0x00000001031b7824 */ /* 0x000fe400078e0219 */
[----:B------:R-:W-:Y:S01]  /*11030*/  IMAD.IADD R29, R5, 0x1, R145 ;  /* 0x00000001051d7824 */ /* 0x000fe200078e0291 */
        /* <DEDUP_REMOVED lines=16> */
[----:B-1--4-:R-:W-:Y:S05]  /*11140*/  CALL.ABS.NOINC R14 ;  /* 0x000000000e007343 */ /* 0x012fea0003c00000 */
.L_x_1454:
[----:B------:R-:W-:Y:S01]  /*11150*/  ULDC.U8 UR4, c[0x0][0x410] ;  /* 0x0001040000047ab9 */ /* 0x000fe20000000000 */
[----:B------:R-:W-:Y:S01]  /*11160*/  BSSY B0, `(.L_x_1455) ;  /* 0x00006c6000007945 */ /* 0x000fe20003800000 */
[----:B------:R-:W-:Y:S01]  /*11170*/  ISETP.NE.AND P0, PT, RZ, UR4, PT ;  /* 0x00000004ff007c0c */ /* 0x000fe2000bf05270 */
[----:B------:R-:W-:-:S12]  /*11180*/  IMAD.IADD R10, R192, 0x1, R203 ;  /* 0x00000001c00a7824 */ /* 0x000fd800078e02cb */
[----:B------:R-:W-:Y:S05]  /*11190*/  @!P0 BRA `(.L_x_1456) ;  /* 0x00000034008c8947 */ /* 0x000fea0003800000 */
[----:B------:R-:W0:Y:S01]  /*111a0*/  LDC R20, c[0x0][0x448] ;  /* 0x00011200ff147b82 */ /* 0x000e220000000800 */
[----:B------:R-:W-:Y:S01]  /*111b0*/  IMAD.MOV.U32 R5, RZ, RZ, R10 ;  /* 0x000000ffff057224 */ /* 0x000fe200078e000a */
[----:B------:R-:W-:Y:S01]  /*111c0*/  ULDC.64 UR4, c[0x0][0x3f8] ;  /* 0x0000fe0000047ab9 */ /* 0x000fe20000000a00 */
[----:B------:R-:W-:Y:S01]  /*111d0*/  IMAD.MOV.U32 R6, RZ, RZ, R24 ;  /* 0x000000ffff067224 */ /* 0x000fe200078e0018 */
[----:B------:R-:W-:Y:S01]  /*111e0*/  ULDC.64 UR6, c[0x0][0x408] ;  /* 0x0001020000067ab9 */ /* 0x000fe20000000a00 */
[----:B------:R-:W-:Y:S01]  /*111f0*/  IMAD.MOV.U32 R8, RZ, RZ, R144 ;  /* 0x000000ffff087224 */ /* 0x000fe200078e0090 */
[----:B------:R-:W-:Y:S01]  /*11200*/  ULDC.64 UR8, c[0x0][0x400] ;  /* 0x0001000000087ab9 */ /* 0x000fe20000000a00 */
[----:B------:R-:W-:Y:S01]  /*11210*/  IMAD.MOV.U32 R9, RZ, RZ, R29 ;  /* 0x000000ffff097224 */ /* 0x000fe200078e001d */
[----:B0-----:R-:W-:-:S13]  /*11220*/  ISETP.NE.AND P0, PT, R20, 0x1, PT ;  /* 0x000000011400780c */ /* 0x001fda0003f05270 */
[----:B------:R-:W0:Y:S08]  /*11230*/  @P0 LDC R3, c[0x0][0x44c] ;  /* 0x00011300ff030b82 */ /* 0x000e300000000800 */
[----:B------:R-:W1:Y:S01]  /*11240*/  @P0 LDC R7, c[0x0][0x450] ;  /* 0x00011400ff070b82 */ /* 0x000e620000000800 */
[----:B0-----:R-:W-:-:S05]  /*11250*/  @P0 IMAD.HI.U32 R0, R10, R3, RZ ;  /* 0x000000030a000227 */ /* 0x001fca00078e00ff */
[----:B-1----:R-:W-:Y:S01]  /*11260*/  @P0 SHF.R.U32.HI R5, RZ, R7, R0 ;  /* 0x00000007ff050219 */ /* 0x002fe20000011600 */
[----:B------:R-:W-:-:S03]  /*11270*/  IMAD.MOV.U32 R7, RZ, RZ, R27 ;  /* 0x000000ffff077224 */ /* 0x000fc600078e001b */
[----:B------:R-:W-:Y:S01]  /*11280*/  SHF.R.S32.HI R0, RZ, 0x1f, R5 ;  /* 0x0000001fff007819 */ /* 0x000fe20000011405 */
[----:B------:R-:W-:-:S04]  /*11290*/  IMAD.WIDE.U32 R6, R5, UR4, R6 ;  /* 0x0000000405067c25 */ /* 0x000fc8000f8e0006 */
[----:B------:R-:W-:Y:S02]  /*112a0*/  IMAD R4, R0, UR4, RZ ;  /* 0x0000000400047c24 */ /* 0x000fe4000f8e02ff */
[----:B------:R-:W-:-:S04]  /*112b0*/  IMAD.WIDE.U32 R8, R5, UR6, R8 ;  /* 0x0000000605087c25 */ /* 0x000fc8000f8e0008 */
[----:B------:R-:W-:Y:S02]  /*112c0*/  IMAD R0, R0, UR6, RZ ;  /* 0x0000000600007c24 */ /* 0x000fe4000f8e02ff */
[C---:B------:R-:W-:Y:S01]  /*112d0*/  IMAD R13, R5.reuse, UR5, R4 ;  /* 0x00000005050d7c24 */ /* 0x040fe2000f8e0204 */
[----:B------:R-:W-:Y:S01]  /*112e0*/  ULDC.64 UR4, c[0x0][0x3e8] ;  /* 0x0000fa0000047ab9 */ /* 0x000fe20000000a00 */
[----:B------:R-:W-:Y:S01]  /*112f0*/  IMAD R11, R5, UR7, R0 ;  /* 0x00000007050b7c24 */ /* 0x000fe2000f8e0200 */
[----:B------:R-:W-:Y:S01]  /*11300*/  IADD3 R3, P0, R6, UR4, RZ ;  /* 0x0000000406037c10 */ /* 0x000fe2000ff1e0ff */
[----:B------:R-:W-:Y:S01]  /*11310*/  UMOV UR4, 0xffffffff ;  /* 0xffffffff00047882 */ /* 0x000fe20000000000 */
[----:B------:R-:W-:Y:S02]  /*11320*/  IADD3 R5, P1, R8, UR8, RZ ;  /* 0x0000000808057c10 */ /* 0x000fe4000ff3e0ff */
[----:B------:R-:W-:Y:S02]  /*11330*/  IADD3.X R13, R7, UR5, R13, P0, !PT ;  /* 0x00000005070d7c10 */ /* 0x000fe400087fe40d */
[----:B------:R-:W-:Y:S01]  /*11340*/  IADD3.X R4, R9, UR9, R11, P1, !PT ;  /* 0x0000000909047c10 */ /* 0x000fe20008ffe40b */
[----:B------:R-:W-:Y:S08]  /*11350*/  BRA.DIV UR4, `(.L_x_1457) ;  /* 0x0000025604147947 */ /* 0x000ff0000b800000 */
[----:B------:R0:W1:Y:S04]  /*11360*/  SHFL.IDX PT, R0, R13, RZ, 0x1e1f ;  /* 0x001e1fff0d007589 */ /* 0x00006800000e0000 */
[----:B------:R-:W2:Y:S04]  /*11370*/  SHFL.IDX PT, R3, R3, RZ, 0x1e1f ;  /* 0x001e1fff03037589 */ /* 0x000ea800000e0000 */
[----:B------:R-:W3:Y:S04]  /*11380*/  SHFL.IDX PT, R4, R4, RZ, 0x1e1f ;  /* 0x001e1fff04047589 */ /* 0x000ee800000e0000 */
[----:B------:R0:W0:Y:S02]  /*11390*/  SHFL.IDX PT, R14, R5, RZ, 0x1e1f ;  /* 0x001e1fff050e7589 */ /* 0x00002400000e0000 */
.L_x_1759:
[----:B------:R-:W-:Y:S01]  /*113a0*/  IMAD R45, R193, R20, RZ ;  /* 0x00000014c12d7224 */ /* 0x000fe200078e02ff */
[----:B------:R-:W-:Y:S01]  /*113b0*/  BSSY B1, `(.L_x_1458) ;  /* 0x000004c000017945 */ /* 0x000fe20003800000 */
[----:B------:R-:W-:Y:S02]  /*113c0*/  CS2R R36, SRZ ;  /* 0x0000000000247805 */ /* 0x000fe4000001ff00 */
[----:B------:R-:W-:Y:S02]  /*113d0*/  CS2R R32, SRZ ;  /* 0x0000000000207805 */ /* 0x000fe4000001ff00 */
[----:B------:R-:W-:Y:S02]  /*113e0*/  CS2R R28, SRZ ;  /* 0x00000000001c7805 */ /* 0x000fe4000001ff00 */
[----:B------:R-:W-:Y:S02]  /*113f0*/  ISETP.GE.AND P0, PT, R10, R45, PT ;  /* 0x0000002d0a00720c */ /* 0x000fe40003f06270 */
        /* <DEDUP_REMOVED lines=8> */
[----:B0-----:R-:W-:Y:S01]  /*11480*/  CS2R R12, SRZ ;  /* 0x00000000000c7805 */ /* 0x001fe2000001ff00 */
        /* <DEDUP_REMOVED lines=8> */
[C---:B--2---:R-:W-:Y:S02]  /*11510*/  @!P4 IADD3 R6, P0, R198.reuse, R3, RZ ;  /* 0x00000003c606c210 */ /* 0x044fe40007f1e0ff */
[----:B------:R-:W-:-:S03]  /*11520*/  @!P4 IADD3 R8, P1, R198, R14, RZ ;  /* 0x0000000ec608c210 */ /* 0x000fc60007f3e0ff */
[--C-:B-1----:R-:W-:Y:S02]  /*11530*/  @!P4 IMAD.X R7, R0, 0x1, R5.reuse, P0 ;  /* 0x000000010007c824 */ /* 0x102fe400000e0605 */
[----:B---3--:R-:W-:Y:S01]  /*11540*/  @!P4 IMAD.X R9, R4, 0x1, R5, P1 ;  /* 0x000000010409c824 */ /* 0x008fe200008e0605 */
[----:B------:R-:W-:Y:S02]  /*11550*/  ISETP.GE.AND P1, PT, R199, UR4, PT ;  /* 0x00000004c7007c0c */ /* 0x000fe4000bf26270 */
[----:B------:R-:W5:Y:S01]  /*11560*/  @!P4 LD.E.64 R34, desc[UR60][R6.64] ;  /* 0x0000003c0622c980 */ /* 0x000f62000c101b00 */
[----:B------:R-:W-:-:S03]  /*11570*/  SHF.R.S32.HI R5, RZ, 0x1f, R200 ;  /* 0x0000001fff057819 */ /* 0x000fc600000114c8 */
[----:B------:R0:W5:Y:S01]  /*11580*/  @!P4 LD.E.64 R32, desc[UR60][R8.64] ;  /* 0x0000003c0820c980 */ /* 0x000162000c101b00 */
[CC--:B------:R-:W-:Y:S02]  /*11590*/  @!P3 IADD3 R12, P4, R200.reuse, R3.reuse, RZ ;  /* 0x00000003c80cb210 */ /* 0x0c0fe40007f9e0ff */
[----:B------:R-:W-:Y:S02]  /*115a0*/  CS2R R30, SRZ ;  /* 0x00000000001e7805 */ /* 0x000fe4000001ff00 */
[----:B------:R-:W-:Y:S02]  /*115b0*/  @!P3 IADD3 R42, P5, R200, R14, RZ ;  /* 0x0000000ec82ab210 */ /* 0x000fe40007fbe0ff */
[----:B------:R-:W-:Y:S02]  /*115c0*/  CS2R R28, SRZ ;  /* 0x00000000001c7805 */ /* 0x000fe4000001ff00 */
[----:B------:R-:W-:Y:S01]  /*115d0*/  SHF.R.S32.HI R11, RZ, 0x1f, R201 ;  /* 0x0000001fff0b7819 */ /* 0x000fe200000114c9 */
[--C-:B------:R-:W-:Y:S01]  /*115e0*/  @!P3 IMAD.X R13, R0, 0x1, R5.reuse, P4 ;  /* 0x00000001000db824 */ /* 0x100fe200020e0605 */
[----:B------:R-:W-:Y:S01]  /*115f0*/  ISETP.GE.AND P0, PT, R190, UR4, PT ;  /* 0x00000004be007c0c */ /* 0x000fe2000bf06270 */
[----:B------:R-:W-:Y:S01]  /*11600*/  @!P3 IMAD.X R43, R4, 0x1, R5, P5 ;  /* 0x00000001042bb824 */ /* 0x000fe200028e0605 */
[----:B------:R-:W-:-:S02]  /*11610*/  @!P2 IADD3 R46, P4, R201, R3, RZ ;  /* 0x00000003c92ea210 */ /* 0x000fc40007f9e0ff */
[-C--:B------:R-:W-:Y:S01]  /*11620*/  @!P2 IADD3 R48, P5, R201, R14.reuse, RZ ;  /* 0x0000000ec930a210 */ /* 0x080fe20007fbe0ff */
[----:B------:R1:W5:Y:S01]  /*11630*/  @!P3 LD.E.64 R30, desc[UR60][R12.64] ;  /* 0x0000003c0c1eb980 */ /* 0x000362000c101b00 */
[----:B------:R-:W-:Y:S01]  /*11640*/  SHF.R.S32.HI R15, RZ, 0x1f, R199 ;  /* 0x0000001fff0f7819 */ /* 0x000fe200000114c7 */
[--C-:B------:R-:W-:Y:S01]  /*11650*/  @!P2 IMAD.X R47, R0, 0x1, R11.reuse, P4 ;  /* 0x00000001002fa824 */ /* 0x100fe200020e060b */
[C---:B------:R-:W-:Y:S01]  /*11660*/  @!P1 IADD3 R50, P4, R199.reuse, R3, RZ ;  /* 0x00000003c7329210 */ /* 0x040fe20007f9e0ff */
[----:B------:R-:W-:Y:S01]  /*11670*/  @!P2 IMAD.X R49, R4, 0x1, R11, P5 ;  /* 0x000000010431a824 */ /* 0x000fe200028e060b */
[----:B------:R-:W-:Y:S02]  /*11680*/  @!P1 IADD3 R52, P5, R199, R14, RZ ;  /* 0x0000000ec7349210 */ /* 0x000fe40007fbe0ff */
[----:B------:R-:W-:Y:S02]  /*11690*/  CS2R R24, SRZ ;  /* 0x0000000000187805 */ /* 0x000fe4000001ff00 */
[----:B0-----:R-:W-:Y:S01]  /*116a0*/  SHF.R.S32.HI R9, RZ, 0x1f, R202 ;  /* 0x0000001fff097819 */ /* 0x001fe200000114ca */
[--C-:B------:R-:W-:Y:S01]  /*116b0*/  @!P1 IMAD.X R51, R0, 0x1, R15.reuse, P4 ;  /* 0x0000000100339824 */ /* 0x100fe200020e060f */
[----:B------:R-:W-:Y:S01]  /*116c0*/  ISETP.GE.AND P4, PT, R202, UR4, PT ;  /* 0x00000004ca007c0c */ /* 0x000fe2000bf86270 */
[----:B------:R-:W-:Y:S01]  /*116d0*/  @!P1 IMAD.X R53, R4, 0x1, R15, P5 ;  /* 0x0000000104359824 */ /* 0x000fe200028e060f */
[----:B------:R-:W-:-:S02]  /*116e0*/  @!P0 SHF.R.S32.HI R5, RZ, 0x1f, R190 ;  /* 0x0000001fff058819 */ /* 0x000fc400000114be */
[----:B------:R-:W-:Y:S02]  /*116f0*/  CS2R R26, SRZ ;  /* 0x00000000001a7805 */ /* 0x000fe4000001ff00 */
[----:B------:R-:W-:Y:S02]  /*11700*/  @!P0 IADD3 R6, P5, R190, R3, RZ ;  /* 0x00000003be068210 */ /* 0x000fe40007fbe0ff */
[----:B------:R-:W-:Y:S02]  /*11710*/  CS2R R10, SRZ ;  /* 0x00000000000a7805 */ /* 0x000fe4000001ff00 */
[----:B------:R-:W-:Y:S02]  /*11720*/  CS2R R20, SRZ ;  /* 0x0000000000147805 */ /* 0x000fe4000001ff00 */
[----:B------:R-:W-:Y:S02]  /*11730*/  CS2R R38, SRZ ;  /* 0x0000000000267805 */ /* 0x000fe4000001ff00 */
[----:B------:R-:W-:Y:S01]  /*11740*/  CS2R R36, SRZ ;  /* 0x0000000000247805 */ /* 0x000fe2000001ff00 */
[----:B------:R-:W-:Y:S01]  /*11750*/  @!P0 IMAD.X R7, R0, 0x1, R5, P5 ;  /* 0x0000000100078824 */ /* 0x000fe200028e0605 */
[----:B------:R-:W-:-:S02]  /*11760*/  @!P0 IADD3 R40, P5, R190, R14, RZ ;  /* 0x0000000ebe288210 */ /* 0x000fc40007fbe0ff */
[----:B-1----:R-:W-:Y:S01]  /*11770*/  CS2R R12, SRZ ;  /* 0x00000000000c7805 */ /* 0x002fe2000001ff00 */
[----:B------:R0:W5:Y:S02]  /*11780*/  @!P3 LD.E.64 R28, desc[UR60][R42.64] ;  /* 0x0000003c2a1cb980 */ /* 0x000164000c101b00 */
[----:B------:R-:W-:Y:S01]  /*11790*/  @!P0 IMAD.X R41, R4, 0x1, R5, P5 ;  /* 0x0000000104298824 */ /* 0x000fe200028e0605 */
[----:B------:R-:W-:Y:S01]  /*117a0*/  @!P4 IADD3 R54, P5, R202, R3, RZ ;  /* 0x00000003ca36c210 */ /* 0x000fe20007fbe0ff */
[----:B------:R0:W5:Y:S04]  /*117b0*/  @!P2 LD.E.64 R24, desc[UR60][R46.64] ;  /* 0x0000003c2e18a980 */ /* 0x000168000c101b00 */
[--C-:B------:R-:W-:Y:S01]  /*117c0*/  @!P4 IMAD.X R55, R0, 0x1, R9.reuse, P5 ;  /* 0x000000010037c824 */ /* 0x100fe200028e0609 */
[----:B------:R-:W-:Y:S01]  /*117d0*/  @!P4 IADD3 R14, P5, R202, R14, RZ ;  /* 0x0000000eca0ec210 */ /* 0x000fe20007fbe0ff */
[----:B------:R0:W5:Y:S04]  /*117e0*/  @!P2 LD.E.64 R26, desc[UR60][R48.64] ;  /* 0x0000003c301aa980 */ /* 0x000168000c101b00 */
[----:B------:R-:W-:Y:S01]  /*117f0*/  @!P4 IMAD.X R15, R4, 0x1, R9, P5 ;  /* 0x00000001040fc824 */ /* 0x000fe200028e0609 */
[----:B------:R-:W-:Y:S01]  /*11800*/  CS2R R8, SRZ ;  /* 0x0000000000087805 */ /* 0x000fe2000001ff00 */
[----:B------:R0:W5:Y:S04]  /*11810*/  @!P1 LD.E.64 R10, desc[UR60][R50.64] ;  /* 0x0000003c320a9980 */ /* 0x000168000c101b00 */
[----:B------:R0:W5:Y:S04]  /*11820*/  @!P1 LD.E.64 R20, desc[UR60][R52.64] ;  /* 0x0000003c34149980 */ /* 0x000168000c101b00 */
[----:B------:R0:W5:Y:S04]  /*11830*/  @!P0 LD.E.64 R38, desc[UR60][R6.64] ;  /* 0x0000003c06268980 */ /* 0x000168000c101b00 */
[----:B------:R0:W5:Y:S04]  /*11840*/  @!P0 LD.E.64 R36, desc[UR60][R40.64] ;  /* 0x0000003c28248980 */ /* 0x000168000c101b00 */
[----:B------:R0:W5:Y:S04]  /*11850*/  @!P4 LD.E.64 R12, desc[UR60][R54.64] ;  /* 0x0000003c360cc980 */ /* 0x000168000c101b00 */
[----:B------:R0:W5:Y:S02]  /*11860*/  @!P4 LD.E.64 R8, desc[UR60][R14.64] ;  /* 0x0000003c0e08c980 */ /* 0x000164000c101b00 */
.L_x_1459:
[----:B------:R-:W-:Y:S05]  /*11870*/  BSYNC B1 ;  /* 0x0000000000017941 */ /* 0x000fea0003800000 */
.L_x_1458:
[----:B------:R-:W-:Y:S01]  /*11880*/  ULEA.HI UR4, UR43, UR43, URZ, 0x1 ;  /* 0x0000002b2b047291 */ /* 0x000fe2000f8f083f */
[----:B--2---:R-:W-:Y:S01]  /*11890*/  VIADDMNMX R3, R45, -R203, 0x80, PT ;  /* 0x000000802d037446 */ /* 0x004fe200038009cb */
[----:B------:R-:W-:Y:S02]  /*118a0*/  BSSY B1, `(.L_x_1460) ;  /* 0x0000008000017945 */ /* 0x000fe40003800000 */
[----:B------:R-:W-:Y:S01]  /*118b0*/  ULOP3.LUT UR4, UR4, 0xfffffffe, URZ, 0xc0, !UPT ;  /* 0xfffffffe04047892 */ /* 0x000fe2000f8ec03f */
[----:B------:R-:W-:-:S03]  /*118c0*/  ISETP.GE.AND P1, PT, R192, R3, PT ;  /* 0x00000003c000720c */ /* 0x000fc60003f26270 */
[----:B------:R-:W-:-:S06]  /*118d0*/  UIADD3 UR4, UR43, -UR4, URZ ;  /* 0x800000042b047290 */ /* 0x000fcc000fffe03f */
[----:B------:R-:W-:-:S05]  /*118e0*/  IMAD.U32 R5, RZ, RZ, UR4 ;  /* 0x00000004ff057e24 */ /* 0x000fca000f8e00ff */
[----:B------:R-:W-:-:S04]  /*118f0*/  SHF.L.U32 R5, R5, 0x1f, RZ ;  /* 0x0000001f05057819 */ /* 0x000fc800000006ff */
[----:B------:R-:W2:Y:S02]  /*11900*/  SYNCS.PHASECHK.TRANS64.TRYWAIT P0, [R16+URZ+0x29800], R5 ;  /* 0x02980005100075a7 */ /* 0x000ea4000800017f */
[----:B--2---:R-:W-:Y:S05]  /*11910*/  @!P0 BRA `(.L_x_1461) ;  /* 0x0000025000108947 */ /* 0x004fea0003800000 */
.L_x_1760:
[----:B------:R-:W-:Y:S05]  /*11920*/  BSYNC B1 ;  /* 0x0000000000017941 */ /* 0x000fea0003800000 */
.L_x_1460:
[----:B------:R-:W-:Y:S05]  /*11930*/  @P1 BRA `(.L_x_1462) ;  /* 0x0000006400201947 */ /* 0x000fea0003800000 */
[----:B------:R-:W0:Y:S01]  /*11940*/  LDC R3, c[0x0][0x3f4] ;  /* 0x0000fd00ff037b82 */ /* 0x000e220000000800 */
[----:B------:R-:W-:Y:S01]  /*11950*/  BSSY B1, `(.L_x_1463) ;  /* 0x000007f000017945 */ /* 0x000fe20003800000 */
[----:B-1----:R-:W-:Y:S01]  /*11960*/  IMAD.IADD R0, R16, 0x1, R217 ;  /* 0x0000000110007824 */ /* 0x002fe200078e02d9 */
[-C--:B0-----:R-:W-:Y:S02]  /*11970*/  ISETP.GE.AND P0, PT, R190, R3.reuse, PT ;  /* 0x00000003be00720c */ /* 0x081fe40003f06270 */
[-C--:B------:R-:W-:Y:S02]  /*11980*/  ISETP.GE.AND P1, PT, R198, R3.reuse, PT ;  /* 0x00000003c600720c */ /* 0x080fe40003f26270 */
[-C--:B------:R-:W-:Y:S02]  /*11990*/  ISETP.GE.AND P2, PT, R200, R3.reuse, PT ;  /* 0x00000003c800720c */ /* 0x080fe40003f46270 */
[-C--:B------:R-:W-:Y:S02]  /*119a0*/  ISETP.GE.AND P3, PT, R201, R3.reuse, PT ;  /* 0x00000003c900720c */ /* 0x080fe40003f66270 */
[----:B------:R-:W-:-:S02]  /*119b0*/  ISETP.GE.AND P4, PT, R199, R3, PT ;  /* 0x00000003c700720c */ /* 0x000fc40003f86270 */
[----:B------:R-:W-:-:S03]  /*119c0*/  ISETP.GE.AND P5, PT, R202, R3, PT ;  /* 0x00000003ca00720c */ /* 0x000fc60003fa6270 */
[----:B------:R-:W-:Y:S10]  /*119d0*/  @P0 BRA `(.L_x_1464) ;  /* 0x0000000400d80947 */ /* 0x000ff40003800000 */
[----:B--23--:R-:W0:Y:S01]  /*119e0*/  LDS.128 R4, [R0+0x14400] ;  /* 0x0144000000047984 */ /* 0x00ce220000000c00 */
[----:B-----5:R-:W-:Y:S02]  /*119f0*/  SHF.R.U32.HI R14, RZ, 0x8, R38 ;  /* 0x00000008ff0e7819 */ /* 0x020fe40000011626 */
        /* <DEDUP_REMOVED lines=25> */
[----:B------:R-:W-:Y:S02]  /*11b90*/  F2FP.F16.E4M3.UNPACK_B R42, R45 ;  /* 0x0000002dff2a723e */ /* 0x000fe400020006ff */
[----:B------:R-:W-:Y:S01]  /*11ba0*/  F2FP.F16.E4M3.UNPACK_B R39, R41 ;  /* 0x00000029ff27723e */ /* 0x000fe200020006ff */
[----:B------:R-:W-:Y:S01]  /*11bb0*/  HADD2.F32 R14, -RZ, R3.H1_H1 ;  /* 0x30000003ff0e7230 */ /* 0x000fe20000004100 */
[--C-:B------:R-:W-:Y:S01]  /*11bc0*/  LOP3.LUT R43, R43, 0xff0000, R36.reuse, 0xf8, !PT ;  /* 0x00ff00002b2b7812 */ /* 0x100fe200078ef824 */
[--C-:B------:R-:W-:Y:S01]  /*11bd0*/  HADD2.F32 R46, -RZ, R42.reuse.H1_H1 ;  /* 0x3000002aff2e7230 */ /* 0x100fe20000004100 */
[----:B------:R-:W-:Y:S01]  /*11be0*/  F2FP.F16.E4M3.UNPACK_B R6, R6 ;  /* 0x00000006ff06723e */ /* 0x000fe200020006ff */
[----:B------:R-:W-:Y:S01]  /*11bf0*/  HADD2.F32 R40, -RZ, R39.H1_H1 ;  /* 0x30000027ff287230 */ /* 0x000fe20000004100 */
[----:B------:R-:W-:Y:S01]  /*11c00*/  LOP3.LUT R43, R43, 0xff000000, R36, 0xf8, !PT ;  /* 0xff0000002b2b7812 */ /* 0x000fe200078ef824 */
[----:B------:R-:W-:Y:S01]  /*11c10*/  HADD2.F32 R42, -RZ, R42.H0_H0 ;  /* 0x2000002aff2a7230 */ /* 0x000fe20000004100 */
[----:B------:R-:W-:Y:S01]  /*11c20*/  LOP3.LUT R38, R15, 0xff000000, R38, 0xf8, !PT ;  /* 0xff0000000f267812 */ /* 0x000fe200078ef826 */
[C---:B------:R-:W-:Y:S01]  /*11c30*/  FMUL.FTZ R48, R14.reuse, R46 ;  /* 0x0000002e0e307220 */ /* 0x040fe20000410000 */
[-C--:B------:R-:W-:Y:S01]  /*11c40*/  F2FP.F16.E4M3.UNPACK_B R36, R7.reuse ;  /* 0x00000007ff24723e */ /* 0x080fe200020006ff */
[----:B------:R-:W-:Y:S01]  /*11c50*/  FMUL.FTZ R47, R14, R40 ;  /* 0x000000280e2f7220 */ /* 0x000fe20000410000 */
[----:B------:R-:W-:Y:S01]  /*11c60*/  F2FP.F16.E4M3.UNPACK_B R37, R7.H1 ;  /* 0x00000007ff25723e */ /* 0x000fe200030006ff */
[----:B------:R-:W-:Y:S01]  /*11c70*/  HADD2.F32 R15, -RZ, R3.H0_H0 ;  /* 0x20000003ff0f7230 */ /* 0x000fe20000004100 */
        /* <DEDUP_REMOVED lines=76> */
.L_x_1464:
[----:B------:R-:W-:Y:S05]  /*12140*/  BSYNC B1 ;  /* 0x0000000000017941 */ /* 0x000fea0003800000 */
.L_x_1463:
[----:B------:R-:W-:Y:S04]  /*12150*/  BSSY B1, `(.L_x_1465) ;  /* 0x000007c000017945 */ /* 0x000fe80003800000 */
[----:B------:R-:W-:Y:S05]  /*12160*/  @P1 BRA `(.L_x_1466) ;  /* 0x0000000400e81947 */ /* 0x000fea0003800000 */
[----:B0-23--:R-:W0:Y:S01]  /*12170*/  LDS.128 R4, [R229] ;  /* 0x00000000e5047984 */ /* 0x00de220000000c00 */
[----:B-----5:R-:W-:Y:S02]  /*12180*/  SHF.R.U32.HI R15, RZ, 0x8, R35 ;  /* 0x00000008ff0f7819 */ /* 0x020fe40000011623 */
[----:B------:R-:W-:Y:S02]  /*12190*/  SHF.R.U32.HI R40, RZ, 0x8, R33 ;  /* 0x00000008ff287819 */ /* 0x000fe40000011621 */
[----:B------:R-:W-:Y:S02]  /*121a0*/  SHF.R.U32.HI R37, RZ, 0x8, R32 ;  /* 0x00000008ff257819 */ /* 0x000fe40000011620 */
        /* <DEDUP_REMOVED lines=10> */
[----:B------:R-:W-:Y:S02]  /*12250*/  LOP3.LUT R14, R34, 0xff, RZ, 0xc0, !PT ;  /* 0x000000ff220e7812 */ /* 0x000fe400078ec0ff */
[----:B------:R-:W-:Y:S02]  /*12260*/  LOP3.LUT R3, R3, 0xff, RZ, 0xc0, !PT ;  /* 0x000000ff03037812 */ /* 0x000fe400078ec0ff */
[----:B------:R-:W-:Y:S02]  /*12270*/  LOP3.LUT R36, R36, 0xff, RZ, 0xc0, !PT ;  /* 0x000000ff24247812 */ /* 0x000fe400078ec0ff */
[----:B------:R-:W-:Y:S02]  /*12280*/  LOP3.LUT R40, R40, 0xff, RZ, 0xc0, !PT ;  /* 0x000000ff28287812 */ /* 0x000fe400078ec0ff */
[----:B------:R-:W-:-:S02]  /*12290*/  LOP3.LUT R39, R32, 0xff, RZ, 0xc0, !PT ;  /* 0x000000ff20277812 */ /* 0x000fc400078ec0ff */
[----:B------:R-:W-:Y:S02]  /*122a0*/  PRMT R14, R3, 0x7604, R14 ;  /* 0x00007604030e7816 */ /* 0x000fe4000000000e */
[----:B------:R-:W-:Y:S02]  /*122b0*/  SHF.R.U32.HI R3, RZ, 0x10, R34 ;  /* 0x00000010ff037819 */ /* 0x000fe40000011622 */
[----:B------:R-:W-:Y:S02]  /*122c0*/  SHF.R.U32.HI R15, RZ, 0x10, R32 ;  /* 0x00000010ff0f7819 */ /* 0x000fe40000011620 */
[----:B------:R-:W-:Y:S02]  /*122d0*/  PRMT R37, R36, 0x7054, R37 ;  /* 0x0000705424257816 */ /* 0x000fe40000000025 */
        /* <DEDUP_REMOVED lines=12> */
[----:B------:R-:W-:Y:S01]  /*123a0*/  F2FP.F16.E4M3.UNPACK_B R6, R6 ;  /* 0x00000006ff06723e */ /* 0x000fe200020006ff */
[--C-:B------:R-:W-:Y:S01]  /*123b0*/  HADD2.F32 R40, -RZ, R38.reuse.H1_H1 ;  /* 0x30000026ff287230 */ /* 0x100fe20000004100 */
[----:B------:R-:W-:Y:S01]  /*123c0*/  LOP3.LUT R39, R39, 0xff000000, R32, 0xf8, !PT ;  /* 0xff00000027277812 */ /* 0x000fe200078ef820 */
[----:B------:R-:W-:Y:S01]  /*123d0*/  HADD2.F32 R36, -RZ, R35.H1_H1 ;  /* 0x30000023ff247230 */ /* 0x000fe20000004100 */
[----:B------:R-:W-:Y:S01]  /*123e0*/  LOP3.LUT R34, R15, 0xff000000, R34, 0xf8, !PT ;  /* 0xff0000000f227812 */ /* 0x000fe200078ef822 */
[----:B------:R-:W-:Y:S01]  /*123f0*/  HADD2.F32 R15, -RZ, R3.H0_H0 ;  /* 0x20000003ff0f7230 */ /* 0x000fe20000004100 */
[-C--:B------:R-:W-:Y:S01]  /*12400*/  F2FP.F16.E4M3.UNPACK_B R32, R7.reuse ;  /* 0x00000007ff20723e */ /* 0x080fe200020006ff */
[C---:B------:R-:W-:Y:S01]  /*12410*/  FMUL.FTZ R42, R14.reuse, R40 ;  /* 0x000000280e2a7220 */ /* 0x040fe20000410000 */
[----:B------:R-:W-:Y:S01]  /*12420*/  F2FP.F16.E4M3.UNPACK_B R33, R7.H1 ;  /* 0x00000007ff21723e */ /* 0x000fe200030006ff */
        /* <DEDUP_REMOVED lines=78> */
.L_x_1466:
[----:B------:R-:W-:Y:S05]  /*12910*/  BSYNC B1 ;  /* 0x0000000000017941 */ /* 0x000fea0003800000 */
.L_x_1465:
[----:B------:R-:W-:Y:S04]  /*12920*/  BSSY B1, `(.L_x_1467) ;  /* 0x0000078000017945 */ /* 0x000fe80003800000 */
[----:B------:R-:W-:Y:S05]  /*12930*/  @P2 BRA `(.L_x_1468) ;  /* 0x0000000400d82947 */ /* 0x000fea0003800000 */
[----:B0123--:R-:W0:Y:S01]  /*12940*/  LDS.128 R4, [R0+0x16400] ;  /* 0x0164000000047984 */ /* 0x00fe220000000c00 */
        /* <DEDUP_REMOVED lines=117> */
.L_x_1468:
[----:B------:R-:W-:Y:S05]  /*130a0*/  BSYNC B1 ;  /* 0x0000000000017941 */ /* 0x000fea0003800000 */
.L_x_1467:
[----:B------:R-:W-:Y:S04]  /*130b0*/  BSSY B1, `(.L_x_1469) ;  /* 0x000007c000017945 */ /* 0x000fe80003800000 */
[----:B------:R-:W-:Y:S05]  /*130c0*/  @P3 BRA `(.L_x_1470) ;  /* 0x0000000400e83947 */ /* 0x000fea0003800000 */
[----:B0123--:R-:W0:Y:S01]  /*130d0*/  LDS.128 R4, [R229+0x2000] ;  /* 0x00200000e5047984 */ /* 0x00fe220000000c00 */
        /* <DEDUP_REMOVED lines=121> */
.L_x_1470:
[----:B------:R-:W-:Y:S05]  /*13870*/  BSYNC B1 ;  /* 0x0000000000017941 */ /* 0x000fea0003800000 */
.L_x_1469:
        /* <DEDUP_REMOVED lines=33> */
[--C-:B------:R-:W-:Y:S01]  /*13a90*/  HADD2.F32 R11, -RZ, R3.reuse.H0_H0 ;  /* 0x20000003ff0b7230 */ /* 0x100fe20000004100 */
[----:B------:R-:W-:Y:S01]  /*13aa0*/  LOP3.LUT R24, R15, 0xff000000, R10, 0xf8, !PT ;  /* 0xff0000000f187812 */ /* 0x000fe200078ef80a */
[----:B------:R-:W-:Y:S01]  /*13ab0*/  HADD2.F32 R10, -RZ, R3.H1_H1 ;  /* 0x30000003ff0a7230 */ /* 0x000fe20000004100 */
[----:B------:R-:W-:Y:S01]  /*13ac0*/  F2FP.F16.E4M3.UNPACK_B R6, R6 ;  /* 0x00000006ff06723e */ /* 0x000fe200020006ff */
[----:B------:R-:W-:Y:S01]  /*13ad0*/  HADD2.F32 R28, -RZ, R26.H1_H1 ;  /* 0x3000001aff1c7230 */ /* 0x000fe20000004100 */
[-C--:B------:R-:W-:Y:S01]  /*13ae0*/  F2FP.F16.E4M3.UNPACK_B R14, R7.reuse ;  /* 0x00000007ff0e723e */ /* 0x080fe200020006ff */
[----:B------:R-:W-:Y:S01]  /*13af0*/  HADD2.F32 R21, -RZ, R20.H1_H1 ;  /* 0x30000014ff157230 */ /* 0x000fe20000004100 */
[----:B------:R-:W-:Y:S01]  /*13b00*/  F2FP.F16.E4M3.UNPACK_B R15, R7.H1 ;  /* 0x00000007ff0f723e */ /* 0x000fe200030006ff */
[----:B------:R-:W-:-:S02]  /*13b10*/  HADD2.F32 R26, -RZ, R26.H0_H0 ;  /* 0x2000001aff1a7230 */ /* 0x000fc40000004100 */
[CC--:B------:R-:W-:Y:S01]  /*13b20*/  FMUL.FTZ R30, R10.reuse, R28.reuse ;  /* 0x0000001c0a1e7220 */ /* 0x0c0fe20000410000 */
[----:B------:R-:W-:Y:S01]  /*13b30*/  F2FP.F16.E4M3.UNPACK_B R7, R5 ;  /* 0x00000005ff07723e */ /* 0x000fe200020006ff */
[----:B------:R-:W-:Y:S01]  /*13b40*/  FMUL.FTZ R31, R10, R21 ;  /* 0x000000150a1f7220 */ /* 0x000fe20000410000 */
[----:B------:R-:W-:Y:S01]  /*13b50*/  F2FP.F16.E4M3.UNPACK_B R10, R5.H1 ;  /* 0x00000005ff0a723e */ /* 0x000fe200030006ff */
[----:B------:R-:W-:Y:S02]  /*13b60*/  HADD2.F32 R5, -RZ, R6.H1_H1 ;  /* 0x30000006ff057230 */ /* 0x000fe40000004100 */
[C---:B------:R-:W-:Y:S01]  /*13b70*/  FFMA.FTZ R32, R11.reuse, R21, -R30 ;  /* 0x000000150b207223 */ /* 0x040fe2000001081e */
[----:B------:R-:W-:Y:S02]  /*13b80*/  HADD2.F32 R20, -RZ, R20.H0_H0 ;  /* 0x20000014ff147230 */ /* 0x000fe40000004100 */
[----:B------:R-:W-:Y:S01]  /*13b90*/  FFMA.FTZ R33, R11, R28, R31 ;  /* 0x0000001c0b217223 */ /* 0x000fe2000001001f */
[----:B------:R-:W-:Y:S01]  /*13ba0*/  HADD2.F32 R6, -RZ, R6.H0_H0 ;  /* 0x20000006ff067230 */ /* 0x000fe20000004100 */
[----:B------:R-:W-:Y:S01]  /*13bb0*/  F2FP.F16.E4M3.UNPACK_B R29, R29.H1 ;  /* 0x0000001dff1d723e */ /* 0x000fe200030006ff */
[C---:B------:R-:W-:Y:S01]  /*13bc0*/  FMUL.FTZ R11, R5.reuse, R26 ;  /* 0x0000001a050b7220 */ /* 0x040fe20000410000 */
[----:B------:R-:W-:Y:S01]  /*13bd0*/  F2FP.F16.E4M3.UNPACK_B R25, R25.H1 ;  /* 0x00000019ff19723e */ /* 0x000fe200030006ff */
[----:B------:R-:W-:Y:S01]  /*13be0*/  FMUL.FTZ R31, R5, R20 ;  /* 0x00000014051f7220 */ /* 0x000fe20000410000 */
[----:B------:R-:W-:-:S02]  /*13bf0*/  HADD2.F32 R5, -RZ, R14.H1_H1 ;  /* 0x3000000eff057230 */ /* 0x000fc40000004100 */
[C---:B------:R-:W-:Y:S01]  /*13c00*/  FFMA.FTZ R30, R6.reuse, R20, -R11 ;  /* 0x00000014061e7223 */ /* 0x040fe2000001080b */
[----:B------:R-:W-:Y:S02]  /*13c10*/  HADD2.F32 R21, -RZ, R29.H0_H0 ;  /* 0x2000001dff157230 */ /* 0x000fe40000004100 */
[----:B------:R-:W-:Y:S01]  /*13c20*/  FFMA.FTZ R31, R6, R26, R31 ;  /* 0x0000001a061f7223 */ /* 0x000fe2000001001f */
[----:B------:R-:W-:Y:S01]  /*13c30*/  HADD2.F32 R11, -RZ, R25.H0_H0 ;  /* 0x20000019ff0b7230 */ /* 0x000fe20000004100 */
[----:B------:R-:W-:Y:S01]  /*13c40*/  F2FP.F16.E4M3.UNPACK_B R3, R4 ;  /* 0x00000004ff03723e */ /* 0x000fe200020006ff */
        /* <DEDUP_REMOVED lines=59> */
.L_x_1472:
[----:B------:R-:W-:Y:S05]  /*14000*/  BSYNC B1 ;  /* 0x0000000000017941 */ /* 0x000fea0003800000 */
.L_x_1471:
[----:B------:R-:W-:Y:S05]  /*14010*/  @P5 BRA `(.L_x_1462) ;  /* 0x0000003c00685947 */ /* 0x000fea0003800000 */
[----:B0123--:R-:W0:Y:S01]  /*14020*/  LDS.128 R4, [R229+0x4000] ;  /* 0x00400000e5047984 */ /* 0x00fe220000000c00 */
[----:B-----5:R-:W-:Y:S02]  /*14030*/  SHF.R.U32.HI R10, RZ, 0x8, R13 ;  /* 0x00000008ff0a7819 */ /* 0x020fe4000001160d */
[----:B------:R-:W-:Y:S02]  /*14040*/  SHF.R.U32.HI R20, RZ, 0x8, R9 ;  /* 0x00000008ff147819 */ /* 0x000fe40000011609 */
[----:B------:R-:W-:Y:S02]  /*14050*/  LOP3.LUT R11, R13, 0xff, RZ, 0xc0, !PT ;  /* 0x000000ff0d0b7812 */ /* 0x000fe400078ec0ff */
[----:B------:R-:W-:Y:S02]  /*14060*/  LOP3.LUT R21, R9, 0xff, RZ, 0xc0, !PT ;  /* 0x000000ff09157812 */ /* 0x000fe400078ec0ff */
[----:B------:R-:W-:Y:S02]  /*14070*/  LOP3.LUT R10, R10, 0xff, RZ, 0xc0, !PT ;  /* 0x000000ff0a0a7812 */ /* 0x000fe400078ec0ff */
[----:B------:R-:W-:-:S02]  /*14080*/  LOP3.LUT R20, R20, 0xff, RZ, 0xc0, !PT ;  /* 0x000000ff14147812 */ /* 0x000fc400078ec0ff */
[----:B------:R-:W-:Y:S02]  /*14090*/  SHF.R.U32.HI R0, RZ, 0x8, R12 ;  /* 0x00000008ff007819 */ /* 0x000fe4000001160c */
[----:B------:R-:W-:Y:S02]  /*140a0*/  SHF.R.U32.HI R14, RZ, 0x8, R8 ;  /* 0x00000008ff0e7819 */ /* 0x000fe40000011608 */
        /* <DEDUP_REMOVED lines=33> */
[C---:B------:R-:W-:Y:S01]  /*142c0*/  FMUL.FTZ R27, R9.reuse, R25 ;  /* 0x00000019091b7220 */ /* 0x040fe20000410000 */
        /* <DEDUP_REMOVED lines=80> */
.L_x_1456:
[----:B------:R-:W0:Y:S01]  /*147d0*/  LDC R26, c[0x0][0x448] ;  /* 0x00011200ff1a7b82 */ /* 0x000e220000000800 */
[----:B------:R-:W-:Y:S01]  /*147e0*/  IMAD.MOV.U32 R9, RZ, RZ, R10 ;  /* 0x000000ffff097224 */ /* 0x000fe200078e000a */
[----:B------:R-:W-:Y:S01]  /*147f0*/  ULDC.64 UR4, c[0x0][0x3f8] ;  /* 0x0000fe0000047ab9 */ /* 0x000fe20000000a00 */
[----:B------:R-:W-:Y:S01]  /*14800*/  IMAD.MOV.U32 R4, RZ, RZ, R24 ;  /* 0x000000ffff047224 */ /* 0x000fe200078e0018 */
[----:B------:R-:W-:Y:S01]  /*14810*/  ULDC.64 UR6, c[0x0][0x408] ;  /* 0x0001020000067ab9 */ /* 0x000fe20000000a00 */
[----:B------:R-:W-:Y:S01]  /*14820*/  IMAD.MOV.U32 R5, RZ, RZ, R27 ;  /* 0x000000ffff057224 */ /* 0x000fe200078e001b */
[----:B------:R-:W-:Y:S01]  /*14830*/  ULDC.64 UR8, c[0x0][0x400] ;  /* 0x0001000000087ab9 */ /* 0x000fe20000000a00 */
[----:B------:R-:W-:Y:S02]  /*14840*/  IMAD.MOV.U32 R6, RZ, RZ, R144 ;  /* 0x000000ffff067224 */ /* 0x000fe400078e0090 */
[----:B------:R-:W-:Y:S01]  /*14850*/  IMAD.MOV.U32 R7, RZ, RZ, R29 ;  /* 0x000000ffff077224 */ /* 0x000fe200078e001d */
[----:B0-----:R-:W-:-:S13]  /*14860*/  ISETP.NE.AND P0, PT, R26, 0x1, PT ;  /* 0x000000011a00780c */ /* 0x001fda0003f05270 */
[----:B------:R-:W0:Y:S08]  /*14870*/  @P0 LDC R3, c[0x0][0x44c] ;  /* 0x00011300ff030b82 */ /* 0x000e300000000800 */
[----:B------:R-:W1:Y:S01]  /*14880*/  @P0 LDC R0, c[0x0][0x450] ;  /* 0x00011400ff000b82 */ /* 0x000e620000000800 */
[----:B0-----:R-:W-:-:S05]  /*14890*/  @P0 IMAD.HI.U32 R3, R10, R3, RZ ;  /* 0x000000030a030227 */ /* 0x001fca00078e00ff */
[----:B-1----:R-:W-:-:S04]  /*148a0*/  @P0 SHF.R.U32.HI R9, RZ, R0, R3 ;  /* 0x00000000ff090219 */ /* 0x002fc80000011603 */
[----:B------:R-:W-:Y:S01]  /*148b0*/  SHF.R.S32.HI R0, RZ, 0x1f, R9 ;  /* 0x0000001fff007819 */ /* 0x000fe20000011409 */
[----:B------:R-:W-:-:S04]  /*148c0*/  IMAD.WIDE.U32 R4, R9, UR4, R4 ;  /* 0x0000000409047c25 */ /* 0x000fc8000f8e0004 */
[----:B------:R-:W-:Y:S02]  /*148d0*/  IMAD R8, R0, UR4, RZ ;  /* 0x0000000400087c24 */ /* 0x000fe4000f8e02ff */
[----:B------:R-:W-:-:S04]  /*148e0*/  IMAD.WIDE.U32 R6, R9, UR6, R6 ;  /* 0x0000000609067c25 */ /* 0x000fc8000f8e0006 */
[----:B------:R-:W-:Y:S01]  /*148f0*/  IMAD R0, R0, UR6, RZ ;  /* 0x0000000600007c24 */ /* 0x000fe2000f8e02ff */
[----:B------:R-:W-:Y:S01]  /*14900*/  IADD3 R21, P1, R6, UR8, RZ ;  /* 0x0000000806157c10 */ /* 0x000fe2000ff3e0ff */
[C---:B------:R-:W-:Y:S01]  /*14910*/  IMAD R13, R9.reuse, UR5, R8 ;  /* 0x00000005090d7c24 */ /* 0x040fe2000f8e0208 */
[----:B------:R-:W-:Y:S01]  /*14920*/  ULDC.64 UR4, c[0x0][0x3e8] ;  /* 0x0000fa0000047ab9 */ /* 0x000fe20000000a00 */
[----:B------:R-:W-:Y:S01]  /*14930*/  IMAD R9, R9, UR7, R0 ;  /* 0x0000000709097c24 */ /* 0x000fe2000f8e0200 */
[----:B------:R-:W-:Y:S01]  /*14940*/  IADD3 R3, P0, R4, UR4, RZ ;  /* 0x0000000404037c10 */ /* 0x000fe2000ff1e0ff */
[----:B------:R-:W-:-:S03]  /*14950*/  UMOV UR4, 0xffffffff ;  /* 0xffffffff00047882 */ /* 0x000fc60000000000 */
[----:B------:R-:W-:Y:S02]  /*14960*/  IADD3.X R13, R5, UR5, R13, P0, !PT ;  /* 0x00000005050d7c10 */ /* 0x000fe400087fe40d */
[----:B------:R-:W-:Y:S01]  /*14970*/  IADD3.X R20, R7, UR9, R9, P1, !PT ;  /* 0x0000000907147c10 */ /* 0x000fe20008ffe409 */
[----:B------:R-:W-:Y:S06]  /*14980*/  BRA.DIV UR4, `(.L_x_1473) ;  /* 0x0000022204087947 */ /* 0x000fec000b800000 */
[----:B------:R0:W1:Y:S04]  /*14990*/  SHFL.IDX PT, R0, R13, RZ, 0x1e1f ;  /* 0x001e1fff0d007589 */ /* 0x00006800000e0000 */
[----:B------:R-:W2:Y:S04]  /*149a0*/  SHFL.IDX PT, R3, R3, RZ, 0x1e1f ;  /* 0x001e1fff03037589 */ /* 0x000ea800000e0000 */
[----:B------:R-:W3:Y:S04]  /*149b0*/  SHFL.IDX PT, R20, R20, RZ, 0x1e1f ;  /* 0x001e1fff14147589 */ /* 0x000ee800000e0000 */
[----:B------:R-:W0:Y:S02]  /*149c0*/  SHFL.IDX PT, R21, R21, RZ, 0x1e1f ;  /* 0x001e1fff15157589 */ /* 0x000e2400000e0000 */
.L_x_1766:
[----:B------:R-:W-:Y:S01]  /*149d0*/  IMAD R45, R193, R26, RZ ;  /* 0x0000001ac12d7224 */ /* 0x000fe200078e02ff */
[----:B------:R-:W-:Y:S01]  /*149e0*/  BSSY B1, `(.L_x_1474) ;  /* 0x0000038000017945 */ /* 0x000fe20003800000 */
[----:B------:R-:W-:Y:S02]  /*149f0*/  CS2R R4, SRZ ;  /* 0x0000000000047805 */ /* 0x000fe4000001ff00 */
[----:B------:R-:W-:Y:S02]  /*14a00*/  CS2R R6, SRZ ;  /* 0x0000000000067805 */ /* 0x000fe4000001ff00 */
[----:B------:R-:W-:Y:S02]  /*14a10*/  CS2R R8, SRZ ;  /* 0x0000000000087805 */ /* 0x000fe4000001ff00 */
[----:B------:R-:W-:Y:S02]  /*14a20*/  ISETP.GE.AND P0, PT, R10, R45, PT ;  /* 0x0000002d0a00720c */ /* 0x000fe40003f06270 */
[----:B------:R-:W-:-:S02]  /*14a30*/  CS2R R10, SRZ ;  /* 0x00000000000a7805 */ /* 0x000fc4000001ff00 */
[----:B0-----:R-:W-:Y:S02]  /*14a40*/  CS2R R12, SRZ ;  /* 0x00000000000c7805 */ /* 0x001fe4000001ff00 */
        /* <DEDUP_REMOVED lines=8> */
[C---:B------:R-:W-:Y:S01]  /*14ad0*/  VIADD R4, R22.reuse, 0x20 ;  /* 0x0000002016047836 */ /* 0x040fe20000000000 */
[----:B------:R-:W-:Y:S01]  /*14ae0*/  ULDC UR4, c[0x0][0x3f4] ;  /* 0x0000fd0000047ab9 */ /* 0x000fe20000000800 */
[C---:B------:R-:W-:Y:S01]  /*14af0*/  VIADD R5, R22.reuse, 0x40 ;  /* 0x0000004016057836 */ /* 0x040fe20000000000 */
[----:B------:R-:W-:Y:S02]  /*14b00*/  ISETP.GE.AND P2, PT, R22, UR4, PT ;  /* 0x0000000416007c0c */ /* 0x000fe4000bf46270 */
[----:B------:R-:W-:Y:S02]  /*14b10*/  CS2R R24, SRZ ;  /* 0x0000000000187805 */ /* 0x000fe4000001ff00 */
[----:B------:R-:W-:Y:S02]  /*14b20*/  ISETP.GE.AND P1, PT, R4, UR4, PT ;  /* 0x0000000404007c0c */ /* 0x000fe4000bf26270 */
[----:B------:R-:W-:Y:S02]  /*14b30*/  CS2R R26, SRZ ;  /* 0x00000000001a7805 */ /* 0x000fe4000001ff00 */
[----:B------:R-:W-:-:S02]  /*14b40*/  ISETP.GE.AND P0, PT, R5, UR4, PT ;  /* 0x0000000405007c0c */ /* 0x000fc4000bf06270 */
[----:B------:R-:W-:Y:S02]  /*14b50*/  CS2R R6, SRZ ;  /* 0x0000000000067805 */ /* 0x000fe4000001ff00 */
[----:B------:R-:W-:Y:S02]  /*14b60*/  CS2R R28, SRZ ;  /* 0x00000000001c7805 */ /* 0x000fe4000001ff00 */
[----:B------:R-:W-:Y:S02]  /*14b70*/  CS2R R30, SRZ ;  /* 0x00000000001e7805 */ /* 0x000fe4000001ff00 */
[----:B------:R-:W-:Y:S02]  /*14b80*/  @!P2 SHF.R.S32.HI R5, RZ, 0x1f, R22 ;  /* 0x0000001fff05a819 */ /* 0x000fe40000011416 */
[C---:B--2---:R-:W-:Y:S01]  /*14b90*/  @!P2 IADD3 R36, P3, R22.reuse, R3, RZ ;  /* 0x000000031624a210 */ /* 0x044fe20007f7e0ff */
[----:B------:R-:W-:Y:S01]  /*14ba0*/  @!P1 IMAD.SHL.U32 R42, R231, 0x10, RZ ;  /* 0x00000010e72a9824 */ /* 0x000fe200078e00ff */
[----:B------:R-:W-:Y:S01]  /*14bb0*/  @!P2 IADD3 R38, P4, R22, R21, RZ ;  /* 0x000000151626a210 */ /* 0x000fe20007f9e0ff */
[----:B------:R-:W-:-:S02]  /*14bc0*/  @!P0 IMAD.SHL.U32 R48, R233, 0x10, RZ ;  /* 0x00000010e9308824 */ /* 0x000fc400078e00ff */
[--C-:B-1----:R-:W-:Y:S01]  /*14bd0*/  @!P2 IMAD.X R37, R0, 0x1, R5.reuse, P3 ;  /* 0x000000010025a824 */ /* 0x102fe200018e0605 */
[-C--:B------:R-:W-:Y:S01]  /*14be0*/  @!P1 IADD3 R40, P5, R3, R42.reuse, RZ ;  /* 0x0000002a03289210 */ /* 0x080fe20007fbe0ff */
[----:B---3--:R-:W-:Y:S01]  /*14bf0*/  @!P2 IMAD.X R39, R20, 0x1, R5, P4 ;  /* 0x000000011427a824 */ /* 0x008fe200020e0605 */
[----:B------:R-:W-:Y:S02]  /*14c00*/  @!P1 SHF.R.S32.HI R5, RZ, 0x1f, R42 ;  /* 0x0000001fff059819 */ /* 0x000fe4000001142a */
[----:B------:R-:W-:Y:S02]  /*14c10*/  @!P1 IADD3 R42, P4, R21, R42, RZ ;  /* 0x0000002a152a9210 */ /* 0x000fe40007f9e0ff */
[----:B------:R-:W-:Y:S02]  /*14c20*/  CS2R R8, SRZ ;  /* 0x0000000000087805 */ /* 0x000fe4000001ff00 */
[-C--:B------:R-:W-:Y:S01]  /*14c30*/  @!P0 IADD3 R46, P3, R3, R48.reuse, RZ ;  /* 0x00000030032e8210 */ /* 0x080fe20007f7e0ff */
[--C-:B------:R-:W-:Y:S01]  /*14c40*/  @!P1 IMAD.X R41, R0, 0x1, R5.reuse, P5 ;  /* 0x0000000100299824 */ /* 0x100fe200028e0605 */
[----:B------:R-:W-:Y:S01]  /*14c50*/  @!P0 SHF.R.S32.HI R3, RZ, 0x1f, R48 ;  /* 0x0000001fff038819 */ /* 0x000fe20000011430 */
[----:B------:R-:W-:Y:S01]  /*14c60*/  @!P1 IMAD.X R43, R20, 0x1, R5, P4 ;  /* 0x00000001142b9824 */ /* 0x000fe200020e0605 */
[----:B------:R-:W-:-:S02]  /*14c70*/  @!P0 IADD3 R48, P5, R21, R48, RZ ;  /* 0x0000003015308210 */ /* 0x000fc40007fbe0ff */
[----:B------:R-:W-:Y:S02]  /*14c80*/  CS2R R4, SRZ ;  /* 0x0000000000047805 */ /* 0x000fe4000001ff00 */
[----:B------:R-:W-:Y:S02]  /*14c90*/  CS2R R10, SRZ ;  /* 0x00000000000a7805 */ /* 0x000fe4000001ff00 */
[----:B------:R-:W-:Y:S02]  /*14ca0*/  CS2R R32, SRZ ;  /* 0x0000000000207805 */ /* 0x000fe4000001ff00 */
[----:B------:R-:W-:Y:S02]  /*14cb0*/  CS2R R34, SRZ ;  /* 0x0000000000227805 */ /* 0x000fe4000001ff00 */
[----:B------:R-:W-:Y:S02]  /*14cc0*/  CS2R R12, SRZ ;  /* 0x00000000000c7805 */ /* 0x000fe4000001ff00 */
[----:B------:R-:W-:Y:S01]  /*14cd0*/  CS2R R14, SRZ ;  /* 0x00000000000e7805 */ /* 0x000fe2000001ff00 */
[--C-:B------:R-:W-:Y:S01]  /*14ce0*/  @!P0 IMAD.X R47, R0, 0x1, R3.reuse, P3 ;  /* 0x00000001002f8824 */ /* 0x100fe200018e0603 */
[----:B------:R0:W5:Y:S01]  /*14cf0*/  @!P2 LD.E.128 R24, desc[UR60][R36.64] ;  /* 0x0000003c2418a980 */ /* 0x000162000c101d00 */
[----:B------:R-:W-:-:S03]  /*14d00*/  @!P0 IMAD.X R49, R20, 0x1, R3, P5 ;  /* 0x0000000114318824 */ /* 0x000fc600028e0603 */
[----:B------:R0:W5:Y:S04]  /*14d10*/  @!P2 LD.E.128 R4, desc[UR60][R38.64] ;  /* 0x0000003c2604a980 */ /* 0x000168000c101d00 */
[----:B------:R0:W5:Y:S04]  /*14d20*/  @!P1 LD.E.128 R28, desc[UR60][R40.64] ;  /* 0x0000003c281c9980 */ /* 0x000168000c101d00 */
[----:B------:R0:W5:Y:S04]  /*14d30*/  @!P1 LD.E.128 R8, desc[UR60][R42.64] ;  /* 0x0000003c2a089980 */ /* 0x000168000c101d00 */
[----:B------:R0:W5:Y:S04]  /*14d40*/  @!P0 LD.E.128 R32, desc[UR60][R46.64] ;  /* 0x0000003c2e208980 */ /* 0x000168000c101d00 */
[----:B------:R0:W5:Y:S02]  /*14d50*/  @!P0 LD.E.128 R12, desc[UR60][R48.64] ;  /* 0x0000003c300c8980 */ /* 0x000164000c101d00 */
.L_x_1475:
[----:B------:R-:W-:Y:S05]  /*14d60*/  BSYNC B1 ;  /* 0x0000000000017941 */ /* 0x000fea0003800000 */
.L_x_1474:
        /* <DEDUP_REMOVED lines=10> */
.L_x_1767:
[----:B------:R-:W-:Y:S05]  /*14e10*/  BSYNC B1 ;  /* 0x0000000000017941 */ /* 0x000fea0003800000 */
.L_x_1476:
[----:B------:R-:W-:Y:S05]  /*14e20*/  @P1 BRA `(.L_x_1462) ;  /* 0x0000002c00e41947 */ /* 0x000fea0003800000 */
[----:B-1----:R-:W1:Y:S01]  /*14e30*/  LDC R0, c[0x0][0x3f4] ;  /* 0x0000fd00ff007b82 */ /* 0x002e620000000800 */
[C---:B------:R-:W-:Y:S01]  /*14e40*/  VIADD R3, R22.reuse, 0x20 ;  /* 0x0000002016037836 */ /* 0x040fe20000000000 */
[----:B------:R-:W-:Y:S01]  /*14e50*/  BSSY B1, `(.L_x_1478) ;  /* 0x00000fd000017945 */ /* 0x000fe20003800000 */
[C---:B--2---:R-:W-:Y:S01]  /*14e60*/  VIADD R21, R22.reuse, 0x40 ;  /* 0x0000004016157836 */ /* 0x044fe20000000000 */
[-C--:B-1----:R-:W-:Y:S02]  /*14e70*/  ISETP.GE.AND P0, PT, R22, R0.reuse, PT ;  /* 0x000000001600720c */ /* 0x082fe40003f06270 */
[-C--:B------:R-:W-:Y:S02]  /*14e80*/  ISETP.GE.AND P1, PT, R3, R0.reuse, PT ;  /* 0x000000000300720c */ /* 0x080fe40003f26270 */
[----:B------:R-:W-:-:S09]  /*14e90*/  ISETP.GE.AND P2, PT, R21, R0, PT ;  /* 0x000000001500720c */ /* 0x000fd20003f46270 */
[----:B------:R-:W-:Y:S05]  /*14ea0*/  @P0 BRA `(.L_x_1479) ;  /* 0x0000000c00dc0947 */ /* 0x000fea0003800000 */
[----:B------:R-:W2:Y:S01]  /*14eb0*/  LDL R68, [R1+0x8] ;  /* 0x0000080001447983 */ /* 0x000ea20000100800 */
[----:B-----5:R-:W-:Y:S02]  /*14ec0*/  SHF.R.U32.HI R3, RZ, 0x8, R24 ;  /* 0x00000008ff037819 */ /* 0x020fe40000011618 */
[----:B---3--:R-:W-:Y:S02]  /*14ed0*/  LOP3.LUT R20, R24, 0xff, RZ, 0xc0, !PT ;  /* 0x000000ff18147812 */ /* 0x008fe400078ec0ff */
[----:B------:R-:W-:Y:S02]  /*14ee0*/  LOP3.LUT R21, R3, 0xff, RZ, 0xc0, !PT ;  /* 0x000000ff03157812 */ /* 0x000fe400078ec0ff */
[----:B------:R-:W-:Y:S02]  /*14ef0*/  LEA.HI R3, R0, R232, RZ, 0x1c ;  /* 0x000000e800037211 */ /* 0x000fe400078fe0ff */
[----:B------:R-:W-:Y:S02]  /*14f00*/  PRMT R45, R21, 0x7604, R20 ;  /* 0x00007604152d7816 */ /* 0x000fe40000000014 */
[----:B0-----:R-:W-:-:S02]  /*14f10*/  SHF.R.U32.HI R39, RZ, 0x8, R26 ;  /* 0x00000008ff277819 */ /* 0x001fc4000001161a */
[----:B------:R-:W-:Y:S02]  /*14f20*/  SHF.R.S32.HI R20, RZ, 0x1f, R3 ;  /* 0x0000001fff147819 */ /* 0x000fe40000011403 */
[----:B------:R-:W-:Y:S02]  /*14f30*/  SHF.R.U32.HI R37, RZ, 0x8, R25 ;  /* 0x00000008ff257819 */ /* 0x000fe40000011619 */
[----:B------:R-:W-:Y:S02]  /*14f40*/  LOP3.LUT R38, R26, 0xff, RZ, 0xc0, !PT ;  /* 0x000000ff1a267812 */ /* 0x000fe400078ec0ff */
[----:B------:R-:W-:Y:S02]  /*14f50*/  LOP3.LUT R39, R39, 0xff, RZ, 0xc0, !PT ;  /* 0x000000ff27277812 */ /* 0x000fe400078ec0ff */
[----:B------:R-:W-:Y:S01]  /*14f60*/  LEA.HI R21, R20, R3, RZ, 0x2 ;  /* 0x0000000314157211 */ /* 0x000fe200078f10ff */
[----:B------:R-:W-:Y:S01]  /*14f70*/  IMAD.SHL.U32 R3, R3, 0x10, RZ ;  /* 0x0000001003037824 */ /* 0x000fe200078e00ff */
[----:B------:R-:W-:-:S02]  /*14f80*/  LOP3.LUT R36, R25, 0xff, RZ, 0xc0, !PT ;  /* 0x000000ff19247812 */ /* 0x000fc400078ec0ff */
[----:B------:R-:W-:Y:S01]  /*14f90*/  LOP3.LUT R37, R37, 0xff, RZ, 0xc0, !PT ;  /* 0x000000ff25257812 */ /* 0x000fe200078ec0ff */
[----:B------:R-:W-:Y:S01]  /*14fa0*/  IMAD.SHL.U32 R21, R21, 0x800, RZ ;  /* 0x0000080015157824 */ /* 0x000fe200078e00ff */
[----:B------:R-:W-:Y:S02]  /*14fb0*/  PRMT R47, R39, 0x7604, R38 ;  /* 0x00007604272f7816 */ /* 0x000fe40000000026 */
[----:B------:R-:W-:Y:S02]  /*14fc0*/  SHF.R.U32.HI R39, RZ, 0x8, R27 ;  /* 0x00000008ff277819 */ /* 0x000fe4000001161b */
[----:B------:R-:W-:Y:S02]  /*14fd0*/  LOP3.LUT R20, R204, 0x30, R3, 0xf8, !PT ;  /* 0x00000030cc147812 */ /* 0x000fe400078ef803 */
[----:B------:R-:W-:Y:S02]  /*14fe0*/  PRMT R46, R37, 0x7604, R36 ;  /* 0x00007604252e7816 */ /* 0x000fe40000000024 */
[----:B------:R-:W-:-:S02]  /*14ff0*/  LOP3.LUT R36, R27, 0xff, RZ, 0xc0, !PT ;  /* 0x000000ff1b247812 */ /* 0x000fc400078ec0ff */
[----:B------:R-:W-:Y:S02]  /*15000*/  LOP3.LUT R3, R39, 0xff, RZ, 0xc0, !PT ;  /* 0x000000ff27037812 */ /* 0x000fe400078ec0ff */
[----:B------:R-:W-:Y:S02]  /*15010*/  LOP3.LUT R20, R20, R205, RZ, 0x3c, !PT ;  /* 0x000000cd14147212 */ /* 0x000fe400078e3cff */
[----:B------:R-:W-:Y:S02]  /*15020*/  LOP3.LUT R21, R21, 0xffffe000, RZ, 0xc0, !PT ;  /* 0xffffe00015157812 */ /* 0x000fe400078ec0ff */
[----:B------:R-:W-:Y:S02]  /*15030*/  PRMT R48, R3, 0x7604, R36 ;  /* 0x0000760403307816 */ /* 0x000fe40000000024 */
[----:B------:R-:W-:Y:S02]  /*15040*/  IADD3 R3, R20, R206, R21 ;  /* 0x000000ce14037210 */ /* 0x000fe40007ffe015 */
[----:B------:R-:W-:-:S02]  /*15050*/  SHF.R.U32.HI R38, RZ, 0x8, R4 ;  /* 0x00000008ff267819 */ /* 0x000fc40000011604 */
[----:B------:R-:W-:Y:S01]  /*15060*/  LOP3.LUT R37, R4, 0xff, RZ, 0xc0, !PT ;  /* 0x000000ff04257812 */ /* 0x000fe200078ec0ff */
[----:B------:R-:W-:Y:S01]  /*15070*/  IMAD.IADD R3, R16, 0x1, R3 ;  /* 0x0000000110037824 */ /* 0x000fe200078e0203 */
[----:B------:R-:W-:Y:S02]  /*15080*/  LOP3.LUT R38, R38, 0xff, RZ, 0xc0, !PT ;  /* 0x000000ff26267812 */ /* 0x000fe400078ec0ff */
[----:B------:R-:W-:Y:S02]  /*15090*/  SHF.R.U32.HI R21, RZ, 0x8, R5 ;  /* 0x00000008ff157819 */ /* 0x000fe40000011605 */
[----:B------:R-:W0:Y:S01]  /*150a0*/  LDS.128 R40, [R3+0x14400] ;  /* 0x0144000003287984 */ /* 0x000e220000000c00 */
[----:B------:R-:W-:Y:S02]  /*150b0*/  PRMT R53, R38, 0x7604, R37 ;  /* 0x0000760426357816 */ /* 0x000fe40000000025 */
[----:B------:R-:W-:Y:S02]  /*150c0*/  SHF.R.U32.HI R50, RZ, 0x8, R6 ;  /* 0x00000008ff327819 */ /* 0x000fe40000011606 */
[----:B------:R-:W-:-:S02]  /*150d0*/  LOP3.LUT R20, R5, 0xff, RZ, 0xc0, !PT ;  /* 0x000000ff05147812 */ /* 0x000fc400078ec0ff */
[----:B------:R-:W-:Y:S02]  /*150e0*/  LOP3.LUT R21, R21, 0xff, RZ, 0xc0, !PT ;  /* 0x000000ff15157812 */ /* 0x000fe400078ec0ff */
[----:B------:R-:W-:Y:S02]  /*150f0*/  LOP3.LUT R49, R6, 0xff, RZ, 0xc0, !PT ;  /* 0x000000ff06317812 */ /* 0x000fe400078ec0ff */
[----:B------:R-:W-:Y:S02]  /*15100*/  LOP3.LUT R50, R50, 0xff, RZ, 0xc0, !PT ;  /* 0x000000ff32327812 */ /* 0x000fe400078ec0ff */
[----:B------:R-:W-:Y:S02]  /*15110*/  PRMT R20, R21, 0x7604, R20 ;  /* 0x0000760415147816 */ /* 0x000fe40000000014 */
[----:B------:R-:W-:Y:S02]  /*15120*/  SHF.R.U32.HI R55, RZ, 0x10, R5 ;  /* 0x00000010ff377819 */ /* 0x000fe40000011605 */
[----:B------:R-:W-:-:S02]  /*15130*/  SHF.R.U32.HI R21, RZ, 0x10, R25 ;  /* 0x00000010ff157819 */ /* 0x000fc40000011619 */
[----:B------:R-:W-:Y:S01]  /*15140*/  PRMT R57, R50, 0x7604, R49 ;  /* 0x0000760432397816 */ /* 0x000fe20000000031 */
[----:B------:R-:W-:Y:S01]  /*15150*/  IMAD.U32 R55, R55, 0x10000, RZ ;  /* 0x0001000037377824 */ /* 0x000fe200078e00ff */
[----:B------:R-:W-:Y:S01]  /*15160*/  SHF.R.U32.HI R49, RZ, 0x10, R27 ;  /* 0x00000010ff317819 */ /* 0x000fe2000001161b */
[----:B------:R-:W-:Y:S01]  /*15170*/  IMAD.U32 R21, R21, 0x10000, RZ ;  /* 0x0001000015157824 */ /* 0x000fe200078e00ff */
[----:B------:R-:W-:Y:S02]  /*15180*/  SHF.R.U32.HI R52, RZ, 0x8, R7 ;  /* 0x00000008ff347819 */ /* 0x000fe40000011607 */
[----:B------:R-:W-:Y:S01]  /*15190*/  LOP3.LUT R51, R7, 0xff, RZ, 0xc0, !PT ;  /* 0x000000ff07337812 */ /* 0x000fe200078ec0ff */
[----:B------:R-:W-:Y:S01]  /*151a0*/  IMAD.U32 R49, R49, 0x10000, RZ ;  /* 0x0001000031317824 */ /* 0x000fe200078e00ff */
[----:B------:R-:W-:Y:S02]  /*151b0*/  LOP3.LUT R52, R52, 0xff, RZ, 0xc0, !PT ;  /* 0x000000ff34347812 */ /* 0x000fe400078ec0ff */
[----:B------:R-:W-:-:S02]  /*151c0*/  LOP3.LUT R55, R20, 0xff0000, R55, 0xf8, !PT ;  /* 0x00ff000014377812 */ /* 0x000fc400078ef837 */
[----:B------:R-:W-:Y:S02]  /*151d0*/  LOP3.LUT R21, R46, 0xff0000, R21, 0xf8, !PT ;  /* 0x00ff00002e157812 */ /* 0x000fe400078ef815 */
[----:B------:R-:W-:Y:S02]  /*151e0*/  PRMT R52, R52, 0x7604, R51 ;  /* 0x0000760434347816 */ /* 0x000fe40000000033 */
[----:B------:R-:W-:Y:S02]  /*151f0*/  SHF.R.U32.HI R59, RZ, 0x10, R7 ;  /* 0x00000010ff3b7819 */ /* 0x000fe40000011607 */
[----:B------:R-:W-:Y:S02]  /*15200*/  LOP3.LUT R51, R48, 0xff0000, R49, 0xf8, !PT ;  /* 0x00ff000030337812 */ /* 0x000fe400078ef831 */
[----:B------:R-:W-:Y:S01]  /*15210*/  LOP3.LUT R47, R47, 0xff0000, R26, 0xf8, !PT ;  /* 0x00ff00002f2f7812 */ /* 0x000fe200078ef81a */
[----:B------:R-:W-:Y:S01]  /*15220*/  IMAD.U32 R59, R59, 0x10000, RZ ;  /* 0x000100003b3b7824 */ /* 0x000fe200078e00ff */
[----:B------:R-:W-:-:S02]  /*15230*/  LOP3.LUT R55, R55, 0xff000000, R5, 0xf8, !PT ;  /* 0xff00000037377812 */ /* 0x000fc400078ef805 */
[----:B------:R-:W-:Y:S02]  /*15240*/  LOP3.LUT R50, R21, 0xff000000, R25, 0xf8, !PT ;  /* 0xff00000015327812 */ /* 0x000fe400078ef819 */
[----:B------:R-:W-:Y:S02]  /*15250*/  LOP3.LUT R21, R53, 0xff0000, R4, 0xf8, !PT ;  /* 0x00ff000035157812 */ /* 0x000fe400078ef804 */
[----:B------:R-:W-:Y:S02]  /*15260*/  LOP3.LUT R45, R45, 0xff0000, R24, 0xf8, !PT ;  /* 0x00ff00002d2d7812 */ /* 0x000fe400078ef818 */
[----:B------:R-:W-:Y:S02]  /*15270*/  LOP3.LUT R53, R51, 0xff000000, R27, 0xf8, !PT ;  /* 0xff00000033357812 */ /* 0x000fe400078ef81b */
[----:B------:R-:W-:Y:S02]  /*15280*/  LOP3.LUT R20, R47, 0xff000000, R26, 0xf8, !PT ;  /* 0xff0000002f147812 */ /* 0x000fe400078ef81a */
[----:B------:R-:W-:-:S02]  /*15290*/  F2FP.F16.E4M3.UNPACK_B R56, R55 ;  /* 0x00000037ff38723e */ /* 0x000fc400020006ff */
[-C--:B0-----:R-:W-:Y:S02]  /*152a0*/  F2FP.F16.E4M3.UNPACK_B R27, R41.reuse ;  /* 0x00000029ff1b723e */ /* 0x081fe400020006ff */
[----:B------:R-:W-:Y:S01]  /*152b0*/  F2FP.F16.E4M3.UNPACK_B R26, R50 ;  /* 0x00000032ff1a723e */ /* 0x000fe200020006ff */
[----:B------:R-:W-:Y:S01]  /*152c0*/  HADD2.F32 R58, -RZ, R56.H0_H0 ;  /* 0x20000038ff3a7230 */ /* 0x000fe20000004100 */
[----:B------:R-:W-:Y:S01]  /*152d0*/  LOP3.LUT R49, R45, 0xff000000, R24, 0xf8, !PT ;  /* 0xff0000002d317812 */ /* 0x000fe200078ef818 */
[----:B------:R-:W-:Y:S01]  /*152e0*/  HADD2.F32 R5, -RZ, R27.H0_H0 ;  /* 0x2000001bff057230 */ /* 0x000fe20000004100 */
[----:B------:R-:W-:Y:S01]  /*152f0*/  LOP3.LUT R59, R52, 0xff0000, R59, 0xf8, !PT ;  /* 0x00ff0000343b7812 */ /* 0x000fe200078ef83b */
[----:B------:R-:W-:Y:S01]  /*15300*/  HADD2.F32 R52, -RZ, R26.H0_H0 ;  /* 0x2000001aff347230 */ /* 0x000fe20000004100 */
[----:B------:R-:W-:Y:S02]  /*15310*/  F2FP.F16.E4M3.UNPACK_B R46, R41.H1 ;  /* 0x00000029ff2e723e */ /* 0x000fe400030006ff */
[C---:B------:R-:W-:Y:S01]  /*15320*/  FMUL.FTZ R60, R5.reuse, R58 ;  /* 0x0000003a053c7220 */ /* 0x040fe20000410000 */
[----:B------:R-:W-:Y:S01]  /*15330*/  F2FP.F16.E4M3.UNPACK_B R50, R50.H1 ;  /* 0x00000032ff32723e */ /* 0x000fe200030006ff */
[----:B------:R-:W-:Y:S01]  /*15340*/  FMUL.FTZ R51, R5, R52 ;  /* 0x0000003405337220 */ /* 0x000fe20000410000 */
[----:B------:R-:W-:-:S02]  /*15350*/  LOP3.LUT R57, R57, 0xff0000, R6, 0xf8, !PT ;  /* 0x00ff000039397812 */ /* 0x000fc400078ef806 */
[----:B------:R-:W-:Y:S02]  /*15360*/  LOP3.LUT R59, R59, 0xff000000, R7, 0xf8, !PT ;  /* 0xff0000003b3b7812 */ /* 0x000fe400078ef807 */
[-C--:B------:R-:W-:Y:S02]  /*15370*/  F2FP.F16.E4M3.UNPACK_B R47, R43.reuse ;  /* 0x0000002bff2f723e */ /* 0x080fe400020006ff */
[----:B------:R-:W-:Y:S02]  /*15380*/  F2FP.F16.E4M3.UNPACK_B R48, R43.H1 ;  /* 0x0000002bff30723e */ /* 0x000fe400030006ff */
[-C--:B------:R-:W-:Y:S02]  /*15390*/  F2FP.F16.E4M3.UNPACK_B R7, R42.reuse ;  /* 0x0000002aff07723e */ /* 0x080fe400020006ff */
[----:B------:R-:W-:Y:S01]  /*153a0*/  F2FP.F16.E4M3.UNPACK_B R43, R42.H1 ;  /* 0x0000002aff2b723e */ /* 0x000fe200030006ff */
[--C-:B------:R-:W-:Y:S01]  /*153b0*/  HADD2.F32 R42, -RZ, R46.reuse.H0_H0 ;  /* 0x2000002eff2a7230 */ /* 0x100fe20000004100 */
[----:B------:R-:W-:Y:S01]  /*153c0*/  F2FP.F16.E4M3.UNPACK_B R55, R55.H1 ;  /* 0x00000037ff37723e */ /* 0x000fe200030006ff */
[----:B------:R-:W-:Y:S01]  /*153d0*/  HADD2.F32 R46, -RZ, R46.H1_H1 ;  /* 0x3000002eff2e7230 */ /* 0x000fe20000004100 */
[----:B------:R-:W-:Y:S01]  /*153e0*/  LOP3.LUT R6, R57, 0xff000000, R6, 0xf8, !PT ;  /* 0xff00000039067812 */ /* 0x000fe200078ef806 */
[----:B------:R-:W-:Y:S01]  /*153f0*/  HADD2.F32 R57, -RZ, R56.H1_H1 ;  /* 0x30000038ff397230 */ /* 0x000fe20000004100 */
[----:B------:R-:W-:Y:S01]  /*15400*/  LOP3.LUT R54, R21, 0xff000000, R4, 0xf8, !PT ;  /* 0xff00000015367812 */ /* 0x000fe200078ef804 */
[--C-:B------:R-:W-:Y:S01]  /*15410*/  HADD2.F32 R56, -RZ, R55.reuse.H0_H0 ;  /* 0x20000037ff387230 */ /* 0x100fe20000004100 */
[-C--:B------:R-:W-:Y:S01]  /*15420*/  F2FP.F16.E4M3.UNPACK_B R41, R40.reuse ;  /* 0x00000028ff29723e */ /* 0x080fe200020006ff */
[----:B------:R-:W-:Y:S01]  /*15430*/  HADD2.F32 R55, -RZ, R55.H1_H1 ;  /* 0x30000037ff377230 */ /* 0x000fe20000004100 */
[----:B------:R-:W-:Y:S01]  /*15440*/  F2FP.F16.E4M3.UNPACK_B R40, R40.H1 ;  /* 0x00000028ff28723e */ /* 0x000fe200030006ff */
[----:B--2---:R-:W0:Y:S02]  /*15450*/  LDS.128 R36, [R68+0x14400] ;  /* 0x0144000044247984 */ /* 0x004e240000000c00 */
[----:B0-----:R-:W-:-:S02]  /*15460*/  F2FP.F16.E4M3.UNPACK_B R24, R37 ;  /* 0x00000025ff18723e */ /* 0x001fc400020006ff */
[----:B------:R-:W-:Y:S02]  /*15470*/  F2FP.F16.E4M3.UNPACK_B R37, R37.H1 ;  /* 0x00000025ff25723e */ /* 0x000fe400030006ff */
[-C--:B------:R-:W-:Y:S01]  /*15480*/  F2FP.F16.E4M3.UNPACK_B R45, R39.reuse ;  /* 0x00000027ff2d723e */ /* 0x080fe200020006ff */
[----:B------:R-:W-:Y:S01]  /*15490*/  HADD2.F32 R25, -RZ, R24.H0_H0 ;  /* 0x20000018ff197230 */ /* 0x000fe20000004100 */
[----:B------:R-:W-:Y:S02]  /*154a0*/  F2FP.F16.E4M3.UNPACK_B R39, R39.H1 ;  /* 0x00000027ff27723e */ /* 0x000fe400030006ff */
[----:B------:R-:W-:Y:S02]  /*154b0*/  F2FP.F16.E4M3.UNPACK_B R21, R36 ;  /* 0x00000024ff15723e */ /* 0x000fe400020006ff */
[C---:B------:R-:W-:Y:S01]  /*154c0*/  FFMA.FTZ R5, R25.reuse, R52, -R60 ;  /* 0x0000003419057223 */ /* 0x040fe2000001083c */
[----:B------:R-:W-:Y:S01]  /*154d0*/  FFMA.FTZ R25, R25, R58, R51 ;  /* 0x0000003a19197223 */ /* 0x000fe20000010033 */
[----:B------:R-:W-:-:S02]  /*154e0*/  HADD2.F32 R51, -RZ, R26.H1_H1 ;  /* 0x3000001aff337230 */ /* 0x000fc40000004100 */
[C---:B------:R-:W-:Y:S01]  /*154f0*/  FMUL.FTZ R60, R42.reuse, R56 ;  /* 0x000000382a3c7220 */ /* 0x040fe20000410000 */
[----:B------:R-:W-:Y:S01]  /*15500*/  HADD2.F32 R26, -RZ, R24.H1_H1 ;  /* 0x30000018ff1a7230 */ /* 0x000fe20000004100 */
[----:B------:R-:W-:Y:S01]  /*15510*/  F2FP.F16.E4M3.UNPACK_B R36, R36.H1 ;  /* 0x00000024ff24723e */ /* 0x000fe200030006ff */
[----:B------:R-:W-:Y:S01]  /*15520*/  HADD2.F32 R52, -RZ, R50.H0_H0 ;  /* 0x20000032ff347230 */ /* 0x000fe20000004100 */
[-C--:B------:R-:W-:Y:S01]  /*15530*/  F2FP.F16.E4M3.UNPACK_B R4, R38.reuse ;  /* 0x00000026ff04723e */ /* 0x080fe200020006ff */
[----:B------:R-:W-:Y:S01]  /*15540*/  HADD2.F32 R24, -RZ, R27.H1_H1 ;  /* 0x3000001bff187230 */ /* 0x000fe20000004100 */
[----:B------:R-:W-:Y:S01]  /*15550*/  F2FP.F16.E4M3.UNPACK_B R38, R38.H1 ;  /* 0x00000026ff26723e */ /* 0x000fe200030006ff */
[----:B------:R-:W-:Y:S02]  /*15560*/  HADD2.F32 R27, -RZ, R37.H0_H0 ;  /* 0x20000025ff1b7230 */ /* 0x000fe40000004100 */
[----:B------:R-:W-:Y:S01]  /*15570*/  FMUL.FTZ R63, R42, R52 ;  /* 0x000000342a3f7220 */ /* 0x000fe20000410000 */
[----:B------:R-:W-:-:S02]  /*15580*/  HADD2.F32 R42, -RZ, R47.H0_H0 ;  /* 0x2000002fff2a7230 */ /* 0x000fc40000004100 */
[C---:B------:R-:W-:Y:S01]  /*15590*/  FMUL.FTZ R61, R24.reuse, R57 ;  /* 0x00000039183d7220 */ /* 0x040fe20000410000 */
[----:B------:R-:W-:Y:S01]  /*155a0*/  FMUL.FTZ R58, R24, R51 ;  /* 0x00000033183a7220 */ /* 0x000fe20000410000 */
[C---:B------:R-:W-:Y:S01]  /*155b0*/  FFMA.FTZ R63, R27.reuse, R56, R63 ;  /* 0x000000381b3f7223 */ /* 0x040fe2000001003f */
[----:B------:R-:W-:Y:S01]  /*155c0*/  F2FP.F16.E4M3.UNPACK_B R56, R59 ;  /* 0x0000003bff38723e */ /* 0x000fe200020006ff */
[C---:B------:R-:W-:Y:S01]  /*155d0*/  FFMA.FTZ R24, R26.reuse, R51, -R61 ;  /* 0x000000331a187223 */ /* 0x040fe2000001083d */
[----:B------:R-:W-:Y:S01]  /*155e0*/  F2FP.F16.E4M3.UNPACK_B R51, R53 ;  /* 0x00000035ff33723e */ /* 0x000fe200020006ff */
[----:B------:R-:W-:Y:S01]  /*155f0*/  FFMA.FTZ R26, R26, R57, R58 ;  /* 0x000000391a1a7223 */ /* 0x000fe2000001003a */
[----:B------:R-:W-:Y:S01]  /*15600*/  FFMA.FTZ R60, R27, R52, -R60 ;  /* 0x000000341b3c7223 */ /* 0x000fe2000001083c */
[----:B------:R-:W-:Y:S02]  /*15610*/  HADD2.F32 R57, -RZ, R56.H0_H0 ;  /* 0x20000038ff397230 */ /* 0x000fe40000004100 */
[----:B------:R-:W-:Y:S01]  /*15620*/  FMUL.FTZ R58, R46, R55 ;  /* 0x000000372e3a7220 */ /* 0x000fe20000410000 */
[----:B------:R-:W-:Y:S01]  /*15630*/  HADD2.F32 R52, -RZ, R51.H0_H0 ;  /* 0x20000033ff347230 */ /* 0x000fe20000004100 */
[----:B------:R-:W-:Y:S01]  /*15640*/  F2FP.F16.E4M3.UNPACK_B R59, R59.H1 ;  /* 0x0000003bff3b723e */ /* 0x000fe200030006ff */
[----:B------:R-:W-:-:S02]  /*15650*/  HADD2.F32 R50, -RZ, R50.H1_H1 ;  /* 0x30000032ff327230 */ /* 0x000fc40000004100 */
[CC--:B------:R-:W-:Y:S01]  /*15660*/  FMUL.FTZ R62, R42.reuse, R57.reuse ;  /* 0x000000392a3e7220 */ /* 0x0c0fe20000410000 */
[----:B------:R-:W-:Y:S02]  /*15670*/  HADD2.F32 R27, -RZ, R45.H0_H0 ;  /* 0x2000002dff1b7230 */ /* 0x000fe40000004100 */
[----:B------:R-:W-:Y:S01]  /*15680*/  FMUL.FTZ R42, R42, R52 ;  /* 0x000000342a2a7220 */ /* 0x000fe20000410000 */
[----:B------:R-:W-:Y:S02]  /*15690*/  HADD2.F32 R37, -RZ, R37.H1_H1 ;  /* 0x30000025ff257230 */ /* 0x000fe40000004100 */
[----:B------:R-:W-:Y:S01]  /*156a0*/  FMUL.FTZ R46, R46, R50 ;  /* 0x000000322e2e7220 */ /* 0x000fe20000410000 */
[----:B------:R-:W-:Y:S02]  /*156b0*/  HADD2.F32 R56, -RZ, R56.H1_H1 ;  /* 0x30000038ff387230 */ /* 0x000fe40000004100 */
[----:B------:R-:W-:Y:S01]  /*156c0*/  FFMA.FTZ R57, R27, R57, R42 ;  /* 0x000000391b397223 */ /* 0x000fe2000001002a */
[----:B------:R-:W-:Y:S01]  /*156d0*/  HADD2.F32 R47, -RZ, R47.H1_H1 ;  /* 0x3000002fff2f7230 */ /* 0x000fe20000004100 */
[----:B------:R-:W-:Y:S01]  /*156e0*/  F2FP.F16.E4M3.UNPACK_B R53, R53.H1 ;  /* 0x00000035ff35723e */ /* 0x000fe200030006ff */
[----:B------:R-:W-:-:S02]  /*156f0*/  HADD2.F32 R42, -RZ, R51.H1_H1 ;  /* 0x30000033ff2a7230 */ /* 0x000fc40000004100 */
[C---:B------:R-:W-:Y:S01]  /*15700*/  FFMA.FTZ R61, R37.reuse, R50, -R58 ;  /* 0x00000032253d7223 */ /* 0x040fe2000001083a */
[----:B------:R-:W-:Y:S01]  /*15710*/  FFMA.FTZ R58, R37, R55, R46 ;  /* 0x00000037253a7223 */ /* 0x000fe2000001002e */
[----:B------:R-:W-:Y:S01]  /*15720*/  FFMA.FTZ R62, R27, R52, -R62 ;  /* 0x000000341b3e7223 */ /* 0x000fe2000001083e */
[----:B------:R-:W-:Y:S02]  /*15730*/  HADD2.F32 R45, -RZ, R45.H1_H1 ;  /* 0x3000002dff2d7230 */ /* 0x000fe40000004100 */
[C---:B------:R-:W-:Y:S01]  /*15740*/  FMUL.FTZ R52, R47.reuse, R56 ;  /* 0x000000382f347220 */ /* 0x040fe20000410000 */
[----:B------:R-:W-:Y:S02]  /*15750*/  HADD2.F32 R50, -RZ, R59.H0_H0 ;  /* 0x2000003bff327230 */ /* 0x000fe40000004100 */
[-C--:B------:R-:W-:Y:S01]  /*15760*/  FMUL.FTZ R47, R47, R42.reuse ;  /* 0x0000002a2f2f7220 */ /* 0x080fe20000410000 */
[----:B------:R-:W-:Y:S02]  /*15770*/  HADD2.F32 R37, -RZ, R48.H0_H0 ;  /* 0x20000030ff257230 */ /* 0x000fe40000004100 */
[----:B------:R-:W-:Y:S01]  /*15780*/  FFMA.FTZ R55, R45, R42, -R52 ;  /* 0x0000002a2d377223 */ /* 0x000fe20000010834 */
[----:B------:R-:W-:-:S02]  /*15790*/  HADD2.F32 R46, -RZ, R53.H0_H0 ;  /* 0x20000035ff2e7230 */ /* 0x000fc40000004100 */
[----:B------:R-:W-:Y:S01]  /*157a0*/  FFMA.FTZ R56, R45, R56, R47 ;  /* 0x000000382d387223 */ /* 0x000fe2000001002f */
[----:B------:R-:W-:Y:S02]  /*157b0*/  HADD2.F32 R27, -RZ, R39.H0_H0 ;  /* 0x20000027ff1b7230 */ /* 0x000fe40000004100 */
[C---:B------:R-:W-:Y:S01]  /*157c0*/  FMUL.FTZ R64, R37.reuse, R50 ;  /* 0x0000003225407220 */ /* 0x040fe20000410000 */
[----:B------:R-:W-:Y:S01]  /*157d0*/  F2FP.F16.E4M3.UNPACK_B R45, R54.H1 ;  /* 0x00000036ff2d723e */ /* 0x000fe200030006ff */
[-C--:B------:R-:W-:Y:S01]  /*157e0*/  FMUL.FTZ R37, R37, R46.reuse ;  /* 0x0000002e25257220 */ /* 0x080fe20000410000 */
[-C--:B------:R-:W-:Y:S01]  /*157f0*/  F2FP.F16.E4M3.UNPACK_B R42, R49.reuse.H1 ;  /* 0x00000031ff2a723e */ /* 0x080fe200030006ff */
[----:B------:R-:W-:Y:S02]  /*15800*/  HADD2.F32 R53, -RZ, R53.H1_H1 ;  /* 0x30000035ff357230 */ /* 0x000fe40000004100 */
[C---:B------:R-:W-:Y:S01]  /*15810*/  FFMA.FTZ R64, R27.reuse, R46, -R64 ;  /* 0x0000002e1b407223 */ /* 0x040fe20000010840 */
[----:B------:R-:W-:Y:S01]  /*15820*/  FFMA.FTZ R65, R27, R50, R37 ;  /* 0x000000321b417223 */ /* 0x000fe20000010025 */
[----:B------:R-:W-:Y:S01]  /*15830*/  HADD2.F32 R59, -RZ, R59.H1_H1 ;  /* 0x3000003bff3b7230 */ /* 0x000fe20000004100 */
[----:B------:R-:W-:Y:S01]  /*15840*/  F2FP.F16.E4M3.UNPACK_B R54, R54 ;  /* 0x00000036ff36723e */ /* 0x000fe200020006ff */
[----:B------:R-:W-:Y:S01]  /*15850*/  HADD2.F32 R48, -RZ, R48.H1_H1 ;  /* 0x30000030ff307230 */ /* 0x000fe20000004100 */
[----:B------:R-:W-:Y:S01]  /*15860*/  F2FP.F16.E4M3.UNPACK_B R49, R49 ;  /* 0x00000031ff31723e */ /* 0x000fe200020006ff */
[----:B------:R-:W-:Y:S01]  /*15870*/  HADD2.F32 R50, -RZ, R45.H0_H0 ;  /* 0x2000002dff327230 */ /* 0x000fe20000004100 */
[----:B------:R-:W-:Y:S01]  /*15880*/  F2FP.SATFINITE.E4M3.F32.PACK_AB_MERGE_C R60, R61, R60, RZ ;  /* 0x0000003c3d3c723e */ /* 0x000fe200048070ff */
        /* <DEDUP_REMOVED lines=13> */
[C---:B------:R-:W-:Y:S01]  /*15960*/  FFMA.FTZ R67, R39.reuse, R53, -R52 ;  /* 0x0000003527437223 */ /* 0x040fe20000010834 */
[----:B------:R-:W-:Y:S01]  /*15970*/  FFMA.FTZ R66, R39, R59, R66 ;  /* 0x0000003b27427223 */ /* 0x000fe20000010042 */
[----:B------:R-:W-:Y:S02]  /*15980*/  HADD2.F32 R36, -RZ, R36.H1_H1 ;  /* 0x30000024ff247230 */ /* 0x000fe40000004100 */
[C---:B------:R-:W-:Y:S01]  /*15990*/  FMUL.FTZ R39, R40.reuse, R45 ;  /* 0x0000002d28277220 */ /* 0x040fe20000410000 */
[----:B------:R-:W-:Y:S01]  /*159a0*/  FMUL.FTZ R42, R40, R27 ;  /* 0x0000001b282a7220 */ /* 0x000fe20000410000 */
[----:B------:R-:W-:Y:S01]  /*159b0*/  HADD2.F32 R40, -RZ, R54.H0_H0 ;  /* 0x20000036ff287230 */ /* 0x000fe20000004100 */
[----:B------:R-:W-:Y:S01]  /*159c0*/  F2FP.SATFINITE.E4M3.F32.PACK_AB_MERGE_C R58, R58, R63, RZ ;  /* 0x0000003f3a3a723e */ /* 0x000fe200048070ff */
[----:B------:R-:W-:-:S02]  /*159d0*/  HADD2.F32 R37, -RZ, R41.H0_H0 ;  /* 0x20000029ff257230 */ /* 0x000fc40000004100 */
[C---:B------:R-:W-:Y:S01]  /*159e0*/  FFMA.FTZ R52, R36.reuse, R27, -R39 ;  /* 0x0000001b24347223 */ /* 0x040fe20000010827 */
[----:B------:R-:W-:Y:S01]  /*159f0*/  FFMA.FTZ R51, R36, R45, R42 ;  /* 0x0000002d24337223 */ /* 0x000fe2000001002a */
[----:B------:R-:W-:Y:S01]  /*15a00*/  HADD2.F32 R36, -RZ, R49.H0_H0 ;  /* 0x20000031ff247230 */ /* 0x000fe20000004100 */
[----:B------:R-:W-:Y:S01]  /*15a10*/  F2FP.F16.E4M3.UNPACK_B R39, R6.H1 ;  /* 0x00000006ff27723e */ /* 0x000fe200030006ff */
[----:B------:R-:W-:Y:S02]  /*15a20*/  HADD2.F32 R27, -RZ, R21.H0_H0 ;  /* 0x20000015ff1b7230 */ /* 0x000fe40000004100 */
[C---:B------:R-:W-:Y:S01]  /*15a30*/  FMUL.FTZ R42, R37.reuse, R40 ;  /* 0x00000028252a7220 */ /* 0x040fe20000410000 */
[----:B------:R-:W-:Y:S02]  /*15a40*/  HADD2.F32 R54, -RZ, R54.H1_H1 ;  /* 0x30000036ff367230 */ /* 0x000fe40000004100 */
[----:B------:R-:W-:Y:S01]  /*15a50*/  FMUL.FTZ R46, R37, R36 ;  /* 0x00000024252e7220 */ /* 0x000fe20000410000 */
[----:B------:R-:W-:-:S02]  /*15a60*/  HADD2.F32 R41, -RZ, R41.H1_H1 ;  /* 0x30000029ff297230 */ /* 0x000fc40000004100 */
[----:B------:R-:W-:Y:S01]  /*15a70*/  FFMA.FTZ R42, R27, R36, -R42 ;  /* 0x000000241b2a7223 */ /* 0x000fe2000001082a */
[----:B------:R-:W-:Y:S01]  /*15a80*/  HADD2.F32 R36, -RZ, R49.H1_H1 ;  /* 0x30000031ff247230 */ /* 0x000fe20000004100 */
[----:B------:R-:W-:Y:S01]  /*15a90*/  F2FP.F16.E4M3.UNPACK_B R37, R20.H1 ;  /* 0x00000014ff25723e */ /* 0x000fe200030006ff */
[----:B------:R-:W-:Y:S02]  /*15aa0*/  HADD2.F32 R21, -RZ, R21.H1_H1 ;  /* 0x30000015ff157230 */ /* 0x000fe40000004100 */
[----:B------:R-:W-:Y:S01]  /*15ab0*/  FMUL.FTZ R48, R41, R54 ;  /* 0x0000003629307220 */ /* 0x000fe20000410000 */
[----:B------:R-:W-:Y:S01]  /*15ac0*/  FFMA.FTZ R46, R27, R40, R46 ;  /* 0x000000281b2e7223 */ /* 0x000fe2000001002e */
[-C--:B------:R-:W-:Y:S01]  /*15ad0*/  FMUL.FTZ R45, R41, R36.reuse ;  /* 0x00000024292d7220 */ /* 0x080fe20000410000 */
[----:B------:R-:W-:Y:S02]  /*15ae0*/  HADD2.F32 R40, -RZ, R39.H0_H0 ;  /* 0x20000027ff287230 */ /* 0x000fe40000004100 */
[----:B------:R-:W-:Y:S01]  /*15af0*/  FFMA.FTZ R41, R21, R36, -R48 ;  /* 0x0000002415297223 */ /* 0x000fe20000010830 */
[----:B------:R-:W-:-:S02]  /*15b00*/  HADD2.F32 R27, -RZ, R43.H0_H0 ;  /* 0x2000002bff1b7230 */ /* 0x000fc40000004100 */
[----:B------:R-:W-:Y:S01]  /*15b10*/  FFMA.FTZ R45, R21, R54, R45 ;  /* 0x00000036152d7223 */ /* 0x000fe2000001002d */
[----:B------:R-:W-:Y:S01]  /*15b20*/  HADD2.F32 R36, -RZ, R37.H0_H0 ;  /* 0x20000025ff247230 */ /* 0x000fe20000004100 */
[----:B------:R-:W-:Y:S01]  /*15b30*/  F2FP.F16.E4M3.UNPACK_B R20, R20 ;  /* 0x00000014ff14723e */ /* 0x000fe200020006ff */
[----:B------:R-:W-:Y:S02]  /*15b40*/  HADD2.F32 R39, -RZ, R39.H1_H1 ;  /* 0x30000027ff277230 */ /* 0x000fe40000004100 */
[C---:B------:R-:W-:Y:S01]  /*15b50*/  FMUL.FTZ R48, R27.reuse, R40 ;  /* 0x000000281b307220 */ /* 0x040fe20000410000 */
[----:B------:R-:W-:Y:S02]  /*15b60*/  HADD2.F32 R43, -RZ, R43.H1_H1 ;  /* 0x3000002bff2b7230 */ /* 0x000fe40000004100 */
[----:B------:R-:W-:Y:S01]  /*15b70*/  FMUL.FTZ R54, R27, R36 ;  /* 0x000000241b367220 */ /* 0x000fe20000410000 */
[----:B------:R-:W-:Y:S01]  /*15b80*/  HADD2.F32 R21, -RZ, R38.H0_H0 ;  /* 0x20000026ff157230 */ /* 0x000fe20000004100 */
[----:B------:R-:W-:Y:S01]  /*15b90*/  F2FP.F16.E4M3.UNPACK_B R6, R6 ;  /* 0x00000006ff06723e */ /* 0x000fe200020006ff */
[----:B------:R-:W-:-:S02]  /*15ba0*/  HADD2.F32 R37, -RZ, R37.H1_H1 ;  /* 0x30000025ff257230 */ /* 0x000fc40000004100 */
[----:B------:R-:W-:Y:S01]  /*15bb0*/  FMUL.FTZ R27, R43, R39 ;  /* 0x000000272b1b7220 */ /* 0x000fe20000410000 */
[----:B------:R-:W-:Y:S02]  /*15bc0*/  HADD2.F32 R38, -RZ, R38.H1_H1 ;  /* 0x30000026ff267230 */ /* 0x000fe40000004100 */
[C---:B------:R-:W-:Y:S01]  /*15bd0*/  FFMA.FTZ R48, R21.reuse, R36, -R48 ;  /* 0x0000002415307223 */ /* 0x040fe20000010830 */
[----:B------:R-:W-:Y:S01]  /*15be0*/  FFMA.FTZ R54, R21, R40, R54 ;  /* 0x0000002815367223 */ /* 0x000fe20000010036 */
[-C--:B------:R-:W-:Y:S01]  /*15bf0*/  FMUL.FTZ R36, R43, R37.reuse ;  /* 0x000000252b247220 */ /* 0x080fe20000410000 */
[--C-:B------:R-:W-:Y:S02]  /*15c00*/  HADD2.F32 R21, -RZ, R20.reuse.H0_H0 ;  /* 0x20000014ff157230 */ /* 0x100fe40000004100 */
[C---:B------:R-:W-:Y:S01]  /*15c10*/  FFMA.FTZ R49, R38.reuse, R37, -R27 ;  /* 0x0000002526317223 */ /* 0x040fe2000001081b */
[----:B------:R-:W-:Y:S02]  /*15c20*/  HADD2.F32 R27, -RZ, R20.H1_H1 ;  /* 0x30000014ff1b7230 */ /* 0x000fe40000004100 */
[----:B------:R-:W-:Y:S01]  /*15c30*/  FFMA.FTZ R53, R38, R39, R36 ;  /* 0x0000002726357223 */ /* 0x000fe20000010024 */
[--C-:B------:R-:W-:Y:S01]  /*15c40*/  HADD2.F32 R37, -RZ, R6.reuse.H0_H0 ;  /* 0x20000006ff257230 */ /* 0x100fe20000004100 */
[----:B------:R-:W-:Y:S01]  /*15c50*/  F2FP.SATFINITE.E4M3.F32.PACK_AB_MERGE_C R50, R51, R50, RZ ;  /* 0x000000323332723e */ /* 0x000fe200048070ff */
[--C-:B------:R-:W-:Y:S01]  /*15c60*/  HADD2.F32 R20, -RZ, R7.reuse.H0_H0 ;  /* 0x20000007ff147230 */ /* 0x100fe20000004100 */
[----:B------:R-:W-:Y:S01]  /*15c70*/  F2FP.SATFINITE.E4M3.F32.PACK_AB_MERGE_C R48, R49, R48, RZ ;  /* 0x000000303130723e */ /* 0x000fe200048070ff */
[----:B------:R-:W-:Y:S01]  /*15c80*/  HADD2.F32 R36, -RZ, R6.H1_H1 ;  /* 0x30000006ff247230 */ /* 0x000fe20000004100 */
[----:B------:R-:W-:Y:S01]  /*15c90*/  F2FP.SATFINITE.E4M3.F32.PACK_AB_MERGE_C R53, R53, R54, RZ ;  /* 0x000000363535723e */ /* 0x000fe200048070ff */
[----:B------:R-:W-:-:S02]  /*15ca0*/  HADD2.F32 R7, -RZ, R7.H1_H1 ;  /* 0x30000007ff077230 */ /* 0x000fc40000004100 */
[C---:B------:R-:W-:Y:S01]  /*15cb0*/  FMUL.FTZ R39, R20.reuse, R37 ;  /* 0x0000002514277220 */ /* 0x040fe20000410000 */
[--C-:B------:R-:W-:Y:S02]  /*15cc0*/  HADD2.F32 R6, -RZ, R4.reuse.H0_H0 ;  /* 0x20000004ff067230 */ /* 0x100fe40000004100 */
[----:B------:R-:W-:Y:S01]  /*15cd0*/  FMUL.FTZ R20, R20, R21 ;  /* 0x0000001514147220 */ /* 0x000fe20000410000 */
[----:B------:R-:W-:Y:S02]  /*15ce0*/  HADD2.F32 R4, -RZ, R4.H1_H1 ;  /* 0x30000004ff047230 */ /* 0x000fe40000004100 */
[CC--:B------:R-:W-:Y:S01]  /*15cf0*/  FMUL.FTZ R43, R7.reuse, R36.reuse ;  /* 0x00000024072b7220 */ /* 0x0c0fe20000410000 */
[----:B------:R-:W-:Y:S01]  /*15d00*/  FMUL.FTZ R7, R7, R27 ;  /* 0x0000001b07077220 */ /* 0x000fe20000410000 */
        /* <DEDUP_REMOVED lines=17> */
.L_x_1479:
[----:B------:R-:W-:Y:S05]  /*15e20*/  BSYNC B1 ;  /* 0x0000000000017941 */ /* 0x000fea0003800000 */
.L_x_1478:
[----:B------:R-:W-:Y:S04]  /*15e30*/  BSSY B1, `(.L_x_1480) ;  /* 0x0000101000017945 */ /* 0x000fe80003800000 */
[----:B------:R-:W-:Y:S05]  /*15e40*/  @P1 BRA `(.L_x_1481) ;  /* 0x0000000c00fc1947 */ /* 0x000fea0003800000 */
[----:B------:R-:W2:Y:S01]  /*15e50*/  LDL R59, [R1+0x4] ;  /* 0x00000400013b7983 */ /* 0x000ea20000100800 */
[----:B-1---5:R-:W-:Y:S02]  /*15e60*/  SHF.R.U32.HI R3, RZ, 0x8, R28 ;  /* 0x00000008ff037819 */ /* 0x022fe4000001161c */
[----:B------:R-:W-:Y:S02]  /*15e70*/  LOP3.LUT R5, R28, 0xff, RZ, 0xc0, !PT ;  /* 0x000000ff1c057812 */ /* 0x000fe400078ec0ff */
[----:B------:R-:W-:Y:S02]  /*15e80*/  LOP3.LUT R4, R3, 0xff, RZ, 0xc0, !PT ;  /* 0x000000ff03047812 */ /* 0x000fe400078ec0ff */
[----:B------:R-:W-:Y:S02]  /*15e90*/  LEA.HI R3, R0, R231, RZ, 0x1c ;  /* 0x000000e700037211 */ /* 0x000fe400078fe0ff */
[----:B------:R-:W-:Y:S02]  /*15ea0*/  PRMT R21, R4, 0x7604, R5 ;  /* 0x0000760404157816 */ /* 0x000fe40000000005 */
[----:B------:R-:W-:-:S02]  /*15eb0*/  SHF.R.S32.HI R4, RZ, 0x1f, R3 ;  /* 0x0000001fff047819 */ /* 0x000fc40000011403 */
[----:B------:R-:W-:Y:S02]  /*15ec0*/  SHF.R.U32.HI R6, RZ, 0x8, R29 ;  /* 0x00000008ff067819 */ /* 0x000fe4000001161d */
[----:B------:R-:W-:Y:S01]  /*15ed0*/  LEA.HI R5, R4, R3, RZ, 0x2 ;  /* 0x0000000304057211 */ /* 0x000fe200078f10ff */
[----:B------:R-:W-:Y:S01]  /*15ee0*/  IMAD.SHL.U32 R3, R3, 0x10, RZ ;  /* 0x0000001003037824 */ /* 0x000fe200078e00ff */
[----:B------:R-:W-:Y:S02]  /*15ef0*/  SHF.R.U32.HI R26, RZ, 0x8, R31 ;  /* 0x00000008ff1a7819 */ /* 0x000fe4000001161f */
[----:B------:R-:W-:Y:S01]  /*15f00*/  SHF.R.U32.HI R24, RZ, 0x8, R8 ;  /* 0x00000008ff187819 */ /* 0x000fe20000011608 */
[----:B------:R-:W-:Y:S01]  /*15f10*/  IMAD.SHL.U32 R5, R5, 0x800, RZ ;  /* 0x0000080005057824 */ /* 0x000fe200078e00ff */
[----:B------:R-:W-:Y:S02]  /*15f20*/  LOP3.LUT R7, R29, 0xff, RZ, 0xc0, !PT ;  /* 0x000000ff1d077812 */ /* 0x000fe400078ec0ff */
[----:B------:R-:W-:-:S02]  /*15f30*/  LOP3.LUT R6, R6, 0xff, RZ, 0xc0, !PT ;  /* 0x000000ff06067812 */ /* 0x000fc400078ec0ff */
[----:B------:R-:W-:Y:S02]  /*15f40*/  LOP3.LUT R4, R204, 0x30, R3, 0xf8, !PT ;  /* 0x00000030cc047812 */ /* 0x000fe400078ef803 */
[----:B---3--:R-:W-:Y:S02]  /*15f50*/  LOP3.LUT R20, R31, 0xff, RZ, 0xc0, !PT ;  /* 0x000000ff1f147812 */ /* 0x008fe400078ec0ff */
[----:B------:R-:W-:Y:S02]  /*15f60*/  LOP3.LUT R25, R8, 0xff, RZ, 0xc0, !PT ;  /* 0x000000ff08197812 */ /* 0x000fe400078ec0ff */
[----:B------:R-:W-:Y:S02]  /*15f70*/  LOP3.LUT R3, R26, 0xff, RZ, 0xc0, !PT ;  /* 0x000000ff1a037812 */ /* 0x000fe400078ec0ff */
[----:B------:R-:W-:Y:S02]  /*15f80*/  LOP3.LUT R24, R24, 0xff, RZ, 0xc0, !PT ;  /* 0x000000ff18187812 */ /* 0x000fe400078ec0ff */
[----:B0-----:R-:W-:-:S02]  /*15f90*/  PRMT R37, R6, 0x7604, R7 ;  /* 0x0000760406257816 */ /* 0x001fc40000000007 */
[----:B------:R-:W-:Y:S02]  /*15fa0*/  LOP3.LUT R4, R4, R205, RZ, 0x3c, !PT ;  /* 0x000000cd04047212 */ /* 0x000fe400078e3cff */
[----:B------:R-:W-:Y:S02]  /*15fb0*/  LOP3.LUT R5, R5, 0xffffe000, RZ, 0xc0, !PT ;  /* 0xffffe00005057812 */ /* 0x000fe400078ec0ff */
[----:B------:R-:W-:Y:S02]  /*15fc0*/  SHF.R.U32.HI R6, RZ, 0x8, R30 ;  /* 0x00000008ff067819 */ /* 0x000fe4000001161e */
[----:B------:R-:W-:Y:S02]  /*15fd0*/  PRMT R41, R3, 0x7604, R20 ;  /* 0x0000760403297816 */ /* 0x000fe40000000014 */
[----:B------:R-:W-:Y:S02]  /*15fe0*/  PRMT R45, R24, 0x7604, R25 ;  /* 0x00007604182d7816 */ /* 0x000fe40000000019 */
[----:B------:R-:W-:-:S02]  /*15ff0*/  IADD3 R3, R4, R206, R5 ;  /* 0x000000ce04037210 */ /* 0x000fc40007ffe005 */
[----:B------:R-:W-:Y:S02]  /*16000*/  SHF.R.U32.HI R24, RZ, 0x8, R10 ;  /* 0x00000008ff187819 */ /* 0x000fe4000001160a */
[----:B------:R-:W-:Y:S01]  /*16010*/  SHF.R.U32.HI R26, RZ, 0x8, R11 ;  /* 0x00000008ff1a7819 */ /* 0x000fe2000001160b */
[----:B------:R-:W-:Y:S01]  /*16020*/  IMAD.IADD R3, R16, 0x1, R3 ;  /* 0x0000000110037824 */ /* 0x000fe200078e0203 */
[----:B------:R-:W-:Y:S02]  /*16030*/  LOP3.LUT R7, R30, 0xff, RZ, 0xc0, !PT ;  /* 0x000000ff1e077812 */ /* 0x000fe400078ec0ff */
[----:B------:R-:W-:Y:S02]  /*16040*/  LOP3.LUT R6, R6, 0xff, RZ, 0xc0, !PT ;  /* 0x000000ff06067812 */ /* 0x000fe400078ec0ff */
[----:B------:R-:W-:Y:S02]  /*16050*/  SHF.R.U32.HI R20, RZ, 0x8, R9 ;  /* 0x00000008ff147819 */ /* 0x000fe40000011609 */
[----:B------:R-:W-:-:S02]  /*16060*/  LOP3.LUT R25, R9, 0xff, RZ, 0xc0, !PT ;  /* 0x000000ff09197812 */ /* 0x000fc400078ec0ff */
[----:B------:R-:W-:Y:S02]  /*16070*/  LOP3.LUT R27, R10, 0xff, RZ, 0xc0, !PT ;  /* 0x000000ff0a1b7812 */ /* 0x000fe400078ec0ff */
[----:B------:R-:W-:Y:S02]  /*16080*/  LOP3.LUT R24, R24, 0xff, RZ, 0xc0, !PT ;  /* 0x000000ff18187812 */ /* 0x000fe400078ec0ff */
[----:B------:R-:W-:Y:S02]  /*16090*/  LOP3.LUT R26, R26, 0xff, RZ, 0xc0, !PT ;  /* 0x000000ff1a1a7812 */ /* 0x000fe400078ec0ff */
[----:B------:R-:W-:Y:S02]  /*160a0*/  LOP3.LUT R20, R20, 0xff, RZ, 0xc0, !PT ;  /* 0x000000ff14147812 */ /* 0x000fe400078ec0ff */
[----:B------:R-:W-:Y:S02]  /*160b0*/  LOP3.LUT R43, R11, 0xff, RZ, 0xc0, !PT ;  /* 0x000000ff0b2b7812 */ /* 0x000fe400078ec0ff */
[----:B------:R-:W-:-:S02]  /*160c0*/  PRMT R39, R6, 0x7604, R7 ;  /* 0x0000760406277816 */ /* 0x000fc40000000007 */
[----:B------:R-:W-:Y:S02]  /*160d0*/  PRMT R49, R20, 0x7604, R25 ;  /* 0x0000760414317816 */ /* 0x000fe40000000019 */
[----:B------:R-:W-:Y:S02]  /*160e0*/  PRMT R51, R24, 0x7604, R27 ;  /* 0x0000760418337816 */ /* 0x000fe4000000001b */
[----:B------:R-:W-:Y:S02]  /*160f0*/  PRMT R53, R26, 0x7604, R43 ;  /* 0x000076041a357816 */ /* 0x000fe4000000002b */
[----:B------:R-:W0:Y:S01]  /*16100*/  LDS.128 R24, [R3+0x14400] ;  /* 0x0144000003187984 */ /* 0x000e220000000c00 */
[----:B------:R-:W-:Y:S02]  /*16110*/  SHF.R.U32.HI R20, RZ, 0x10, R28 ;  /* 0x00000010ff147819 */ /* 0x000fe4000001161c */
[----:B------:R-:W-:Y:S02]  /*16120*/  SHF.R.U32.HI R36, RZ, 0x10, R29 ;  /* 0x00000010ff247819 */ /* 0x000fe4000001161d */
[----:B------:R-:W-:-:S02]  /*16130*/  SHF.R.U32.HI R38, RZ, 0x10, R30 ;  /* 0x00000010ff267819 */ /* 0x000fc4000001161e */
[----:B------:R-:W-:Y:S02]  /*16140*/  LOP3.LUT R20, R20, 0xff, RZ, 0xc0, !PT ;  /* 0x000000ff14147812 */ /* 0x000fe400078ec0ff */
[----:B------:R-:W-:Y:S02]  /*16150*/  LOP3.LUT R36, R36, 0xff, RZ, 0xc0, !PT ;  /* 0x000000ff24247812 */ /* 0x000fe400078ec0ff */
[----:B------:R-:W-:Y:S02]  /*16160*/  SHF.R.U32.HI R40, RZ, 0x10, R31 ;  /* 0x00000010ff287819 */ /* 0x000fe4000001161f */
[----:B------:R-:W-:Y:S02]  /*16170*/  LOP3.LUT R38, R38, 0xff, RZ, 0xc0, !PT ;  /* 0x000000ff26267812 */ /* 0x000fe400078ec0ff */
[----:B------:R-:W-:Y:S02]  /*16180*/  PRMT R21, R20, 0x7054, R21 ;  /* 0x0000705414157816 */ /* 0x000fe40000000015 */
[----:B------:R-:W-:-:S02]  /*16190*/  PRMT R37, R36, 0x7054, R37 ;  /* 0x0000705424257816 */ /* 0x000fc40000000025 */
[----:B------:R-:W-:Y:S02]  /*161a0*/  LOP3.LUT R40, R40, 0xff, RZ, 0xc0, !PT ;  /* 0x000000ff28287812 */ /* 0x000fe400078ec0ff */
[----:B------:R-:W-:Y:S02]  /*161b0*/  PRMT R39, R38, 0x7054, R39 ;  /* 0x0000705426277816 */ /* 0x000fe40000000027 */
[----:B------:R-:W-:Y:S02]  /*161c0*/  SHF.R.U32.HI R20, RZ, 0x10, R8 ;  /* 0x00000010ff147819 */ /* 0x000fe40000011608 */
[----:B------:R-:W-:Y:S02]  /*161d0*/  SHF.R.U32.HI R36, RZ, 0x10, R9 ;  /* 0x00000010ff247819 */ /* 0x000fe40000011609 */
[----:B------:R-:W-:Y:S02]  /*161e0*/  SHF.R.U32.HI R38, RZ, 0x10, R10 ;  /* 0x00000010ff267819 */ /* 0x000fe4000001160a */
[----:B------:R-:W-:-:S02]  /*161f0*/  PRMT R43, R40, 0x7054, R41 ;  /* 0x00007054282b7816 */ /* 0x000fc40000000029 */
        /* <DEDUP_REMOVED lines=8> */
[----:B------:R-:W-:Y:S02]  /*16280*/  LOP3.LUT R41, R37, 0xff000000, R29, 0xf8, !PT ;  /* 0xff00000025297812 */ /* 0x000fe400078ef81d */
[----:B------:R-:W-:Y:S02]  /*16290*/  LOP3.LUT R20, R39, 0xff000000, R30, 0xf8, !PT ;  /* 0xff00000027147812 */ /* 0x000fe400078ef81e */
[----:B------:R-:W-:Y:S02]  /*162a0*/  LOP3.LUT R47, R47, 0xff000000, R8, 0xf8, !PT ;  /* 0xff0000002f2f7812 */ /* 0x000fe400078ef808 */
[----:B------:R-:W-:-:S02]  /*162b0*/  LOP3.LUT R49, R49, 0xff000000, R9, 0xf8, !PT ;  /* 0xff00000031317812 */ /* 0x000fc400078ef809 */
[----:B------:R-:W-:Y:S02]  /*162c0*/  PRMT R53, R40, 0x7054, R53 ;  /* 0x0000705428357816 */ /* 0x000fe40000000035 */
[----:B------:R-:W-:Y:S02]  /*162d0*/  LOP3.LUT R8, R51, 0xff000000, R10, 0xf8, !PT ;  /* 0xff00000033087812 */ /* 0x000fe400078ef80a */
[----:B------:R-:W-:Y:S02]  /*162e0*/  LOP3.LUT R40, R21, 0xff000000, R28, 0xf8, !PT ;  /* 0xff00000015287812 */ /* 0x000fe400078ef81c */
[----:B------:R-:W-:Y:S02]  /*162f0*/  LOP3.LUT R45, R43, 0xff000000, R31, 0xf8, !PT ;  /* 0xff0000002b2d7812 */ /* 0x000fe400078ef81f */
[----:B------:R-:W-:Y:S02]  /*16300*/  F2FP.F16.E4M3.UNPACK_B R43, R49 ;  /* 0x00000031ff2b723e */ /* 0x000fe400020006ff */
[----:B------:R-:W-:-:S02]  /*16310*/  F2FP.F16.E4M3.UNPACK_B R42, R41 ;  /* 0x00000029ff2a723e */ /* 0x000fc400020006ff */
[----:B------:R-:W-:Y:S01]  /*16320*/  LOP3.LUT R53, R53, 0xff000000, R11, 0xf8, !PT ;  /* 0xff00000035357812 */ /* 0x000fe200078ef80b */
[----:B------:R-:W-:Y:S01]  /*16330*/  HADD2.F32 R48, -RZ, R43.H0_H0 ;  /* 0x2000002bff307230 */ /* 0x000fe20000004100 */
[----:B0-----:R-:W-:Y:S01]  /*16340*/  F2FP.F16.E4M3.UNPACK_B R31, R25.H1 ;  /* 0x00000019ff1f723e */ /* 0x001fe200030006ff */
[--C-:B------:R-:W-:Y:S01]  /*16350*/  HADD2.F32 R46, -RZ, R42.reuse.H0_H0 ;  /* 0x2000002aff2e7230 */ /* 0x100fe20000004100 */
[-C--:B------:R-:W-:Y:S01]  /*16360*/  F2FP.F16.E4M3.UNPACK_B R38, R27.reuse ;  /* 0x0000001bff26723e */ /* 0x080fe200020006ff */
[----:B------:R-:W-:Y:S01]  /*16370*/  HADD2.F32 R42, -RZ, R42.H1_H1 ;  /* 0x3000002aff2a7230 */ /* 0x000fe20000004100 */
[----:B------:R-:W-:Y:S02]  /*16380*/  F2FP.F16.E4M3.UNPACK_B R39, R27.H1 ;  /* 0x0000001bff27723e */ /* 0x000fe400030006ff */
[----:B------:R-:W-:Y:S02]  /*16390*/  F2FP.F16.E4M3.UNPACK_B R27, R24.H1 ;  /* 0x00000018ff1b723e */ /* 0x000fe400030006ff */
[----:B------:R-:W-:-:S02]  /*163a0*/  F2FP.F16.E4M3.UNPACK_B R49, R49.H1 ;  /* 0x00000031ff31723e */ /* 0x000fc400030006ff */
[----:B------:R-:W-:Y:S02]  /*163b0*/  F2FP.F16.E4M3.UNPACK_B R41, R41.H1 ;  /* 0x00000029ff29723e */ /* 0x000fe400030006ff */
[-C--:B------:R-:W-:Y:S02]  /*163c0*/  F2FP.F16.E4M3.UNPACK_B R36, R26.reuse ;  /* 0x0000001aff24723e */ /* 0x080fe400020006ff */
[----:B------:R-:W-:Y:S01]  /*163d0*/  F2FP.F16.E4M3.UNPACK_B R37, R26.H1 ;  /* 0x0000001aff25723e */ /* 0x000fe200030006ff */
[--C-:B------:R-:W-:Y:S02]  /*163e0*/  HADD2.F32 R26, -RZ, R31.reuse.H0_H0 ;  /* 0x2000001fff1a7230 */ /* 0x100fe40000004100 */
[----:B------:R-:W-:Y:S01]  /*163f0*/  HADD2.F32 R31, -RZ, R31.H1_H1 ;  /* 0x3000001fff1f7230 */ /* 0x000fe20000004100 */
[----:B--2---:R-:W0:Y:S02]  /*16400*/  LDS.128 R4, [R59+0x14400] ;  /* 0x014400003b047984 */ /* 0x004e240000000c00 */
[----:B0-----:R-:W-:-:S02]  /*16410*/  F2FP.F16.E4M3.UNPACK_B R29, R7 ;  /* 0x00000007ff1d723e */ /* 0x001fc400020006ff */
[----:B------:R-:W-:Y:S02]  /*16420*/  F2FP.F16.E4M3.UNPACK_B R30, R7.H1 ;  /* 0x00000007ff1e723e */ /* 0x000fe400030006ff */
[-C--:B------:R-:W-:Y:S02]  /*16430*/  F2FP.F16.E4M3.UNPACK_B R7, R4.reuse ;  /* 0x00000004ff07723e */ /* 0x080fe400020006ff */
[----:B------:R-:W-:Y:S02]  /*16440*/  F2FP.F16.E4M3.UNPACK_B R10, R4.H1 ;  /* 0x00000004ff0a723e */ /* 0x000fe400030006ff */
[-C--:B------:R-:W-:Y:S02]  /*16450*/  F2FP.F16.E4M3.UNPACK_B R4, R6.reuse ;  /* 0x00000006ff04723e */ /* 0x080fe400020006ff */
[----:B------:R-:W-:Y:S02]  /*16460*/  F2FP.F16.E4M3.UNPACK_B R28, R6.H1 ;  /* 0x00000006ff1c723e */ /* 0x000fe400030006ff */
[----:B------:R-:W-:-:S02]  /*16470*/  F2FP.F16.E4M3.UNPACK_B R6, R25 ;  /* 0x00000019ff06723e */ /* 0x000fc400020006ff */
[-C--:B------:R-:W-:Y:S02]  /*16480*/  F2FP.F16.E4M3.UNPACK_B R11, R5.reuse ;  /* 0x00000005ff0b723e */ /* 0x080fe400020006ff */
[----:B------:R-:W-:Y:S01]  /*16490*/  F2FP.F16.E4M3.UNPACK_B R21, R5.H1 ;  /* 0x00000005ff15723e */ /* 0x000fe200030006ff */
[--C-:B------:R-:W-:Y:S01]  /*164a0*/  HADD2.F32 R5, -RZ, R6.reuse.H0_H0 ;  /* 0x20000006ff057230 */ /* 0x100fe20000004100 */
[----:B------:R-:W-:Y:S01]  /*164b0*/  F2FP.F16.E4M3.UNPACK_B R25, R24 ;  /* 0x00000018ff19723e */ /* 0x000fe200020006ff */
[--C-:B------:R-:W-:Y:S02]  /*164c0*/  HADD2.F32 R9, -RZ, R11.reuse.H0_H0 ;  /* 0x2000000bff097230 */ /* 0x100fe40000004100 */
[----:B------:R-:W-:Y:S02]  /*164d0*/  HADD2.F32 R6, -RZ, R6.H1_H1 ;  /* 0x30000006ff067230 */ /* 0x000fe40000004100 */
[C---:B------:R-:W-:Y:S01]  /*164e0*/  FMUL.FTZ R24, R5.reuse, R48 ;  /* 0x0000003005187220 */ /* 0x040fe20000410000 */
[----:B------:R-:W-:Y:S01]  /*164f0*/  FMUL.FTZ R51, R5, R46 ;  /* 0x0000002e05337220 */ /* 0x000fe20000410000 */
[----:B------:R-:W-:-:S02]  /*16500*/  HADD2.F32 R11, -RZ, R11.H1_H1 ;  /* 0x3000000bff0b7230 */ /* 0x000fc40000004100 */
[C---:B------:R-:W-:Y:S01]  /*16510*/  FFMA.FTZ R5, R9.reuse, R46, -R24 ;  /* 0x0000002e09057223 */ /* 0x040fe20000010818 */
[----:B------:R-:W-:Y:S01]  /*16520*/  FFMA.FTZ R9, R9, R48, R51 ;  /* 0x0000003009097223 */ /* 0x000fe20000010033 */
[----:B------:R-:W-:Y:S02]  /*16530*/  HADD2.F32 R46, -RZ, R43.H1_H1 ;  /* 0x3000002bff2e7230 */ /* 0x000fe40000004100 */
[C---:B------:R-:W-:Y:S01]  /*16540*/  FMUL.FTZ R55, R6.reuse, R42 ;  /* 0x0000002a06377220 */ /* 0x040fe20000410000 */
[----:B------:R-:W-:Y:S02]  /*16550*/  HADD2.F32 R51, -RZ, R49.H0_H0 ;  /* 0x20000031ff337230 */ /* 0x000fe40000004100 */
[----:B------:R-:W-:Y:S02]  /*16560*/  HADD2.F32 R43, -RZ, R41.H0_H0 ;  /* 0x20000029ff2b7230 */ /* 0x000fe40000004100 */
[----:B------:R-:W-:Y:S01]  /*16570*/  FMUL.FTZ R48, R6, R46 ;  /* 0x0000002e06307220 */ /* 0x000fe20000410000 */
[----:B------:R-:W-:-:S02]  /*16580*/  HADD2.F32 R24, -RZ, R21.H0_H0 ;  /* 0x20000015ff187230 */ /* 0x000fc40000004100 */
[C---:B------:R-:W-:Y:S01]  /*16590*/  FMUL.FTZ R57, R26.reuse, R51 ;  /* 0x000000331a397220 */ /* 0x040fe20000410000 */
[C---:B------:R-:W-:Y:S01]  /*165a0*/  FFMA.FTZ R50, R11.reuse, R46, R55 ;  /* 0x0000002e0b327223 */ /* 0x040fe20000010037 */
[-C--:B------:R-:W-:Y:S01]  /*165b0*/  FMUL.FTZ R26, R26, R43.reuse ;  /* 0x0000002b1a1a7220 */ /* 0x080fe20000410000 */
[----:B------:R-:W-:Y:S02]  /*165c0*/  HADD2.F32 R46, -RZ, R49.H1_H1 ;  /* 0x30000031ff2e7230 */ /* 0x000fe40000004100 */
[C---:B------:R-:W-:Y:S01]  /*165d0*/  FFMA.FTZ R57, R24.reuse, R43, -R57 ;  /* 0x0000002b18397223 */ /* 0x040fe20000010839 */
[----:B------:R-:W-:Y:S01]  /*165e0*/  F2FP.F16.E4M3.UNPACK_B R43, R53 ;  /* 0x00000035ff2b723e */ /* 0x000fe200020006ff */
[----:B------:R-:W-:Y:S01]  /*165f0*/  FFMA.FTZ R51, R24, R51, R26 ;  /* 0x0000003318337223 */ /* 0x000fe2000001001a */
[----:B------:R-:W-:Y:S01]  /*16600*/  HADD2.F32 R26, -RZ, R41.H1_H1 ;  /* 0x30000029ff1a7230 */ /* 0x000fe20000004100 */
[----:B------:R-:W-:Y:S01]  /*16610*/  F2FP.F16.E4M3.UNPACK_B R41, R45 ;  /* 0x0000002dff29723e */ /* 0x000fe200020006ff */
[----:B------:R-:W-:Y:S01]  /*16620*/  FFMA.FTZ R6, R11, R42, -R48 ;  /* 0x0000002a0b067223 */ /* 0x000fe20000010830 */
[----:B------:R-:W-:-:S02]  /*16630*/  HADD2.F32 R48, -RZ, R43.H0_H0 ;  /* 0x2000002bff307230 */ /* 0x000fc40000004100 */
[C---:B------:R-:W-:Y:S01]  /*16640*/  FMUL.FTZ R52, R31.reuse, R46 ;  /* 0x0000002e1f347220 */ /* 0x040fe20000410000 */
[----:B------:R-:W-:Y:S02]  /*16650*/  HADD2.F32 R24, -RZ, R38.H0_H0 ;  /* 0x20000026ff187230 */ /* 0x000fe40000004100 */
[----:B------:R-:W-:Y:S01]  /*16660*/  FMUL.FTZ R31, R31, R26 ;  /* 0x0000001a1f1f7220 */ /* 0x000fe20000410000 */
[----:B------:R-:W-:Y:S01]  /*16670*/  HADD2.F32 R21, -RZ, R21.H1_H1 ;  /* 0x30000015ff157230 */ /* 0x000fe20000004100 */
[----:B------:R-:W-:Y:S01]  /*16680*/  F2FP.F16.E4M3.UNPACK_B R53, R53.H1 ;  /* 0x00000035ff35723e */ /* 0x000fe200030006ff */
        /* <DEDUP_REMOVED lines=8> */
[----:B------:R-:W-:Y:S01]  /*16710*/  HADD2.F32 R41, -RZ, R41.H1_H1 ;  /* 0x30000029ff297230 */ /* 0x000fe20000004100 */
[----:B------:R-:W-:Y:S01]  /*16720*/  F2FP.F16.E4M3.UNPACK_B R45, R45.H1 ;  /* 0x0000002dff2d723e */ /* 0x000fe200030006ff */
[----:B------:R-:W-:Y:S02]  /*16730*/  HADD2.F32 R26, -RZ, R53.H0_H0 ;  /* 0x20000035ff1a7230 */ /* 0x000fe40000004100 */
[C---:B------:R-:W-:Y:S01]  /*16740*/  FFMA.FTZ R54, R11.reuse, R42, -R54 ;  /* 0x0000002a0b367223 */ /* 0x040fe20000010836 */
[----:B------:R-:W-:Y:S02]  /*16750*/  HADD2.F32 R21, -RZ, R39.H0_H0 ;  /* 0x20000027ff157230 */ /* 0x000fe40000004100 */
[----:B------:R-:W-:Y:S01]  /*16760*/  FFMA.FTZ R49, R11, R48, R49 ;  /* 0x000000300b317223 */ /* 0x000fe20000010031 */
[----:B------:R-:W-:-:S02]  /*16770*/  HADD2.F32 R29, -RZ, R29.H1_H1 ;  /* 0x3000001dff1d7230 */ /* 0x000fc40000004100 */
[C---:B------:R-:W-:Y:S01]  /*16780*/  FMUL.FTZ R42, R38.reuse, R43 ;  /* 0x0000002b262a7220 */ /* 0x040fe20000410000 */
[--C-:B------:R-:W-:Y:S02]  /*16790*/  HADD2.F32 R24, -RZ, R45.reuse.H0_H0 ;  /* 0x2000002dff187230 */ /* 0x100fe40000004100 */
[-C--:B------:R-:W-:Y:S01]  /*167a0*/  FMUL.FTZ R38, R38, R41.reuse ;  /* 0x0000002926267220 */ /* 0x080fe20000410000 */
[----:B------:R-:W-:Y:S02]  /*167b0*/  HADD2.F32 R11, -RZ, R30.H0_H0 ;  /* 0x2000001eff0b7230 */ /* 0x000fe40000004100 */
[----:B------:R-:W-:Y:S01]  /*167c0*/  FMUL.FTZ R56, R21, R26 ;  /* 0x0000001a15387220 */ /* 0x000fe20000410000 */
[C---:B------:R-:W-:Y:S01]  /*167d0*/  FFMA.FTZ R55, R29.reuse, R41, -R42 ;  /* 0x000000291d377223 */ /* 0x040fe2000001082a */
[----:B------:R-:W-:Y:S01]  /*167e0*/  FFMA.FTZ R48, R29, R43, R38 ;  /* 0x0000002b1d307223 */ /* 0x000fe20000010026 */
[-C--:B------:R-:W-:Y:S01]  /*167f0*/  FMUL.FTZ R21, R21, R24.reuse ;  /* 0x0000001815157220 */ /* 0x080fe20000410000 */
[C---:B------:R-:W-:Y:S01]  /*16800*/  FFMA.FTZ R56, R11.reuse, R24, -R56 ;  /* 0x000000180b387223 */ /* 0x040fe20000010838 */
[-C--:B------:R-:W-:Y:S01]  /*16810*/  F2FP.F16.E4M3.UNPACK_B R29, R47.reuse.H1 ;  /* 0x0000002fff1d723e */ /* 0x080fe200030006ff */
[----:B------:R-:W-:Y:S01]  /*16820*/  HADD2.F32 R45, -RZ, R45.H1_H1 ;  /* 0x3000002dff2d7230 */ /* 0x000fe20000004100 */
[----:B------:R-:W-:Y:S01]  /*16830*/  F2FP.F16.E4M3.UNPACK_B R24, R40.H1 ;  /* 0x00000028ff18723e */ /* 0x000fe200030006ff */
[----:B------:R-:W-:Y:S01]  /*16840*/  FFMA.FTZ R58, R11, R26, R21 ;  /* 0x0000001a0b3a7223 */ /* 0x000fe20000010015 */
[----:B------:R-:W-:Y:S01]  /*16850*/  HADD2.F32 R21, -RZ, R27.H0_H0 ;  /* 0x2000001bff157230 */ /* 0x000fe20000004100 */
[----:B------:R-:W-:Y:S01]  /*16860*/  F2FP.F16.E4M3.UNPACK_B R47, R47 ;  /* 0x0000002fff2f723e */ /* 0x000fe200020006ff */
[----:B------:R-:W-:Y:S01]  /*16870*/  HADD2.F32 R38, -RZ, R29.H0_H0 ;  /* 0x2000001dff267230 */ /* 0x000fe20000004100 */
[----:B------:R-:W-:Y:S01]  /*16880*/  F2FP.F16.E4M3.UNPACK_B R40, R40 ;  /* 0x00000028ff28723e */ /* 0x000fe200020006ff */
[----:B------:R-:W-:Y:S01]  /*16890*/  HADD2.F32 R26, -RZ, R24.H0_H0 ;  /* 0x20000018ff1a7230 */ /* 0x000fe20000004100 */
[----:B------:R-:W-:Y:S01]  /*168a0*/  F2FP.SATFINITE.E4M3.F32.PACK_AB_MERGE_C R52, R52, R57, RZ ;  /* 0x000000393434723e */ /* 0x000fe200048070ff */
[----:B------:R-:W-:-:S02]  /*168b0*/  HADD2.F32 R53, -RZ, R53.H1_H1 ;  /* 0x30000035ff357230 */ /* 0x000fc40000004100 */
[C---:B------:R-:W-:Y:S01]  /*168c0*/  FMUL.FTZ R42, R21.reuse, R38 ;  /* 0x00000026152a7220 */ /* 0x040fe20000410000 */
[----:B------:R-:W-:Y:S02]  /*168d0*/  HADD2.F32 R39, -RZ, R39.H1_H1 ;  /* 0x30000027ff277230 */ /* 0x000fe40000004100 */
[----:B------:R-:W-:Y:S01]  /*168e0*/  FMUL.FTZ R21, R21, R26 ;  /* 0x0000001a15157220 */ /* 0x000fe20000410000 */
[----:B------:R-:W-:Y:S01]  /*168f0*/  HADD2.F32 R11, -RZ, R10.H0_H0 ;  /* 0x2000000aff0b7230 */ /* 0x000fe20000004100 */
[----:B------:R-:W-:Y:S01]  /*16900*/  F2FP.SATFINITE.E4M3.F32.PACK_AB_MERGE_C R46, R46, R51, RZ ;  /* 0x000000332e2e723e */ /* 0x000fe200048070ff */
[----:B------:R-:W-:Y:S02]  /*16910*/  HADD2.F32 R29, -RZ, R29.H1_H1 ;  /* 0x3000001dff1d7230 */ /* 0x000fe40000004100 */
[C---:B------:R-:W-:Y:S01]  /*16920*/  FMUL.FTZ R31, R39.reuse, R53 ;  /* 0x00000035271f7220 */ /* 0x040fe20000410000 */
[----:B------:R-:W-:Y:S02]  /*16930*/  HADD2.F32 R27, -RZ, R27.H1_H1 ;  /* 0x3000001bff1b7230 */ /* 0x000fe40000004100 */
[----:B------:R-:W-:Y:S01]  /*16940*/  FMUL.FTZ R60, R39, R45 ;  /* 0x0000002d273c7220 */ /* 0x000fe20000410000 */
[----:B------:R-:W-:-:S02]  /*16950*/  HADD2.F32 R30, -RZ, R30.H1_H1 ;  /* 0x3000001eff1e7230 */ /* 0x000fc40000004100 */
[----:B------:R-:W-:Y:S01]  /*16960*/  FFMA.FTZ R38, R11, R38, R21 ;  /* 0x000000260b267223 */ /* 0x000fe20000010015 */
[----:B------:R-:W-:Y:S02]  /*16970*/  HADD2.F32 R24, -RZ, R24.H1_H1 ;  /* 0x30000018ff187230 */ /* 0x000fe40000004100 */
[----:B------:R-:W-:Y:S01]  /*16980*/  FMUL.FTZ R21, R27, R29 ;  /* 0x0000001d1b157220 */ /* 0x000fe20000410000 */
[----:B------:R-:W-:Y:S02]  /*16990*/  HADD2.F32 R10, -RZ, R10.H1_H1 ;  /* 0x3000000aff0a7230 */ /* 0x000fe40000004100 */
[C---:B------:R-:W-:Y:S01]  /*169a0*/  FFMA.FTZ R45, R30.reuse, R45, -R31 ;  /* 0x0000002d1e2d7223 */ /* 0x040fe2000001081f */
[----:B------:R-:W-:Y:S01]  /*169b0*/  FFMA.FTZ R53, R30, R53, R60 ;  /* 0x000000351e357223 */ /* 0x000fe2000001003c */
[----:B------:R-:W-:Y:S01]  /*169c0*/  FFMA.FTZ R42, R11, R26, -R42 ;  /* 0x0000001a0b2a7223 */ /* 0x000fe2000001082a */
[----:B------:R-:W-:Y:S01]  /*169d0*/  FMUL.FTZ R30, R27, R24 ;  /* 0x000000181b1e7220 */ /* 0x000fe20000410000 */
[----:B------:R-:W-:-:S02]  /*169e0*/  HADD2.F32 R26, -RZ, R47.H0_H0 ;  /* 0x2000002fff1a7230 */ /* 0x000fc40000004100 */
[C---:B------:R-:W-:Y:S01]  /*169f0*/  FFMA.FTZ R39, R10.reuse, R24, -R21 ;  /* 0x000000180a277223 */ /* 0x040fe20000010815 */
[----:B------:R-:W-:Y:S02]  /*16a00*/  HADD2.F32 R11, -RZ, R25.H0_H0 ;  /* 0x20000019ff0b7230 */ /* 0x000fe40000004100 */
[----:B------:R-:W-:Y:S01]  /*16a10*/  FFMA.FTZ R41, R10, R29, R30 ;  /* 0x0000001d0a297223 */ /* 0x000fe2000001001e */
[--C-:B------:R-:W-:Y:S01]  /*16a20*/  HADD2.F32 R21, -RZ, R40.reuse.H0_H0 ;  /* 0x20000028ff157230 */ /* 0x100fe20000004100 */
[----:B------:R-:W-:Y:S01]  /*16a30*/  F2FP.SATFINITE.E4M3.F32.PACK_AB_MERGE_C R5, R6, R5, R52 ;  /* 0x000000050605723e */ /* 0x000fe20004807034 */
[----:B------:R-:W-:Y:S02]  /*16a40*/  HADD2.F32 R10, -RZ, R7.H0_H0 ;  /* 0x20000007ff0a7230 */ /* 0x000fe40000004100 */
[C---:B------:R-:W-:Y:S01]  /*16a50*/  FMUL.FTZ R27, R11.reuse, R26 ;  /* 0x0000001a0b1b7220 */ /* 0x040fe20000410000 */
[----:B------:R-:W-:Y:S02]  /*16a60*/  HADD2.F32 R25, -RZ, R25.H1_H1 ;  /* 0x30000019ff197230 */ /* 0x000fe40000004100 */
[----:B------:R-:W-:Y:S01]  /*16a70*/  FMUL.FTZ R11, R11, R21 ;  /* 0x000000150b0b7220 */ /* 0x000fe20000410000 */
[----:B------:R-:W-:-:S02]  /*16a80*/  HADD2.F32 R40, -RZ, R40.H1_H1 ;  /* 0x30000028ff287230 */ /* 0x000fc40000004100 */
[C---:B------:R-:W-:Y:S01]  /*16a90*/  FFMA.FTZ R29, R10.reuse, R21, -R27 ;  /* 0x000000150a1d7223 */ /* 0x040fe2000001081b */
[----:B------:R-:W-:Y:S01]  /*16aa0*/  HADD2.F32 R24, -RZ, R47.H1_H1 ;  /* 0x3000002fff187230 */ /* 0x000fe20000004100 */
[----:B------:R-:W-:Y:S01]  /*16ab0*/  F2FP.F16.E4M3.UNPACK_B R27, R8.H1 ;  /* 0x00000008ff1b723e */ /* 0x000fe200030006ff */
[----:B------:R-:W-:Y:S02]  /*16ac0*/  HADD2.F32 R7, -RZ, R7.H1_H1 ;  /* 0x30000007ff077230 */ /* 0x000fe40000004100 */
[----:B------:R-:W-:Y:S01]  /*16ad0*/  FFMA.FTZ R26, R10, R26, R11 ;  /* 0x0000001a0a1a7223 */ /* 0x000fe2000001000b */
[----:B------:R-:W-:Y:S01]  /*16ae0*/  F2FP.F16.E4M3.UNPACK_B R11, R20.H1 ;  /* 0x00000014ff0b723e */ /* 0x000fe200030006ff */
[C---:B------:R-:W-:Y:S01]  /*16af0*/  FMUL.FTZ R21, R25.reuse, R40 ;  /* 0x0000002819157220 */ /* 0x040fe20000410000 */
[----:B------:R-:W-:Y:S01]  /*16b00*/  FMUL.FTZ R30, R25, R24 ;  /* 0x00000018191e7220 */ /* 0x000fe20000410000 */
[----:B------:R-:W-:Y:S01]  /*16b10*/  HADD2.F32 R25, -RZ, R27.H0_H0 ;  /* 0x2000001bff197230 */ /* 0x000fe20000004100 */
[----:B------:R-:W-:Y:S01]  /*16b20*/  F2FP.F16.E4M3.UNPACK_B R20, R20 ;  /* 0x00000014ff14723e */ /* 0x000fe200020006ff */
[----:B------:R-:W-:-:S02]  /*16b30*/  HADD2.F32 R10, -RZ, R37.H0_H0 ;  /* 0x20000025ff0a7230 */ /* 0x000fc40000004100 */
[C---:B------:R-:W-:Y:S01]  /*16b40*/  FFMA.FTZ R31, R7.reuse, R24, R21 ;  /* 0x00000018071f7223 */ /* 0x040fe20000010015 */
[--C-:B------:R-:W-:Y:S02]  /*16b50*/  HADD2.F32 R21, -RZ, R11.reuse.H0_H0 ;  /* 0x2000000bff157230 */ /* 0x100fe40000004100 */
[----:B------:R-:W-:Y:S01]  /*16b60*/  FFMA.FTZ R30, R7, R40, -R30 ;  /* 0x00000028071e7223 */ /* 0x000fe2000001081e */
[----:B------:R-:W-:Y:S02]  /*16b70*/  HADD2.F32 R7, -RZ, R28.H0_H0 ;  /* 0x2000001cff077230 */ /* 0x000fe40000004100 */
[C---:B------:R-:W-:Y:S01]  /*16b80*/  FMUL.FTZ R24, R10.reuse, R25 ;  /* 0x000000190a187220 */ /* 0x040fe20000410000 */
[----:B------:R-:W-:Y:S02]  /*16b90*/  HADD2.F32 R11, -RZ, R11.H1_H1 ;  /* 0x3000000bff0b7230 */ /* 0x000fe40000004100 */
[----:B------:R-:W-:Y:S01]  /*16ba0*/  FMUL.FTZ R10, R10, R21 ;  /* 0x000000150a0a7220 */ /* 0x000fe20000410000 */
[----:B------:R-:W-:-:S02]  /*16bb0*/  HADD2.F32 R27, -RZ, R27.H1_H1 ;  /* 0x3000001bff1b7230 */ /* 0x000fc40000004100 */
[----:B------:R-:W-:Y:S01]  /*16bc0*/  FFMA.FTZ R40, R7, R21, -R24 ;  /* 0x0000001507287223 */ /* 0x000fe20000010818 */
[----:B------:R-:W-:Y:S01]  /*16bd0*/  HADD2.F32 R37, -RZ, R37.H1_H1 ;  /* 0x30000025ff257230 */ /* 0x000fe20000004100 */
[----:B------:R-:W-:Y:S01]  /*16be0*/  F2FP.SATFINITE.E4M3.F32.PACK_AB_MERGE_C R9, R50, R9, R46 ;  /* 0x000000093209723e */ /* 0x000fe2000480702e */
[----:B------:R-:W-:-:S03]  /*16bf0*/  HADD2.F32 R28, -RZ, R28.H1_H1 ;  /* 0x3000001cff1c7230 */ /* 0x000fc60000004100 */
[C---:B------:R-:W-:Y:S01]  /*16c00*/  FMUL.FTZ R21, R37.reuse, R27 ;  /* 0x0000001b25157220 */ /* 0x040fe20000410000 */
[----:B------:R-:W-:Y:S01]  /*16c10*/  FMUL.FTZ R24, R37, R11 ;  /* 0x0000000b25187220 */ /* 0x000fe20000410000 */
[----:B------:R-:W-:Y:S01]  /*16c20*/  FFMA.FTZ R37, R7, R25, R10 ;  /* 0x0000001907257223 */ /* 0x000fe2000001000a */
[----:B------:R-:W-:Y:S01]  /*16c30*/  F2FP.F16.E4M3.UNPACK_B R7, R8 ;  /* 0x00000008ff07723e */ /* 0x000fe200020006ff */
[C---:B------:R-:W-:Y:S01]  /*16c40*/  FFMA.FTZ R43, R28.reuse, R11, -R21 ;  /* 0x0000000b1c2b7223 */ /* 0x040fe20000010815 */
[--C-:B------:R-:W-:Y:S02]  /*16c50*/  HADD2.F32 R10, -RZ, R20.reuse.H0_H0 ;  /* 0x20000014ff0a7230 */ /* 0x100fe40000004100 */
[----:B------:R-:W-:Y:S01]  /*16c60*/  FFMA.FTZ R28, R28, R27, R24 ;  /* 0x0000001b1c1c7223 */ /* 0x000fe20000010018 */
[----:B------:R-:W-:Y:S02]  /*16c70*/  HADD2.F32 R11, -RZ, R20.H1_H1 ;  /* 0x30000014ff0b7230 */ /* 0x000fe40000004100 */
[----:B------:R-:W-:Y:S01]  /*16c80*/  HADD2.F32 R8, -RZ, R36.H0_H0 ;  /* 0x20000024ff087230 */ /* 0x000fe20000004100 */
[----:B------:R-:W-:Y:S01]  /*16c90*/  F2FP.SATFINITE.E4M3.F32.PACK_AB_MERGE_C R40, R43, R40, RZ ;  /* 0x000000282b28723e */ /* 0x000fe200048070ff */
[--C-:B------:R-:W-:Y:S01]  /*16ca0*/  HADD2.F32 R20, -RZ, R7.reuse.H0_H0 ;  /* 0x20000007ff147230 */ /* 0x100fe20000004100 */
[----:B------:R-:W-:Y:S01]  /*16cb0*/  F2FP.SATFINITE.E4M3.F32.PACK_AB_MERGE_C R28, R28, R37, RZ ;  /* 0x000000251c1c723e */ /* 0x000fe200048070ff */
[----:B------:R-:W-:-:S02]  /*16cc0*/  HADD2.F32 R21, -RZ, R7.H1_H1 ;  /* 0x30000007ff157230 */ /* 0x000fc40000004100 */
[C---:B------:R-:W-:Y:S01]  /*16cd0*/  FMUL.FTZ R25, R8.reuse, R10 ;  /* 0x0000000a08197220 */ /* 0x040fe20000410000 */
[----:B------:R-:W-:Y:S02]  /*16ce0*/  HADD2.F32 R36, -RZ, R36.H1_H1 ;  /* 0x30000024ff247230 */ /* 0x000fe40000004100 */
[----:B------:R-:W-:Y:S01]  /*16cf0*/  FMUL.FTZ R24, R8, R20 ;  /* 0x0000001408187220 */ /* 0x000fe20000410000 */
[--C-:B------:R-:W-:Y:S01]  /*16d00*/  HADD2.F32 R7, -RZ, R4.reuse.H0_H0 ;  /* 0x20000004ff077230 */ /* 0x100fe20000004100 */
[----:B------:R-:W-:Y:S01]  /*16d10*/  F2FP.SATFINITE.E4M3.F32.PACK_AB_MERGE_C R8, R41, R38, RZ ;  /* 0x000000262908723e */ /* 0x000fe200048070ff */
        /* <DEDUP_REMOVED lines=15> */
[----:B------:R2:W-:Y:S01]  /*16e10*/  STS.128 [R59+0x14400], R4 ;  /* 0x014400043b007388 */ /* 0x0005e20000000c00 */
[----:B------:R-:W-:-:S05]  /*16e20*/  F2FP.SATFINITE.E4M3.F32.PACK_AB_MERGE_C R10, R21, R10, R28 ;  /* 0x0000000a150a723e */ /* 0x000fca000480701c */
[----:B------:R2:W-:Y:S02]  /*16e30*/  STS.128 [R3+0x14400], R8 ;  /* 0x0144000803007388 */ /* 0x0005e40000000c00 */
.L_x_1481:
[----:B------:R-:W-:Y:S05]  /*16e40*/  BSYNC B1 ;  /* 0x0000000000017941 */ /* 0x000fea0003800000 */
.L_x_1480:
[----:B------:R-:W-:Y:S05]  /*16e50*/  @P2 BRA `(.L_x_1462) ;  /* 0x0000000c00d82947 */ /* 0x000fea0003800000 */
[----:B-12--5:R-:W-:Y:S02]  /*16e60*/  SHF.R.U32.HI R4, RZ, 0x8, R32 ;  /* 0x00000008ff047819 */ /* 0x026fe40000011620 */
        /* <DEDUP_REMOVED lines=8> */
[----:B------:R-:W-:Y:S02]  /*16ef0*/  LOP3.LUT R7, R34, 0xff, RZ, 0xc0, !PT ;  /* 0x000000ff22077812 */ /* 0x000fe400078ec0ff */
[----:B------:R-:W-:Y:S01]  /*16f00*/  LOP3.LUT R8, R8, 0xff, RZ, 0xc0, !PT ;  /* 0x000000ff08087812 */ /* 0x000fe200078ec0ff */
[----:B------:R-:W-:Y:S01]  /*16f10*/  IMAD.SHL.U32 R4, R4, 0x800, RZ ;  /* 0x0000080004047824 */ /* 0x000fe200078e00ff */
[----:B------:R-:W-:Y:S02]  /*16f20*/  LOP3.LUT R0, R204, 0x30, R3, 0xf8, !PT ;  /* 0x00000030cc007812 */ /* 0x000fe400078ef803 */
[----:B------:R-:W-:-:S02]  /*16f30*/  PRMT R25, R8, 0x7604, R7 ;  /* 0x0000760408197816 */ /* 0x000fc40000000007 */
[----:B------:R-:W-:Y:S02]  /*16f40*/  SHF.R.U32.HI R6, RZ, 0x8, R33 ;  /* 0x00000008ff067819 */ /* 0x000fe40000011621 */
[----:B------:R-:W-:Y:S02]  /*16f50*/  SHF.R.U32.HI R8, RZ, 0x8, R12 ;  /* 0x00000008ff087819 */ /* 0x000fe4000001160c */
[----:B------:R-:W-:Y:S02]  /*16f60*/  LOP3.LUT R0, R0, R205, RZ, 0x3c, !PT ;  /* 0x000000cd00007212 */ /* 0x000fe400078e3cff */
[----:B------:R-:W-:Y:S02]  /*16f70*/  LOP3.LUT R3, R4, 0xffffe000, RZ, 0xc0, !PT ;  /* 0xffffe00004037812 */ /* 0x000fe400078ec0ff */
[----:B------:R-:W-:Y:S02]  /*16f80*/  LOP3.LUT R5, R33, 0xff, RZ, 0xc0, !PT ;  /* 0x000000ff21057812 */ /* 0x000fe400078ec0ff */
[----:B------:R-:W-:-:S02]  /*16f90*/  LOP3.LUT R6, R6, 0xff, RZ, 0xc0, !PT ;  /* 0x000000ff06067812 */ /* 0x000fc400078ec0ff */
[----:B------:R-:W-:Y:S02]  /*16fa0*/  LOP3.LUT R7, R12, 0xff, RZ, 0xc0, !PT ;  /* 0x000000ff0c077812 */ /* 0x000fe400078ec0ff */
[----:B------:R-:W-:Y:S02]  /*16fb0*/  LOP3.LUT R8, R8, 0xff, RZ, 0xc0, !PT ;  /* 0x000000ff08087812 */ /* 0x000fe400078ec0ff */
[----:B------:R-:W-:Y:S02]  /*16fc0*/  IADD3 R3, R0, R206, R3 ;  /* 0x000000ce00037210 */ /* 0x000fe40007ffe003 */
[----:B---3--:R-:W-:Y:S02]  /*16fd0*/  PRMT R20, R6, 0x7604, R5 ;  /* 0x0000760406147816 */ /* 0x008fe40000000005 */
[----:B------:R-:W-:Y:S01]  /*16fe0*/  PRMT R31, R8, 0x7604, R7 ;  /* 0x00007604081f7816 */ /* 0x000fe20000000007 */
[----:B------:R-:W-:Y:S01]  /*16ff0*/  IMAD.IADD R0, R16, 0x1, R3 ;  /* 0x0000000110007824 */ /* 0x000fe200078e0203 */
[----:B------:R-:W-:-:S02]  /*17000*/  SHF.R.U32.HI R6, RZ, 0x8, R35 ;  /* 0x00000008ff067819 */ /* 0x000fc40000011623 */
[----:B------:R-:W-:Y:S02]  /*17010*/  SHF.R.U32.HI R8, RZ, 0x8, R13 ;  /* 0x00000008ff087819 */ /* 0x000fe4000001160d */
[----:B------:R-:W-:Y:S02]  /*17020*/  LOP3.LUT R5, R35, 0xff, RZ, 0xc0, !PT ;  /* 0x000000ff23057812 */ /* 0x000fe400078ec0ff */
[----:B------:R-:W-:Y:S02]  /*17030*/  LOP3.LUT R6, R6, 0xff, RZ, 0xc0, !PT ;  /* 0x000000ff06067812 */ /* 0x000fe400078ec0ff */
[----:B------:R-:W-:Y:S02]  /*17040*/  LOP3.LUT R3, R8, 0xff, RZ, 0xc0, !PT ;  /* 0x000000ff08037812 */ /* 0x000fe400078ec0ff */
[----:B------:R-:W1:Y:S01]  /*17050*/  LDS.128 R8, [R0+0x14400] ;  /* 0x0144000000087984 */ /* 0x000e620000000c00 */
[----:B------:R-:W-:Y:S02]  /*17060*/  PRMT R24, R6, 0x7604, R5 ;  /* 0x0000760406187816 */ /* 0x000fe40000000005 */
[----:B------:R-:W-:Y:S01]  /*17070*/  SHF.R.U32.HI R30, RZ, 0x8, R15 ;  /* 0x00000008ff1e7819 */ /* 0x000fe2000001160f */
[----:B------:R-:W2:Y:S01]  /*17080*/  LDS.128 R4, [R237+0x14400] ;  /* 0x01440000ed047984 */ /* 0x000ea20000000c00 */
[----:B------:R-:W-:-:S02]  /*17090*/  LOP3.LUT R29, R15, 0xff, RZ, 0xc0, !PT ;  /* 0x000000ff0f1d7812 */ /* 0x000fc400078ec0ff */
[----:B------:R-:W-:Y:S02]  /*170a0*/  LOP3.LUT R30, R30, 0xff, RZ, 0xc0, !PT ;  /* 0x000000ff1e1e7812 */ /* 0x000fe400078ec0ff */
[----:B------:R-:W-:Y:S02]  /*170b0*/  LOP3.LUT R26, R13, 0xff, RZ, 0xc0, !PT ;  /* 0x000000ff0d1a7812 */ /* 0x000fe400078ec0ff */
[----:B------:R-:W-:Y:S02]  /*170c0*/  SHF.R.U32.HI R28, RZ, 0x8, R14 ;  /* 0x00000008ff1c7819 */ /* 0x000fe4000001160e */
[----:B------:R-:W-:Y:S02]  /*170d0*/  PRMT R30, R30, 0x7604, R29 ;  /* 0x000076041e1e7816 */ /* 0x000fe4000000001d */
[----:B------:R-:W-:Y:S02]  /*170e0*/  PRMT R26, R3, 0x7604, R26 ;  /* 0x00007604031a7816 */ /* 0x000fe4000000001a */
[----:B------:R-:W-:-:S02]  /*170f0*/  SHF.R.U32.HI R29, RZ, 0x10, R13 ;  /* 0x00000010ff1d7819 */ /* 0x000fc4000001160d */
[----:B------:R-:W-:Y:S02]  /*17100*/  LOP3.LUT R27, R14, 0xff, RZ, 0xc0, !PT ;  /* 0x000000ff0e1b7812 */ /* 0x000fe400078ec0ff */
[----:B------:R-:W-:Y:S01]  /*17110*/  LOP3.LUT R28, R28, 0xff, RZ, 0xc0, !PT ;  /* 0x000000ff1c1c7812 */ /* 0x000fe200078ec0ff */
[----:B------:R-:W-:Y:S01]  /*17120*/  IMAD.U32 R29, R29, 0x10000, RZ ;  /* 0x000100001d1d7824 */ /* 0x000fe200078e00ff */
[----:B------:R-:W-:Y:S02]  /*17130*/  SHF.R.U32.HI R3, RZ, 0x10, R33 ;  /* 0x00000010ff037819 */ /* 0x000fe40000011621 */
[----:B0-----:R-:W-:Y:S02]  /*17140*/  PRMT R39, R28, 0x7604, R27 ;  /* 0x000076041c277816 */ /* 0x001fe4000000001b */
[----:B------:R-:W-:Y:S01]  /*17150*/  SHF.R.U32.HI R27, RZ, 0x10, R35 ;  /* 0x00000010ff1b7819 */ /* 0x000fe20000011623 */
[----:B------:R-:W-:Y:S01]  /*17160*/  IMAD.U32 R3, R3, 0x10000, RZ ;  /* 0x0001000003037824 */ /* 0x000fe200078e00ff */
[----:B------:R-:W-:-:S02]  /*17170*/  SHF.R.U32.HI R41, RZ, 0x10, R15 ;  /* 0x00000010ff297819 */ /* 0x000fc4000001160f */
[--C-:B------:R-:W-:Y:S01]  /*17180*/  LOP3.LUT R21, R21, 0xff0000, R32.reuse, 0xf8, !PT ;  /* 0x00ff000015157812 */ /* 0x100fe200078ef820 */
[----:B------:R-:W-:Y:S01]  /*17190*/  IMAD.U32 R27, R27, 0x10000, RZ ;  /* 0x000100001b1b7824 */ /* 0x000fe200078e00ff */
[----:B------:R-:W-:Y:S01]  /*171a0*/  LOP3.LUT R37, R26, 0xff0000, R29, 0xf8, !PT ;  /* 0x00ff00001a257812 */ /* 0x000fe200078ef81d */
[----:B------:R-:W-:Y:S01]  /*171b0*/  IMAD.U32 R41, R41, 0x10000, RZ ;  /* 0x0001000029297824 */ /* 0x000fe200078e00ff */
        /* <DEDUP_REMOVED lines=8> */
[----:B------:R-:W-:Y:S02]  /*17240*/  F2FP.F16.E4M3.UNPACK_B R36, R37 ;  /* 0x00000025ff24723e */ /* 0x000fe400020006ff */
[----:B-1----:R-:W-:-:S02]  /*17250*/  F2FP.F16.E4M3.UNPACK_B R21, R9 ;  /* 0x00000009ff15723e */ /* 0x002fc400020006ff */
[----:B------:R-:W-:Y:S01]  /*17260*/  LOP3.LUT R33, R25, 0xff000000, R34, 0xf8, !PT ;  /* 0xff00000019217812 */ /* 0x000fe200078ef822 */
[--C-:B------:R-:W-:Y:S01]  /*17270*/  HADD2.F32 R38, -RZ, R36.reuse.H0_H0 ;  /* 0x20000024ff267230 */ /* 0x100fe20000004100 */
[----:B------:R-:W-:Y:S01]  /*17280*/  F2FP.F16.E4M3.UNPACK_B R30, R32 ;  /* 0x00000020ff1e723e */ /* 0x000fe200020006ff */
[----:B------:R-:W-:Y:S01]  /*17290*/  HADD2.F32 R36, -RZ, R36.H1_H1 ;  /* 0x30000024ff247230 */ /* 0x000fe20000004100 */
[----:B------:R-:W-:Y:S02]  /*172a0*/  LOP3.LUT R34, R27, 0xff000000, R35, 0xf8, !PT ;  /* 0xff0000001b227812 */ /* 0x000fe400078ef823 */
[----:B------:R-:W-:Y:S02]  /*172b0*/  LOP3.LUT R39, R39, 0xff0000, R14, 0xf8, !PT ;  /* 0x00ff000027277812 */ /* 0x000fe400078ef80e */
[----:B------:R-:W-:Y:S01]  /*172c0*/  LOP3.LUT R35, R31, 0xff000000, R12, 0xf8, !PT ;  /* 0xff0000001f237812 */ /* 0x000fe200078ef80c */
[--C-:B------:R-:W-:Y:S01]  /*172d0*/  HADD2.F32 R31, -RZ, R30.reuse.H0_H0 ;  /* 0x2000001eff1f7230 */ /* 0x100fe20000004100 */
[-C--:B--2---:R-:W-:Y:S01]  /*172e0*/  F2FP.F16.E4M3.UNPACK_B R12, R5.reuse ;  /* 0x00000005ff0c723e */ /* 0x084fe200020006ff */
[----:B------:R-:W-:Y:S01]  /*172f0*/  HADD2.F32 R30, -RZ, R30.H1_H1 ;  /* 0x3000001eff1e7230 */ /* 0x000fe20000004100 */
[----:B------:R-:W-:Y:S01]  /*17300*/  F2FP.F16.E4M3.UNPACK_B R13, R5.H1 ;  /* 0x00000005ff0d723e */ /* 0x000fe200030006ff */
[--C-:B------:R-:W-:Y:S01]  /*17310*/  HADD2.F32 R5, -RZ, R21.reuse.H0_H0 ;  /* 0x20000015ff057230 */ /* 0x100fe20000004100 */
[----:B------:R-:W-:Y:S01]  /*17320*/  LOP3.LUT R41, R41, 0xff000000, R15, 0xf8, !PT ;  /* 0xff00000029297812 */ /* 0x000fe200078ef80f */
[----:B------:R-:W-:Y:S01]  /*17330*/  HADD2.F32 R21, -RZ, R21.H1_H1 ;  /* 0x30000015ff157230 */ /* 0x000fe20000004100 */
[----:B------:R-:W-:-:S02]  /*17340*/  LOP3.LUT R40, R39, 0xff000000, R14, 0xf8, !PT ;  /* 0xff00000027287812 */ /* 0x000fc400078ef80e */
[----:B------:R-:W-:Y:S01]  /*17350*/  F2FP.F16.E4M3.UNPACK_B R15, R7 ;  /* 0x00000007ff0f723e */ /* 0x000fe200020006ff */
[----:B------:R-:W-:Y:S01]  /*17360*/  FMUL.FTZ R39, R5, R31 ;  /* 0x0000001f05277220 */ /* 0x000fe20000410000 */
[----:B------:R-:W-:Y:S01]  /*17370*/  F2FP.F16.E4M3.UNPACK_B R20, R7.H1 ;  /* 0x00000007ff14723e */ /* 0x000fe200030006ff */
[C---:B------:R-:W-:Y:S01]  /*17380*/  FMUL.FTZ R43, R21.reuse, R36 ;  /* 0x00000024152b7220 */ /* 0x040fe20000410000 */
[----:B------:R-:W-:Y:S01]  /*17390*/  F2FP.F16.E4M3.UNPACK_B R7, R6 ;  /* 0x00000006ff07723e */ /* 0x000fe200020006ff */
[----:B------:R-:W-:Y:S01]  /*173a0*/  FMUL.FTZ R21, R21, R30 ;  /* 0x0000001e15157220 */ /* 0x000fe20000410000 */
[----:B------:R-:W-:Y:S01]  /*173b0*/  F2FP.F16.E4M3.UNPACK_B R14, R6.H1 ;  /* 0x00000006ff0e723e */ /* 0x000fe200030006ff */
[--C-:B------:R-:W-:Y:S01]  /*173c0*/  HADD2.F32 R6, -RZ, R12.reuse.H0_H0 ;  /* 0x2000000cff067230 */ /* 0x100fe20000004100 */
[----:B------:R-:W-:Y:S01]  /*173d0*/  F2FP.F16.E4M3.UNPACK_B R24, R9.H1 ;  /* 0x00000009ff18723e */ /* 0x000fe200030006ff */
[----:B------:R-:W-:Y:S01]  /*173e0*/  FMUL.FTZ R9, R5, R38 ;  /* 0x0000002605097220 */ /* 0x000fe20000410000 */
[----:B------:R-:W-:Y:S01]  /*173f0*/  F2FP.F16.E4M3.UNPACK_B R37, R37.H1 ;  /* 0x00000025ff25723e */ /* 0x000fe200030006ff */
[----:B------:R-:W-:Y:S01]  /*17400*/  HADD2.F32 R12, -RZ, R12.H1_H1 ;  /* 0x3000000cff0c7230 */ /* 0x000fe20000004100 */
[----:B------:R-:W-:Y:S01]  /*17410*/  F2FP.F16.E4M3.UNPACK_B R32, R32.H1 ;  /* 0x00000020ff20723e */ /* 0x000fe200030006ff */
[C---:B------:R-:W-:Y:S01]  /*17420*/  FFMA.FTZ R5, R6.reuse, R31, -R9 ;  /* 0x0000001f06057223 */ /* 0x040fe20000010809 */
[----:B------:R-:W-:Y:S01]  /*17430*/  F2FP.F16.E4M3.UNPACK_B R25, R10 ;  /* 0x0000000aff19723e */ /* 0x000fe200020006ff */
[----:B------:R-:W-:Y:S01]  /*17440*/  FFMA.FTZ R9, R6, R38, R39 ;  /* 0x0000002606097223 */ /* 0x000fe20000010027 */
[----:B------:R-:W-:Y:S01]  /*17450*/  F2FP.F16.E4M3.UNPACK_B R26, R10.H1 ;  /* 0x0000000aff1a723e */ /* 0x000fe200030006ff */
[----:B------:R-:W-:-:S02]  /*17460*/  HADD2.F32 R39, -RZ, R37.H0_H0 ;  /* 0x20000025ff277230 */ /* 0x000fc40000004100 */
[C---:B------:R-:W-:Y:S01]  /*17470*/  FFMA.FTZ R38, R12.reuse, R30, -R43 ;  /* 0x0000001e0c267223 */ /* 0x040fe2000001082b */
[----:B------:R-:W-:Y:S01]  /*17480*/  HADD2.F32 R10, -RZ, R24.H0_H0 ;  /* 0x20000018ff0a7230 */ /* 0x000fe20000004100 */
[----:B------:R-:W-:Y:S01]  /*17490*/  F2FP.F16.E4M3.UNPACK_B R27, R11 ;  /* 0x0000000bff1b723e */ /* 0x000fe200020006ff */
[----:B------:R-:W-:Y:S02]  /*174a0*/  HADD2.F32 R31, -RZ, R32.H0_H0 ;  /* 0x20000020ff1f7230 */ /* 0x000fe40000004100 */
[----:B------:R-:W-:Y:S01]  /*174b0*/  FFMA.FTZ R36, R12, R36, R21 ;  /* 0x000000240c247223 */ /* 0x000fe20000010015 */
[----:B------:R-:W-:Y:S02]  /*174c0*/  HADD2.F32 R6, -RZ, R13.H0_H0 ;  /* 0x2000000dff067230 */ /* 0x000fe40000004100 */
[C---:B------:R-:W-:Y:S01]  /*174d0*/  FMUL.FTZ R45, R10.reuse, R39 ;  /* 0x000000270a2d7220 */ /* 0x040fe20000410000 */
[----:B------:R-:W-:Y:S01]  /*174e0*/  F2FP.F16.E4M3.UNPACK_B R30, R41 ;  /* 0x00000029ff1e723e */ /* 0x000fe200020006ff */
[-C--:B------:R-:W-:Y:S01]  /*174f0*/  FMUL.FTZ R10, R10, R31.reuse ;  /* 0x0000001f0a0a7220 */ /* 0x080fe20000410000 */
[----:B------:R-:W-:Y:S01]  /*17500*/  F2FP.F16.E4M3.UNPACK_B R12, R34 ;  /* 0x00000022ff0c723e */ /* 0x000fe200020006ff */
[----:B------:R-:W-:Y:S01]  /*17510*/  FFMA.FTZ R45, R6, R31, -R45 ;  /* 0x0000001f062d7223 */ /* 0x000fe2000001082d */
[----:B------:R-:W-:-:S02]  /*17520*/  HADD2.F32 R37, -RZ, R37.H1_H1 ;  /* 0x30000025ff257230 */ /* 0x000fc40000004100 */
[----:B------:R-:W-:Y:S01]  /*17530*/  FFMA.FTZ R39, R6, R39, R10 ;  /* 0x0000002706277223 */ /* 0x000fe2000001000a */
[----:B------:R-:W-:Y:S01]  /*17540*/  HADD2.F32 R31, -RZ, R30.H0_H0 ;  /* 0x2000001eff1f7230 */ /* 0x000fe20000004100 */
[----:B------:R-:W-:Y:S01]  /*17550*/  F2FP.F16.E4M3.UNPACK_B R28, R11.H1 ;  /* 0x0000000bff1c723e */ /* 0x000fe200030006ff */
[----:B------:R-:W-:Y:S01]  /*17560*/  HADD2.F32 R10, -RZ, R27.H0_H0 ;  /* 0x2000001bff0a7230 */ /* 0x000fe20000004100 */
[----:B------:R-:W-:Y:S01]  /*17570*/  F2FP.F16.E4M3.UNPACK_B R41, R41.H1 ;  /* 0x00000029ff29723e */ /* 0x000fe200030006ff */
[----:B------:R-:W-:Y:S01]  /*17580*/  HADD2.F32 R24, -RZ, R24.H1_H1 ;  /* 0x30000018ff187230 */ /* 0x000fe20000004100 */
[----:B------:R-:W-:Y:S01]  /*17590*/  F2FP.F16.E4M3.UNPACK_B R34, R34.H1 ;  /* 0x00000022ff22723e */ /* 0x000fe200030006ff */
[----:B------:R-:W-:Y:S02]  /*175a0*/  HADD2.F32 R21, -RZ, R12.H0_H0 ;  /* 0x2000000cff157230 */ /* 0x000fe40000004100 */
[----:B------:R-:W-:Y:S01]  /*175b0*/  FMUL.FTZ R43, R10, R31 ;  /* 0x0000001f0a2b7220 */ /* 0x000fe20000410000 */
[----:B------:R-:W-:-:S02]  /*175c0*/  HADD2.F32 R32, -RZ, R32.H1_H1 ;  /* 0x30000020ff207230 */ /* 0x000fc40000004100 */
[----:B------:R-:W-:Y:S01]  /*175d0*/  FMUL.FTZ R42, R24, R37 ;  /* 0x00000025182a7220 */ /* 0x000fe20000410000 */
[----:B------:R-:W-:Y:S02]  /*175e0*/  HADD2.F32 R13, -RZ, R13.H1_H1 ;  /* 0x3000000dff0d7230 */ /* 0x000fe40000004100 */
[----:B------:R-:W-:Y:S01]  /*175f0*/  FMUL.FTZ R10, R10, R21 ;  /* 0x000000150a0a7220 */ /* 0x000fe20000410000 */
[----:B------:R-:W-:Y:S02]  /*17600*/  HADD2.F32 R6, -RZ, R15.H0_H0 ;  /* 0x2000000fff067230 */ /* 0x000fe40000004100 */
[-C--:B------:R-:W-:Y:S01]  /*17610*/  FMUL.FTZ R24, R24, R32.reuse ;  /* 0x0000002018187220 */ /* 0x080fe20000410000 */
[----:B------:R-:W-:Y:S02]  /*17620*/  HADD2.F32 R30, -RZ, R30.H1_H1 ;  /* 0x3000001eff1e7230 */ /* 0x000fe40000004100 */
[----:B------:R-:W-:Y:S01]  /*17630*/  FFMA.FTZ R42, R13, R32, -R42 ;  /* 0x000000200d2a7223 */ /* 0x000fe2000001082a */
[----:B------:R-:W-:-:S02]  /*17640*/  HADD2.F32 R27, -RZ, R27.H1_H1 ;  /* 0x3000001bff1b7230 */ /* 0x000fc40000004100 */
[C---:B------:R-:W-:Y:S01]  /*17650*/  FFMA.FTZ R43, R6.reuse, R21, -R43 ;  /* 0x00000015062b7223 */ /* 0x040fe2000001082b */
[----:B------:R-:W-:Y:S01]  /*17660*/  FFMA.FTZ R46, R6, R31, R10 ;  /* 0x0000001f062e7223 */ /* 0x000fe2000001000a */
[----:B------:R-:W-:Y:S01]  /*17670*/  FFMA.FTZ R32, R13, R37, R24 ;  /* 0x000000250d207223 */ /* 0x000fe20000010018 */
[----:B------:R-:W-:Y:S02]  /*17680*/  HADD2.F32 R21, -RZ, R41.H0_H0 ;  /* 0x20000029ff157230 */ /* 0x000fe40000004100 */
[----:B------:R-:W-:Y:S01]  /*17690*/  FMUL.FTZ R24, R27, R30 ;  /* 0x0000001e1b187220 */ /* 0x000fe20000410000 */
[----:B------:R-:W-:Y:S01]  /*176a0*/  HADD2.F32 R10, -RZ, R28.H0_H0 ;  /* 0x2000001cff0a7230 */ /* 0x000fe20000004100 */
[-C--:B------:R-:W-:Y:S01]  /*176b0*/  F2FP.F16.E4M3.UNPACK_B R11, R8.reuse ;  /* 0x00000008ff0b723e */ /* 0x080fe200020006ff */
[----:B------:R-:W-:Y:S01]  /*176c0*/  HADD2.F32 R13, -RZ, R34.H0_H0 ;  /* 0x20000022ff0d7230 */ /* 0x000fe20000004100 */
[----:B------:R-:W-:Y:S01]  /*176d0*/  F2FP.F16.E4M3.UNPACK_B R8, R8.H1 ;  /* 0x00000008ff08723e */ /* 0x000fe200030006ff */
[----:B------:R-:W-:-:S02]  /*176e0*/  HADD2.F32 R6, -RZ, R20.H0_H0 ;  /* 0x20000014ff067230 */ /* 0x000fc40000004100 */
[C---:B------:R-:W-:Y:S01]  /*176f0*/  FMUL.FTZ R31, R10.reuse, R21 ;  /* 0x000000150a1f7220 */ /* 0x040fe20000410000 */
[----:B------:R-:W-:Y:S02]  /*17700*/  HADD2.F32 R12, -RZ, R12.H1_H1 ;  /* 0x3000000cff0c7230 */ /* 0x000fe40000004100 */
[----:B------:R-:W-:Y:S01]  /*17710*/  FMUL.FTZ R10, R10, R13 ;  /* 0x0000000d0a0a7220 */ /* 0x000fe20000410000 */
[----:B------:R-:W-:Y:S01]  /*17720*/  HADD2.F32 R15, -RZ, R15.H1_H1 ;  /* 0x3000000fff0f7230 */ /* 0x000fe20000004100 */
[----:B------:R-:W-:Y:S01]  /*17730*/  F2FP.F16.E4M3.UNPACK_B R3, R4 ;  /* 0x00000004ff03723e */ /* 0x000fe200020006ff */
[----:B------:R-:W-:Y:S02]  /*17740*/  HADD2.F32 R41, -RZ, R41.H1_H1 ;  /* 0x30000029ff297230 */ /* 0x000fe40000004100 */
[C---:B------:R-:W-:Y:S01]  /*17750*/  FFMA.FTZ R50, R6.reuse, R21, R10 ;  /* 0x0000001506327223 */ /* 0x040fe2000001000a */
[-C--:B------:R-:W-:Y:S01]  /*17760*/  FMUL.FTZ R27, R27, R12.reuse ;  /* 0x0000000c1b1b7220 */ /* 0x080fe20000410000 */
[C---:B------:R-:W-:Y:S01]  /*17770*/  FFMA.FTZ R48, R15.reuse, R12, -R24 ;  /* 0x0000000c0f307223 */ /* 0x040fe20000010818 */
[----:B------:R-:W-:Y:S01]  /*17780*/  F2FP.F16.E4M3.UNPACK_B R21, R35.H1 ;  /* 0x00000023ff15723e */ /* 0x000fe200030006ff */
[----:B------:R-:W-:Y:S01]  /*17790*/  HADD2.F32 R28, -RZ, R28.H1_H1 ;  /* 0x3000001cff1c7230 */ /* 0x000fe20000004100 */
[----:B------:R-:W-:Y:S01]  /*177a0*/  F2FP.F16.E4M3.UNPACK_B R12, R29.H1 ;  /* 0x0000001dff0c723e */ /* 0x000fe200030006ff */
[----:B------:R-:W-:Y:S01]  /*177b0*/  FFMA.FTZ R47, R15, R30, R27 ;  /* 0x0000001e0f2f7223 */ /* 0x000fe2000001001b */
[----:B------:R-:W-:Y:S01]  /*177c0*/  F2FP.F16.E4M3.UNPACK_B R4, R4.H1 ;  /* 0x00000004ff04723e */ /* 0x000fe200030006ff */
[----:B------:R-:W-:Y:S01]  /*177d0*/  FFMA.FTZ R49, R6, R13, -R31 ;  /* 0x0000000d06317223 */ /* 0x000fe2000001081f */
[----:B------:R-:W-:-:S02]  /*177e0*/  HADD2.F32 R15, -RZ, R34.H1_H1 ;  /* 0x30000022ff0f7230 */ /* 0x000fc40000004100 */
[C---:B------:R-:W-:Y:S01]  /*177f0*/  FMUL.FTZ R37, R28.reuse, R41 ;  /* 0x000000291c257220 */ /* 0x040fe20000410000 */
[----:B------:R-:W-:Y:S01]  /*17800*/  HADD2.F32 R27, -RZ, R21.H0_H0 ;  /* 0x20000015ff1b7230 */ /* 0x000fe20000004100 */
[----:B------:R-:W-:Y:S01]  /*17810*/  F2FP.F16.E4M3.UNPACK_B R35, R35 ;  /* 0x00000023ff23723e */ /* 0x000fe200020006ff */
[----:B------:R-:W-:Y:S02]  /*17820*/  HADD2.F32 R10, -RZ, R8.H0_H0 ;  /* 0x20000008ff0a7230 */ /* 0x000fe40000004100 */
[----:B------:R-:W-:Y:S01]  /*17830*/  FMUL.FTZ R28, R28, R15 ;  /* 0x0000000f1c1c7220 */ /* 0x000fe20000410000 */
[----:B------:R-:W-:Y:S01]  /*17840*/  HADD2.F32 R13, -RZ, R12.H0_H0 ;  /* 0x2000000cff0d7230 */ /* 0x000fe20000004100 */
[----:B------:R-:W-:Y:S01]  /*17850*/  F2FP.F16.E4M3.UNPACK_B R29, R29 ;  /* 0x0000001dff1d723e */ /* 0x000fe200020006ff */
[----:B------:R-:W-:Y:S02]  /*17860*/  HADD2.F32 R20, -RZ, R20.H1_H1 ;  /* 0x30000014ff147230 */ /* 0x000fe40000004100 */
[----:B------:R-:W-:Y:S01]  /*17870*/  FMUL.FTZ R31, R10, R27 ;  /* 0x0000001b0a1f7220 */ /* 0x000fe20000410000 */
[----:B------:R-:W-:-:S02]  /*17880*/  HADD2.F32 R6, -RZ, R4.H0_H0 ;  /* 0x20000004ff067230 */ /* 0x000fc40000004100 */
[----:B------:R-:W-:Y:S01]  /*17890*/  FMUL.FTZ R10, R10, R13 ;  /* 0x0000000d0a0a7220 */ /* 0x000fe20000410000 */
[----:B------:R-:W-:Y:S02]  /*178a0*/  HADD2.F32 R21, -RZ, R21.H1_H1 ;  /* 0x30000015ff157230 */ /* 0x000fe40000004100 */
[----:B------:R-:W-:Y:S01]  /*178b0*/  FFMA.FTZ R41, R20, R41, R28 ;  /* 0x0000002914297223 */ /* 0x000fe2000001001c */
[----:B------:R-:W-:Y:S02]  /*178c0*/  HADD2.F32 R8, -RZ, R8.H1_H1 ;  /* 0x30000008ff087230 */ /* 0x000fe40000004100 */
[C---:B------:R-:W-:Y:S01]  /*178d0*/  FFMA.FTZ R31, R6.reuse, R13, -R31 ;  /* 0x0000000d061f7223 */ /* 0x040fe2000001081f */
[----:B------:R-:W-:Y:S01]  /*178e0*/  FFMA.FTZ R28, R6, R27, R10 ;  /* 0x0000001b061c7223 */ /* 0x000fe2000001000a */
[----:B------:R-:W-:Y:S02]  /*178f0*/  HADD2.F32 R13, -RZ, R12.H1_H1 ;  /* 0x3000000cff0d7230 */ /* 0x000fe40000004100 */
[----:B------:R-:W-:Y:S01]  /*17900*/  FFMA.FTZ R34, R20, R15, -R37 ;  /* 0x0000000f14227223 */ /* 0x000fe20000010825 */
[----:B------:R-:W-:-:S02]  /*17910*/  HADD2.F32 R4, -RZ, R4.H1_H1 ;  /* 0x30000004ff047230 */ /* 0x000fc40000004100 */
[C---:B------:R-:W-:Y:S01]  /*17920*/  FMUL.FTZ R27, R8.reuse, R21 ;  /* 0x00000015081b7220 */ /* 0x040fe20000410000 */
[----:B------:R-:W-:Y:S02]  /*17930*/  HADD2.F32 R15, -RZ, R35.H0_H0 ;  /* 0x20000023ff0f7230 */ /* 0x000fe40000004100 */
[-C--:B------:R-:W-:Y:S01]  /*17940*/  FMUL.FTZ R8, R8, R13.reuse ;  /* 0x0000000d08087220 */ /* 0x080fe20000410000 */
[----:B------:R-:W-:Y:S02]  /*17950*/  HADD2.F32 R6, -RZ, R11.H0_H0 ;  /* 0x2000000bff067230 */ /* 0x000fe40000004100 */
[C---:B------:R-:W-:Y:S01]  /*17960*/  FFMA.FTZ R30, R4.reuse, R13, -R27 ;  /* 0x0000000d041e7223 */ /* 0x040fe2000001081b */
[----:B------:R-:W-:Y:S02]  /*17970*/  HADD2.F32 R13, -RZ, R29.H0_H0 ;  /* 0x2000001dff0d7230 */ /* 0x000fe40000004100 */
[----:B------:R-:W-:Y:S01]  /*17980*/  FFMA.FTZ R37, R4, R21, R8 ;  /* 0x0000001504257223 */ /* 0x000fe20000010008 */
[----:B------:R-:W-:-:S02]  /*17990*/  HADD2.F32 R10, -RZ, R35.H1_H1 ;  /* 0x30000023ff0a7230 */ /* 0x000fc40000004100 */
[C---:B------:R-:W-:Y:S01]  /*179a0*/  FMUL.FTZ R21, R6.reuse, R15 ;  /* 0x0000000f06157220 */ /* 0x040fe20000410000 */
[----:B------:R-:W-:Y:S02]  /*179b0*/  HADD2.F32 R11, -RZ, R11.H1_H1 ;  /* 0x3000000bff0b7230 */ /* 0x000fe40000004100 */
[-C--:B------:R-:W-:Y:S01]  /*179c0*/  FMUL.FTZ R27, R6, R13.reuse ;  /* 0x0000000d061b7220 */ /* 0x080fe20000410000 */
[----:B------:R-:W-:Y:S01]  /*179d0*/  HADD2.F32 R4, -RZ, R3.H0_H0 ;  /* 0x20000003ff047230 */ /* 0x000fe20000004100 */
[----:B------:R-:W-:Y:S01]  /*179e0*/  F2FP.F16.E4M3.UNPACK_B R12, R40.H1 ;  /* 0x00000028ff0c723e */ /* 0x000fe200030006ff */
[----:B------:R-:W-:Y:S02]  /*179f0*/  HADD2.F32 R6, -RZ, R29.H1_H1 ;  /* 0x3000001dff067230 */ /* 0x000fe40000004100 */
[C---:B------:R-:W-:Y:S01]  /*17a00*/  FMUL.FTZ R20, R11.reuse, R10 ;  /* 0x0000000a0b147220 */ /* 0x040fe20000410000 */
[----:B------:R-:W-:Y:S02]  /*17a10*/  HADD2.F32 R3, -RZ, R3.H1_H1 ;  /* 0x30000003ff037230 */ /* 0x000fe40000004100 */
[C---:B------:R-:W-:Y:S01]  /*17a20*/  FFMA.FTZ R21, R4.reuse, R13, -R21 ;  /* 0x0000000d04157223 */ /* 0x040fe20000010815 */
[----:B------:R-:W-:Y:S01]  /*17a30*/  FFMA.FTZ R27, R4, R15, R27 ;  /* 0x0000000f041b7223 */ /* 0x000fe2000001001b */
        /* <DEDUP_REMOVED lines=13> */
[----:B------:R-:W-:Y:S01]  /*17b10*/  F2FP.F16.E4M3.UNPACK_B R40, R40 ;  /* 0x00000028ff28723e */ /* 0x000fe200020006ff */
[----:B------:R-:W-:-:S02]  /*17b20*/  HADD2.F32 R26, -RZ, R26.H1_H1 ;  /* 0x3000001aff1a7230 */ /* 0x000fc40000004100 */
[C---:B------:R-:W-:Y:S01]  /*17b30*/  FFMA.FTZ R29, R3.reuse, R6, -R8 ;  /* 0x00000006031d7223 */ /* 0x040fe20000010808 */
[----:B------:R-:W-:Y:S02]  /*17b40*/  HADD2.F32 R14, -RZ, R14.H1_H1 ;  /* 0x3000000eff0e7230 */ /* 0x000fe40000004100 */
[----:B------:R-:W-:Y:S01]  /*17b50*/  FFMA.FTZ R13, R3, R13, R4 ;  /* 0x0000000d030d7223 */ /* 0x000fe20000010004 */
[----:B------:R-:W-:Y:S02]  /*17b60*/  HADD2.F32 R10, -RZ, R40.H0_H0 ;  /* 0x20000028ff0a7230 */ /* 0x000fe40000004100 */
[C---:B------:R-:W-:Y:S01]  /*17b70*/  FMUL.FTZ R35, R26.reuse, R15 ;  /* 0x0000000f1a237220 */ /* 0x040fe20000410000 */
[----:B------:R-:W-:Y:S01]  /*17b80*/  FMUL.FTZ R6, R26, R11 ;  /* 0x0000000b1a067220 */ /* 0x000fe20000410000 */
[----:B------:R-:W-:Y:S01]  /*17b90*/  HADD2.F32 R4, -RZ, R25.H0_H0 ;  /* 0x20000019ff047230 */ /* 0x000fe20000004100 */
[----:B------:R-:W-:Y:S01]  /*17ba0*/  F2FP.SATFINITE.E4M3.F32.PACK_AB_MERGE_C R42, R42, R45, RZ ;  /* 0x0000002d2a2a723e */ /* 0x000fe200048070ff */
[C---:B------:R-:W-:Y:S01]  /*17bb0*/  FFMA.FTZ R26, R14.reuse, R11, -R35 ;  /* 0x0000000b0e1a7223 */ /* 0x040fe20000010823 */
[----:B------:R-:W-:Y:S01]  /*17bc0*/  FFMA.FTZ R14, R14, R15, R6 ;  /* 0x0000000f0e0e7223 */ /* 0x000fe20000010006 */
[----:B------:R-:W-:-:S02]  /*17bd0*/  HADD2.F32 R6, -RZ, R33.H0_H0 ;  /* 0x20000021ff067230 */ /* 0x000fc40000004100 */
[----:B------:R-:W-:Y:S01]  /*17be0*/  FMUL.FTZ R12, R4, R10 ;  /* 0x0000000a040c7220 */ /* 0x000fe20000410000 */
[----:B------:R-:W-:Y:S01]  /*17bf0*/  HADD2.F32 R40, -RZ, R40.H1_H1 ;  /* 0x30000028ff287230 */ /* 0x000fe20000004100 */
[----:B------:R-:W-:Y:S01]  /*17c00*/  F2FP.SATFINITE.E4M3.F32.PACK_AB_MERGE_C R26, R26, R29, RZ ;  /* 0x0000001d1a1a723e */ /* 0x000fe200048070ff */
[----:B------:R-:W-:Y:S02]  /*17c10*/  HADD2.F32 R25, -RZ, R25.H1_H1 ;  /* 0x30000019ff197230 */ /* 0x000fe40000004100 */
[----:B------:R-:W-:Y:S01]  /*17c20*/  FMUL.FTZ R11, R4, R6 ;  /* 0x00000006040b7220 */ /* 0x000fe20000410000 */
[----:B------:R-:W-:Y:S01]  /*17c30*/  HADD2.F32 R8, -RZ, R33.H1_H1 ;  /* 0x30000021ff087230 */ /* 0x000fe20000004100 */
[----:B------:R-:W-:Y:S01]  /*17c40*/  F2FP.SATFINITE.E4M3.F32.PACK_AB_MERGE_C R32, R32, R39, RZ ;  /* 0x000000272020723e */ /* 0x000fe200048070ff */
[--C-:B------:R-:W-:Y:S02]  /*17c50*/  HADD2.F32 R3, -RZ, R7.reuse.H0_H0 ;  /* 0x20000007ff037230 */ /* 0x100fe40000004100 */
[----:B------:R-:W-:Y:S01]  /*17c60*/  FMUL.FTZ R4, R25, R40 ;  /* 0x0000002819047220 */ /* 0x000fe20000410000 */
[----:B------:R-:W-:-:S02]  /*17c70*/  HADD2.F32 R7, -RZ, R7.H1_H1 ;  /* 0x30000007ff077230 */ /* 0x000fc40000004100 */
[----:B------:R-:W-:Y:S01]  /*17c80*/  FMUL.FTZ R25, R25, R8 ;  /* 0x0000000819197220 */ /* 0x000fe20000410000 */
[----:B------:R-:W-:Y:S01]  /*17c90*/  F2FP.SATFINITE.E4M3.F32.PACK_AB_MERGE_C R13, R14, R13, RZ ;  /* 0x0000000d0e0d723e */ /* 0x000fe200048070ff */
[C---:B------:R-:W-:Y:S01]  /*17ca0*/  FFMA.FTZ R6, R3.reuse, R6, -R12 ;  /* 0x0000000603067223 */ /* 0x040fe2000001080c */
[----:B------:R-:W-:Y:S01]  /*17cb0*/  FFMA.FTZ R10, R3, R10, R11 ;  /* 0x0000000a030a7223 */ /* 0x000fe2000001000b */
[C---:B------:R-:W-:Y:S01]  /*17cc0*/  FFMA.FTZ R3, R7.reuse, R8, -R4 ;  /* 0x0000000807037223 */ /* 0x040fe20000010804 */
[----:B------:R-:W-:Y:S01]  /*17cd0*/  FFMA.FTZ R25, R7, R40, R25 ;  /* 0x0000002807197223 */ /* 0x000fe20000010019 */
[----:B------:R-:W-:Y:S02]  /*17ce0*/  F2FP.SATFINITE.E4M3.F32.PACK_AB_MERGE_C R7, R34, R49, RZ ;  /* 0x000000312207723e */ /* 0x000fe400048070ff */
[----:B------:R-:W-:Y:S02]  /*17cf0*/  F2FP.SATFINITE.E4M3.F32.PACK_AB_MERGE_C R4, R30, R31, RZ ;  /* 0x0000001f1e04723e */ /* 0x000fe400048070ff */
[----:B------:R-:W-:-:S02]  /*17d00*/  F2FP.SATFINITE.E4M3.F32.PACK_AB_MERGE_C R11, R41, R50, RZ ;  /* 0x00000032290b723e */ /* 0x000fc400048070ff */
[----:B------:R-:W-:Y:S02]  /*17d10*/  F2FP.SATFINITE.E4M3.F32.PACK_AB_MERGE_C R8, R37, R28, RZ ;  /* 0x0000001c2508723e */ /* 0x000fe400048070ff */
[----:B------:R-:W-:Y:S02]  /*17d20*/  F2FP.SATFINITE.E4M3.F32.PACK_AB_MERGE_C R5, R38, R5, R42 ;  /* 0x000000052605723e */ /* 0x000fe4000480702a */
[----:B------:R-:W-:Y:S02]  /*17d30*/  F2FP.SATFINITE.E4M3.F32.PACK_AB_MERGE_C R7, R48, R43, R7 ;  /* 0x0000002b3007723e */ /* 0x000fe40004807007 */
[----:B------:R-:W-:Y:S02]  /*17d40*/  F2FP.SATFINITE.E4M3.F32.PACK_AB_MERGE_C R4, R20, R21, R4 ;  /* 0x000000151404723e */ /* 0x000fe40004807004 */
[----:B------:R-:W-:Y:S02]  /*17d50*/  F2FP.SATFINITE.E4M3.F32.PACK_AB_MERGE_C R6, R3, R6, R26 ;  /* 0x000000060306723e */ /* 0x000fe4000480701a */
[----:B------:R-:W-:-:S02]  /*17d60*/  F2FP.SATFINITE.E4M3.F32.PACK_AB_MERGE_C R9, R36, R9, R32 ;  /* 0x000000092409723e */ /* 0x000fc40004807020 */
[----:B------:R-:W-:Y:S01]  /*17d70*/  F2FP.SATFINITE.E4M3.F32.PACK_AB_MERGE_C R11, R47, R46, R11 ;  /* 0x0000002e2f0b723e */ /* 0x000fe2000480700b */
[----:B------:R0:W-:Y:S01]  /*17d80*/  STS.128 [R237+0x14400], R4 ;  /* 0x01440004ed007388 */ /* 0x0001e20000000c00 */
[----:B------:R-:W-:Y:S02]  /*17d90*/  F2FP.SATFINITE.E4M3.F32.PACK_AB_MERGE_C R8, R24, R27, R8 ;  /* 0x0000001b1808723e */ /* 0x000fe40004807008 */
[----:B------:R-:W-:-:S05]  /*17da0*/  F2FP.SATFINITE.E4M3.F32.PACK_AB_MERGE_C R10, R25, R10, R13 ;  /* 0x0000000a190a723e */ /* 0x000fca000480700d */
[----:B------:R0:W-:Y:S02]  /*17db0*/  STS.128 [R0+0x14400], R8 ;  /* 0x0144000800007388 */ /* 0x0001e40000000c00 */
.L_x_1462:
[----:B------:R-:W-:Y:S05]  /*17dc0*/  BSYNC B0 ;  /* 0x0000000000007941 */ /* 0x000fea0003800000 */
.L_x_1455:
        /* <DEDUP_REMOVED lines=8> */
.L_x_1453:
[----:B------:R-:W-:Y:S01]  /*17e50*/  IMAD.U32 R212, RZ, RZ, UR53 ;  /* 0x00000035ffd47e24 */ /* 0x000fe2000f8e00ff */
[----:B------:R-:W-:-:S04]  /*17e60*/  LOP3.LUT R18, R18, 0xfffffff7, RZ, 0xc0, !PT ;  /* 0xfffffff712127812 */ /* 0x000fc800078ec0ff */
[----:B------:R-:W-:-:S13]  /*17e70*/  ISETP.NE.AND P0, PT, R212, 0x3, PT ;  /* 0x00000003d400780c */ /* 0x000fda0003f05270 */
[----:B------:R-:W-:Y:S01]  /*17e80*/  @P0 LOP3.LUT R18, R18, 0x8, RZ, 0xfc, !PT ;  /* 0x0000000812120812 */ /* 0x000fe200078efcff */
[----:B------:R-:W-:Y:S06]  /*17e90*/  @!P0 BRA `(.L_x_1482) ;  /* 0x0000000000048947 */ /* 0x000fec0003800000 */
[----:B------:R-:W-:Y:S01]  /*17ea0*/  BPT.TRAP 0x1 ;  /* 0x000000040000795c */ /* 0x000fe20000300000 */
.L_x_1482:
[----:B0-2--5:R-:W-:Y:S01]  /*17eb0*/  IMAD R7, R189, 0x8, R16 ;  /* 0x00000008bd077824 */ /* 0x025fe200078e0210 */
[----:B------:R-:W-:-:S04]  /*17ec0*/  SHF.L.U32 R0, R188, 0x1f, RZ ;  /* 0x0000001fbc007819 */ /* 0x000fc800000006ff */
[----:B------:R0:W2:Y:S01]  /*17ed0*/  SYNCS.PHASECHK.TRANS64.TRYWAIT P1, [R7+URZ+0x29830], R0 ;  /* 0x02983000070075a7 */ /* 0x0000a2000802017f */
[----:B------:R-:W-:Y:S05]  /*17ee0*/  @!P0 BRA `(.L_x_1483) ;  /* 0x0000000000048947 */ /* 0x000fea0003800000 */
[----:B------:R-:W-:Y:S01]  /*17ef0*/  BPT.TRAP 0x1 ;  /* 0x000000040000795c */ /* 0x000fe20000300000 */
.L_x_1483:
[----:B-1----:R-:W1:Y:S02]  /*17f00*/  S2R R3, SR_TID.X ;  /* 0x0000000000037919 */ /* 0x002e640000002100 */
[----:B-1----:R-:W-:-:S04]  /*17f10*/  LOP3.LUT R3, R3, 0x7f, RZ, 0xc0, !PT ;  /* 0x0000007f03037812 */ /* 0x002fc800078ec0ff */
[----:B------:R-:W-:Y:S01]  /*17f20*/  ISETP.NE.AND P0, PT, R3, RZ, PT ;  /* 0x000000ff0300720c */ /* 0x000fe20003f05270 */
[----:B--2---:R-:W-:-:S12]  /*17f30*/  @P1 BRA `(.L_x_1484) ;  /* 0x0000000000081947 */ /* 0x004fd80003800000 */
[----:B------:R-:W1:Y:S02]  /*17f40*/  SYNCS.PHASECHK.TRANS64.TRYWAIT P1, [R7+URZ+0x29830], R0 ;  /* 0x02983000070075a7 */ /* 0x000e64000802017f */
[----:B-1----:R-:W-:Y:S05]  /*17f50*/  @!P1 BRA `(.L_x_1485) ;  /* 0x000001ec00189947 */ /* 0x002fea0003800000 */
.L_x_1484:
[----:B------:R-:W-:Y:S05]  /*17f60*/  WARPSYNC.ALL ;  /* 0x0000000000007948 */ /* 0x000fea0003800000 */
[----:B01----:R-:W-:Y:S01]  /*17f70*/  VIADD R0, R16, 0x1a400 ;  /* 0x0001a40010007836 */ /* 0x003fe20000000000 */
[----:B------:R-:W-:Y:S01]  /*17f80*/  R2UR UR24, R44 ;  /* 0x000000002c1872ca */ /* 0x000fe200000e0000 */
[----:B------:R-:W-:Y:S01]  /*17f90*/  IMAD.MOV.U32 R5, RZ, RZ, -0x7fffffe0 ;  /* 0x80000020ff057424 */ /* 0x000fe200078e00ff */
[----:B----4-:R-:W-:Y:S01]  /*17fa0*/  WARPGROUP.ARRIVE ;  /* 0x00000000000079c5 */ /* 0x010fe20000000000 */
[----:B------:R-:W-:Y:S01]  /*17fb0*/  UMOV UR25, 0x80000020 ;  /* 0x8000002000197882 */ /* 0x000fe20000000000 */
[----:B------:R-:W-:Y:S01]  /*17fc0*/  SHF.R.U32.HI R0, RZ, 0x4, R0 ;  /* 0x00000004ff007819 */ /* 0x000fe20000011600 */
[----:B------:R-:W-:Y:S01]  /*17fd0*/  IMAD.MOV.U32 R11, RZ, RZ, -0x7fffffe0 ;  /* 0x80000020ff0b7424 */ /* 0x000fe200078e00ff */
[----:B------:R-:W-:Y:S01]  /*17fe0*/  R2UR UR27, R5 ;  /* 0x00000000051b72ca */ /* 0x000fe200000e0000 */
[----:B------:R-:W-:Y:S01]  /*17ff0*/  UMOV UR13, UR25 ;  /* 0x00000019000d7c82 */ /* 0x000fe20008000000 */
[----:B------:R-:W-:Y:S01]  /*18000*/  LOP3.LUT R0, R0, 0x3fff, RZ, 0xc0, !PT ;  /* 0x00003fff00007812 */ /* 0x000fe200078ec0ff */
[----:B------:R-:W-:Y:S01]  /*18010*/  IMAD.MOV.U32 R13, RZ, RZ, -0x7fffffe0 ;  /* 0x80000020ff0d7424 */ /* 0x000fe200078e00ff */
[----:B------:R-:W-:Y:S01]  /*18020*/  R2UR UR15, R11 ;  /* 0x000000000b0f72ca */ /* 0x000fe200000e0000 */
[----:B------:R-:W-:Y:S01]  /*18030*/  UMOV UR9, UR25 ;  /* 0x0000001900097c82 */ /* 0x000fe20008000000 */
[----:B------:R-:W-:Y:S01]  /*18040*/  LOP3.LUT R8, R0, 0x10000, RZ, 0xfc, !PT ;  /* 0x0001000000087812 */ /* 0x000fe200078efcff */
[----:B------:R-:W-:Y:S01]  /*18050*/  ULOP3.LUT UR24, UR24, 0x10000, URZ, 0xfc, !UPT ;  /* 0x0001000018187892 */ /* 0x000fe2000f8efc3f */
[----:B------:R-:W-:Y:S01]  /*18060*/  R2UR UR11, R13 ;  /* 0x000000000d0b72ca */ /* 0x000fe200000e0000 */
[----:B------:R-:W-:Y:S01]  /*18070*/  UMOV UR5, UR25 ;  /* 0x0000001900057c82 */ /* 0x000fe20008000000 */
[----:B------:R-:W-:Y:S01]  /*18080*/  R2UR UR7, R11 ;  /* 0x000000000b0772ca */ /* 0x000fe200000e0000 */
[----:B---3--:R-:W-:Y:S01]  /*18090*/  IMAD R4, R189, 0x780, R8 ;  /* 0x00000780bd047824 */ /* 0x008fe200078e0208 */
[----:B------:R-:W-:Y:S01]  /*180a0*/  R2UR UR19, R13 ;  /* 0x000000000d1372ca */ /* 0x000fe200000e0000 */
[----:B------:R-:W-:Y:S01]  /*180b0*/  UMOV UR17, UR25 ;  /* 0x0000001900117c82 */ /* 0x000fe20008000000 */
[----:B------:R-:W-:Y:S01]  /*180c0*/  UMOV UR12, UR24 ;  /* 0x00000018000c7c82 */ /* 0x000fe20008000000 */
[C---:B------:R-:W-:Y:S01]  /*180d0*/  VIADD R10, R4.reuse, 0x80 ;  /* 0x00000080040a7836 */ /* 0x040fe20000000000 */
[C---:B------:R-:W-:Y:S01]  /*180e0*/  R2UR UR26, R4.reuse ;  /* 0x00000000041a72ca */ /* 0x040fe200000e0000 */
[----:B------:R-:W-:Y:S01]  /*180f0*/  VIADD R12, R4, 0x100 ;  /* 0x00000100040c7836 */ /* 0x000fe20000000000 */
[----:B------:R-:W-:Y:S01]  /*18100*/  UMOV UR8, UR24 ;  /* 0x0000001800087c82 */ /* 0x000fe20008000000 */
[----:B------:R-:W-:Y:S01]  /*18110*/  UMOV UR4, UR24 ;  /* 0x0000001800047c82 */ /* 0x000fe20008000000 */
[----:B------:R-:W-:Y:S01]  /*18120*/  R2UR UR14, R10 ;  /* 0x000000000a0e72ca */ /* 0x000fe200000e0000 */
[----:B------:R-:W-:Y:S01]  /*18130*/  VIADD R10, R4, 0x180 ;  /* 0x00000180040a7836 */ /* 0x000fe20000000000 */
[----:B------:R-:W-:Y:S01]  /*18140*/  R2UR UR10, R12 ;  /* 0x000000000c0a72ca */ /* 0x000fe200000e0000 */
[----:B------:R-:W-:Y:S01]  /*18150*/  VIADD R12, R4, 0x200 ;  /* 0x00000200040c7836 */ /* 0x000fe20000000000 */
[----:B------:R-:W-:Y:S01]  /*18160*/  UMOV UR16, UR24 ;  /* 0x0000001800107c82 */ /* 0x000fe20008000000 */
[----:B------:R-:W-:Y:S01]  /*18170*/  IMAD.MOV.U32 R11, RZ, RZ, -0x7fffffe0 ;  /* 0x80000020ff0b7424 */ /* 0x000fe200078e00ff */
[----:B------:R-:W-:Y:S01]  /*18180*/  R2UR UR6, R10 ;  /* 0x000000000a0672ca */ /* 0x000fe200000e0000 */
[----:B------:R-:W-:Y:S01]  /*18190*/  VIADD R10, R4, 0x2 ;  /* 0x00000002040a7836 */ /* 0x000fe20000000000 */
[----:B------:R-:W-:Y:S01]  /*181a0*/  R2UR UR18, R12 ;  /* 0x000000000c1272ca */ /* 0x000fe200000e0000 */
[----:B------:R-:W-:Y:S01]  /*181b0*/  QGMMA.64x32x32.F32.E4M3.E4M3 R88, gdesc[UR24], RZ, !UPT, gsb0 ;  /* 0x00600000185879f3 */ /* 0x000fe2000c0008ff */
[----:B------:R-:W-:Y:S01]  /*181c0*/  VIADD R12, R4, 0x82 ;  /* 0x00000082040c7836 */ /* 0x000fe20000000000 */
[----:B------:R-:W0:Y:S01]  /*181d0*/  LDC R213, c[0x0][0x448] ;  /* 0x00011200ffd57b82 */ /* 0x000e220000000800 */
[----:B------:R-:W-:Y:S01]  /*181e0*/  IMAD.MOV.U32 R13, RZ, RZ, -0x7fffffe0 ;  /* 0x80000020ff0d7424 */ /* 0x000fe200078e00ff */
[----:B------:R-:W-:Y:S01]  /*181f0*/  LOP3.LUT R18, R18, 0xffffffdf, RZ, 0xc0, !PT ;  /* 0xffffffdf12127812 */ /* 0x000fe200078ec0ff */
[----:B------:R-:W-:-:S02]  /*18200*/  IMAD.MOV.U32 R5, RZ, RZ, -0x7fffffe0 ;  /* 0x80000020ff057424 */ /* 0x000fc400078e00ff */
[----:B------:R-:W-:Y:S01]  /*18210*/  IMAD.IADD R3, R210, 0x1, R203 ;  /* 0x00000001d2037824 */ /* 0x000fe200078e02cb */
[----:B0-----:R-:W-:-:S13]  /*18220*/  ISETP.NE.AND P1, PT, R213, 0x1, PT ;  /* 0x00000001d500780c */ /* 0x001fda0003f25270 */
[----:B------:R-:W0:Y:S01]  /*18230*/  @P1 LDC R0, c[0x0][0x44c] ;  /* 0x00011300ff001b82 */ /* 0x000e220000000800 */
[----:B------:R-:W-:-:S04]  /*18240*/  @P1 LOP3.LUT R18, R18, 0x20, RZ, 0xfc, !PT ;  /* 0x0000002012121812 */ /* 0x000fc800078efcff */
[----:B------:R-:W-:Y:S01]  /*18250*/  LOP3.LUT R18, R18, 0xffffffef, RZ, 0xc0, !PT ;  /* 0xffffffef12127812 */ /* 0x000fe200078ec0ff */
[----:B------:R-:W-:Y:S02]  /*18260*/  WARPGROUP.DEPBAR.LE gsb0, 0x0 ;  /* 0x00008000000079c5 */ /* 0x000fe40000010000 */
[----:B------:R-:W-:Y:S01]  /*18270*/  WARPGROUP.ARRIVE ;  /* 0x00000000000079c5 */ /* 0x000fe20000000000 */
[----:B0-----:R-:W-:-:S05]  /*18280*/  @P1 IMAD.HI.U32 R0, R3, R0, RZ ;  /* 0x0000000003001227 */ /* 0x001fca00078e00ff */
[----:B------:R-:W-:Y:S03]  /*18290*/  QGMMA.64x32x32.F32.E4M3.E4M3 R72, gdesc[UR12], RZ, !UPT, gsb0 ;  /* 0x006000000c4879f3 */ /* 0x000fe6000c0008ff */
[----:B------:R-:W-:Y:S02]  /*182a0*/  WARPGROUP.DEPBAR.LE gsb0, 0x0 ;  /* 0x00008000000079c5 */ /* 0x000fe40000010000 */
[----:B------:R-:W-:-:S06]  /*182b0*/  WARPGROUP.ARRIVE ;  /* 0x00000000000079c5 */ /* 0x000fcc0000000000 */
[----:B------:R-:W-:Y:S03]  /*182c0*/  QGMMA.64x32x32.F32.E4M3.E4M3 R56, gdesc[UR8], RZ, !UPT, gsb0 ;  /* 0x00600000083879f3 */ /* 0x000fe6000c0008ff */
[----:B------:R-:W-:Y:S02]  /*182d0*/  WARPGROUP.DEPBAR.LE gsb0, 0x0 ;  /* 0x00008000000079c5 */ /* 0x000fe40000010000 */
[----:B------:R-:W-:-:S06]  /*182e0*/  WARPGROUP.ARRIVE ;  /* 0x00000000000079c5 */ /* 0x000fcc0000000000 */
[----:B------:R-:W-:Y:S01]  /*182f0*/  QGMMA.64x32x32.F32.E4M3.E4M3 R40, gdesc[UR4], RZ, !UPT, gsb0 ;  /* 0x00600000042879f3 */ /* 0x000fe2000c0008ff */
[----:B------:R-:W-:Y:S01]  /*18300*/  R2UR UR6, R10 ;  /* 0x000000000a0672ca */ /* 0x000fe200000e0000 */
[----:B------:R-:W-:Y:S01]  /*18310*/  UIADD3 UR4, UR24, 0x2, URZ ;  /* 0x0000000218047890 */ /* 0x000fe2000fffe03f */
[----:B------:R-:W-:Y:S01]  /*18320*/  R2UR UR7, R11 ;  /* 0x000000000b0772ca */ /* 0x000fe200000e0000 */
[----:B------:R-:W-:Y:S01]  /*18330*/  UMOV UR5, 0x80000020 ;  /* 0x8000002000057882 */ /* 0x000fe20000000000 */
[----:B------:R-:W-:Y:S01]  /*18340*/  VIADD R10, R4, 0x102 ;  /* 0x00000102040a7836 */ /* 0x000fe20000000000 */
[----:B------:R-:W-:Y:S01]  /*18350*/  UMOV UR13, UR5 ;  /* 0x00000005000d7c82 */ /* 0x000fe20008000000 */
[----:B------:R-:W-:Y:S01]  /*18360*/  IMAD.MOV.U32 R11, RZ, RZ, -0x7fffffe0 ;  /* 0x80000020ff0b7424 */ /* 0x000fe200078e00ff */
[----:B------:R-:W-:Y:S01]  /*18370*/  UMOV UR9, UR5 ;  /* 0x0000000500097c82 */ /* 0x000fe20008000000 */
[----:B------:R-:W-:Y:S01]  /*18380*/  UMOV UR12, UR4 ;  /* 0x00000004000c7c82 */ /* 0x000fe20008000000 */
[----:B------:R-:W-:Y:S01]  /*18390*/  R2UR UR14, R10 ;  /* 0x000000000a0e72ca */ /* 0x000fe200000e0000 */
[----:B------:R-:W-:Y:S01]  /*183a0*/  UMOV UR8, UR4 ;  /* 0x0000000400087c82 */ /* 0x000fe20008000000 */
[----:B------:R-:W-:Y:S01]  /*183b0*/  R2UR UR15, R11 ;  /* 0x000000000b0f72ca */ /* 0x000fe200000e0000 */
[----:B------:R-:W-:-:S02]  /*183c0*/  VIADD R10, R4, 0x202 ;  /* 0x00000202040a7836 */ /* 0x000fc40000000000 */
        /* <DEDUP_REMOVED lines=54> */
[----:B------:R-:W-:Y:S01]  /*18730*/  UMOV UR12, UR8 ;  /* 0x00000008000c7c82 */ /* 0x000fe20008000000 */
[----:B------:R-:W-:Y:S01]  /*18740*/  UMOV UR13, UR9 ;  /* 0x00000009000d7c82 */ /* 0x000fe20008000000 */
[----:B------:R-:W-:-:S02]  /*18750*/  VIADD R10, R4, 0x480 ;  /* 0x00000480040a7836 */ /* 0x000fc40000000000 */
[----:B------:R-:W-:Y:S01]  /*18760*/  IMAD.MOV.U32 R11, RZ, RZ, -0x7fffffe0 ;  /* 0x80000020ff0b7424 */ /* 0x000fe200078e00ff */
[----:B------:R-:W-:Y:S02]  /*18770*/  WARPGROUP.DEPBAR.LE gsb0, 0x0 ;  /* 0x00008000000079c5 */ /* 0x000fe40000010000 */
[----:B------:R-:W-:-:S06]  /*18780*/  WARPGROUP.ARRIVE ;  /* 0x00000000000079c5 */ /* 0x000fcc0000000000 */
[----:B------:R-:W-:Y:S01]  /*18790*/  QGMMA.64x32x32.F32.E4M3.E4M3 R24, gdesc[UR4], R24, gsb0 ;  /* 0x00600000041879f3 */ /* 0x000fe20008000818 */
[----:B------:R-:W-:Y:S02]  /*187a0*/  ULDC UR6, c[0x0][0x9dc] ;  /* 0x0002770000067ab9 */ /* 0x000fe40000000800 */
        /* <DEDUP_REMOVED lines=99> */
[----:B------:R-:W-:Y:S02]  /*18de0*/  R2UR UR30, R12 ;  /* 0x000000000c1e72ca */ /* 0x000fe400000e0000 */
[----:B------:R-:W-:Y:S01]  /*18df0*/  R2UR UR31, R13 ;  /* 0x000000000d1f72ca */ /* 0x000fe200000e0000 */
        /* <DEDUP_REMOVED lines=17> */
[----:B------:R-:W-:Y:S01]  /*18f10*/  VIADD R4, R4, 0x702 ;  /* 0x0000070204047836 */ /* 0x000fe20000000000 */
[----:B------:R-:W0:Y:S01]  /*18f20*/  LDC.64 R10, c[0x0][0x9e0] ;  /* 0x00027800ff0a7b82 */ /* 0x000e220000000a00 */
[----:B------:R-:W-:-:S02]  /*18f30*/  WARPGROUP.DEPBAR.LE gsb0, 0x0 ;  /* 0x00008000000079c5 */ /* 0x000fc40000010000 */
[----:B------:R-:W-:-:S06]  /*18f40*/  WARPGROUP.ARRIVE ;  /* 0x00000000000079c5 */ /* 0x000fcc0000000000 */
[----:B------:R-:W-:Y:S03]  /*18f50*/  QGMMA.64x32x32.F32.E4M3.E4M3 R24, gdesc[UR16], R24, gsb0 ;  /* 0x00600000101879f3 */ /* 0x000fe60008000818 */
[----:B------:R-:W-:Y:S02]  /*18f60*/  WARPGROUP.DEPBAR.LE gsb0, 0x0 ;  /* 0x00008000000079c5 */ /* 0x000fe40000010000 */
[----:B------:R-:W-:-:S06]  /*18f70*/  WARPGROUP.ARRIVE ;  /* 0x00000000000079c5 */ /* 0x000fcc0000000000 */
[----:B------:R-:W-:Y:S01]  /*18f80*/  QGMMA.64x32x32.F32.E4M3.E4M3 R88, gdesc[UR20], R88, gsb0 ;  /* 0x00600000145879f3 */ /* 0x000fe20008000858 */
[----:B------:R-:W-:Y:S02]  /*18f90*/  R2UR UR22, R4 ;  /* 0x00000000041672ca */ /* 0x000fe400000e0000 */
[----:B------:R-:W-:Y:S02]  /*18fa0*/  R2UR UR23, R5 ;  /* 0x00000000051772ca */ /* 0x000fe400000e0000 */
[----:B------:R-:W1:Y:S02]  /*18fb0*/  @P1 LDC R5, c[0x0][0x450] ;  /* 0x00011400ff051b82 */ /* 0x000e640000000800 */
[----:B-1----:R-:W-:Y:S01]  /*18fc0*/  @P1 SHF.R.U32.HI R3, RZ, R5, R0 ;  /* 0x00000005ff031219 */ /* 0x002fe20000011600 */
[----:B------:R-:W-:Y:S01]  /*18fd0*/  IMAD.MOV.U32 R5, RZ, RZ, -0xa0 ;  /* 0xffffff60ff057424 */ /* 0x000fe200078e00ff */
[----:B0-----:R-:W-:Y:S01]  /*18fe0*/  ISETP.GE.AND P1, PT, R11, 0x1, PT ;  /* 0x000000010b00780c */ /* 0x001fe20003f26270 */
[----:B------:R-:W-:-:S02]  /*18ff0*/  @!P0 VIADD R0, R7, 0x29840 ;  /* 0x0002984007008836 */ /* 0x000fc40000000000 */
[----:B------:R-:W0:Y:S01]  /*19000*/  SHFL.IDX PT, R9, R3, RZ, 0x1c1f ;  /* 0x001c1fff03097589 */ /* 0x000e2200000e0000 */
[----:B------:R-:W-:Y:S02]  /*19010*/  IMAD R14, R104, R5, 0xa1 ;  /* 0x000000a1680e7424 */ /* 0x000fe400078e0205 */
[----:B------:R-:W-:Y:S01]  /*19020*/  IMAD.U32 R7, RZ, RZ, UR6 ;  /* 0x00000006ff077e24 */ /* 0x000fe2000f8e00ff */
[----:B------:R-:W-:Y:S02]  /*19030*/  @!P0 PRMT R0, RZ, 0x654, R0 ;  /* 0x00000654ff008816 */ /* 0x000fe40000000000 */
[----:B------:R-:W-:Y:S01]  /*19040*/  IADD3 R4, R194, R14, -R195 ;  /* 0x0000000ec2047210 */ /* 0x000fe20007ffe8c3 */
[----:B------:R-:W-:Y:S01]  /*19050*/  VIADD R14, R14, 0xffffffff ;  /* 0xffffffff0e0e7836 */ /* 0x000fe20000000000 */
[----:B------:R-:W-:Y:S02]  /*19060*/  LOP3.LUT R6, RZ, R7, RZ, 0x33, !PT ;  /* 0x00000007ff067212 */ /* 0x000fe400078e33ff */
[----:B------:R-:W-:Y:S01]  /*19070*/  @P1 LOP3.LUT R18, R18, 0x10, RZ, 0xfc, !PT ;  /* 0x0000001012121812 */ /* 0x000fe200078efcff */
[----:B------:R-:W-:-:S02]  /*19080*/  IMAD.IADD R135, R4, 0x1, -R193 ;  /* 0x0000000104877824 */ /* 0x000fc400078e0ac1 */
[----:B------:R-:W-:Y:S02]  /*19090*/  IMAD.IADD R12, R14, 0x1, -R195 ;  /* 0x000000010e0c7824 */ /* 0x000fe400078e0ac3 */
[C---:B------:R-:W-:Y:S02]  /*190a0*/  IMAD.IADD R6, R135.reuse, 0x1, R6 ;  /* 0x0000000187067824 */ /* 0x040fe400078e0206 */
[----:B------:R-:W-:Y:S02]  /*190b0*/  IMAD.IADD R135, R135, 0x1, R10 ;  /* 0x0000000187877824 */ /* 0x000fe400078e020a */
        /* <DEDUP_REMOVED lines=18> */
[----:B------:R-:W-:Y:S06]  /*191e0*/  @!P1 BRA `(.L_x_1486) ;  /* 0x00000000004c9947 */ /* 0x000fec0003800000 */
[----:B------:R-:W-:Y:S01]  /*191f0*/  IADD3 R9, -R193, R194, R9 ;  /* 0x000000c2c1097210 */ /* 0x000fe20007ffe109 */
[----:B------:R-:W-:Y:S03]  /*19200*/  BSSY B0, `(.L_x_1487) ;  /* 0x000000e000007945 */ /* 0x000fe60003800000 */
[----:B------:R-:W-:-:S13]  /*19210*/  ISETP.GT.AND P1, PT, R9, -0x1, PT ;  /* 0xffffffff0900780c */ /* 0x000fda0003f24270 */
        /* <DEDUP_REMOVED lines=8> */
.L_x_1488:
[----:B------:R-:W-:-:S13]  /*192a0*/  ISETP.NE.AND P1, PT, R11, 0x1, PT ;  /* 0x000000010b00780c */ /* 0x000fda0003f25270 */
[----:B------:R-:W0:Y:S02]  /*192b0*/  @P1 LDC.64 R4, c[0x0][0x9e8] ;  /* 0x00027a00ff041b82 */ /* 0x000e240000000a00 */
[----:B0-----:R-:W-:-:S05]  /*192c0*/  @P1 IMAD.HI.U32 R4, R9, R4, RZ ;  /* 0x0000000409041227 */ /* 0x001fca00078e00ff */
[----:B------:R-:W-:-:S07]  /*192d0*/  @P1 SHF.R.U32.HI R9, RZ, R5, R4 ;  /* 0x00000005ff091219 */ /* 0x000fce0000011604 */
.L_x_1489:
[----:B------:R-:W-:Y:S05]  /*192e0*/  BSYNC B0 ;  /* 0x0000000000007941 */ /* 0x000fea0003800000 */
.L_x_1487:
[----:B------:R-:W-:-:S05]  /*192f0*/  IMAD R9, R9, R11, R12 ;  /* 0x0000000b09097224 */ /* 0x000fca00078e020c */
[----:B------:R-:W-:Y:S02]  /*19300*/  VIMNMX R106, R106, R9, !PT ;  /* 0x000000096a6a7248 */ /* 0x000fe40007fe0100 */
[----:B------:R-:W-:-:S07]  /*19310*/  VIADDMNMX R20, R9, R11, R20, PT ;  /* 0x0000000b09147246 */ /* 0x000fce0003800114 */
.L_x_1486:
[C---:B------:R-:W-:Y:S01]  /*19320*/  ISETP.GE.AND P1, PT, R14.reuse, 0x2, PT ;  /* 0x000000020e00780c */ /* 0x040fe20003f26270 */
[----:B------:R-:W0:Y:S01]  /*19330*/  SHFL.IDX PT, R3, R3, 0x1, 0x1c1f ;  /* 0x003c1f0003037f89 */ /* 0x000e2200000e0000 */
[----:B------:R-:W-:Y:S02]  /*19340*/  ISETP.GE.AND P2, PT, R14, 0x9, PT ;  /* 0x000000090e00780c */ /* 0x000fe40003f46270 */
[----:B------:R-:W-:Y:S02]  /*19350*/  P2R R114, PR, RZ, 0x2 ;  /* 0x00000002ff727803 */ /* 0x000fe40000000000 */
[----:B------:R-:W-:Y:S02]  /*19360*/  ISETP.GT.AND P1, PT, R106, 0x1, !P1 ;  /* 0x000000016a00780c */ /* 0x000fe40004f24270 */
[----:B------:R-:W-:Y:S02]  /*19370*/  P2R R112, PR, RZ, 0x4 ;  /* 0x00000004ff707803 */ /* 0x000fe40000000000 */
[----:B------:R-:W-:-:S02]  /*19380*/  ISETP.LT.OR P1, PT, R20, 0x2, P1 ;  /* 0x000000021400780c */ /* 0x000fc40000f21670 */
[----:B------:R-:W-:Y:S02]  /*19390*/  ISETP.GE.AND P4, PT, R14, 0x29, PT ;  /* 0x000000290e00780c */ /* 0x000fe40003f86270 */
[----:B------:R-:W-:Y:S02]  /*193a0*/  FSEL R89, R89, -INF , !P1 ;  /* 0xff80000059597808 */ /* 0x000fe40004800000 */
[----:B------:R-:W-:Y:S02]  /*193b0*/  ISETP.GT.AND P1, PT, R106, 0x8, !P2 ;  /* 0x000000086a00780c */ /* 0x000fe40005724270 */
[----:B------:R-:W-:Y:S02]  /*193c0*/  ISETP.GE.AND P2, PT, R14, 0xa, PT ;  /* 0x0000000a0e00780c */ /* 0x000fe40003f46270 */
[----:B------:R-:W-:Y:S02]  /*193d0*/  ISETP.LT.OR P1, PT, R20, 0x9, P1 ;  /* 0x000000091400780c */ /* 0x000fe40000f21670 */
[----:B------:R-:W-:-:S02]  /*193e0*/  P2R R128, PR, RZ, 0x10 ;  /* 0x00000010ff807803 */ /* 0x000fc40000000000 */
[----:B------:R-:W-:Y:S01]  /*193f0*/  FSEL R21, R92, -INF , !P1 ;  /* 0xff8000005c157808 */ /* 0x000fe20004800000 */
[----:B0-----:R-:W-:Y:S01]  /*19400*/  IMAD.IADD R6, R6, 0x1, R3 ;  /* 0x0000000106067824 */ /* 0x001fe200078e0203 */
        /* <DEDUP_REMOVED lines=8> */
[----:B------:R-:W-:Y:S02]  /*19490*/  ISETP.GE.AND P2, PT, R14, 0x12, PT ;  /* 0x000000120e00780c */ /* 0x000fe40003f46270 */
[----:B------:R-:W-:Y:S02]  /*194a0*/  FSEL R15, R96, -INF , !P1 ;  /* 0xff800000600f7808 */ /* 0x000fe40004800000 */
[----:B------:R-:W-:-:S02]  /*194b0*/  ISETP.GT.AND P1, PT, R106, 0x11, !P2 ;  /* 0x000000116a00780c */ /* 0x000fc40005724270 */
[----:B------:R-:W-:Y:S02]  /*194c0*/  P2R R96, PR, RZ, 0x4 ;  /* 0x00000004ff607803 */ /* 0x000fe40000000000 */
[----:B------:R-:W-:Y:S02]  /*194d0*/  ISETP.LT.OR P1, PT, R20, 0x12, P1 ;  /* 0x000000121400780c */ /* 0x000fe40000f21670 */
[----:B------:R-:W-:Y:S02]  /*194e0*/  ISETP.GE.AND P2, PT, R14, 0x19, PT ;  /* 0x000000190e00780c */ /* 0x000fe40003f46270 */
[----:B------:R-:W-:Y:S02]  /*194f0*/  FSEL R97, R97, -INF , !P1 ;  /* 0xff80000061617808 */ /* 0x000fe40004800000 */
[----:B------:R-:W-:Y:S02]  /*19500*/  ISETP.GT.AND P1, PT, R106, 0x18, !P2 ;  /* 0x000000186a00780c */ /* 0x000fe40005724270 */
[----:B------:R-:W-:-:S02]  /*19510*/  P2R R110, PR, RZ, 0x4 ;  /* 0x00000004ff6e7803 */ /* 0x000fc40000000000 */
[----:B------:R-:W-:Y:S02]  /*19520*/  ISETP.LT.OR P1, PT, R20, 0x19, P1 ;  /* 0x000000191400780c */ /* 0x000fe40000f21670 */
[----:B------:R-:W-:Y:S02]  /*19530*/  ISETP.GE.AND P2, PT, R14, 0x1a, PT ;  /* 0x0000001a0e00780c */ /* 0x000fe40003f46270 */
[----:B------:R-:W-:Y:S02]  /*19540*/  FSEL R13, R100, -INF , !P1 ;  /* 0xff800000640d7808 */ /* 0x000fe40004800000 */
[----:B------:R-:W-:Y:S02]  /*19550*/  ISETP.GT.AND P1, PT, R106, 0x19, !P2 ;  /* 0x000000196a00780c */ /* 0x000fe40005724270 */
[----:B------:R-:W-:Y:S02]  /*19560*/  P2R R100, PR, RZ, 0x4 ;  /* 0x00000004ff647803 */ /* 0x000fe40000000000 */
[----:B------:R-:W-:-:S02]  /*19570*/  ISETP.LT.OR P1, PT, R20, 0x1a, P1 ;  /* 0x0000001a1400780c */ /* 0x000fc40000f21670 */
[C---:B------:R-:W-:Y:S02]  /*19580*/  ISETP.GE.AND P6, PT, R14.reuse, 0x7a, PT ;  /* 0x0000007a0e00780c */ /* 0x040fe40003fc6270 */
[----:B------:R-:W-:Y:S02]  /*19590*/  FSEL R101, R101, -INF , !P1 ;  /* 0xff80000065657808 */ /* 0x000fe40004800000 */
[----:B------:R-:W-:Y:S02]  /*195a0*/  ISETP.GE.AND P1, PT, R14, 0x21, PT ;  /* 0x000000210e00780c */ /* 0x000fe40003f26270 */
[----:B------:R-:W-:Y:S02]  /*195b0*/  VIADDMNMX R0, R3, R135, R0, PT ;  /* 0x0000008703007246 */ /* 0x000fe40003800100 */
[----:B------:R-:W-:-:S04]  /*195c0*/  ISETP.GT.AND P2, PT, R106, 0x20, !P1 ;  /* 0x000000206a00780c */ /* 0x000fc80004f44270 */
        /* <DEDUP_REMOVED lines=98> */
[----:B------:R-:W-:-:S04]  /*19bf0*/  ISETP.LT.OR P3, PT, R20, 0x71, P3 ;  /* 0x000000711400780c */ /* 0x000fc80001f61670 */
        /* <DEDUP_REMOVED lines=13> */
[----:B------:R-:W-:-:S04]  /*19cd0*/  ISETP.LT.OR P3, PT, R20, 0x7a, P3 ;  /* 0x0000007a1400780c */ /* 0x000fc80001f61670 */
        /* <DEDUP_REMOVED lines=27> */
[----:B------:R-:W-:-:S04]  /*19e90*/  ISETP.LT.OR P3, PT, R20, 0x92, P3 ;  /* 0x000000921400780c */ /* 0x000fc80001f61670 */
[----:B------:R-:W-:Y:S02]  /*19ea0*/  FSEL R133, R33, -INF , !P3 ;  /* 0xff80000021857808 */ /* 0x000fe40005800000 */
[----:B------:R-:W-:-:S04]  /*19eb0*/  ISETP.GE.AND P3, PT, R14, 0x99, PT ;  /* 0x000000990e00780c */ /* 0x000fc80003f66270 */
[----:B------:R-:W-:-:S04]  /*19ec0*/  ISETP.GT.AND P4, PT, R106, 0x98, !P3 ;  /* 0x000000986a00780c */ /* 0x000fc80005f84270 */
[----:B------:R-:W-:-:S04]  /*19ed0*/  ISETP.LT.OR P4, PT, R20, 0x99, P4 ;  /* 0x000000991400780c */ /* 0x000fc80002781670 */
[----:B------:R-:W-:Y:S02]  /*19ee0*/  FSEL R33, R36, -INF , !P4 ;  /* 0xff80000024217808 */ /* 0x000fe40006000000 */
[----:B------:R-:W-:-:S04]  /*19ef0*/  ISETP.GE.AND P4, PT, R14, 0x1, PT ;  /* 0x000000010e00780c */ /* 0x000fc80003f86270 */
        /* <DEDUP_REMOVED lines=8> */
[----:B------:R-:W-:-:S13]  /*19f80*/  ISETP.GE.AND P5, PT, R11, 0x1, PT ;  /* 0x000000010b00780c */ /* 0x000fda0003fa6270 */
[----:B------:R-:W-:Y:S05]  /*19f90*/  @!P5 BRA `(.L_x_1490) ;  /* 0x00000000004cd947 */ /* 0x000fea0003800000 */
        /* <DEDUP_REMOVED lines=11> */
.L_x_1492:
[----:B------:R-:W-:-:S13]  /*1a050*/  ISETP.NE.AND P5, PT, R11, 0x1, PT ;  /* 0x000000010b00780c */ /* 0x000fda0003fa5270 */
[----:B------:R-:W0:Y:S02]  /*1a060*/  @P5 LDC.64 R4, c[0x0][0x9e8] ;  /* 0x00027a00ff045b82 */ /* 0x000e240000000a00 */
[----:B0-----:R-:W-:-:S05]  /*1a070*/  @P5 IMAD.HI.U32 R4, R3, R4, RZ ;  /* 0x0000000403045227 */ /* 0x001fca00078e00ff */
[----:B------:R-:W-:-:S07]  /*1a080*/  @P5 SHF.R.U32.HI R3, RZ, R5, R4 ;  /* 0x00000005ff035219 */ /* 0x000fce0000011604 */
.L_x_1493:
[----:B------:R-:W-:Y:S05]  /*1a090*/  BSYNC B0 ;  /* 0x0000000000007941 */ /* 0x000fea0003800000 */
.L_x_1491:
[----:B------:R-:W-:-:S05]  /*1a0a0*/  IMAD R3, R3, R11, R12 ;  /* 0x0000000b03037224 */ /* 0x000fca00078e020c */
[----:B------:R-:W-:Y:S02]  /*1a0b0*/  VIMNMX R6, R6, R3, !PT ;  /* 0x0000000306067248 */ /* 0x000fe40007fe0100 */
[----:B------:R-:W-:-:S07]  /*1a0c0*/  VIADDMNMX R0, R3, R11, R0, PT ;  /* 0x0000000b03007246 */ /* 0x000fce0003800100 */
.L_x_1490:
        /* <DEDUP_REMOVED lines=114> */
[----:B------:R-:W-:Y:S01]  /*1a7f0*/  ISETP.GT.AND P4, PT, R6, RZ, !P4 ;  /* 0x000000ff0600720c */ /* 0x000fe20006784270 */
[----:B------:R-:W0:Y:S01]  /*1a800*/  SHFL.BFLY PT, R3, R4, 0x2, 0x1f ;  /* 0x0c401f0004037f89 */ /* 0x000e2200000e0000 */
[----:B------:R-:W-:Y:S02]  /*1a810*/  FSEL R151, R46, -INF , !P1 ;  /* 0xff8000002e977808 */ /* 0x000fe40004800000 */
[----:B------:R-:W-:Y:S02]  /*1a820*/  ISETP.NE.AND P1, PT, R60, RZ, PT ;  /* 0x000000ff3c00720c */ /* 0x000fe40003f25270 */
[----:B------:R-:W-:Y:S02]  /*1a830*/  ISETP.LT.OR P4, PT, R0, 0x1, P4 ;  /* 0x000000010000780c */ /* 0x000fe40002781670 */
[----:B------:R-:W-:Y:S02]  /*1a840*/  ISETP.GT.AND P1, PT, R6, 0x69, !P1 ;  /* 0x000000690600780c */ /* 0x000fe40004f24270 */
[----:B------:R-:W-:-:S02]  /*1a850*/  FSEL R90, R90, -INF , !P4 ;  /* 0xff8000005a5a7808 */ /* 0x000fc40006000000 */
[----:B------:R-:W-:Y:S02]  /*1a860*/  ISETP.LT.OR P1, PT, R0, 0x6a, P1 ;  /* 0x0000006a0000780c */ /* 0x000fe40000f21670 */
[----:B------:R-:W-:Y:S02]  /*1a870*/  ISETP.GT.AND P6, PT, R6, 0x79, !P6 ;  /* 0x000000790600780c */ /* 0x000fe400077c4270 */
[----:B------:R-:W-:Y:S02]  /*1a880*/  FSEL R47, R47, -INF , !P1 ;  /* 0xff8000002f2f7808 */ /* 0x000fe40004800000 */
[----:B------:R-:W-:Y:S02]  /*1a890*/  ISETP.NE.AND P1, PT, R56, RZ, PT ;  /* 0x000000ff3800720c */ /* 0x000fe40003f25270 */
[----:B------:R-:W-:Y:S02]  /*1a8a0*/  ISETP.NE.AND P4, PT, R24, RZ, PT ;  /* 0x000000ff1800720c */ /* 0x000fe40003f85270 */
[----:B------:R-:W-:-:S02]  /*1a8b0*/  ISETP.GT.AND P1, PT, R6, 0x70, !P1 ;  /* 0x000000700600780c */ /* 0x000fc40004f24270 */
[C---:B------:R-:W-:Y:S02]  /*1a8c0*/  ISETP.LT.OR P6, PT, R0.reuse, 0x7a, P6 ;  /* 0x0000007a0000780c */ /* 0x040fe400037c1670 */
[----:B------:R-:W-:Y:S02]  /*1a8d0*/  ISETP.LT.OR P1, PT, R0, 0x71, P1 ;  /* 0x000000710000780c */ /* 0x000fe40000f21670 */
[----:B0-----:R-:W-:Y:S02]  /*1a8e0*/  FMNMX.FTZ R12, R4, R3, !PT ;  /* 0x00000003040c7209 */ /* 0x001fe40007810000 */
[----:B------:R-:W-:Y:S02]  /*1a8f0*/  FSEL R153, R50, -INF , !P1 ;  /* 0xff80000032997808 */ /* 0x000fe40004800000 */
[----:B------:R-:W-:Y:S01]  /*1a900*/  ISETP.NE.AND P1, PT, R48, RZ, PT ;  /* 0x000000ff3000720c */ /* 0x000fe20003f25270 */
[----:B------:R-:W0:Y:S01]  /*1a910*/  SHFL.BFLY PT, R3, R12, 0x1, 0x1f ;  /* 0x0c201f000c037f89 */ /* 0x000e2200000e0000 */
[----:B------:R-:W-:-:S02]  /*1a920*/  FSEL R55, R55, -INF , !P6 ;  /* 0xff80000037377808 */ /* 0x000fc40007000000 */
[----:B------:R-:W-:Y:S02]  /*1a930*/  ISETP.GT.AND P1, PT, R6, 0x71, !P1 ;  /* 0x000000710600780c */ /* 0x000fe40004f24270 */
[----:B------:R-:W-:Y:S02]  /*1a940*/  ISETP.NE.AND P6, PT, R52, RZ, PT ;  /* 0x000000ff3400720c */ /* 0x000fe40003fc5270 */
[----:B------:R-:W-:Y:S02]  /*1a950*/  ISETP.LT.OR P1, PT, R0, 0x72, P1 ;  /* 0x000000720000780c */ /* 0x000fe40000f21670 */
[----:B------:R-:W-:Y:S02]  /*1a960*/  ISETP.GT.AND P3, PT, R6, 0x98, !P3 ;  /* 0x000000980600780c */ /* 0x000fe40005f64270 */
[----:B------:R-:W-:Y:S02]  /*1a970*/  FSEL R51, R51, -INF , !P1 ;  /* 0xff80000033337808 */ /* 0x000fe40004800000 */
[----:B------:R-:W-:-:S02]  /*1a980*/  ISETP.NE.AND P1, PT, R44, RZ, PT ;  /* 0x000000ff2c00720c */ /* 0x000fc40003f25270 */
[----:B------:R-:W-:Y:S02]  /*1a990*/  ISETP.LT.OR P3, PT, R0, 0x99, P3 ;  /* 0x000000990000780c */ /* 0x000fe40001f61670 */
[----:B------:R-:W-:-:S04]  /*1a9a0*/  ISETP.GT.AND P1, PT, R6, 0x78, !P1 ;  /* 0x000000780600780c */ /* 0x000fc80004f24270 */
[----:B------:R-:W-:Y:S02]  /*1a9b0*/  ISETP.LT.OR P1, PT, R0, 0x79, P1 ;  /* 0x000000790000780c */ /* 0x000fe40000f21670 */
[----:B0-----:R-:W-:Y:S02]  /*1a9c0*/  FMNMX.FTZ R3, R12, R3, !PT ;  /* 0x000000030c037209 */ /* 0x001fe40007810000 */
[----:B------:R-:W-:Y:S02]  /*1a9d0*/  FSEL R155, R54, -INF , !P1 ;  /* 0xff800000369b7808 */ /* 0x000fe40004800000 */
[----:B------:R-:W-:Y:S01]  /*1a9e0*/  ISETP.GT.AND P1, PT, R6, 0x1, !P2 ;  /* 0x000000010600780c */ /* 0x000fe20005724270 */
[----:B------:R-:W-:-:S01]  /*1a9f0*/  FFMA.FTZ R169, R2, R3, -8 ;  /* 0xc100000002a97423 */ /* 0x000fc20000010003 */
[----:B------:R-:W-:Y:S02]  /*1aa00*/  ISETP.NE.AND P2, PT, R132, RZ, PT ;  /* 0x000000ff8400720c */ /* 0x000fe40003f45270 */
[----:B------:R-:W-:-:S04]  /*1aa10*/  ISETP.LT.OR P1, PT, R0, 0x2, P1 ;  /* 0x000000020000780c */ /* 0x000fc80000f21670 */
[----:B------:R-:W-:Y:S02]  /*1aa20*/  FSEL R159, R91, -INF , !P1 ;  /* 0xff8000005b9f7808 */ /* 0x000fe40004800000 */
[----:B------:R-:W-:Y:S02]  /*1aa30*/  ISETP.GT.AND P1, PT, R6, 0x8, !P5 ;  /* 0x000000080600780c */ /* 0x000fe40006f24270 */
[----:B------:R-:W-:Y:S02]  /*1aa40*/  FMNMX.FTZ R24, R90, R159, !PT ;  /* 0x0000009f5a187209 */ /* 0x000fe40007810000 */
[----:B------:R-:W-:Y:S02]  /*1aa50*/  ISETP.LT.OR P1, PT, R0, 0x9, P1 ;  /* 0x000000090000780c */ /* 0x000fe40000f21670 */
[----:B------:R-:W-:Y:S02]  /*1aa60*/  ISETP.NE.AND P5, PT, R134, RZ, PT ;  /* 0x000000ff8600720c */ /* 0x000fe40003fa5270 */
[----:B------:R-:W-:-:S02]  /*1aa70*/  FSEL R157, R94, -INF , !P1 ;  /* 0xff8000005e9d7808 */ /* 0x000fc40004800000 */
[----:B------:R-:W-:Y:S02]  /*1aa80*/  ISETP.NE.AND P1, PT, R92, RZ, PT ;  /* 0x000000ff5c00720c */ /* 0x000fe40003f25270 */
[----:B------:R-:W-:Y:S02]  /*1aa90*/  FMNMX.FTZ R24, R157, R24, !PT ;  /* 0x000000189d187209 */ /* 0x000fe40007810000 */
[----:B------:R-:W-:-:S04]  /*1aaa0*/  ISETP.GT.AND P1, PT, R6, 0x9, !P1 ;  /* 0x000000090600780c */ /* 0x000fc80004f24270 */
[----:B------:R-:W-:-:S04]  /*1aab0*/  ISETP.LT.OR P1, PT, R0, 0xa, P1 ;  /* 0x0000000a0000780c */ /* 0x000fc80000f21670 */
[----:B------:R-:W-:Y:S02]  /*1aac0*/  FSEL R161, R95, -INF , !P1 ;  /* 0xff8000005fa17808 */ /* 0x000fe40004800000 */
[----:B------:R-:W-:Y:S02]  /*1aad0*/  ISETP.NE.AND P1, PT, R108, RZ, PT ;  /* 0x000000ff6c00720c */ /* 0x000fe40003f25270 */
[----:B------:R-:W-:Y:S02]  /*1aae0*/  FMNMX.FTZ R24, R161, R24, !PT ;  /* 0x00000018a1187209 */ /* 0x000fe40007810000 */
        /* <DEDUP_REMOVED lines=20> */
[----:B------:R-:W-:Y:S02]  /*1ac30*/  FMNMX.FTZ R26, R163, R24, !PT ;  /* 0x00000018a31a7209 */ /* 0x000fe40007810000 */
[----:B------:R-:W-:Y:S02]  /*1ac40*/  ISETP.LT.OR P1, PT, R0, 0x82, P1 ;  /* 0x000000820000780c */ /* 0x000fe40000f21670 */
[----:B------:R-:W-:Y:S02]  /*1ac50*/  FMNMX.FTZ R26, R165, R26, !PT ;  /* 0x0000001aa51a7209 */ /* 0x000fe40007810000 */
[----:B------:R-:W-:-:S02]  /*1ac60*/  FSEL R27, R27, -INF , !P1 ;  /* 0xff8000001b1b7808 */ /* 0x000fc40004800000 */
[----:B------:R-:W-:-:S04]  /*1ac70*/  ISETP.GT.AND P1, PT, R6, 0x88, !P6 ;  /* 0x000000880600780c */ /* 0x000fc80007724270 */
[----:B------:R-:W-:-:S04]  /*1ac80*/  ISETP.LT.OR P1, PT, R0, 0x89, P1 ;  /* 0x000000890000780c */ /* 0x000fc80000f21670 */
[----:B------:R-:W-:Y:S02]  /*1ac90*/  FSEL R95, R30, -INF , !P1 ;  /* 0xff8000001e5f7808 */ /* 0x000fe40004800000 */
[----:B------:R-:W-:-:S04]  /*1aca0*/  ISETP.GT.AND P1, PT, R6, 0x89, !P2 ;  /* 0x000000890600780c */ /* 0x000fc80005724270 */
[----:B------:R-:W-:-:S04]  /*1acb0*/  ISETP.LT.OR P1, PT, R0, 0x8a, P1 ;  /* 0x0000008a0000780c */ /* 0x000fc80000f21670 */
[----:B------:R-:W-:Y:S02]  /*1acc0*/  FSEL R31, R31, -INF , !P1 ;  /* 0xff8000001f1f7808 */ /* 0x000fe40004800000 */
[----:B------:R-:W-:Y:S02]  /*1acd0*/  ISETP.GT.AND P1, PT, R6, 0x90, !P5 ;  /* 0x000000900600780c */ /* 0x000fe40006f24270 */
[----:B------:R-:W-:Y:S02]  /*1ace0*/  ISETP.NE.AND P5, PT, R28, RZ, PT ;  /* 0x000000ff1c00720c */ /* 0x000fe40003fa5270 */
[----:B------:R-:W-:Y:S02]  /*1acf0*/  ISETP.LT.OR P1, PT, R0, 0x91, P1 ;  /* 0x000000910000780c */ /* 0x000fe40000f21670 */
[----:B------:R-:W-:Y:S02]  /*1ad00*/  FMNMX.FTZ R28, R167, R26, !PT ;  /* 0x0000001aa71c7209 */ /* 0x000fe40007810000 */
[----:B------:R-:W-:-:S02]  /*1ad10*/  FSEL R99, R34, -INF , !P1 ;  /* 0xff80000022637808 */ /* 0x000fc40004800000 */
[----:B------:R-:W-:Y:S02]  /*1ad20*/  FSETP.NEU.FTZ.AND P1, PT, R3, -INF , PT ;  /* 0xff8000000300780b */ /* 0x000fe40003f3d000 */
[----:B------:R-:W-:Y:S02]  /*1ad30*/  FMNMX.FTZ R28, R103, R28, !PT ;  /* 0x0000001c671c7209 */ /* 0x000fe40007810000 */
[----:B------:R-:W-:Y:S02]  /*1ad40*/  FSEL R169, R169, RZ, P1 ;  /* 0x000000ffa9a97208 */ /* 0x000fe40000800000 */
[----:B------:R-:W-:Y:S02]  /*1ad50*/  FMNMX.FTZ R28, R5, R28, !PT ;  /* 0x0000001c051c7209 */ /* 0x000fe40007810000 */
[----:B------:R-:W-:Y:S01]  /*1ad60*/  ISETP.GT.AND P1, PT, R6, 0x91, !P5 ;  /* 0x000000910600780c */ /* 0x000fe20006f24270 */
[----:B------:R-:W-:-:S01]  /*1ad70*/  FFMA.FTZ R30, R2, R73, -R169 ;  /* 0x00000049021e7223 */ /* 0x000fc200000108a9 */
[----:B------:R-:W-:Y:S01]  /*1ad80*/  FMNMX.FTZ R28, R75, R28, !PT ;  /* 0x0000001c4b1c7209 */ /* 0x000fe20007810000 */
[----:B------:R-:W-:-:S01]  /*1ad90*/  FFMA.FTZ R73, R2, R77, -R169 ;  /* 0x0000004d02497223 */ /* 0x000fc200000108a9 */
[----:B------:R-:W-:Y:S01]  /*1ada0*/  ISETP.LT.OR P1, PT, R0, 0x92, P1 ;  /* 0x000000920000780c */ /* 0x000fe20000f21670 */
[----:B------:R0:W-:Y:S01]  /*1adb0*/  MUFU.EX2 R24, R30 ;  /* 0x0000001e00187308 */ /* 0x0001e20000000800 */
[----:B------:R-:W-:Y:S01]  /*1adc0*/  ISETP.NE.AND P5, PT, R14, RZ, PT ;  /* 0x000000ff0e00720c */ /* 0x000fe20003fa5270 */
[C-C-:B------:R-:W-:Y:S01]  /*1add0*/  FFMA.FTZ R77, R2.reuse, R81, -R169.reuse ;  /* 0x00000051024d7223 */ /* 0x140fe200000108a9 */
[----:B------:R-:W-:Y:S01]  /*1ade0*/  FSEL R35, R35, -INF , !P1 ;  /* 0xff80000023237808 */ /* 0x000fe20004800000 */
[--C-:B------:R-:W-:Y:S01]  /*1adf0*/  FFMA.FTZ R81, R2, R85, -R169.reuse ;  /* 0x0000005502517223 */ /* 0x100fe200000108a9 */
[----:B------:R-:W-:Y:S01]  /*1ae00*/  ISETP.GT.AND P1, PT, R6, 0x99, !P5 ;  /* 0x000000990600780c */ /* 0x000fe20006f24270 */
[--C-:B------:R-:W-:Y:S01]  /*1ae10*/  FFMA.FTZ R85, R2, R41, -R169.reuse ;  /* 0x0000002902557223 */ /* 0x100fe200000108a9 */
[----:B------:R-:W-:Y:S01]  /*1ae20*/  FSEL R41, R38, -INF , !P3 ;  /* 0xff80000026297808 */ /* 0x000fe20005800000 */
[C-C-:B------:R-:W-:Y:S01]  /*1ae30*/  FFMA.FTZ R12, R2.reuse, R21, -R169.reuse ;  /* 0x00000015020c7223 */ /* 0x140fe200000108a9 */
[----:B0-----:R-:W-:Y:S01]  /*1ae40*/  FMNMX.FTZ R30, R135, R28, !PT ;  /* 0x0000001c871e7209 */ /* 0x001fe20007810000 */
[--C-:B------:R-:W-:Y:S01]  /*1ae50*/  FFMA.FTZ R21, R2, R93, -R169.reuse ;  /* 0x0000005d02157223 */ /* 0x100fe200000108a9 */
[----:B------:R-:W-:Y:S01]  /*1ae60*/  ISETP.LT.OR P1, PT, R0, 0x9a, P1 ;  /* 0x0000009a0000780c */ /* 0x000fe20000f21670 */
[C-C-:B------:R-:W-:Y:S01]  /*1ae70*/  FFMA.FTZ R14, R2.reuse, R15, -R169.reuse ;  /* 0x0000000f020e7223 */ /* 0x140fe200000108a9 */
[----:B------:R-:W-:Y:S01]  /*1ae80*/  FMNMX.FTZ R30, R79, R30, !PT ;  /* 0x0000001e4f1e7209 */ /* 0x000fe20007810000 */
[C-C-:B------:R-:W-:Y:S01]  /*1ae90*/  FFMA.FTZ R15, R2.reuse, R97, -R169.reuse ;  /* 0x00000061020f7223 */ /* 0x140fe200000108a9 */
[----:B------:R-:W-:Y:S01]  /*1aea0*/  FSEL R39, R39, -INF , !P1 ;  /* 0xff80000027277808 */ /* 0x000fe20004800000 */
        /* <DEDUP_REMOVED lines=9> */
[----:B------:R-:W-:Y:S01]  /*1af40*/  FMNMX.FTZ R32, R139, R30, !PT ;  /* 0x0000001e8b207209 */ /* 0x000fe20007810000 */
[----:B------:R-:W-:-:S01]  /*1af50*/  FFMA.FTZ R107, R2, R107, -R169 ;  /* 0x0000006b026b7223 */ /* 0x000fc200000108a9 */
        /* <DEDUP_REMOVED lines=16> */
[----:B------:R-:W0:Y:S01]  /*1b060*/  MUFU.EX2 R21, R21 ;  /* 0x0000001500157308 */ /* 0x000e220000000800 */
        /* <DEDUP_REMOVED lines=8> */
[----:B------:R-:W-:Y:S01]  /*1b0f0*/  ISETP.NE.AND P5, PT, R213, 0x1, PT ;  /* 0x00000001d500780c */ /* 0x000fe20003fa5270 */
[C-C-:B------:R-:W-:Y:S01]  /*1b100*/  FFMA.FTZ R48, R2.reuse, R129, -R169.reuse ;  /* 0x0000008102307223 */ /* 0x140fe200000108a9 */
[----:B------:R-:W-:Y:S01]  /*1b110*/  FMNMX.FTZ R34, R67, R34, !PT ;  /* 0x0000002243227209 */ /* 0x000fe20007810000 */
[C-C-:B------:R-:W-:Y:S01]  /*1b120*/  FFMA.FTZ R29, R2.reuse, R29, -R169.reuse ;  /* 0x0000001d021d7223 */ /* 0x140fe200000108a9 */
[----:B------:R-:W-:-:S01]  /*1b130*/  FFMA.FTZ R46, R2, R127, -R169 ;  /* 0x0000007f022e7223 */ /* 0x000fc200000108a9 */
[C-C-:B------:R-:W-:Y:S01]  /*1b140*/  FFMA.FTZ R25, R2.reuse, R25, -R169.reuse ;  /* 0x0000001902197223 */ /* 0x140fe200000108a9 */
[----:B------:R-:W-:Y:S01]  /*1b150*/  FMNMX.FTZ R36, R147, R34, !PT ;  /* 0x0000002293247209 */ /* 0x000fe20007810000 */
[----:B------:R-:W-:Y:S01]  /*1b160*/  MUFU.EX2 R15, R15 ;  /* 0x0000000f000f7308 */ /* 0x000fe20000000800 */
[----:B0-----:R-:W-:Y:S01]  /*1b170*/  F2FP.SATFINITE.E4M3.F32.PACK_AB_MERGE_C R184, R21, R12, RZ ;  /* 0x0000000c15b8723e */ /* 0x001fe200048070ff */
[C-C-:B------:R-:W-:Y:S01]  /*1b180*/  FFMA.FTZ R33, R2.reuse, R33, -R169.reuse ;  /* 0x0000002102217223 */ /* 0x140fe200000108a9 */
[----:B------:R-:W-:Y:S01]  /*1b190*/  FMNMX.FTZ R36, R71, R36, !PT ;  /* 0x0000002447247209 */ /* 0x000fe20007810000 */
[----:B------:R-:W-:Y:S01]  /*1b1a0*/  FFMA.FTZ R50, R2, R131, -R169 ;  /* 0x0000008302327223 */ /* 0x000fe200000108a9 */
[----:B------:R-:W-:-:S02]  /*1b1b0*/  F2FP.SATFINITE.E4M3.F32.PACK_AB_MERGE_C R184, R89, R4, R184 ;  /* 0x0000000459b8723e */ /* 0x000fc400048070b8 */
        /* <DEDUP_REMOVED lines=26> */
[----:B------:R-:W-:Y:S03]  /*1b360*/  MUFU.EX2 R30, R109 ;  /* 0x0000006d001e7308 */ /* 0x000fe60000000800 */
[----:B------:R-:W-:Y:S01]  /*1b370*/  FMNMX.FTZ R0, R39, R44, !PT ;  /* 0x0000002c27007209 */ /* 0x000fe20007810000 */
[----:B------:R-:W-:-:S04]  /*1b380*/  FFMA.FTZ R44, R2, R125, -R169 ;  /* 0x0000007d022c7223 */ /* 0x000fc800000108a9 */
[----:B------:R-:W0:Y:S01]  /*1b390*/  SHFL.BFLY PT, R93, R0, 0x2, 0x1f ;  /* 0x0c401f00005d7f89 */ /* 0x000e2200000e0000 */
[----:B------:R-:W1:Y:S08]  /*1b3a0*/  MUFU.EX2 R81, R81 ;  /* 0x0000005100517308 */ /* 0x000e700000000800 */
[----:B------:R-:W-:Y:S08]  /*1b3b0*/  MUFU.EX2 R32, R111 ;  /* 0x0000006f00207308 */ /* 0x000ff00000000800 */
[----:B------:R-:W-:Y:S01]  /*1b3c0*/  MUFU.EX2 R57, R57 ;  /* 0x0000003900397308 */ /* 0x000fe20000000800 */
[----:B-1----:R-:W-:-:S04]  /*1b3d0*/  F2FP.SATFINITE.E4M3.F32.PACK_AB_MERGE_C R182, R81, R30, RZ ;  /* 0x0000001e51b6723e */ /* 0x002fc800048070ff */
[----:B------:R-:W-:Y:S02]  /*1b3e0*/  F2FP.SATFINITE.E4M3.F32.PACK_AB_MERGE_C R182, R77, R28, R182 ;  /* 0x0000001c4db6723e */ /* 0x000fe400048070b6 */
[----:B0-----:R-:W-:Y:S01]  /*1b3f0*/  FMNMX.FTZ R52, R0, R93, !PT ;  /* 0x0000005d00347209 */ /* 0x001fe20007810000 */
[----:B------:R-:W-:Y:S01]  /*1b400*/  MUFU.EX2 R34, R113 ;  /* 0x0000007100227308 */ /* 0x000fe20000000800 */
[----:B------:R-:W-:-:S03]  /*1b410*/  FFMA.FTZ R93, R2, R133, -R169 ;  /* 0x00000085025d7223 */ /* 0x000fc600000108a9 */
[----:B------:R-:W0:Y:S04]  /*1b420*/  SHFL.BFLY PT, R97, R52, 0x1, 0x1f ;  /* 0x0c201f0034617f89 */ /* 0x000e2800000e0000 */
[----:B------:R-:W1:Y:S08]  /*1b430*/  MUFU.EX2 R61, R61 ;  /* 0x0000003d003d7308 */ /* 0x000e700000000800 */
[----:B------:R-:W-:Y:S08]  /*1b440*/  MUFU.EX2 R40, R117 ;  /* 0x0000007500287308 */ /* 0x000ff00000000800 */
[----:B------:R-:W2:Y:S01]  /*1b450*/  MUFU.EX2 R69, R69 ;  /* 0x0000004500457308 */ /* 0x000ea20000000800 */
[----:B-1----:R-:W-:-:S02]  /*1b460*/  F2FP.SATFINITE.E4M3.F32.PACK_AB_MERGE_C R176, R61, R34, RZ ;  /* 0x000000223db0723e */ /* 0x002fc400048070ff */
[----:B0-----:R-:W-:Y:S01]  /*1b470*/  FMNMX.FTZ R0, R52, R97, !PT ;  /* 0x0000006134007209 */ /* 0x001fe20007810000 */
[----:B------:R-:W-:-:S01]  /*1b480*/  FFMA.FTZ R52, R2, R37, -R169 ;  /* 0x0000002502347223 */ /* 0x000fc200000108a9 */
[----:B------:R-:W-:Y:S02]  /*1b490*/  F2FP.SATFINITE.E4M3.F32.PACK_AB_MERGE_C R176, R57, R32, R176 ;  /* 0x0000002039b0723e */ /* 0x000fe400048070b0 */
[----:B------:R-:W-:Y:S01]  /*1b4a0*/  FSETP.NEU.FTZ.AND P1, PT, R0, -INF , PT ;  /* 0xff8000000000780b */ /* 0x000fe20003f3d000 */
[----:B------:R-:W-:Y:S01]  /*1b4b0*/  FFMA.FTZ R54, R2, R0, -8 ;  /* 0xc100000002367423 */ /* 0x000fe20000010000 */
[----:B------:R-:W-:Y:S04]  /*1b4c0*/  MUFU.EX2 R36, R115 ;  /* 0x0000007300247308 */ /* 0x000fe80000000800 */
[----:B------:R-:W-:-:S02]  /*1b4d0*/  FSEL R54, R54, RZ, P1 ;  /* 0x000000ff36367208 */ /* 0x000fc40000800000 */
[----:B--2---:R-:W-:Y:S02]  /*1b4e0*/  F2FP.SATFINITE.E4M3.F32.PACK_AB_MERGE_C R178, R69, R40, RZ ;  /* 0x0000002845b2723e */ /* 0x004fe400048070ff */
[----:B------:R-:W-:Y:S01]  /*1b4f0*/  MUFU.EX2 R65, R65 ;  /* 0x0000004100417308 */ /* 0x000fe20000000800 */
[----:B------:R-:W-:-:S01]  /*1b500*/  FFMA.FTZ R37, R2, R90, -R54 ;  /* 0x0000005a02257223 */ /* 0x000fc20000010836 */
[C-C-:B------:R-:W-:Y:S01]  /*1b510*/  FFMA.FTZ R56, R2.reuse, R159, -R54.reuse ;  /* 0x0000009f02387223 */ /* 0x140fe20000010836 */
[----:B------:R-:W-:-:S01]  /*1b520*/  FFMA.FTZ R58, R2, R157, -R54 ;  /* 0x0000009d023a7223 */ /* 0x000fc20000010836 */
[----:B------:R-:W-:Y:S01]  /*1b530*/  FFMA.FTZ R76, R2, R67, -R54 ;  /* 0x00000043024c7223 */ /* 0x000fe20000010836 */
[----:B------:R-:W-:-:S01]  /*1b540*/  FADD.FTZ R67, R4, R89 ;  /* 0x0000005904437221 */ /* 0x000fc20000010000 */
[C-C-:B------:R-:W-:Y:S01]  /*1b550*/  FFMA.FTZ R101, R2.reuse, R161, -R54.reuse ;  /* 0x000000a102657223 */ /* 0x140fe20000010836 */
[----:B------:R-:W-:-:S01]  /*1b560*/  FFMA.FTZ R60, R2, R163, -R54 ;  /* 0x000000a3023c7223 */ /* 0x000fc20000010836 */
[----:B------:R-:W-:Y:S01]  /*1b570*/  MUFU.EX2 R37, R37 ;  /* 0x0000002500257308 */ /* 0x000fe20000000800 */
[----:B------:R-:W-:-:S01]  /*1b580*/  FADD.FTZ R78, R12, R67 ;  /* 0x000000430c4e7221 */ /* 0x000fc20000010000 */
[C-C-:B------:R-:W-:Y:S01]  /*1b590*/  FFMA.FTZ R97, R2.reuse, R165, -R54.reuse ;  /* 0x000000a502617223 */ /* 0x140fe20000010836 */
[----:B------:R-:W-:-:S01]  /*1b5a0*/  FFMA.FTZ R62, R2, R167, -R54 ;  /* 0x000000a7023e7223 */ /* 0x000fc20000010836 */
[----:B------:R-:W-:Y:S01]  /*1b5b0*/  FFMA.FTZ R103, R2, R103, -R54 ;  /* 0x0000006702677223 */ /* 0x000fe20000010836 */
[----:B------:R-:W-:-:S01]  /*1b5c0*/  FADD.FTZ R105, R21, R78 ;  /* 0x0000004e15697221 */ /* 0x000fc20000010000 */
[C-C-:B------:R-:W-:Y:S01]  /*1b5d0*/  FFMA.FTZ R78, R2.reuse, R71, -R54.reuse ;  /* 0x00000047024e7223 */ /* 0x140fe20000010836 */
[----:B------:R-:W-:-:S01]  /*1b5e0*/  FFMA.FTZ R5, R2, R5, -R54 ;  /* 0x0000000502057223 */ /* 0x000fc20000010836 */
[----:B------:R-:W0:Y:S01]  /*1b5f0*/  MUFU.EX2 R56, R56 ;  /* 0x0000003800387308 */ /* 0x000e220000000800 */
[----:B------:R-:W-:-:S01]  /*1b600*/  FADD.FTZ R80, R14, R105 ;  /* 0x000000690e507221 */ /* 0x000fc20000010000 */
[C-C-:B------:R-:W-:Y:S01]  /*1b610*/  FFMA.FTZ R64, R2.reuse, R75, -R54.reuse ;  /* 0x0000004b02407223 */ /* 0x140fe20000010836 */
[----:B------:R-:W-:-:S01]  /*1b620*/  FFMA.FTZ R66, R2, R135, -R54 ;  /* 0x0000008702427223 */ /* 0x000fc20000010836 */
[----:B------:R-:W-:Y:S01]  /*1b630*/  FFMA.FTZ R79, R2, R79, -R54 ;  /* 0x0000004f024f7223 */ /* 0x000fe20000010836 */
[----:B------:R-:W-:-:S01]  /*1b640*/  FADD.FTZ R80, R15, R80 ;  /* 0x000000500f507221 */ /* 0x000fc20000010000 */
[C-C-:B------:R-:W-:Y:S01]  /*1b650*/  FFMA.FTZ R68, R2.reuse, R137, -R54.reuse ;  /* 0x0000008902447223 */ /* 0x140fe20000010836 */
[----:B------:R-:W-:-:S01]  /*1b660*/  FFMA.FTZ R75, R2, R83, -R54 ;  /* 0x00000053024b7223 */ /* 0x000fc20000010836 */
[----:B------:R-:W1:Y:S01]  /*1b670*/  MUFU.EX2 R58, R58 ;  /* 0x0000003a003a7308 */ /* 0x000e620000000800 */
[----:B------:R-:W-:-:S01]  /*1b680*/  FADD.FTZ R105, R13, R80 ;  /* 0x000000500d697221 */ /* 0x000fc20000010000 */
[C-C-:B------:R-:W-:Y:S01]  /*1b690*/  FFMA.FTZ R70, R2.reuse, R139, -R54.reuse ;  /* 0x0000008b02467223 */ /* 0x140fe20000010836 */
[----:B------:R-:W-:-:S01]  /*1b6a0*/  FFMA.FTZ R83, R2, R87, -R54 ;  /* 0x0000005702537223 */ /* 0x000fc20000010836 */
[----:B------:R-:W-:Y:S01]  /*1b6b0*/  FFMA.FTZ R72, R2, R141, -R54 ;  /* 0x0000008d02487223 */ /* 0x000fe20000010836 */
[----:B------:R-:W-:-:S01]  /*1b6c0*/  FADD.FTZ R82, R20, R105 ;  /* 0x0000006914527221 */ /* 0x000fc20000010000 */
[C-C-:B------:R-:W-:Y:S01]  /*1b6d0*/  FFMA.FTZ R59, R2.reuse, R59, -R54.reuse ;  /* 0x0000003b023b7223 */ /* 0x140fe20000010836 */
[----:B------:R-:W-:-:S01]  /*1b6e0*/  FFMA.FTZ R74, R2, R143, -R54 ;  /* 0x0000008f024a7223 */ /* 0x000fc20000010836 */
[----:B------:R-:W2:Y:S01]  /*1b6f0*/  MUFU.EX2 R101, R101 ;  /* 0x0000006500657308 */ /* 0x000ea20000000800 */
[----:B0-----:R-:W-:-:S01]  /*1b700*/  FADD.FTZ R71, R37, R56 ;  /* 0x0000003825477221 */ /* 0x001fc20000010000 */
[----:B------:R-:W-:Y:S01]  /*1b710*/  FADD.FTZ R107, R9, R82 ;  /* 0x00000052096b7221 */ /* 0x000fe20000010000 */
[----:B------:R-:W-:-:S01]  /*1b720*/  FFMA.FTZ R87, R2, R63, -R54 ;  /* 0x0000003f02577223 */ /* 0x000fc20000010836 */
[C-C-:B------:R-:W-:Y:S01]  /*1b730*/  FFMA.FTZ R63, R2.reuse, R145, -R54.reuse ;  /* 0x00000091023f7223 */ /* 0x140fe20000010836 */
[----:B------:R-:W-:-:S01]  /*1b740*/  FFMA.FTZ R67, R2, R147, -R54 ;  /* 0x0000009302437223 */ /* 0x000fc20000010836 */
[----:B------:R-:W-:Y:S01]  /*1b750*/  FADD.FTZ R107, R24, R107 ;  /* 0x0000006b186b7221 */ /* 0x000fe20000010000 */
[----:B------:R-:W-:Y:S01]  /*1b760*/  F2FP.SATFINITE.E4M3.F32.PACK_AB_MERGE_C R178, R65, R36, R178 ;  /* 0x0000002441b2723e */ /* 0x000fe200048070b2 */
[----:B------:R-:W0:Y:S01]  /*1b770*/  MUFU.EX2 R60, R60 ;  /* 0x0000003c003c7308 */ /* 0x000e220000000800 */
[----:B-1----:R-:W-:-:S01]  /*1b780*/  FADD.FTZ R80, R58, R71 ;  /* 0x000000473a507221 */ /* 0x002fc20000010000 */
[C-C-:B------:R-:W-:Y:S01]  /*1b790*/  FFMA.FTZ R71, R2.reuse, R149, -R54.reuse ;  /* 0x0000009502477223 */ /* 0x140fe20000010836 */
[----:B------:R-:W-:-:S01]  /*1b7a0*/  FFMA.FTZ R43, R2, R43, -R54 ;  /* 0x0000002b022b7223 */ /* 0x000fc20000010836 */
[C-C-:B------:R-:W-:Y:S01]  /*1b7b0*/  FFMA.FTZ R151, R2.reuse, R151, -R54.reuse ;  /* 0x0000009702977223 */ /* 0x140fe20000010836 */
[----:B------:R-:W-:-:S01]  /*1b7c0*/  FFMA.FTZ R47, R2, R47, -R54 ;  /* 0x0000002f022f7223 */ /* 0x000fc20000010836 */
[C-C-:B------:R-:W-:Y:S01]  /*1b7d0*/  FFMA.FTZ R4, R2.reuse, R153, -R54.reuse ;  /* 0x0000009902047223 */ /* 0x140fe20000010836 */
[----:B------:R-:W-:-:S01]  /*1b7e0*/  FFMA.FTZ R51, R2, R51, -R54 ;  /* 0x0000003302337223 */ /* 0x000fc20000010836 */
[----:B------:R-:W1:Y:S01]  /*1b7f0*/  MUFU.EX2 R97, R97 ;  /* 0x0000006100617308 */ /* 0x000e620000000800 */
[----:B--2---:R-:W-:-:S01]  /*1b800*/  FADD.FTZ R105, R101, R80 ;  /* 0x0000005065697221 */ /* 0x004fc20000010000 */
[C-C-:B------:R-:W-:Y:S01]  /*1b810*/  FFMA.FTZ R155, R2.reuse, R155, -R54.reuse ;  /* 0x0000009b029b7223 */ /* 0x140fe20000010836 */
[----:B------:R-:W-:-:S01]  /*1b820*/  FFMA.FTZ R55, R2, R55, -R54 ;  /* 0x0000003702377223 */ /* 0x000fc20000010836 */
[C-C-:B------:R-:W-:Y:S01]  /*1b830*/  FFMA.FTZ R91, R2.reuse, R91, -R54.reuse ;  /* 0x0000005b025b7223 */ /* 0x140fe20000010836 */
[----:B------:R-:W-:-:S01]  /*1b840*/  FFMA.FTZ R27, R2, R27, -R54 ;  /* 0x0000001b021b7223 */ /* 0x000fc20000010836 */
[C-C-:B------:R-:W-:Y:S01]  /*1b850*/  FFMA.FTZ R95, R2.reuse, R95, -R54.reuse ;  /* 0x0000005f025f7223 */ /* 0x140fe20000010836 */
[----:B------:R-:W-:-:S01]  /*1b860*/  FFMA.FTZ R31, R2, R31, -R54 ;  /* 0x0000001f021f7223 */ /* 0x000fc20000010836 */
[----:B------:R-:W2:Y:S01]  /*1b870*/  MUFU.EX2 R62, R62 ;  /* 0x0000003e003e7308 */ /* 0x000ea20000000800 */
[----:B0-----:R-:W-:-:S01]  /*1b880*/  FADD.FTZ R80, R60, R105 ;  /* 0x000000693c507221 */ /* 0x001fc20000010000 */
[C-C-:B------:R-:W-:Y:S01]  /*1b890*/  FFMA.FTZ R99, R2.reuse, R99, -R54.reuse ;  /* 0x0000006302637223 */ /* 0x140fe20000010836 */
[----:B------:R-:W-:-:S01]  /*1b8a0*/  FFMA.FTZ R35, R2, R35, -R54 ;  /* 0x0000002302237223 */ /* 0x000fc20000010836 */
[C-C-:B------:R-:W-:Y:S01]  /*1b8b0*/  FFMA.FTZ R41, R2.reuse, R41, -R54.reuse ;  /* 0x0000002902297223 */ /* 0x140fe20000010836 */
[----:B------:R-:W-:-:S01]  /*1b8c0*/  FFMA.FTZ R39, R2, R39, -R54 ;  /* 0x0000002702277223 */ /* 0x000fc20000010836 */
[----:B------:R-:W-:-:S02]  /*1b8d0*/  F2FP.SATFINITE.E4M3.F32.PACK_AB_MERGE_C R58, R101, R58, RZ ;  /* 0x0000003a653a723e */ /* 0x000fc400048070ff */
[----:B------:R-:W0:Y:S01]  /*1b8e0*/  MUFU.EX2 R103, R103 ;  /* 0x0000006700677308 */ /* 0x000e220000000800 */
[----:B-1----:R-:W-:-:S01]  /*1b8f0*/  FADD.FTZ R21, R97, R80 ;  /* 0x0000005061157221 */ /* 0x002fc20000010000 */
[----:B------:R-:W-:Y:S01]  /*1b900*/  FADD.FTZ R80, R26, R107 ;  /* 0x0000006b1a507221 */ /* 0x000fe20000010000 */
[----:B------:R-:W-:-:S03]  /*1b910*/  F2FP.SATFINITE.E4M3.F32.PACK_AB_MERGE_C R185, R56, R37, R58 ;  /* 0x0000002538b9723e */ /* 0x000fc6000480703a */
[----:B------:R-:W-:Y:S02]  /*1b920*/  FADD.FTZ R13, R73, R80 ;  /* 0x00000050490d7221 */ /* 0x000fe40000010000 */
[----:B------:R-:W1:Y:S01]  /*1b930*/  MUFU.EX2 R5, R5 ;  /* 0x0000000500057308 */ /* 0x000e620000000800 */
[----:B--2---:R-:W-:-:S01]  /*1b940*/  FADD.FTZ R20, R62, R21 ;  /* 0x000000153e147221 */ /* 0x004fc20000010000 */
[----:B------:R-:W-:-:S04]  /*1b950*/  FADD.FTZ R26, R28, R13 ;  /* 0x0000000d1c1a7221 */ /* 0x000fc80000010000 */
[----:B------:R-:W-:Y:S02]  /*1b960*/  FADD.FTZ R21, R77, R26 ;  /* 0x0000001a4d157221 */ /* 0x000fe40000010000 */
[----:B------:R-:W2:Y:S01]  /*1b970*/  MUFU.EX2 R64, R64 ;  /* 0x0000004000407308 */ /* 0x000ea20000000800 */
[----:B0-----:R-:W-:-:S01]  /*1b980*/  FADD.FTZ R20, R103, R20 ;  /* 0x0000001467147221 */ /* 0x001fc20000010000 */
[----:B------:R-:W-:Y:S01]  /*1b990*/  FADD.FTZ R26, R30, R21 ;  /* 0x000000151e1a7221 */ /* 0x000fe20000010000 */
[----:B------:R-:W-:-:S03]  /*1b9a0*/  F2FP.SATFINITE.E4M3.F32.PACK_AB_MERGE_C R62, R103, R62, RZ ;  /* 0x0000003e673e723e */ /* 0x000fc600048070ff */
[----:B------:R-:W-:Y:S01]  /*1b9b0*/  FADD.FTZ R81, R81, R26 ;  /* 0x0000001a51517221 */ /* 0x000fe20000010000 */
[----:B------:R-:W-:Y:S01]  /*1b9c0*/  F2FP.SATFINITE.E4M3.F32.PACK_AB_MERGE_C R187, R97, R60, R62 ;  /* 0x0000003c61bb723e */ /* 0x000fe2000480703e */
[----:B------:R-:W0:Y:S01]  /*1b9d0*/  MUFU.EX2 R66, R66 ;  /* 0x0000004200427308 */ /* 0x000e220000000800 */
[----:B-1----:R-:W-:-:S01]  /*1b9e0*/  FADD.FTZ R13, R5, R20 ;  /* 0x00000014050d7221 */ /* 0x002fc20000010000 */
[----:B------:R-:W-:-:S06]  /*1b9f0*/  FADD.FTZ R24, R32, R81 ;  /* 0x0000005120187221 */ /* 0x000fcc0000010000 */
        /* <DEDUP_REMOVED lines=9> */
[----:B------:R-:W-:-:S03]  /*1ba90*/  F2FP.SATFINITE.E4M3.F32.PACK_AB_MERGE_C R66, R79, R66, RZ ;  /* 0x000000424f42723e */ /* 0x000fc600048070ff */
[----:B------:R-:W-:Y:S01]  /*1baa0*/  FADD.FTZ R24, R36, R61 ;  /* 0x0000003d24187221 */ /* 0x000fe20000010000 */
[----:B------:R-:W-:Y:S01]  /*1bab0*/  F2FP.SATFINITE.E4M3.F32.PACK_AB_MERGE_C R181, R64, R5, R66 ;  /* 0x0000000540b5723e */ /* 0x000fe20004807042 */
[----:B------:R-:W1:Y:S01]  /*1bac0*/  MUFU.EX2 R70, R70 ;  /* 0x0000004600467308 */ /* 0x000e620000000800 */
[----:B--2---:R-:W-:-:S01]  /*1bad0*/  FADD.FTZ R20, R68, R9 ;  /* 0x0000000944147221 */ /* 0x004fc20000010000 */
[----:B------:R-:W-:-:S04]  /*1bae0*/  FADD.FTZ R65, R65, R24 ;  /* 0x0000001841417221 */ /* 0x000fc80000010000 */
[----:B------:R-:W-:Y:S02]  /*1baf0*/  FADD.FTZ R40, R40, R65 ;  /* 0x0000004128287221 */ /* 0x000fe40000010000 */
[----:B------:R-:W2:Y:S01]  /*1bb00*/  MUFU.EX2 R83, R83 ;  /* 0x0000005300537308 */ /* 0x000ea20000000800 */
[----:B0-----:R-:W-:-:S01]  /*1bb10*/  FADD.FTZ R9, R75, R20 ;  /* 0x000000144b097221 */ /* 0x001fc20000010000 */
[----:B------:R-:W-:-:S06]  /*1bb20*/  FADD.FTZ R69, R69, R40 ;  /* 0x0000002845457221 */ /* 0x000fcc0000010000 */
        /* <DEDUP_REMOVED lines=26> */
[----:B0-----:R-:W-:-:S01]  /*1bcd0*/  FADD.FTZ R26, R78, R9 ;  /* 0x000000094e1a7221 */ /* 0x001fc20000010000 */
[----:B------:R-:W-:-:S04]  /*1bce0*/  F2FP.SATFINITE.E4M3.F32.PACK_AB_MERGE_C R67, R78, R67, RZ ;  /* 0x000000434e43723e */ /* 0x000fc800048070ff */
[----:B------:R-:W-:Y:S02]  /*1bcf0*/  F2FP.SATFINITE.E4M3.F32.PACK_AB_MERGE_C R179, R76, R63, R67 ;  /* 0x0000003f4cb3723e */ /* 0x000fe40004807043 */
[----:B------:R-:W0:Y:S08]  /*1bd00*/  MUFU.EX2 R71, R71 ;  /* 0x0000004700477308 */ /* 0x000e300000000800 */
[----:B------:R-:W2:Y:S01]  /*1bd10*/  MUFU.EX2 R12, R43 ;  /* 0x0000002b000c7308 */ /* 0x000ea20000000800 */
[----:B-1----:R-:W-:Y:S01]  /*1bd20*/  F2FP.SATFINITE.E4M3.F32.PACK_AB_MERGE_C R172, R85, R42, R13 ;  /* 0x0000002a55ac723e */ /* 0x002fe2000480700d */
[----:B------:R-:W-:-:S04]  /*1bd30*/  FADD.FTZ R42, R42, R69 ;  /* 0x000000452a2a7221 */ /* 0x000fc80000010000 */
[----:B------:R-:W-:Y:S02]  /*1bd40*/  FADD.FTZ R85, R85, R42 ;  /* 0x0000002a55557221 */ /* 0x000fe40000010000 */
[----:B------:R-:W1:Y:S01]  /*1bd50*/  MUFU.EX2 R151, R151 ;  /* 0x0000009700977308 */ /* 0x000e620000000800 */
[----:B0-----:R-:W-:-:S01]  /*1bd60*/  FADD.FTZ R9, R71, R26 ;  /* 0x0000001a47097221 */ /* 0x001fc20000010000 */
[----:B------:R-:W-:-:S04]  /*1bd70*/  FADD.FTZ R28, R6, R85 ;  /* 0x00000055061c7221 */ /* 0x000fc80000010000 */
[----:B------:R-:W-:Y:S02]  /*1bd80*/  FADD.FTZ R45, R45, R28 ;  /* 0x0000001c2d2d7221 */ /* 0x000fe40000010000 */
[----:B------:R-:W-:Y:S01]  /*1bd90*/  MUFU.EX2 R44, R44 ;  /* 0x0000002c002c7308 */ /* 0x000fe20000000800 */
[----:B--2---:R-:W-:-:S01]  /*1bda0*/  FADD.FTZ R26, R12, R9 ;  /* 0x000000090c1a7221 */ /* 0x004fc20000010000 */
[----:B------:R-:W0:Y:S06]  /*1bdb0*/  @P5 LDC R28, c[0x0][0x44c] ;  /* 0x00011300ff1c5b82 */ /* 0x000e2c0000000800 */
[----:B------:R-:W2:Y:S01]  /*1bdc0*/  MUFU.EX2 R53, R53 ;  /* 0x0000003500357308 */ /* 0x000ea20000000800 */
[----:B-1----:R-:W-:-:S07]  /*1bdd0*/  FADD.FTZ R9, R151, R26 ;  /* 0x0000001a97097221 */ /* 0x002fce0000010000 */
[----:B------:R-:W1:Y:S08]  /*1bde0*/  MUFU.EX2 R14, R47 ;  /* 0x0000002f000e7308 */ /* 0x000e700000000800 */
[----:B------:R-:W-:Y:S01]  /*1bdf0*/  MUFU.EX2 R38, R38 ;  /* 0x0000002600267308 */ /* 0x000fe20000000800 */
[----:B--2---:R-:W-:Y:S01]  /*1be00*/  F2FP.SATFINITE.E4M3.F32.PACK_AB_MERGE_C R13, R53, R44, RZ ;  /* 0x0000002c350d723e */ /* 0x004fe200048070ff */
[----:B0-----:R-:W-:-:S06]  /*1be10*/  @P5 IMAD.HI.U32 R28, R203, R28, RZ ;  /* 0x0000001ccb1c5227 */ /* 0x001fcc00078e00ff */
[----:B------:R-:W0:Y:S01]  /*1be20*/  MUFU.EX2 R49, R49 ;  /* 0x0000003100317308 */ /* 0x000e220000000800 */
[----:B-1----:R-:W-:-:S01]  /*1be30*/  FADD.FTZ R9, R14, R9 ;  /* 0x000000090e097221 */ /* 0x002fc20000010000 */
[----:B------:R-:W-:-:S04]  /*1be40*/  F2FP.SATFINITE.E4M3.F32.PACK_AB_MERGE_C R151, R14, R151, RZ ;  /* 0x000000970e97723e */ /* 0x000fc800048070ff */
[----:B------:R-:W-:Y:S02]  /*1be50*/  F2FP.SATFINITE.E4M3.F32.PACK_AB_MERGE_C R173, R12, R71, R151 ;  /* 0x000000470cad723e */ /* 0x000fe40004807097 */
[----:B------:R-:W1:Y:S08]  /*1be60*/  MUFU.EX2 R4, R4 ;  /* 0x0000000400047308 */ /* 0x000e700000000800 */
[----:B------:R-:W2:Y:S01]  /*1be70*/  MUFU.EX2 R51, R51 ;  /* 0x0000003300337308 */ /* 0x000ea20000000800 */
[C---:B0-----:R-:W-:Y:S01]  /*1be80*/  F2FP.SATFINITE.E4M3.F32.PACK_AB_MERGE_C R174, R49.reuse, R38, R13 ;  /* 0x0000002631ae723e */ /* 0x041fe2000480700d */
[----:B------:R-:W-:Y:S01]  /*1be90*/  FADD.FTZ R38, R38, R45 ;  /* 0x0000002d26267221 */ /* 0x000fe20000010000 */
[----:B------:R-:W0:Y:S03]  /*1bea0*/  @P5 LDC R13, c[0x0][0x450] ;  /* 0x00011400ff0d5b82 */ /* 0x000e260000000800 */
[----:B------:R-:W-:-:S02]  /*1beb0*/  FADD.FTZ R49, R49, R38 ;  /* 0x0000002631317221 */ /* 0x000fc40000010000 */
[----:B------:R-:W3:Y:S01]  /*1bec0*/  MUFU.EX2 R155, R155 ;  /* 0x0000009b009b7308 */ /* 0x000ee20000000800 */
[----:B-1----:R-:W-:-:S01]  /*1bed0*/  FADD.FTZ R14, R4, R9 ;  /* 0x00000009040e7221 */ /* 0x002fc20000010000 */
[----:B------:R-:W-:-:S04]  /*1bee0*/  FADD.FTZ R44, R44, R49 ;  /* 0x000000312c2c7221 */ /* 0x000fc80000010000 */
[----:B------:R-:W-:Y:S02]  /*1bef0*/  FADD.FTZ R53, R53, R44 ;  /* 0x0000002c35357221 */ /* 0x000fe40000010000 */
[----:B------:R-:W-:Y:S01]  /*1bf00*/  MUFU.EX2 R48, R48 ;  /* 0x0000003000307308 */ /* 0x000fe20000000800 */
[----:B--2---:R-:W-:-:S07]  /*1bf10*/  FADD.FTZ R26, R51, R14 ;  /* 0x0000000e331a7221 */ /* 0x004fce0000010000 */
[----:B------:R-:W1:Y:S01]  /*1bf20*/  MUFU.EX2 R29, R29 ;  /* 0x0000001d001d7308 */ /* 0x000e620000000800 */
[----:B---3--:R-:W-:-:S07]  /*1bf30*/  FADD.FTZ R5, R155, R26 ;  /* 0x0000001a9b057221 */ /* 0x008fce0000010000 */
[----:B------:R-:W2:Y:S08]  /*1bf40*/  MUFU.EX2 R20, R55 ;  /* 0x0000003700147308 */ /* 0x000eb00000000800 */
[----:B------:R-:W-:Y:S01]  /*1bf50*/  MUFU.EX2 R46, R46 ;  /* 0x0000002e002e7308 */ /* 0x000fe20000000800 */
[----:B-1----:R-:W-:-:S07]  /*1bf60*/  F2FP.SATFINITE.E4M3.F32.PACK_AB_MERGE_C R9, R29, R48, RZ ;  /* 0x000000301d09723e */ /* 0x002fce00048070ff */
[----:B------:R-:W1:Y:S01]  /*1bf70*/  MUFU.EX2 R25, R25 ;  /* 0x0000001900197308 */ /* 0x000e620000000800 */
[C---:B--2---:R-:W-:Y:S01]  /*1bf80*/  F2FP.SATFINITE.E4M3.F32.PACK_AB_MERGE_C R155, R20.reuse, R155, RZ ;  /* 0x0000009b149b723e */ /* 0x044fe200048070ff */
[----:B------:R-:W-:-:S03]  /*1bf90*/  FADD.FTZ R20, R20, R5 ;  /* 0x0000000514147221 */ /* 0x000fc60000010000 */
[----:B------:R-:W-:-:S03]  /*1bfa0*/  F2FP.SATFINITE.E4M3.F32.PACK_AB_MERGE_C R175, R51, R4, R155 ;  /* 0x0000000433af723e */ /* 0x000fc6000480709b */
[----:B------:R-:W2:Y:S08]  /*1bfb0*/  MUFU.EX2 R91, R91 ;  /* 0x0000005b005b7308 */ /* 0x000eb00000000800 */
[----:B------:R-:W3:Y:S01]  /*1bfc0*/  MUFU.EX2 R24, R27 ;  /* 0x0000001b00187308 */ /* 0x000ee20000000800 */
[----:B-1----:R-:W-:Y:S01]  /*1bfd0*/  F2FP.SATFINITE.E4M3.F32.PACK_AB_MERGE_C R168, R25, R46, R9 ;  /* 0x0000002e19a8723e */ /* 0x002fe20004807009 */
[----:B------:R-:W-:Y:S01]  /*1bfe0*/  FADD.FTZ R46, R46, R53 ;  /* 0x000000352e2e7221 */ /* 0x000fe20000010000 */
[----:B------:R-:W-:Y:S01]  /*1bff0*/  IMAD.MOV.U32 R9, RZ, RZ, R203 ;  /* 0x000000ffff097224 */ /* 0x000fe200078e00cb */
[----:B0-----:R-:W-:-:S02]  /*1c000*/  @P5 SHF.R.U32.HI R9, RZ, R13, R28 ;  /* 0x0000000dff095219 */ /* 0x001fc4000001161c */
[----:B------:R-:W-:-:S01]  /*1c010*/  FADD.FTZ R25, R25, R46 ;  /* 0x0000002e19197221 */ /* 0x000fc20000010000 */
[----:B------:R-:W-:Y:S01]  /*1c020*/  ISETP.GE.AND P5, PT, R11, 0x1, PT ;  /* 0x000000010b00780c */ /* 0x000fe20003fa6270 */
[----:B------:R-:W0:Y:S01]  /*1c030*/  MUFU.EX2 R95, R95 ;  /* 0x0000005f005f7308 */ /* 0x000e220000000800 */
[----:B--2---:R-:W-:-:S01]  /*1c040*/  FADD.FTZ R5, R91, R20 ;  /* 0x000000145b057221 */ /* 0x004fc20000010000 */
[----:B------:R-:W-:Y:S01]  /*1c050*/  FADD.FTZ R48, R48, R25 ;  /* 0x0000001930307221 */ /* 0x000fe20000010000 */
[----:B------:R-:W-:-:S03]  /*1c060*/  IMAD.IADD R13, R156, 0x1, R9 ;  /* 0x000000019c0d7824 */ /* 0x000fc600078e0209 */
[----:B------:R-:W-:Y:S01]  /*1c070*/  FADD.FTZ R29, R29, R48 ;  /* 0x000000301d1d7221 */ /* 0x000fe20000010000 */
[----:B------:R-:W-:Y:S01]  /*1c080*/  IMAD.IADD R10, R13, 0x1, R10 ;  /* 0x000000010d0a7824 */ /* 0x000fe200078e020a */
[----:B------:R-:W-:Y:S01]  /*1c090*/  MUFU.EX2 R33, R33 ;  /* 0x0000002100217308 */ /* 0x000fe20000000800 */
[----:B---3--:R-:W-:-:S07]  /*1c0a0*/  FADD.FTZ R26, R24, R5 ;  /* 0x00000005181a7221 */ /* 0x008fce0000010000 */
        /* <DEDUP_REMOVED lines=15> */
[----:B0-----:R-:W-:-:S01]  /*1c1a0*/  FADD.FTZ R5, R99, R6 ;  /* 0x0000000663057221 */ /* 0x001fc20000010000 */
[----:B------:R-:W-:-:S06]  /*1c1b0*/  FADD.FTZ R33, R33, R50 ;  /* 0x0000003221217221 */ /* 0x000fcc0000010000 */
[----:B------:R-:W0:Y:S01]  /*1c1c0*/  MUFU.EX2 R20, R39 ;  /* 0x0000002700147308 */ /* 0x000e220000000800 */
[----:B--2---:R-:W-:-:S04]  /*1c1d0*/  FADD.FTZ R4, R14, R5 ;  /* 0x000000050e047221 */ /* 0x004fc80000010000 */
[----:B-1----:R-:W-:Y:S01]  /*1c1e0*/  FADD.FTZ R5, R41, R4 ;  /* 0x0000000429057221 */ /* 0x002fe20000010000 */
[----:B------:R-:W-:Y:S01]  /*1c1f0*/  VIADD R4, R104, 0xfffffffe ;  /* 0xfffffffe68047836 */ /* 0x000fe20000000000 */
[C---:B0-----:R-:W-:Y:S02]  /*1c200*/  F2FP.SATFINITE.E4M3.F32.PACK_AB_MERGE_C R6, R20.reuse, R41, RZ ;  /* 0x000000291406723e */ /* 0x041fe400048070ff */
[----:B------:R-:W-:-:S02]  /*1c210*/  FADD.FTZ R5, R20, R5 ;  /* 0x0000000514057221 */ /* 0x000fc40000010000 */
[----:B------:R-:W-:Y:S01]  /*1c220*/  F2FP.SATFINITE.E4M3.F32.PACK_AB_MERGE_C R171, R14, R99, R6 ;  /* 0x000000630eab723e */ /* 0x000fe20004807006 */
[----:B------:R-:W-:-:S01]  /*1c230*/  FADD.FTZ R6, R52, R33 ;  /* 0x0000002134067221 */ /* 0x000fc20000010000 */
        /* <DEDUP_REMOVED lines=12> */
.L_x_1496:
[----:B------:R-:W-:-:S13]  /*1c300*/  ISETP.NE.AND P1, PT, R11, 0x1, PT ;  /* 0x000000010b00780c */ /* 0x000fda0003f25270 */
[----:B------:R-:W0:Y:S02]  /*1c310*/  @P1 LDC.64 R12, c[0x0][0x9e8] ;  /* 0x00027a00ff0c1b82 */ /* 0x000e240000000a00 */
[----:B0-----:R-:W-:-:S05]  /*1c320*/  @P1 IMAD.HI.U32 R12, R9, R12, RZ ;  /* 0x0000000c090c1227 */ /* 0x001fca00078e00ff */
[----:B------:R-:W-:-:S07]  /*1c330*/  @P1 SHF.R.U32.HI R9, RZ, R13, R12 ;  /* 0x0000000dff091219 */ /* 0x000fce000001160c */
.L_x_1497:
[----:B------:R-:W-:Y:S05]  /*1c340*/  BSYNC B0 ;  /* 0x0000000000007941 */ /* 0x000fea0003800000 */
.L_x_1495:
[----:B------:R-:W-:-:S05]  /*1c350*/  IMAD R9, R9, R11, R11 ;  /* 0x0000000b09097224 */ /* 0x000fca00078e020b */
[----:B------:R-:W-:-:S07]  /*1c360*/  VIMNMX R10, R10, R9, PT ;  /* 0x000000090a0a7248 */ /* 0x000fce0003fe0100 */
.L_x_1494:
[----:B------:R-:W-:Y:S01]  /*1c370*/  IMAD.HI R10, R10, 0x66666667, RZ ;  /* 0x666666670a0a7827 */ /* 0x000fe200078e02ff */
[----:B------:R-:W-:Y:S01]  /*1c380*/  ULDC UR55, c[0x0][0x9e4] ;  /* 0x0002790000377ab9 */ /* 0x000fe20000000800 */
[----:B------:R-:W-:Y:S01]  /*1c390*/  ULDC UR54, c[0x0][0x9e4] ;  /* 0x0002790000367ab9 */ /* 0x000fe20000000800 */
[----:B------:R-:W-:Y:S01]  /*1c3a0*/  ULDC UR56, c[0x0][0x9dc] ;  /* 0x0002770000387ab9 */ /* 0x000fe20000000800 */
[----:B------:R-:W-:Y:S01]  /*1c3b0*/  ULDC UR58, c[0x0][0x9dc] ;  /* 0x00027700003a7ab9 */ /* 0x000fe20000000800 */
[----:B------:R-:W-:Y:S01]  /*1c3c0*/  SHF.R.U32.HI R9, RZ, 0x1f, R10 ;  /* 0x0000001fff097819 */ /* 0x000fe2000001160a */
[----:B------:R-:W-:Y:S01]  /*1c3d0*/  ULDC UR59, c[0x0][0x9e0] ;  /* 0x00027800003b7ab9 */ /* 0x000fe20000000800 */
[----:B------:R-:W-:Y:S01]  /*1c3e0*/  ULDC UR57, c[0x0][0x9e0] ;  /* 0x0002780000397ab9 */ /* 0x000fe20000000800 */
[----:B------:R-:W-:Y:S02]  /*1c3f0*/  CS2R R24, SRZ ;  /* 0x0000000000187805 */ /* 0x000fe4000001ff00 */
[----:B------:R-:W-:-:S02]  /*1c400*/  LEA.HI.SX32 R10, R10, R9, 0x1a ;  /* 0x000000090a0a7211 */ /* 0x000fc400078fd2ff */
[----:B------:R-:W-:Y:S02]  /*1c410*/  CS2R R26, SRZ ;  /* 0x00000000001a7805 */ /* 0x000fe4000001ff00 */
[----:B------:R-:W-:Y:S02]  /*1c420*/  CS2R R28, SRZ ;  /* 0x00000000001c7805 */ /* 0x000fe4000001ff00 */
[----:B------:R-:W-:Y:S02]  /*1c430*/  CS2R R30, SRZ ;  /* 0x00000000001e7805 */ /* 0x000fe4000001ff00 */
[----:B------:R-:W-:Y:S02]  /*1c440*/  VIMNMX R9, R209, R10, !PT ;  /* 0x0000000ad1097248 */ /* 0x000fe40007fe0100 */
[----:B------:R-:W-:Y:S02]  /*1c450*/  CS2R R32, SRZ ;  /* 0x0000000000207805 */ /* 0x000fe4000001ff00 */
[----:B------:R-:W-:-:S02]  /*1c460*/  CS2R R34, SRZ ;  /* 0x0000000000227805 */ /* 0x000fc4000001ff00 */
[----:B------:R-:W-:Y:S02]  /*1c470*/  CS2R R36, SRZ ;  /* 0x0000000000247805 */ /* 0x000fe4000001ff00 */
[----:B------:R-:W-:Y:S02]  /*1c480*/  ISETP.GE.AND P1, PT, R4, R9, PT ;  /* 0x000000090400720c */ /* 0x000fe40003f26270 */
        /* <DEDUP_REMOVED lines=57> */
[----:B------:R-:W-:-:S07]  /*1c820*/  CS2R R24, SRZ ;  /* 0x0000000000187805 */ /* 0x000fce000001ff00 */
.L_x_1517:
[----:B------:R-:W-:Y:S01]  /*1c830*/  VIADD R10, R189, 0x1 ;  /* 0x00000001bd0a7836 */ /* 0x000fe20000000000 */
[----:B------:R-:W-:Y:S05]  /*1c840*/  YIELD ;  /* 0x0000000000007946 */ /* 0x000fea0003800000 */
[----:B------:R-:W-:-:S04]  /*1c850*/  ISETP.NE.AND P1, PT, R10, 0x2, PT ;  /* 0x000000020a00780c */ /* 0x000fc80003f25270 */
[----:B------:R-:W-:Y:S02]  /*1c860*/  SEL R11, RZ, 0x1, P1 ;  /* 0x00000001ff0b7807 */ /* 0x000fe40000800000 */
[----:B------:R-:W-:Y:S02]  /*1c870*/  SEL R10, R10, RZ, P1 ;  /* 0x000000ff0a0a7207 */ /* 0x000fe40000800000 */
[----:B------:R-:W-:Y:S02]  /*1c880*/  ISETP.NE.AND P1, PT, R196, RZ, PT ;  /* 0x000000ffc400720c */ /* 0x000fe40003f25270 */
[----:B------:R-:W-:-:S11]  /*1c890*/  LOP3.LUT R11, R188, R11, RZ, 0x3c, !PT ;  /* 0x0000000bbc0b7212 */ /* 0x000fd600078e3cff */
[----:B------:R-:W-:Y:S05]  /*1c8a0*/  @P1 BRA `(.L_x_1499) ;  /* 0x0000000000341947 */ /* 0x000fea0003800000 */
[----:B------:R-:W-:-:S13]  /*1c8b0*/  ISETP.NE.AND P3, PT, R212, 0x3, PT ;  /* 0x00000003d400780c */ /* 0x000fda0003f65270 */
[----:B------:R-:W-:Y:S05]  /*1c8c0*/  @!P3 BRA `(.L_x_1500) ;  /* 0x000000000004b947 */ /* 0x000fea0003800000 */
[----:B------:R-:W-:Y:S01]  /*1c8d0*/  BPT.TRAP 0x1 ;  /* 0x000000040000795c */ /* 0x000fe20000300000 */
.L_x_1500:
[----:B------:R-:W-:Y:S01]  /*1c8e0*/  IMAD R12, R10, 0x8, R16 ;  /* 0x000000080a0c7824 */ /* 0x000fe200078e0210 */
[----:B------:R-:W-:-:S04]  /*1c8f0*/  SHF.L.U32 R7, R11, 0x1f, RZ ;  /* 0x0000001f0b077819 */ /* 0x000fc800000006ff */
[----:B------:R0:W1:Y:S01]  /*1c900*/  SYNCS.PHASECHK.TRANS64.TRYWAIT P2, [R12+URZ+0x29830], R7 ;  /* 0x029830070c0075a7 */ /* 0x000062000804017f */
[----:B------:R-:W-:Y:S05]  /*1c910*/  @!P3 BRA `(.L_x_1501) ;  /* 0x000000000004b947 */ /* 0x000fea0003800000 */
[----:B------:R-:W-:Y:S01]  /*1c920*/  BPT.TRAP 0x1 ;  /* 0x000000040000795c */ /* 0x000fe20000300000 */
.L_x_1501:
[----:B------:R-:W-:Y:S04]  /*1c930*/  BSSY B0, `(.L_x_1499) ;  /* 0x0000004000007945 */ /* 0x000fe80003800000 */
[----:B-1----:R-:W-:Y:S05]  /*1c940*/  @P2 BRA `(.L_x_1502) ;  /* 0x0000000000082947 */ /* 0x002fea0003800000 */
[----:B------:R-:W1:Y:S02]  /*1c950*/  SYNCS.PHASECHK.TRANS64.TRYWAIT P2, [R12+URZ+0x29830], R7 ;  /* 0x029830070c0075a7 */ /* 0x000e64000804017f */
[----:B-1----:R-:W-:Y:S05]  /*1c960*/  @!P2 BRA `(.L_x_1503) ;  /* 0x000001a000a8a947 */ /* 0x002fea0003800000 */
.L_x_1502:
[----:B------:R-:W-:Y:S05]  /*1c970*/  BSYNC B0 ;  /* 0x0000000000007941 */ /* 0x000fea0003800000 */
.L_x_1499:
[----:B01----:R-:W0:Y:S01]  /*1c980*/  S2R R7, SR_TID.X ;  /* 0x0000000000077919 */ /* 0x003e220000002100 */
[----:B------:R-:W-:Y:S05]  /*1c990*/  WARPSYNC.ALL ;  /* 0x0000000000007948 */ /* 0x000fea0003800000 */
[----:B------:R-:W-:Y:S01]  /*1c9a0*/  IMAD R12, R10, 0x780, R8 ;  /* 0x000007800a0c7824 */ /* 0x000fe200078e0208 */
[----:B------:R-:W-:Y:S01]  /*1c9b0*/  UMOV UR48, UR24 ;  /* 0x0000001800307c82 */ /* 0x000fe20008000000 */
[----:B------:R-:W-:Y:S01]  /*1c9c0*/  IMAD.MOV.U32 R13, RZ, RZ, -0x7fffffe0 ;  /* 0x80000020ff0d7424 */ /* 0x000fe200078e00ff */
[----:B------:R-:W-:Y:S01]  /*1c9d0*/  UMOV UR49, UR25 ;  /* 0x0000001900317c82 */ /* 0x000fe20008000000 */
[C---:B------:R-:W-:Y:S01]  /*1c9e0*/  VIADD R14, R12.reuse, 0x80 ;  /* 0x000000800c0e7836 */ /* 0x040fe20000000000 */
[----:B------:R-:W-:Y:S01]  /*1c9f0*/  R2UR UR50, R12 ;  /* 0x000000000c3272ca */ /* 0x000fe200000e0000 */
[----:B------:R-:W-:Y:S01]  /*1ca00*/  IMAD.MOV.U32 R15, RZ, RZ, -0x7fffffe0 ;  /* 0x80000020ff0f7424 */ /* 0x000fe200078e00ff */
[----:B------:R-:W-:Y:S01]  /*1ca10*/  R2UR UR51, R13 ;  /* 0x000000000d3372ca */ /* 0x000fe200000e0000 */
[----:B------:R-:W-:Y:S01]  /*1ca20*/  UMOV UR44, UR24 ;  /* 0x00000018002c7c82 */ /* 0x000fe20008000000 */
[----:B------:R-:W-:Y:S01]  /*1ca30*/  R2UR UR46, R14 ;  /* 0x000000000e2e72ca */ /* 0x000fe200000e0000 */
[----:B------:R-:W-:Y:S01]  /*1ca40*/  UMOV UR45, UR25 ;  /* 0x00000019002d7c82 */ /* 0x000fe20008000000 */
[----:B------:R-:W-:Y:S01]  /*1ca50*/  R2UR UR47, R15 ;  /* 0x000000000f2f72ca */ /* 0x000fe200000e0000 */
[C---:B------:R-:W-:Y:S01]  /*1ca60*/  VIADD R88, R12.reuse, 0x100 ;  /* 0x000001000c587836 */ /* 0x040fe20000000000 */
[----:B------:R-:W-:Y:S01]  /*1ca70*/  UMOV UR28, UR24 ;  /* 0x00000018001c7c82 */ /* 0x000fe20008000000 */
[----:B------:R-:W-:Y:S01]  /*1ca80*/  IMAD.MOV.U32 R89, RZ, RZ, -0x7fffffe0 ;  /* 0x80000020ff597424 */ /* 0x000fe200078e00ff */
[----:B------:R-:W-:Y:S01]  /*1ca90*/  UMOV UR29, UR25 ;  /* 0x00000019001d7c82 */ /* 0x000fe20008000000 */
[----:B------:R-:W-:Y:S01]  /*1caa0*/  VIADD R20, R12, 0x180 ;  /* 0x000001800c147836 */ /* 0x000fe20000000000 */
[----:B------:R-:W-:Y:S01]  /*1cab0*/  R2UR UR26, R88 ;  /* 0x00000000581a72ca */ /* 0x000fe200000e0000 */
[----:B------:R-:W-:Y:S01]  /*1cac0*/  IMAD.MOV.U32 R21, RZ, RZ, -0x7fffffe0 ;  /* 0x80000020ff157424 */ /* 0x000fe200078e00ff */
[----:B------:R-:W-:Y:S01]  /*1cad0*/  R2UR UR27, R89 ;  /* 0x00000000591b72ca */ /* 0x000fe200000e0000 */
[----:B------:R-:W-:Y:S01]  /*1cae0*/  VIADD R14, R12, 0x200 ;  /* 0x000002000c0e7836 */ /* 0x000fe20000000000 */
[----:B------:R-:W-:Y:S01]  /*1caf0*/  R2UR UR30, R20 ;  /* 0x00000000141e72ca */ /* 0x000fe200000e0000 */
[----:B------:R-:W-:Y:S01]  /*1cb00*/  VIADD R88, R12, 0x2 ;  /* 0x000000020c587836 */ /* 0x000fe20000000000 */
[----:B------:R-:W-:Y:S01]  /*1cb10*/  R2UR UR31, R21 ;  /* 0x00000000151f72ca */ /* 0x000fe200000e0000 */
[----:B------:R-:W-:Y:S01]  /*1cb20*/  UMOV UR32, UR24 ;  /* 0x0000001800207c82 */ /* 0x000fe20008000000 */
[----:B------:R-:W-:Y:S01]  /*1cb30*/  R2UR UR34, R14 ;  /* 0x000000000e2272ca */ /* 0x000fe200000e0000 */
[----:B------:R-:W-:Y:S01]  /*1cb40*/  UMOV UR33, UR25 ;  /* 0x0000001900217c82 */ /* 0x000fe20008000000 */
[----:B0-----:R-:W-:Y:S01]  /*1cb50*/  SHF.R.U32.HI R7, RZ, 0x7, R7 ;  /* 0x00000007ff077819 */ /* 0x001fe20000011607 */
[----:B------:R-:W-:Y:S01]  /*1cb60*/  VIADD R20, R12, 0x82 ;  /* 0x000000820c147836 */ /* 0x000fe20000000000 */
[----:B------:R-:W-:Y:S01]  /*1cb70*/  R2UR UR35, R15 ;  /* 0x000000000f2372ca */ /* 0x000fe200000e0000 */
[----:B------:R-:W-:Y:S01]  /*1cb80*/  IMAD.MOV.U32 R21, RZ, RZ, -0x7fffffe0 ;  /* 0x80000020ff157424 */ /* 0x000fe200078e00ff */
[----:B------:R-:W-:Y:S01]  /*1cb90*/  R2UR UR6, R88 ;  /* 0x00000000580672ca */ /* 0x000fe200000e0000 */
[----:B------:R-:W-:Y:S01]  /*1cba0*/  VIADD R7, R7, 0x8 ;  /* 0x0000000807077836 */ /* 0x000fe20000000000 */
[----:B------:R-:W-:Y:S01]  /*1cbb0*/  R2UR UR7, R89 ;  /* 0x00000000590772ca */ /* 0x000fe200000e0000 */
[----:B------:R-:W-:-:S02]  /*1cbc0*/  VIADD R14, R12, 0x102 ;  /* 0x000001020c0e7836 */ /* 0x000fc40000000000 */
[----:B------:R-:W-:Y:S01]  /*1cbd0*/  IMAD.MOV.U32 R15, RZ, RZ, -0x7fffffe0 ;  /* 0x80000020ff0f7424 */ /* 0x000fe200078e00ff */
[----:B------:R0:W-:Y:S01]  /*1cbe0*/  BAR.SYNC.DEFER_BLOCKING R7, 0x100 ;  /* 0x000400070000751d */ /* 0x0001e20000010000 */
[----:B------:R-:W-:-:S05]  /*1cbf0*/  IMAD.MOV.U32 R13, RZ, RZ, -0x7fffffe0 ;  /* 0x80000020ff0d7424 */ /* 0x000fca00078e00ff */
        /* <DEDUP_REMOVED lines=188> */
[C---:B------:R-:W-:Y:S02]  /*1d7c0*/  VIADD R14, R12.reuse, 0x682 ;  /* 0x000006820c0e7836 */ /* 0x040fe40000000000 */
[----:B------:R-:W-:Y:S02]  /*1d7d0*/  IMAD.MOV.U32 R15, RZ, RZ, -0x7fffffe0 ;  /* 0x80000020ff0f7424 */ /* 0x000fe400078e00ff */
[----:B------:R-:W-:Y:S01]  /*1d7e0*/  VIADD R12, R12, 0x702 ;  /* 0x000007020c0c7836 */ /* 0x000fe20000000000 */
[----:B------:R-:W-:-:S02]  /*1d7f0*/  WARPGROUP.DEPBAR.LE gsb0, 0x0 ;  /* 0x00008000000079c5 */ /* 0x000fc40000010000 */
        /* <DEDUP_REMOVED lines=30> */
[----:B------:R-:W-:-:S13]  /*1d9e0*/  ISETP.NE.AND P2, PT, R212, 0x3, PT ;  /* 0x00000003d400780c */ /* 0x000fda0003f45270 */
[----:B------:R-:W-:Y:S05]  /*1d9f0*/  @!P2 BRA `(.L_x_1505) ;  /* 0x000000000004a947 */ /* 0x000fea0003800000 */
[----:B------:R-:W-:Y:S01]  /*1da00*/  BPT.TRAP 0x1 ;  /* 0x000000040000795c */ /* 0x000fe20000300000 */
.L_x_1505:
[----:B------:R-:W-:Y:S01]  /*1da10*/  SHF.L.U32 R7, R188, 0x1f, RZ ;  /* 0x0000001fbc077819 */ /* 0x000fe200000006ff */
[----:B------:R-:W-:-:S04]  /*1da20*/  IMAD R12, R189, 0x8, R16 ;  /* 0x00000008bd0c7824 */ /* 0x000fc800078e0210 */
[----:B------:R0:W1:Y:S01]  /*1da30*/  SYNCS.PHASECHK.TRANS64.TRYWAIT P1, [R12+URZ+0x29850], R7 ;  /* 0x029850070c0075a7 */ /* 0x000062000802017f */
[----:B------:R-:W-:Y:S05]  /*1da40*/  @!P2 BRA `(.L_x_1506) ;  /* 0x000000000004a947 */ /* 0x000fea0003800000 */
[----:B------:R-:W-:Y:S01]  /*1da50*/  BPT.TRAP 0x1 ;  /* 0x000000040000795c */ /* 0x000fe20000300000 */
.L_x_1506:
[----:B-1----:R-:W-:Y:S05]  /*1da60*/  @P1 BRA `(.L_x_1504) ;  /* 0x0000000000081947 */ /* 0x002fea0003800000 */
[----:B------:R-:W1:Y:S02]  /*1da70*/  SYNCS.PHASECHK.TRANS64.TRYWAIT P1, [R12+URZ+0x29850], R7 ;  /* 0x029850070c0075a7 */ /* 0x000e64000802017f */
[----:B-1----:R-:W-:Y:S05]  /*1da80*/  @!P1 BRA `(.L_x_1507) ;  /* 0x0000019000749947 */ /* 0x002fea0003800000 */
.L_x_1504:
[----:B01----:R-:W-:Y:S01]  /*1da90*/  VIADD R7, R16, 0x400 ;  /* 0x0000040010077836 */ /* 0x003fe20000000000 */
[----:B------:R-:W-:Y:S05]  /*1daa0*/  WARPSYNC.ALL ;  /* 0x0000000000007948 */ /* 0x000fea0003800000 */
[----:B------:R-:W-:Y:S01]  /*1dab0*/  SHF.R.U32.HI R7, RZ, 0x4, R7 ;  /* 0x00000004ff077819 */ /* 0x000fe20000011607 */
[----:B------:R-:W-:Y:S01]  /*1dac0*/  IMAD.MOV.U32 R13, RZ, RZ, -0x3ffffff0 ;  /* 0xc0000010ff0d7424 */ /* 0x000fe200078e00ff */
[----:B------:R-:W-:Y:S01]  /*1dad0*/  WARPGROUP.ARRIVE ;  /* 0x00000000000079c5 */ /* 0x000fe20000000000 */
[----:B------:R-:W-:Y:S01]  /*1dae0*/  IMAD.MOV.U32 R15, RZ, RZ, -0x3ffffff0 ;  /* 0xc0000010ff0f7424 */ /* 0x000fe200078e00ff */
[----:B------:R-:W-:-:S04]  /*1daf0*/  LOP3.LUT R7, R7, 0x3fff, RZ, 0xc0, !PT ;  /* 0x00003fff07077812 */ /* 0x000fc800078ec0ff */
[----:B------:R-:W0:Y:S01]  /*1db00*/  S2R R20, SR_TID.X ;  /* 0x0000000000147919 */ /* 0x000e220000002100 */
[----:B------:R-:W-:Y:S01]  /*1db10*/  R2UR UR7, R13 ;  /* 0x000000000d0772ca */ /* 0x000fe200000e0000 */
[----:B------:R-:W-:Y:S01]  /*1db20*/  IMAD.MOV.U32 R13, RZ, RZ, -0x3ffffff0 ;  /* 0xc0000010ff0d7424 */ /* 0x000fe200078e00ff */
[----:B------:R-:W-:Y:S02]  /*1db30*/  LOP3.LUT R7, R7, 0x10000, RZ, 0xfc, !PT ;  /* 0x0001000007077812 */ /* 0x000fe400078efcff */
[----:B------:R-:W-:Y:S02]  /*1db40*/  ISETP.NE.AND P2, PT, R213, 0x1, PT ;  /* 0x00000001d500780c */ /* 0x000fe40003f45270 */
[----:B------:R-:W-:Y:S01]  /*1db50*/  LOP3.LUT P1, RZ, R18, 0x10, RZ, 0xc0, !PT ;  /* 0x0000001012ff7812 */ /* 0x000fe2000782c0ff */
[----:B------:R-:W-:Y:S02]  /*1db60*/  IMAD R12, R189, 0x500, R7 ;  /* 0x00000500bd0c7824 */ /* 0x000fe400078e0207 */
[----:B------:R-:W-:-:S02]  /*1db70*/  @!P0 IMAD R7, R10, 0x8, R16 ;  /* 0x000000080a078824 */ /* 0x000fc400078e0210 */
[C---:B------:R-:W-:Y:S01]  /*1db80*/  VIADD R14, R12.reuse, 0x100 ;  /* 0x000001000c0e7836 */ /* 0x040fe20000000000 */
[----:B------:R-:W-:Y:S01]  /*1db90*/  R2UR UR6, R12 ;  /* 0x000000000c0672ca */ /* 0x000fe200000e0000 */
[----:B------:R-:W-:-:S05]  /*1dba0*/  @!P0 VIADD R7, R7, 0x29840 ;  /* 0x0002984007078836 */ /* 0x000fca0000000000 */
[----:B------:R-:W-:-:S07]  /*1dbb0*/  @!P0 PRMT R7, RZ, 0x654, R7 ;  /* 0x00000654ff078816 */ /* 0x000fce0000000007 */
[----:B------:R-:W-:Y:S01]  /*1dbc0*/  QGMMA.64x128x32.F32.E4M3.E4M3 R24, R184, gdesc[UR4], R24, gsb0 ;  /* 0x01e00004b8187df3 */ /* 0x000fe20008000818 */
[----:B------:R-:W-:Y:S01]  /*1dbd0*/  R2UR UR6, R14 ;  /* 0x000000000e0672ca */ /* 0x000fe200000e0000 */
[----:B------:R-:W-:Y:S01]  /*1dbe0*/  VIADD R14, R12, 0x200 ;  /* 0x000002000c0e7836 */ /* 0x000fe20000000000 */
[----:B------:R-:W-:Y:S01]  /*1dbf0*/  R2UR UR7, R15 ;  /* 0x000000000f0772ca */ /* 0x000fe200000e0000 */
[----:B------:R-:W-:Y:S01]  /*1dc00*/  IMAD.MOV.U32 R15, RZ, RZ, -0x3ffffff0 ;  /* 0xc0000010ff0f7424 */ /* 0x000fe200078e00ff */
[----:B0-----:R-:W-:Y:S01]  /*1dc10*/  SHF.R.U32.HI R20, RZ, 0x7, R20 ;  /* 0x00000007ff147819 */ /* 0x001fe20000011614 */
[----:B------:R-:W-:Y:S02]  /*1dc20*/  WARPGROUP.DEPBAR.LE gsb0, 0x0 ;  /* 0x00008000000079c5 */ /* 0x000fe40000010000 */
[----:B------:R-:W-:-:S08]  /*1dc30*/  WARPGROUP.ARRIVE ;  /* 0x00000000000079c5 */ /* 0x000fd00000000000 */
[----:B------:R-:W-:Y:S01]  /*1dc40*/  QGMMA.64x128x32.F32.E4M3.E4M3 R24, R180, gdesc[UR4], R24, gsb0 ;  /* 0x01e00004b4187df3 */ /* 0x000fe20008000818 */
[----:B------:R-:W-:Y:S01]  /*1dc50*/  R2UR UR6, R14 ;  /* 0x000000000e0672ca */ /* 0x000fe200000e0000 */
[C---:B------:R-:W-:Y:S01]  /*1dc60*/  VIADD R14, R12.reuse, 0x300 ;  /* 0x000003000c0e7836 */ /* 0x040fe20000000000 */
[----:B------:R-:W-:Y:S01]  /*1dc70*/  R2UR UR7, R15 ;  /* 0x000000000f0772ca */ /* 0x000fe200000e0000 */
[----:B------:R-:W-:Y:S02]  /*1dc80*/  IMAD.MOV.U32 R15, RZ, RZ, -0x3ffffff0 ;  /* 0xc0000010ff0f7424 */ /* 0x000fe400078e00ff */
[----:B------:R-:W-:Y:S01]  /*1dc90*/  VIADD R12, R12, 0x400 ;  /* 0x000004000c0c7836 */ /* 0x000fe20000000000 */
[----:B------:R-:W-:Y:S02]  /*1dca0*/  WARPGROUP.DEPBAR.LE gsb0, 0x0 ;  /* 0x00008000000079c5 */ /* 0x000fe40000010000 */
[----:B------:R-:W-:-:S07]  /*1dcb0*/  WARPGROUP.ARRIVE ;  /* 0x00000000000079c5 */ /* 0x000fce0000000000 */
[----:B------:R-:W-:Y:S01]  /*1dcc0*/  QGMMA.64x128x32.F32.E4M3.E4M3 R24, R176, gdesc[UR4], R24, gsb0 ;  /* 0x01e00004b0187df3 */ /* 0x000fe20008000818 */
[----:B------:R-:W-:Y:S02]  /*1dcd0*/  R2UR UR6, R14 ;  /* 0x000000000e0672ca */ /* 0x000fe400000e0000 */
[----:B------:R-:W-:Y:S01]  /*1dce0*/  R2UR UR7, R15 ;  /* 0x000000000f0772ca */ /* 0x000fe200000e0000 */
[----:B------:R-:W-:Y:S02]  /*1dcf0*/  WARPGROUP.DEPBAR.LE gsb0, 0x0 ;  /* 0x00008000000079c5 */ /* 0x000fe40000010000 */
[----:B------:R-:W-:-:S10]  /*1dd00*/  WARPGROUP.ARRIVE ;  /* 0x00000000000079c5 */ /* 0x000fd40000000000 */
[----:B------:R-:W-:Y:S01]  /*1dd10*/  QGMMA.64x128x32.F32.E4M3.E4M3 R24, R172, gdesc[UR4], R24, gsb0 ;  /* 0x01e00004ac187df3 */ /* 0x000fe20008000818 */
[----:B------:R-:W-:Y:S02]  /*1dd20*/  R2UR UR6, R12 ;  /* 0x000000000c0672ca */ /* 0x000fe400000e0000 */
[----:B------:R-:W-:Y:S01]  /*1dd30*/  R2UR UR7, R13 ;  /* 0x000000000d0772ca */ /* 0x000fe200000e0000 */
[----:B------:R-:W0:Y:S08]  /*1dd40*/  @P2 LDC R12, c[0x0][0x44c] ;  /* 0x00011300ff0c2b82 */ /* 0x000e300000000800 */
[----:B------:R-:W1:Y:S01]  /*1dd50*/  @P2 LDC R13, c[0x0][0x450] ;  /* 0x00011400ff0d2b82 */ /* 0x000e620000000800 */
[----:B------:R-:W-:-:S02]  /*1dd60*/  WARPGROUP.DEPBAR.LE gsb0, 0x0 ;  /* 0x00008000000079c5 */ /* 0x000fc40000010000 */
[----:B------:R-:W-:-:S06]  /*1dd70*/  WARPGROUP.ARRIVE ;  /* 0x00000000000079c5 */ /* 0x000fcc0000000000 */
[----:B------:R-:W-:Y:S03]  /*1dd80*/  QGMMA.64x128x32.F32.E4M3.E4M3 R24, R168, gdesc[UR4], R24, gsb0 ;  /* 0x01e00004a8187df3 */ /* 0x000fe60008000818 */
[----:B------:R-:W-:Y:S02]  /*1dd90*/  WARPGROUP.DEPBAR.LE gsb0, 0x0 ;  /* 0x00008000000079c5 */ /* 0x000fe40000010000 */
[----:B------:R-:W-:Y:S02]  /*1dda0*/  IMAD.IADD R169, R210, 0x1, R203 ;  /* 0x00000001d2a97824 */ /* 0x000fe400078e02cb */
[----:B------:R-:W-:Y:S02]  /*1ddb0*/  IMAD R170, R4, -0xa0, RZ ;  /* 0xffffff6004aa7824 */ /* 0x000fe400078e02ff */
[----:B0-----:R-:W-:-:S05]  /*1ddc0*/  @P2 IMAD.HI.U32 R12, R169, R12, RZ ;  /* 0x0000000ca90c2227 */ /* 0x001fca00078e00ff */
[----:B-1----:R-:W-:Y:S02]  /*1ddd0*/  @P2 SHF.R.U32.HI R169, RZ, R13, R12 ;  /* 0x0000000dffa92219 */ /* 0x002fe4000001160c */
[----:B------:R-:W-:Y:S02]  /*1dde0*/  IADD3 R12, -R20, 0xb, RZ ;  /* 0x0000000b140c7810 */ /* 0x000fe40007ffe1ff */
[----:B------:R-:W-:Y:S01]  /*1ddf0*/  IADD3 R13, -R195, 0x1, R170 ;  /* 0x00000001c30d7810 */ /* 0x000fe20007ffe1aa */
[----:B------:R-:W0:Y:S03]  /*1de00*/  SHFL.IDX PT, R171, R169, RZ, 0x1c1f ;  /* 0x001c1fffa9ab7589 */ /* 0x000e2600000e0000 */
[----:B------:R-:W-:Y:S01]  /*1de10*/  IADD3 R13, -R193, R13, R194 ;  /* 0x0000000dc10d7210 */ /* 0x000fe20007ffe1c2 */
[----:B------:R1:W-:Y:S06]  /*1de20*/  BAR.ARV R12, 0x100 ;  /* 0x0004000c0000751d */ /* 0x0003ec0000002000 */
[----:B------:R2:W-:Y:S01]  /*1de30*/  @!P0 SYNCS.ARRIVE.TRANS64.RED.A1T0 RZ, [R7+URZ], RZ ;  /* 0x000000ff07ff89a7 */ /* 0x0005e2000810043f */
[----:B------:R-:W-:-:S02]  /*1de40*/  VIADD R168, R13, UR59 ;  /* 0x0000003b0da87c36 */ /* 0x000fc40008000000 */
[----:B--2---:R-:W-:-:S05]  /*1de50*/  IMAD.U32 R7, RZ, RZ, UR56 ;  /* 0x00000038ff077e24 */ /* 0x004fca000f8e00ff */
[----:B------:R-:W-:Y:S01]  /*1de60*/  LOP3.LUT R14, RZ, R7, RZ, 0x33, !PT ;  /* 0x00000007ff0e7212 */ /* 0x000fe200078e33ff */
[----:B0-----:R-:W-:-:S04]  /*1de70*/  IMAD.IADD R20, R168, 0x1, R171 ;  /* 0x00000001a8147824 */ /* 0x001fc800078e02ab */
[----:B------:R-:W-:Y:S02]  /*1de80*/  IMAD.IADD R21, R14, 0x1, R13 ;  /* 0x000000010e157824 */ /* 0x000fe400078e020d */
[----:B------:R-:W-:Y:S02]  /*1de90*/  IMAD.IADD R14, R170, 0x1, -R195 ;  /* 0x00000001aa0e7824 */ /* 0x000fe400078e0ac3 */
[----:B------:R-:W-:Y:S01]  /*1dea0*/  IMAD.IADD R15, R21, 0x1, R171 ;  /* 0x00000001150f7824 */ /* 0x000fe200078e02ab */
[----:B-1----:R-:W-:Y:S06]  /*1deb0*/  @!P1 BRA `(.L_x_1508) ;  /* 0x0000000000549947 */ /* 0x002fec0003800000 */
        /* <DEDUP_REMOVED lines=12> */
.L_x_1510:
[----:B------:R-:W-:-:S05]  /*1df80*/  IMAD.U32 R172, RZ, RZ, UR55 ;  /* 0x00000037ffac7e24 */ /* 0x000fca000f8e00ff */
[----:B------:R-:W-:-:S13]  /*1df90*/  ISETP.NE.AND P1, PT, R172, 0x1, PT ;  /* 0x00000001ac00780c */ /* 0x000fda0003f25270 */
[----:B------:R-:W0:Y:S02]  /*1dfa0*/  @P1 LDC.64 R12, c[0x0][0x9e8] ;  /* 0x00027a00ff0c1b82 */ /* 0x000e240000000a00 */
[----:B0-----:R-:W-:-:S05]  /*1dfb0*/  @P1 IMAD.HI.U32 R12, R171, R12, RZ ;  /* 0x0000000cab0c1227 */ /* 0x001fca00078e00ff */
[----:B------:R-:W-:-:S07]  /*1dfc0*/  @P1 SHF.R.U32.HI R171, RZ, R13, R12 ;  /* 0x0000000dffab1219 */ /* 0x000fce000001160c */
.L_x_1511:
[----:B------:R-:W-:Y:S05]  /*1dfd0*/  BSYNC B0 ;  /* 0x0000000000007941 */ /* 0x000fea0003800000 */
.L_x_1509:
[----:B------:R-:W-:-:S05]  /*1dfe0*/  IMAD R171, R171, R172, R14 ;  /* 0x000000acabab7224 */ /* 0x000fca00078e020e */
[----:B------:R-:W-:Y:S02]  /*1dff0*/  VIADDMNMX R20, R171, R172, R20, PT ;  /* 0x000000acab147246 */ /* 0x000fe40003800114 */
[----:B------:R-:W-:-:S07]  /*1e000*/  VIMNMX R15, R15, R171, !PT ;  /* 0x000000ab0f0f7248 */ /* 0x000fce0007fe0100 */
.L_x_1508:
[C---:B------:R-:W-:Y:S02]  /*1e010*/  ISETP.GE.AND P1, PT, R170.reuse, 0x2, PT ;  /* 0x00000002aa00780c */ /* 0x040fe40003f26270 */
[----:B------:R-:W-:Y:S02]  /*1e020*/  LOP3.LUT R17, R17, 0xefffffff, RZ, 0xc0, !PT ;  /* 0xefffffff11117812 */ /* 0x000fe400078ec0ff */
[----:B------:R-:W-:Y:S02]  /*1e030*/  ISETP.GE.AND P2, PT, R170, 0x9, PT ;  /* 0x00000009aa00780c */ /* 0x000fe40003f46270 */
[----:B------:R-:W-:Y:S02]  /*1e040*/  LOP3.LUT R18, R18, 0xfffffffe, RZ, 0xc0, !PT ;  /* 0xfffffffe12127812 */ /* 0x000fe400078ec0ff */
[----:B------:R-:W-:-:S05]  /*1e050*/  ISETP.GE.AND P3, PT, R170, 0x22, PT ;  /* 0x00000022aa00780c */ /* 0x000fca0003f66270 */
[----:B------:R-:W-:Y:S02]  /*1e060*/  @P1 LOP3.LUT R17, R17, 0x10000000, RZ, 0xfc, !PT ;  /* 0x1000000011111812 */ /* 0x000fe400078efcff */
[----:B------:R-:W-:Y:S02]  /*1e070*/  ISETP.GT.AND P1, PT, R15, 0x1, !P1 ;  /* 0x000000010f00780c */ /* 0x000fe40004f24270 */
[----:B------:R-:W-:Y:S02]  /*1e080*/  LOP3.LUT R17, R17, 0xdfffffff, RZ, 0xc0, !PT ;  /* 0xdfffffff11117812 */ /* 0x000fe400078ec0ff */
[----:B------:R-:W-:Y:S02]  /*1e090*/  ISETP.LT.OR P1, PT, R20, 0x2, P1 ;  /* 0x000000021400780c */ /* 0x000fe40000f21670 */
[----:B------:R-:W-:Y:S02]  /*1e0a0*/  @P2 LOP3.LUT R17, R17, 0x20000000, RZ, 0xfc, !PT ;  /* 0x2000000011112812 */ /* 0x000fe400078efcff */
[----:B------:R-:W-:-:S02]  /*1e0b0*/  FSEL R153, R153, -INF , !P1 ;  /* 0xff80000099997808 */ /* 0x000fc40004800000 */
[----:B------:R-:W-:Y:S02]  /*1e0c0*/  ISETP.GT.AND P1, PT, R15, 0x8, !P2 ;  /* 0x000000080f00780c */ /* 0x000fe40005724270 */
[----:B------:R-:W-:Y:S02]  /*1e0d0*/  ISETP.GE.AND P2, PT, R170, 0xa, PT ;  /* 0x0000000aaa00780c */ /* 0x000fe40003f46270 */
[----:B------:R-:W-:Y:S02]  /*1e0e0*/  ISETP.LT.OR P1, PT, R20, 0x9, P1 ;  /* 0x000000091400780c */ /* 0x000fe40000f21670 */
[----:B------:R-:W-:Y:S02]  /*1e0f0*/  LOP3.LUT R17, R17, 0xbfffffff, RZ, 0xc0, !PT ;  /* 0xbfffffff11117812 */ /* 0x000fe400078ec0ff */
        /* <DEDUP_REMOVED lines=12> */
[----:B------:R-:W-:Y:S02]  /*1e1c0*/  ISETP.GT.AND P1, PT, R15, 0x11, !P2 ;  /* 0x000000110f00780c */ /* 0x000fe40005724270 */
[----:B------:R-:W-:Y:S02]  /*1e1d0*/  LOP3.LUT R17, R17, 0xfffffffd, RZ, 0xc0, !PT ;  /* 0xfffffffd11117812 */ /* 0x000fe400078ec0ff */
[----:B------:R-:W-:-:S02]  /*1e1e0*/  ISETP.LT.OR P1, PT, R20, 0x12, P1 ;  /* 0x000000121400780c */ /* 0x000fc40000f21670 */
[----:B------:R-:W-:Y:S02]  /*1e1f0*/  @P3 LOP3.LUT R17, R17, 0x2, RZ, 0xfc, !PT ;  /* 0x0000000211113812 */ /* 0x000fe400078efcff */
[----:B------:R-:W-:Y:S02]  /*1e200*/  FSEL R161, R161, -INF , !P1 ;  /* 0xff800000a1a17808 */ /* 0x000fe40004800000 */
[----:B------:R-:W-:Y:S02]  /*1e210*/  @P2 LOP3.LUT R18, R18, 0x1, RZ, 0xfc, !PT ;  /* 0x0000000112122812 */ /* 0x000fe400078efcff */
[----:B------:R-:W-:Y:S02]  /*1e220*/  ISETP.GE.AND P2, PT, R170, 0x19, PT ;  /* 0x00000019aa00780c */ /* 0x000fe40003f46270 */
[----:B------:R-:W-:Y:S02]  /*1e230*/  LOP3.LUT R18, R18, 0xfffffffb, RZ, 0xc0, !PT ;  /* 0xfffffffb12127812 */ /* 0x000fe400078ec0ff */
[----:B------:R-:W-:-:S02]  /*1e240*/  ISETP.GT.AND P1, PT, R15, 0x18, !P2 ;  /* 0x000000180f00780c */ /* 0x000fc40005724270 */
[----:B------:R-:W-:Y:S02]  /*1e250*/  LOP3.LUT R17, R17, 0xfffffffb, RZ, 0xc0, !PT ;  /* 0xfffffffb11117812 */ /* 0x000fe400078ec0ff */
[----:B------:R-:W-:-:S04]  /*1e260*/  ISETP.LT.OR P1, PT, R20, 0x19, P1 ;  /* 0x000000191400780c */ /* 0x000fc80000f21670 */
[----:B------:R-:W-:Y:S02]  /*1e270*/  FSEL R175, R164, -INF , !P1 ;  /* 0xff800000a4af7808 */ /* 0x000fe40004800000 */
[----:B------:R-:W-:Y:S02]  /*1e280*/  @P2 LOP3.LUT R18, R18, 0x4, RZ, 0xfc, !PT ;  /* 0x0000000412122812 */ /* 0x000fe400078efcff */
[----:B------:R-:W-:Y:S02]  /*1e290*/  ISETP.GE.AND P2, PT, R170, 0x1a, PT ;  /* 0x0000001aaa00780c */ /* 0x000fe40003f46270 */
[----:B------:R-:W-:Y:S02]  /*1e2a0*/  LOP3.LUT R18, R18, 0xfffffffd, RZ, 0xc0, !PT ;  /* 0xfffffffd12127812 */ /* 0x000fe400078ec0ff */
[----:B------:R-:W-:-:S04]  /*1e2b0*/  ISETP.GT.AND P1, PT, R15, 0x19, !P2 ;  /* 0x000000190f00780c */ /* 0x000fc80005724270 */
[----:B------:R-:W-:-:S04]  /*1e2c0*/  ISETP.LT.OR P1, PT, R20, 0x1a, P1 ;  /* 0x0000001a1400780c */ /* 0x000fc80000f21670 */
[----:B------:R-:W-:Y:S02]  /*1e2d0*/  FSEL R165, R165, -INF , !P1 ;  /* 0xff800000a5a57808 */ /* 0x000fe40004800000 */
[----:B------:R-:W-:Y:S02]  /*1e2e0*/  ISETP.GE.AND P1, PT, R170, 0x21, PT ;  /* 0x00000021aa00780c */ /* 0x000fe40003f26270 */
[----:B------:R-:W-:Y:S02]  /*1e2f0*/  @P2 LOP3.LUT R18, R18, 0x2, RZ, 0xfc, !PT ;  /* 0x0000000212122812 */ /* 0x000fe400078efcff */
[----:B------:R-:W-:-:S04]  /*1e300*/  ISETP.GT.AND P2, PT, R15, 0x20, !P1 ;  /* 0x000000200f00780c */ /* 0x000fc80004f44270 */
[----:B------:R-:W-:-:S04]  /*1e310*/  ISETP.LT.OR P2, PT, R20, 0x21, P2 ;  /* 0x000000211400780c */ /* 0x000fc80001741670 */
        /* <DEDUP_REMOVED lines=182> */
[----:B------:R-:W-:Y:S01]  /*1ee80*/  LOP3.LUT P6, RZ, R18, 0x10, RZ, 0xc0, !PT ;  /* 0x0000001012ff7812 */ /* 0x000fe200078cc0ff */
[--C-:B0-----:R-:W-:Y:S02]  /*1ee90*/  IMAD.IADD R168, R168, 0x1, R15.reuse ;  /* 0x00000001a8a87824 */ /* 0x101fe400078e020f */
[----:B------:R-:W-:-:S10]  /*1eea0*/  IMAD.IADD R21, R21, 0x1, R15 ;  /* 0x0000000115157824 */ /* 0x000fd400078e020f */
[----:B------:R-:W-:Y:S05]  /*1eeb0*/  @!P6 BRA `(.L_x_1512) ;  /* 0x000000000054e947 */ /* 0x000fea0003800000 */
        /* <DEDUP_REMOVED lines=12> */
.L_x_1514:
[----:B------:R-:W-:-:S05]  /*1ef80*/  IMAD.U32 R169, RZ, RZ, UR55 ;  /* 0x00000037ffa97e24 */ /* 0x000fca000f8e00ff */
[----:B------:R-:W-:-:S13]  /*1ef90*/  ISETP.NE.AND P6, PT, R169, 0x1, PT ;  /* 0x00000001a900780c */ /* 0x000fda0003fc5270 */
[----:B------:R-:W0:Y:S02]  /*1efa0*/  @P6 LDC.64 R12, c[0x0][0x9e8] ;  /* 0x00027a00ff0c6b82 */ /* 0x000e240000000a00 */
[----:B0-----:R-:W-:-:S05]  /*1efb0*/  @P6 IMAD.HI.U32 R12, R15, R12, RZ ;  /* 0x0000000c0f0c6227 */ /* 0x001fca00078e00ff */
[----:B------:R-:W-:-:S07]  /*1efc0*/  @P6 SHF.R.U32.HI R15, RZ, R13, R12 ;  /* 0x0000000dff0f6219 */ /* 0x000fce000001160c */
.L_x_1515:
[----:B------:R-:W-:Y:S05]  /*1efd0*/  BSYNC B0 ;  /* 0x0000000000007941 */ /* 0x000fea0003800000 */
.L_x_1513:
[----:B------:R-:W-:-:S05]  /*1efe0*/  IMAD R14, R15, R169, R14 ;  /* 0x000000a90f0e7224 */ /* 0x000fca00078e020e */
[----:B------:R-:W-:Y:S02]  /*1eff0*/  VIADDMNMX R168, R14, R169, R168, PT ;  /* 0x000000a90ea87246 */ /* 0x000fe400038001a8 */
[----:B------:R-:W-:-:S07]  /*1f000*/  VIMNMX R21, R21, R14, !PT ;  /* 0x0000000e15157248 */ /* 0x000fce0007fe0100 */
.L_x_1512:
[----:B------:R-:W-:Y:S02]  /*1f010*/  ISETP.GT.AND P1, PT, R21, 0x20, !P1 ;  /* 0x000000201500780c */ /* 0x000fe40004f24270 */
[C---:B------:R-:W-:Y:S02]  /*1f020*/  LOP3.LUT P6, RZ, R17.reuse, 0x20000, RZ, 0xc0, !PT ;  /* 0x0002000011ff7812 */ /* 0x040fe400078cc0ff */
        /* <DEDUP_REMOVED lines=46> */
[C---:B------:R-:W-:Y:S02]  /*1f310*/  ISETP.GT.AND P2, PT, R21.reuse, 0x89, !P2 ;  /* 0x000000891500780c */ /* 0x040fe40005744270 */
[C---:B------:R-:W-:Y:S02]  /*1f320*/  ISETP.GT.AND P1, PT, R21.reuse, 0x39, !P1 ;  /* 0x000000391500780c */ /* 0x040fe40004f24270 */
[C---:B------:R-:W-:Y:S02]  /*1f330*/  ISETP.LT.OR P2, PT, R168.reuse, 0x8a, P2 ;  /* 0x0000008aa800780c */ /* 0x040fe40001741670 */
[----:B------:R-:W-:Y:S02]  /*1f340*/  ISETP.LT.OR P1, PT, R168, 0x3a, P1 ;  /* 0x0000003aa800780c */ /* 0x000fe40000f21670 */
[----:B------:R-:W-:Y:S02]  /*1f350*/  ISETP.GT.AND P3, PT, R21, 0x90, !P3 ;  /* 0x000000901500780c */ /* 0x000fe40005f64270 */
[----:B------:R-:W-:-:S02]  /*1f360*/  FSEL R151, R151, -INF , !P1 ;  /* 0xff80000097977808 */ /* 0x000fc40004800000 */
[----:B------:R-:W-:Y:S02]  /*1f370*/  LOP3.LUT P1, RZ, R17, 0x100000, RZ, 0xc0, !PT ;  /* 0x0010000011ff7812 */ /* 0x000fe4000782c0ff */
[----:B------:R-:W-:Y:S02]  /*1f380*/  FSEL R95, R95, -INF , !P2 ;  /* 0xff8000005f5f7808 */ /* 0x000fe40005000000 */
[C---:B------:R-:W-:Y:S02]  /*1f390*/  ISETP.GT.AND P1, PT, R21.reuse, 0x40, !P1 ;  /* 0x000000401500780c */ /* 0x040fe40004f24270 */
[C---:B------:R-:W-:Y:S02]  /*1f3a0*/  ISETP.LT.OR P3, PT, R168.reuse, 0x91, P3 ;  /* 0x00000091a800780c */ /* 0x040fe40001f61670 */
[----:B------:R-:W-:Y:S02]  /*1f3b0*/  ISETP.LT.OR P1, PT, R168, 0x41, P1 ;  /* 0x00000041a800780c */ /* 0x000fe40000f21670 */
[----:B------:R-:W-:-:S02]  /*1f3c0*/  ISETP.GT.AND P4, PT, R21, 0x91, !P4 ;  /* 0x000000911500780c */ /* 0x000fc40006784270 */
[----:B------:R-:W-:Y:S02]  /*1f3d0*/  FSEL R122, R122, -INF , !P1 ;  /* 0xff8000007a7a7808 */ /* 0x000fe40004800000 */
[----:B------:R-:W-:Y:S02]  /*1f3e0*/  LOP3.LUT P1, RZ, R17, 0x80000, RZ, 0xc0, !PT ;  /* 0x0008000011ff7812 */ /* 0x000fe4000782c0ff */
[----:B------:R-:W-:Y:S02]  /*1f3f0*/  FSEL R98, R98, -INF , !P3 ;  /* 0xff80000062627808 */ /* 0x000fe40005800000 */
[----:B------:R-:W-:Y:S02]  /*1f400*/  ISETP.GT.AND P1, PT, R21, 0x41, !P1 ;  /* 0x000000411500780c */ /* 0x000fe40004f24270 */
[C---:B------:R-:W-:Y:S02]  /*1f410*/  ISETP.LT.OR P4, PT, R168.reuse, 0x92, P4 ;  /* 0x00000092a800780c */ /* 0x040fe40002781670 */
[----:B------:R-:W-:-:S02]  /*1f420*/  ISETP.LT.OR P1, PT, R168, 0x42, P1 ;  /* 0x00000042a800780c */ /* 0x000fc40000f21670 */
[----:B------:R-:W-:Y:S02]  /*1f430*/  ISETP.GT.AND P5, PT, R21, 0x98, !P5 ;  /* 0x000000981500780c */ /* 0x000fe40006fa4270 */
[----:B------:R-:W-:Y:S02]  /*1f440*/  FSEL R123, R123, -INF , !P1 ;  /* 0xff8000007b7b7808 */ /* 0x000fe40004800000 */
[----:B------:R-:W-:Y:S02]  /*1f450*/  LOP3.LUT P1, RZ, R17, 0x40000, RZ, 0xc0, !PT ;  /* 0x0004000011ff7812 */ /* 0x000fe4000782c0ff */
[----:B------:R-:W-:Y:S02]  /*1f460*/  FSEL R99, R99, -INF , !P4 ;  /* 0xff80000063637808 */ /* 0x000fe40006000000 */
[----:B------:R-:W-:Y:S02]  /*1f470*/  ISETP.GT.AND P1, PT, R21, 0x48, !P1 ;  /* 0x000000481500780c */ /* 0x000fe40004f24270 */
[----:B------:R-:W-:-:S02]  /*1f480*/  ISETP.LT.OR P5, PT, R168, 0x99, P5 ;  /* 0x00000099a800780c */ /* 0x000fc40002fa1670 */
[----:B------:R-:W-:Y:S02]  /*1f490*/  ISETP.LT.OR P1, PT, R168, 0x49, P1 ;  /* 0x00000049a800780c */ /* 0x000fe40000f21670 */
[----:B------:R-:W-:Y:S02]  /*1f4a0*/  FSEL R102, R102, -INF , !P5 ;  /* 0xff80000066667808 */ /* 0x000fe40006800000 */
[----:B------:R-:W-:Y:S02]  /*1f4b0*/  FSEL R126, R126, -INF , !P1 ;  /* 0xff8000007e7e7808 */ /* 0x000fe40004800000 */
[----:B------:R-:W-:Y:S02]  /*1f4c0*/  ISETP.GT.AND P1, PT, R21, 0x49, !P6 ;  /* 0x000000491500780c */ /* 0x000fe40007724270 */
[----:B------:R-:W-:Y:S02]  /*1f4d0*/  LOP3.LUT P6, RZ, R17, 0x40, RZ, 0xc0, !PT ;  /* 0x0000004011ff7812 */ /* 0x000fe400078cc0ff */
[----:B------:R-:W-:-:S02]  /*1f4e0*/  ISETP.LT.OR P1, PT, R168, 0x4a, P1 ;  /* 0x0000004aa800780c */ /* 0x000fc40000f21670 */
[----:B------:R-:W-:Y:S02]  /*1f4f0*/  ISETP.NE.AND P3, PT, R212, 0x3, PT ;  /* 0x00000003d400780c */ /* 0x000fe40003f65270 */
        /* <DEDUP_REMOVED lines=85> */
[----:B------:R-:W-:Y:S02]  /*1fa50*/  FMNMX.FTZ R91, R125, R14, !PT ;  /* 0x0000000e7d5b7209 */ /* 0x000fe40007810000 */
[----:B------:R-:W-:Y:S02]  /*1fa60*/  ISETP.GT.AND P1, PT, R21, 0x88, !P6 ;  /* 0x000000881500780c */ /* 0x000fe40007724270 */
[----:B------:R-:W-:Y:S02]  /*1fa70*/  FMNMX.FTZ R14, R128, R91, !PT ;  /* 0x0000005b800e7209 */ /* 0x000fe40007810000 */
[----:B------:R-:W-:Y:S02]  /*1fa80*/  ISETP.LT.OR P1, PT, R168, 0x89, P1 ;  /* 0x00000089a800780c */ /* 0x000fe40000f21670 */
[----:B------:R-:W-:-:S02]  /*1fa90*/  FMNMX.FTZ R91, R129, R14, !PT ;  /* 0x0000000e815b7209 */ /* 0x000fc40007810000 */
[----:B------:R-:W-:Y:S02]  /*1faa0*/  LOP3.LUT P6, RZ, R17, 0x1, RZ, 0xc0, !PT ;  /* 0x0000000111ff7812 */ /* 0x000fe400078cc0ff */
[----:B------:R-:W-:Y:S02]  /*1fab0*/  FMNMX.FTZ R14, R132, R91, !PT ;  /* 0x0000005b840e7209 */ /* 0x000fe40007810000 */
[----:B------:R-:W-:Y:S02]  /*1fac0*/  FSEL R94, R94, -INF , !P1 ;  /* 0xff8000005e5e7808 */ /* 0x000fe40004800000 */
[----:B------:R-:W-:Y:S02]  /*1fad0*/  FMNMX.FTZ R91, R133, R14, !PT ;  /* 0x0000000e855b7209 */ /* 0x000fe40007810000 */
[----:B------:R-:W-:Y:S02]  /*1fae0*/  ISETP.GT.AND P1, PT, R21, RZ, !P6 ;  /* 0x000000ff1500720c */ /* 0x000fe40007724270 */
[----:B------:R-:W-:-:S02]  /*1faf0*/  FMNMX.FTZ R14, R104, R91, !PT ;  /* 0x0000005b680e7209 */ /* 0x000fc40007810000 */
[----:B------:R-:W-:Y:S02]  /*1fb00*/  ISETP.LT.OR P1, PT, R168, 0x1, P1 ;  /* 0x00000001a800780c */ /* 0x000fe40000f21670 */
[----:B------:R-:W-:Y:S02]  /*1fb10*/  FMNMX.FTZ R91, R105, R14, !PT ;  /* 0x0000000e695b7209 */ /* 0x000fe40007810000 */
[----:B------:R-:W-:Y:S02]  /*1fb20*/  FSEL R154, R154, -INF , !P1 ;  /* 0xff8000009a9a7808 */ /* 0x000fe40004800000 */
[----:B------:R-:W-:Y:S02]  /*1fb30*/  FMNMX.FTZ R14, R108, R91, !PT ;  /* 0x0000005b6c0e7209 */ /* 0x000fe40007810000 */
[----:B------:R-:W-:Y:S02]  /*1fb40*/  FMNMX.FTZ R140, R154, R0, !PT ;  /* 0x000000009a8c7209 */ /* 0x000fe40007810000 */
[----:B------:R-:W-:-:S02]  /*1fb50*/  FMNMX.FTZ R91, R109, R14, !PT ;  /* 0x0000000e6d5b7209 */ /* 0x000fc40007810000 */
[----:B------:R-:W-:Y:S02]  /*1fb60*/  LOP3.LUT P6, RZ, R17, 0x8000000, RZ, 0xc0, !PT ;  /* 0x0800000011ff7812 */ /* 0x000fe400078cc0ff */
[----:B------:R-:W-:Y:S02]  /*1fb70*/  FMNMX.FTZ R14, R112, R91, !PT ;  /* 0x0000005b700e7209 */ /* 0x000fe40007810000 */
[----:B------:R-:W-:Y:S02]  /*1fb80*/  ISETP.GT.AND P2, PT, R21, 0x99, !P6 ;  /* 0x000000991500780c */ /* 0x000fe40007744270 */
[----:B------:R-:W-:Y:S02]  /*1fb90*/  FMNMX.FTZ R91, R113, R14, !PT ;  /* 0x0000000e715b7209 */ /* 0x000fe40007810000 */
[----:B------:R-:W-:Y:S02]  /*1fba0*/  ISETP.LT.OR P2, PT, R168, 0x9a, P2 ;  /* 0x0000009aa800780c */ /* 0x000fe40001741670 */
[----:B------:R-:W-:-:S04]  /*1fbb0*/  FMNMX.FTZ R14, R116, R91, !PT ;  /* 0x0000005b740e7209 */ /* 0x000fc80007810000 */
        /* <DEDUP_REMOVED lines=8> */
[----:B------:R-:W-:-:S05]  /*1fc40*/  FMNMX.FTZ R20, R101, R14, !PT ;  /* 0x0000000e65147209 */ /* 0x000fca0007810000 */
[----:B------:R-:W0:Y:S02]  /*1fc50*/  SHFL.BFLY PT, R91, R20, 0x2, 0x1f ;  /* 0x0c401f00145b7f89 */ /* 0x000e2400000e0000 */
[----:B0-----:R-:W-:-:S05]  /*1fc60*/  FMNMX.FTZ R120, R20, R91, !PT ;  /* 0x0000005b14787209 */ /* 0x001fca0007810000 */
[----:B------:R-:W0:Y:S02]  /*1fc70*/  SHFL.BFLY PT, R91, R120, 0x1, 0x1f ;  /* 0x0c201f00785b7f89 */ /* 0x000e2400000e0000 */
[----:B0-----:R-:W-:-:S04]  /*1fc80*/  FMNMX.FTZ R91, R120, R91, !PT ;  /* 0x0000005b785b7209 */ /* 0x001fc80007810000 */
[----:B------:R-:W-:Y:S01]  /*1fc90*/  FSETP.NEU.FTZ.AND P1, PT, R91, -INF , PT ;  /* 0xff8000005b00780b */ /* 0x000fe20003f3d000 */
[----:B------:R-:W-:-:S05]  /*1fca0*/  FFMA.FTZ R14, R2, R91, -8 ;  /* 0xc1000000020e7423 */ /* 0x000fca000001005b */
[----:B------:R-:W-:-:S05]  /*1fcb0*/  FSEL R14, R14, RZ, P1 ;  /* 0x000000ff0e0e7208 */ /* 0x000fca0000800000 */
[C-C-:B------:R-:W-:Y:S01]  /*1fcc0*/  FFMA.FTZ R120, R2.reuse, R171, -R14.reuse ;  /* 0x000000ab02787223 */ /* 0x140fe2000001080e */
[----:B------:R-:W-:Y:S01]  /*1fcd0*/  FMNMX.FTZ R171, R155, R140, !PT ;  /* 0x0000008c9bab7209 */ /* 0x000fe20007810000 */
[C-C-:B------:R-:W-:Y:S01]  /*1fce0*/  FFMA.FTZ R152, R2.reuse, R152, -R14.reuse ;  /* 0x0000009802987223 */ /* 0x140fe2000001080e */
[----:B------:R-:W-:-:S01]  /*1fcf0*/  FFMA.FTZ R156, R2, R109, -R14 ;  /* 0x0000006d029c7223 */ /* 0x000fc2000001080e */
[----:B------:R-:W-:Y:S01]  /*1fd00*/  FSEL R109, R103, -INF , !P2 ;  /* 0xff800000676d7808 */ /* 0x000fe20005000000 */
[----:B------:R-:W-:-:S01]  /*1fd10*/  FFMA.FTZ R153, R2, R153, -R14 ;  /* 0x0000009902997223 */ /* 0x000fc2000001080e */
[----:B------:R-:W-:Y:S01]  /*1fd20*/  FMNMX.FTZ R140, R158, R171, !PT ;  /* 0x000000ab9e8c7209 */ /* 0x000fe20007810000 */
[----:B------:R-:W-:Y:S01]  /*1fd30*/  MUFU.EX2 R20, R152 ;  /* 0x0000009800147308 */ /* 0x000fe20000000800 */
[----:B------:R-:W-:-:S01]  /*1fd40*/  FFMA.FTZ R157, R2, R157, -R14 ;  /* 0x0000009d029d7223 */ /* 0x000fc2000001080e */
[C-C-:B------:R-:W-:Y:S01]  /*1fd50*/  FFMA.FTZ R124, R2.reuse, R173, -R14.reuse ;  /* 0x000000ad027c7223 */ /* 0x140fe2000001080e */
[----:B------:R-:W-:Y:S01]  /*1fd60*/  FMNMX.FTZ R171, R159, R140, !PT ;  /* 0x0000008c9fab7209 */ /* 0x000fe20007810000 */
[C-C-:B------:R-:W-:Y:S01]  /*1fd70*/  FFMA.FTZ R161, R2.reuse, R161, -R14.reuse ;  /* 0x000000a102a17223 */ /* 0x140fe2000001080e */
[----:B------:R-:W-:-:S01]  /*1fd80*/  FFMA.FTZ R136, R2, R175, -R14 ;  /* 0x000000af02887223 */ /* 0x000fc2000001080e */
[--C-:B------:R-:W-:Y:S01]  /*1fd90*/  FFMA.FTZ R165, R2, R165, -R14.reuse ;  /* 0x000000a502a57223 */ /* 0x100fe2000001080e */
[----:B------:R-:W-:Y:S01]  /*1fda0*/  FMNMX.FTZ R142, R162, R171, !PT ;  /* 0x000000aba28e7209 */ /* 0x000fe20007810000 */
[----:B------:R0:W-:Y:S01]  /*1fdb0*/  MUFU.EX2 R103, R156 ;  /* 0x0000009c00677308 */ /* 0x0001e20000000800 */
[----:B------:R-:W-:-:S01]  /*1fdc0*/  FFMA.FTZ R138, R2, R177, -R14 ;  /* 0x000000b1028a7223 */ /* 0x000fc2000001080e */
[C-C-:B------:R-:W-:Y:S01]  /*1fdd0*/  FFMA.FTZ R137, R2.reuse, R137, -R14.reuse ;  /* 0x0000008902897223 */ /* 0x140fe2000001080e */
[----:B------:R-:W-:Y:S01]  /*1fde0*/  FMNMX.FTZ R171, R163, R142, !PT ;  /* 0x0000008ea3ab7209 */ /* 0x000fe20007810000 */
[C-C-:B------:R-:W-:Y:S01]  /*1fdf0*/  FFMA.FTZ R179, R2.reuse, R179, -R14.reuse ;  /* 0x000000b302b37223 */ /* 0x140fe2000001080e */
[----:B------:R-:W-:-:S01]  /*1fe00*/  FFMA.FTZ R141, R2, R141, -R14 ;  /* 0x0000008d028d7223 */ /* 0x000fc2000001080e */
[--C-:B------:R-:W-:Y:S01]  /*1fe10*/  FFMA.FTZ R181, R2, R181, -R14.reuse ;  /* 0x000000b502b57223 */ /* 0x100fe2000001080e */
[----:B------:R-:W-:Y:S01]  /*1fe20*/  FMNMX.FTZ R142, R166, R171, !PT ;  /* 0x000000aba68e7209 */ /* 0x000fe20007810000 */
[C-C-:B------:R-:W-:Y:S01]  /*1fe30*/  FFMA.FTZ R145, R2.reuse, R145, -R14.reuse ;  /* 0x0000009102917223 */ /* 0x140fe2000001080e */
[----:B0-----:R-:W-:Y:S01]  /*1fe40*/  FSEL R156, R91, RZ, P1 ;  /* 0x000000ff5b9c7208 */ /* 0x001fe20000800000 */
[C-C-:B------:R-:W-:Y:S01]  /*1fe50*/  FFMA.FTZ R183, R2.reuse, R183, -R14.reuse ;  /* 0x000000b702b77223 */ /* 0x140fe2000001080e */
[----:B------:R-:W-:Y:S01]  /*1fe60*/  FMNMX.FTZ R144, R167, R142, !PT ;  /* 0x0000008ea7907209 */ /* 0x000fe20007810000 */
[C-C-:B------:R-:W-:Y:S01]  /*1fe70*/  FFMA.FTZ R149, R2.reuse, R149, -R14.reuse ;  /* 0x0000009502957223 */ /* 0x140fe2000001080e */
[----:B------:R-:W-:-:S01]  /*1fe80*/  FFMA.FTZ R185, R2, R185, -R14 ;  /* 0x000000b902b97223 */ /* 0x000fc2000001080e */
        /* <DEDUP_REMOVED lines=27> */
[----:B------:R-:W-:-:S01]  /*20040*/  FFMA.FTZ R100, R2, R100, -R14 ;  /* 0x0000006402647223 */ /* 0x000fc2000001080e */
[----:B------:R-:W-:Y:S01]  /*20050*/  FFMA.FTZ R101, R2, R101, -R14 ;  /* 0x0000006502657223 */ /* 0x000fe2000001080e */
[----:B------:R-:W-:Y:S01]  /*20060*/  FMNMX.FTZ R171, R151, R146, !PT ;  /* 0x0000009297ab7209 */ /* 0x000fe20007810000 */
[----:B------:R-:W-:Y:S01]  /*20070*/  FADD.FTZ R3, -R156, R3 ;  /* 0x000000039c037221 */ /* 0x000fe20000010100 */
[----:B------:R-:W-:Y:S02]  /*20080*/  MUFU.EX2 R153, R153 ;  /* 0x0000009900997308 */ /* 0x000fe40000000800 */
[----:B------:R-:W-:Y:S01]  /*20090*/  FMNMX.FTZ R148, R122, R171, !PT ;  /* 0x000000ab7a947209 */ /* 0x000fe20007810000 */
[----:B------:R-:W-:-:S03]  /*200a0*/  FMUL.FTZ R3, R2, R3 ;  /* 0x0000000302037220 */ /* 0x000fc60000410000 */
[----:B------:R-:W-:Y:S02]  /*200b0*/  FMNMX.FTZ R171, R123, R148, !PT ;  /* 0x000000947bab7209 */ /* 0x000fe40007810000 */
[----:B------:R-:W-:Y:S02]  /*200c0*/  MUFU.EX2 R120, R120 ;  /* 0x0000007800787308 */ /* 0x000fe40000000800 */
[----:B------:R-:W-:-:S04]  /*200d0*/  FMNMX.FTZ R148, R126, R171, !PT ;  /* 0x000000ab7e947209 */ /* 0x000fc80007810000 */
[----:B------:R-:W-:Y:S02]  /*200e0*/  FMNMX.FTZ R171, R127, R148, !PT ;  /* 0x000000947fab7209 */ /* 0x000fe40007810000 */
[----:B------:R-:W0:Y:S02]  /*200f0*/  MUFU.EX2 R3, R3 ;  /* 0x0000000300037308 */ /* 0x000e240000000800 */
[----:B------:R-:W-:-:S04]  /*20100*/  FMNMX.FTZ R152, R130, R171, !PT ;  /* 0x000000ab82987209 */ /* 0x000fc80007810000 */
[----:B------:R-:W-:Y:S02]  /*20110*/  FMNMX.FTZ R171, R131, R152, !PT ;  /* 0x0000009883ab7209 */ /* 0x000fe40007810000 */
[----:B------:R-:W-:Y:S02]  /*20120*/  MUFU.EX2 R157, R157 ;  /* 0x0000009d009d7308 */ /* 0x000fe40000000800 */
[----:B------:R-:W-:-:S04]  /*20130*/  FMNMX.FTZ R152, R134, R171, !PT ;  /* 0x000000ab86987209 */ /* 0x000fc80007810000 */
[----:B------:R-:W-:Y:S02]  /*20140*/  FMNMX.FTZ R171, R135, R152, !PT ;  /* 0x0000009887ab7209 */ /* 0x000fe40007810000 */
[----:B------:R-:W-:Y:S01]  /*20150*/  MUFU.EX2 R124, R124 ;  /* 0x0000007c007c7308 */ /* 0x000fe20000000800 */
[----:B0-----:R-:W-:-:S01]  /*20160*/  FFMA.FTZ R6, R3, R6, R20 ;  /* 0x0000000603067223 */ /* 0x001fc20000010014 */
        /* <DEDUP_REMOVED lines=23> */
[----:B------:R-:W-:Y:S03]  /*202e0*/  MUFU.EX2 R142, R181 ;  /* 0x000000b5008e7308 */ /* 0x000fe60000000800 */
[----:B------:R-:W0:Y:S05]  /*202f0*/  SHFL.BFLY PT, R21, R152, 0x2, 0x1f ;  /* 0x0c401f0098157f89 */ /* 0x000e2a00000e0000 */
[----:B------:R-:W-:Y:S08]  /*20300*/  MUFU.EX2 R145, R145 ;  /* 0x0000009100917308 */ /* 0x000ff00000000800 */
[----:B------:R-:W-:Y:S08]  /*20310*/  MUFU.EX2 R144, R183 ;  /* 0x000000b700907308 */ /* 0x000ff00000000800 */
[----:B------:R-:W-:Y:S01]  /*20320*/  MUFU.EX2 R149, R149 ;  /* 0x0000009500957308 */ /* 0x000fe20000000800 */
[----:B0-----:R-:W-:-:S05]  /*20330*/  FMNMX.FTZ R21, R152, R21, !PT ;  /* 0x0000001598157209 */ /* 0x001fca0007810000 */
[----:B------:R-:W0:Y:S02]  /*20340*/  SHFL.BFLY PT, R152, R21, 0x1, 0x1f ;  /* 0x0c201f0015987f89 */ /* 0x000e2400000e0000 */
[----:B------:R-:W-:Y:S08]  /*20350*/  MUFU.EX2 R146, R185 ;  /* 0x000000b900927308 */ /* 0x000ff00000000800 */
[----:B------:R-:W-:Y:S08]  /*20360*/  MUFU.EX2 R121, R121 ;  /* 0x0000007900797308 */ /* 0x000ff00000000800 */
[----:B------:R-:W-:Y:S01]  /*20370*/  MUFU.EX2 R148, R187 ;  /* 0x000000bb00947308 */ /* 0x000fe20000000800 */
[----:B0-----:R-:W-:-:S07]  /*20380*/  FMNMX.FTZ R21, R21, R152, !PT ;  /* 0x0000009815157209 */ /* 0x001fce0007810000 */
[----:B------:R-:W-:Y:S01]  /*20390*/  MUFU.EX2 R125, R125 ;  /* 0x0000007d007d7308 */ /* 0x000fe20000000800 */
[----:B------:R-:W-:Y:S01]  /*203a0*/  FSETP.NEU.FTZ.AND P1, PT, R21, -INF , PT ;  /* 0xff8000001500780b */ /* 0x000fe20003f3d000 */
[----:B------:R-:W-:-:S06]  /*203b0*/  FFMA.FTZ R171, R2, R21, -8 ;  /* 0xc100000002ab7423 */ /* 0x000fcc0000010015 */
[----:B------:R-:W-:Y:S01]  /*203c0*/  MUFU.EX2 R128, R128 ;  /* 0x0000008000807308 */ /* 0x000fe20000000800 */
[----:B------:R-:W-:-:S05]  /*203d0*/  FSEL R171, R171, RZ, P1 ;  /* 0x000000ffabab7208 */ /* 0x000fca0000800000 */
[C-C-:B------:R-:W-:Y:S01]  /*203e0*/  FFMA.FTZ R14, R2.reuse, R154, -R171.reuse ;  /* 0x0000009a020e7223 */ /* 0x140fe200000108ab */
[----:B------:R-:W-:-:S01]  /*203f0*/  FFMA.FTZ R154, R2, R162, -R171 ;  /* 0x000000a2029a7223 */ /* 0x000fc200000108ab */
[C-C-:B------:R-:W-:Y:S01]  /*20400*/  FFMA.FTZ R162, R2.reuse, R147, -R171.reuse ;  /* 0x0000009302a27223 */ /* 0x140fe200000108ab */
[----:B------:R-:W-:Y:S01]  /*20410*/  FSEL R147, R21, RZ, P1 ;  /* 0x000000ff15937208 */ /* 0x000fe20000800000 */
[C-C-:B------:R-:W-:Y:S01]  /*20420*/  FFMA.FTZ R155, R2.reuse, R155, -R171.reuse ;  /* 0x0000009b029b7223 */ /* 0x140fe200000108ab */
[----:B------:R-:W-:-:S01]  /*20430*/  FFMA.FTZ R152, R2, R158, -R171 ;  /* 0x0000009e02987223 */ /* 0x000fc200000108ab */
[----:B------:R-:W-:Y:S01]  /*20440*/  MUFU.EX2 R14, R14 ;  /* 0x0000000e000e7308 */ /* 0x000fe20000000800 */
[----:B------:R-:W-:-:S01]  /*20450*/  FFMA.FTZ R159, R2, R159, -R171 ;  /* 0x0000009f029f7223 */ /* 0x000fc200000108ab */
[----:B------:R-:W-:Y:S01]  /*20460*/  FADD.FTZ R147, -R147, R0 ;  /* 0x0000000093937221 */ /* 0x000fe20000010100 */
[----:B------:R-:W-:-:S01]  /*20470*/  FFMA.FTZ R160, R2, R143, -R171 ;  /* 0x0000008f02a07223 */ /* 0x000fc200000108ab */
[C-C-:B------:R-:W-:Y:S01]  /*20480*/  FFMA.FTZ R143, R2.reuse, R150, -R171.reuse ;  /* 0x00000096028f7223 */ /* 0x140fe200000108ab */
[----:B------:R-:W-:-:S01]  /*20490*/  FFMA.FTZ R150, R2, R151, -R171 ;  /* 0x0000009702967223 */ /* 0x000fc200000108ab */
[C---:B------:R-:W-:Y:S01]  /*204a0*/  FMUL.FTZ R147, R2.reuse, R147 ;  /* 0x0000009302937220 */ /* 0x040fe20000410000 */
        /* <DEDUP_REMOVED lines=26> */
[----:B0-----:R-:W-:-:S01]  /*20650*/  FFMA.FTZ R134, R147, R5, R14 ;  /* 0x0000000593867223 */ /* 0x001fc2000001000e */
[----:B------:R-:W-:Y:S01]  /*20660*/  FADD.FTZ R5, R153, R6 ;  /* 0x0000000699057221 */ /* 0x000fe20000010000 */
[----:B------:R-:W-:-:S01]  /*20670*/  FFMA.FTZ R119, R2, R119, -R171 ;  /* 0x0000007702777223 */ /* 0x000fc200000108ab */
[C-C-:B------:R-:W-:Y:S01]  /*20680*/  FFMA.FTZ R90, R2.reuse, R90, -R171.reuse ;  /* 0x0000005a025a7223 */ /* 0x140fe200000108ab */
[----:B------:R-:W-:-:S01]  /*20690*/  FFMA.FTZ R95, R2, R95, -R171 ;  /* 0x0000005f025f7223 */ /* 0x000fc200000108ab */
[----:B------:R-:W-:Y:S01]  /*206a0*/  FADD.FTZ R6, R120, R5 ;  /* 0x0000000578067221 */ /* 0x000fe20000010000 */
[----:B------:R-:W-:-:S01]  /*206b0*/  FFMA.FTZ R99, R2, R99, -R171 ;  /* 0x0000006302637223 */ /* 0x000fc200000108ab */
[----:B------:R-:W0:Y:S01]  /*206c0*/  MUFU.EX2 R154, R154 ;  /* 0x0000009a009a7308 */ /* 0x000e220000000800 */
[----:B------:R-:W-:-:S01]  /*206d0*/  FFMA.FTZ R109, R2, R109, -R171 ;  /* 0x0000006d026d7223 */ /* 0x000fc200000108ab */
[----:B------:R-:W-:-:S04]  /*206e0*/  FADD.FTZ R5, R157, R6 ;  /* 0x000000069d057221 */ /* 0x000fc80000010000 */
[----:B------:R-:W-:Y:S02]  /*206f0*/  FADD.FTZ R6, R124, R5 ;  /* 0x000000057c067221 */ /* 0x000fe40000010000 */
[----:B------:R-:W3:Y:S02]  /*20700*/  MUFU.EX2 R163, R163 ;  /* 0x000000a300a37308 */ /* 0x000ee40000000800 */
[----:B------:R-:W-:-:S04]  /*20710*/  FADD.FTZ R5, R161, R6 ;  /* 0x00000006a1057221 */ /* 0x000fc80000010000 */
[----:B------:R-:W-:Y:S02]  /*20720*/  FADD.FTZ R6, R136, R5 ;  /* 0x0000000588067221 */ /* 0x000fe40000010000 */
[----:B------:R4:W-:Y:S02]  /*20730*/  MUFU.EX2 R0, R151 ;  /* 0x0000009700007308 */ /* 0x0009e40000000800 */
[----:B------:R-:W-:-:S04]  /*20740*/  FADD.FTZ R5, R165, R6 ;  /* 0x00000006a5057221 */ /* 0x000fc80000010000 */
[----:B------:R-:W-:Y:S02]  /*20750*/  FADD.FTZ R6, R138, R5 ;  /* 0x000000058a067221 */ /* 0x000fe40000010000 */
[----:B------:R-:W5:Y:S01]  /*20760*/  MUFU.EX2 R156, R156 ;  /* 0x0000009c009c7308 */ /* 0x000f620000000800 */
[----:B----4-:R-:W-:-:S04]  /*20770*/  FADD.FTZ R151, R155, R134 ;  /* 0x000000869b977221 */ /* 0x010fc80000010000 */
[----:B-1----:R-:W-:-:S03]  /*20780*/  FADD.FTZ R134, R152, R151 ;  /* 0x0000009798867221 */ /* 0x002fc60000010000 */
[----:B------:R-:W1:Y:S01]  /*20790*/  MUFU.EX2 R167, R167 ;  /* 0x000000a700a77308 */ /* 0x000e620000000800 */
[----:B--2---:R-:W-:-:S04]  /*207a0*/  FADD.FTZ R151, R159, R134 ;  /* 0x000000869f977221 */ /* 0x004fc80000010000 */
[----:B0-----:R-:W-:-:S03]  /*207b0*/  FADD.FTZ R134, R154, R151 ;  /* 0x000000979a867221 */ /* 0x001fc60000010000 */
[----:B------:R-:W0:Y:S01]  /*207c0*/  MUFU.EX2 R13, R13 ;  /* 0x0000000d000d7308 */ /* 0x000e220000000800 */
[----:B---3--:R-:W-:-:S04]  /*207d0*/  FADD.FTZ R151, R163, R134 ;  /* 0x00000086a3977221 */ /* 0x008fc80000010000 */
[----:B-----5:R-:W-:Y:S01]  /*207e0*/  FADD.FTZ R134, R156, R151 ;  /* 0x000000979c867221 */ /* 0x020fe20000010000 */
[----:B------:R-:W-:-:S02]  /*207f0*/  FADD.FTZ R151, R137, R6 ;  /* 0x0000000689977221 */ /* 0x000fc40000010000 */
[----:B------:R-:W2:Y:S01]  /*20800*/  MUFU.EX2 R158, R158 ;  /* 0x0000009e009e7308 */ /* 0x000ea20000000800 */
[----:B-1----:R-:W-:-:S07]  /*20810*/  FADD.FTZ R134, R167, R134 ;  /* 0x00000086a7867221 */ /* 0x002fce0000010000 */
[----:B------:R-:W1:Y:S01]  /*20820*/  MUFU.EX2 R15, R15 ;  /* 0x0000000f000f7308 */ /* 0x000e620000000800 */
[----:B0-----:R-:W-:-:S01]  /*20830*/  FADD.FTZ R5, R13, R134 ;  /* 0x000000860d057221 */ /* 0x001fc20000010000 */
[----:B------:R-:W-:-:S04]  /*20840*/  FADD.FTZ R134, R140, R151 ;  /* 0x000000978c867221 */ /* 0x000fc80000010000 */
[----:B------:R-:W-:Y:S02]  /*20850*/  FADD.FTZ R151, R141, R134 ;  /* 0x000000868d977221 */ /* 0x000fe40000010000 */
        /* <DEDUP_REMOVED lines=16> */
[----:B------:R-:W-:-:S06]  /*20960*/  FADD.FTZ R6, R146, R151 ;  /* 0x0000009792067221 */ /* 0x000fcc0000010000 */
[----:B------:R-:W0:Y:S01]  /*20970*/  MUFU.EX2 R123, R123 ;  /* 0x0000007b007b7308 */ /* 0x000e220000000800 */
[----:B--2---:R-:W-:-:S07]  /*20980*/  FADD.FTZ R5, R150, R5 ;  /* 0x0000000596057221 */ /* 0x004fce0000010000 */
[----:B------:R-:W2:Y:S01]  /*20990*/  MUFU.EX2 R127, R127 ;  /* 0x0000007f007f7308 */ /* 0x000ea20000000800 */
[----:B-1----:R-:W-:-:S01]  /*209a0*/  FADD.FTZ R134, R122, R5 ;  /* 0x000000057a867221 */ /* 0x002fc20000010000 */
[----:B------:R-:W-:-:S04]  /*209b0*/  FADD.FTZ R5, R121, R6 ;  /* 0x0000000679057221 */ /* 0x000fc80000010000 */
[----:B------:R-:W-:Y:S02]  /*209c0*/  FADD.FTZ R6, R148, R5 ;  /* 0x0000000594067221 */ /* 0x000fe40000010000 */
[----:B------:R-:W1:Y:S01]  /*209d0*/  MUFU.EX2 R126, R126 ;  /* 0x0000007e007e7308 */ /* 0x000e620000000800 */
[----:B0-----:R-:W-:-:S01]  /*209e0*/  FADD.FTZ R151, R123, R134 ;  /* 0x000000867b977221 */ /* 0x001fc20000010000 */
[----:B------:R-:W-:-:S03]  /*209f0*/  FADD.FTZ R5, R125, R6 ;  /* 0x000000067d057221 */ /* 0x000fc60000010000 */
[----:B------:R-:W-:Y:S01]  /*20a00*/  FADD.FTZ R134, R0, R151 ;  /* 0x0000009700867221 */ /* 0x000fe20000010000 */
[----:B------:R-:W-:-:S02]  /*20a10*/  FADD.FTZ R6, R128, R5 ;  /* 0x0000000580067221 */ /* 0x000fc40000010000 */
[----:B------:R-:W0:Y:S01]  /*20a20*/  MUFU.EX2 R129, R129 ;  /* 0x0000008100817308 */ /* 0x000e220000000800 */
[----:B--2---:R-:W-:-:S07]  /*20a30*/  FADD.FTZ R151, R127, R134 ;  /* 0x000000867f977221 */ /* 0x004fce0000010000 */
[----:B------:R-:W2:Y:S01]  /*20a40*/  MUFU.EX2 R131, R131 ;  /* 0x0000008300837308 */ /* 0x000ea20000000800 */
[----:B-1----:R-:W-:-:S01]  /*20a50*/  FADD.FTZ R134, R126, R151 ;  /* 0x000000977e867221 */ /* 0x002fc20000010000 */
[----:B------:R-:W-:-:S06]  /*20a60*/  FFMA.FTZ R151, R2, R12, -R171 ;  /* 0x0000000c02977223 */ /* 0x000fcc00000108ab */
        /* <DEDUP_REMOVED lines=27> */
[----:B0-----:R-:W-:-:S01]  /*20c20*/  FADD.FTZ R169, R111, R94 ;  /* 0x0000005e6fa97221 */ /* 0x001fc20000010000 */
[----:B------:R-:W-:-:S06]  /*20c30*/  FFMA.FTZ R94, R2, R98, -R171 ;  /* 0x00000062025e7223 */ /* 0x000fcc00000108ab */
        /* <DEDUP_REMOVED lines=45> */
[----:B-1----:R-:W-:-:S03]  /*20f10*/  FADD.FTZ R6, R101, R6 ;  /* 0x0000000665067221 */ /* 0x002fc60000010000 */
[----:B0-----:R-:W-:Y:S01]  /*20f20*/  FADD.FTZ R5, R109, R102 ;  /* 0x000000666d057221 */ /* 0x001fe20000010000 */
[----:B------:R-:W-:Y:S06]  /*20f30*/  @!P3 BRA `(.L_x_1516) ;  /* 0x000000000004b947 */ /* 0x000fec0003800000 */
[----:B------:R-:W-:Y:S01]  /*20f40*/  BPT.TRAP 0x1 ;  /* 0x000000040000795c */ /* 0x000fe20000300000 */
.L_x_1516:
[----:B------:R-:W-:Y:S01]  /*20f50*/  F2FP.SATFINITE.E4M3.F32.PACK_AB_MERGE_C R0, R127, R0, RZ ;  /* 0x000000007f00723e */ /* 0x000fe200048070ff */
[----:B------:R-:W-:Y:S01]  /*20f60*/  FMUL.FTZ R24, R24, R3 ;  /* 0x0000000318187220 */ /* 0x000fe20000410000 */
[----:B------:R-:W-:Y:S01]  /*20f70*/  F2FP.SATFINITE.E4M3.F32.PACK_AB_MERGE_C R15, R160, R15, RZ ;  /* 0x0000000fa00f723e */ /* 0x000fe200048070ff */
[----:B------:R-:W-:Y:S01]  /*20f80*/  FMUL.FTZ R25, R25, R3 ;  /* 0x0000000319197220 */ /* 0x000fe20000410000 */
[----:B------:R-:W-:Y:S01]  /*20f90*/  F2FP.SATFINITE.E4M3.F32.PACK_AB_MERGE_C R177, R123, R122, R0 ;  /* 0x0000007a7bb1723e */ /* 0x000fe20004807000 */
[----:B------:R-:W-:Y:S01]  /*20fa0*/  IMAD R0, R189, 0x8, R16 ;  /* 0x00000008bd007824 */ /* 0x000fe200078e0210 */
[----:B------:R-:W-:Y:S01]  /*20fb0*/  ISETP.GT.AND P1, PT, R4, R9, PT ;  /* 0x000000090400720c */ /* 0x000fe20003f24270 */
[----:B------:R-:W-:Y:S01]  /*20fc0*/  FMUL.FTZ R28, R28, R3 ;  /* 0x000000031c1c7220 */ /* 0x000fe20000410000 */
[----:B------:R-:W-:Y:S01]  /*20fd0*/  F2FP.SATFINITE.E4M3.F32.PACK_AB_MERGE_C R181, R158, R13, R15 ;  /* 0x0000000d9eb5723e */ /* 0x000fe2000480700f */
[----:B------:R-:W-:Y:S01]  /*20fe0*/  IMAD.U32 R13, RZ, RZ, UR37 ;  /* 0x00000025ff0d7e24 */ /* 0x000fe2000f8e00ff */
        /* <DEDUP_REMOVED lines=101> */
[----:B0-----:R-:W-:Y:S02]  /*21640*/  IMAD.MOV.U32 R0, RZ, RZ, R21 ;  /* 0x000000ffff007224 */ /* 0x001fe400078e0015 */
[----:B------:R-:W-:Y:S02]  /*21650*/  IMAD.MOV.U32 R3, RZ, RZ, R91 ;  /* 0x000000ffff037224 */ /* 0x000fe400078e005b */
[----:B------:R-:W-:Y:S02]  /*21660*/  IMAD.MOV.U32 R188, RZ, RZ, R11 ;  /* 0x000000ffffbc7224 */ /* 0x000fe400078e000b */
[----:B------:R-:W-:Y:S01]  /*21670*/  IMAD.MOV.U32 R189, RZ, RZ, R10 ;  /* 0x000000ffffbd7224 */ /* 0x000fe200078e000a */
[----:B------:R-:W-:Y:S06]  /*21680*/  @P1 BRA `(.L_x_1517) ;  /* 0xffffffb000681947 */ /* 0x000fec000383ffff */
[----:B------:R-:W-:Y:S02]  /*21690*/  IMAD.MOV.U32 R0, RZ, RZ, R21 ;  /* 0x000000ffff007224 */ /* 0x000fe400078e0015 */
[----:B------:R-:W-:Y:S02]  /*216a0*/  IMAD.MOV.U32 R3, RZ, RZ, R91 ;  /* 0x000000ffff037224 */ /* 0x000fe400078e005b */
[----:B------:R-:W-:Y:S02]  /*216b0*/  IMAD.MOV.U32 R189, RZ, RZ, R10 ;  /* 0x000000ffffbd7224 */ /* 0x000fe400078e000a */
[----:B------:R-:W-:-:S07]  /*216c0*/  IMAD.MOV.U32 R188, RZ, RZ, R11 ;  /* 0x000000ffffbc7224 */ /* 0x000fce00078e000b */
.L_x_1498:
[----:B------:R-:W0:Y:S01]  /*216d0*/  LDC R214, c[0x0][0x448] ;  /* 0x00011200ffd67b82 */ /* 0x000e220000000800 */
[----:B------:R-:W-:Y:S01]  /*216e0*/  VIADD R9, R203, 0x7f ;  /* 0x0000007fcb097836 */ /* 0x000fe20000000000 */
[----:B------:R-:W-:Y:S02]  /*216f0*/  LOP3.LUT R18, R18, 0xffffffef, RZ, 0xc0, !PT ;  /* 0xffffffef12127812 */ /* 0x000fe400078ec0ff */
[----:B------:R-:W-:-:S04]  /*21700*/  IADD3 R12, R194, 0x1, -R193 ;  /* 0x00000001c20c7810 */ /* 0x000fc80007ffe8c1 */
[----:B------:R-:W1:Y:S01]  /*21710*/  LDC R213, c[0x0][0x9e4] ;  /* 0x00027900ffd57b82 */ /* 0x000e620000000800 */
[----:B0-----:R-:W-:-:S13]  /*21720*/  ISETP.NE.AND P1, PT, R214, 0x1, PT ;  /* 0x00000001d600780c */ /* 0x001fda0003f25270 */
[----:B------:R-:W0:Y:S01]  /*21730*/  @P1 LDC R10, c[0x0][0x44c] ;  /* 0x00011300ff0a1b82 */ /* 0x000e220000000800 */
[----:B------:R-:W-:-:S04]  /*21740*/  @P1 LOP3.LUT R18, R18, 0x10, RZ, 0xfc, !PT ;  /* 0x0000001012121812 */ /* 0x000fc800078efcff */
[----:B------:R-:W-:-:S03]  /*21750*/  LOP3.LUT R18, R18, 0xffffffdf, RZ, 0xc0, !PT ;  /* 0xffffffdf12127812 */ /* 0x000fc600078ec0ff */
[----:B------:R-:W2:Y:S01]  /*21760*/  @P1 LDC R11, c[0x0][0x450] ;  /* 0x00011400ff0b1b82 */ /* 0x000ea20000000800 */
[----:B0-----:R-:W-:-:S05]  /*21770*/  @P1 IMAD.HI.U32 R10, R9, R10, RZ ;  /* 0x0000000a090a1227 */ /* 0x001fca00078e00ff */
[----:B--2---:R-:W-:Y:S02]  /*21780*/  @P1 SHF.R.U32.HI R9, RZ, R11, R10 ;  /* 0x0000000bff091219 */ /* 0x004fe4000001160a */
[----:B-1----:R-:W-:-:S03]  /*21790*/  ISETP.GE.AND P1, PT, R213, 0x1, PT ;  /* 0x00000001d500780c */ /* 0x002fc60003f26270 */
[----:B------:R-:W-:-:S04]  /*217a0*/  IMAD.IADD R10, R9, 0x1, R12 ;  /* 0x00000001090a7824 */ /* 0x000fc800078e020c */
[----:B------:R-:W-:-:S06]  /*217b0*/  IMAD.IADD R9, R10, 0x1, -R7 ;  /* 0x000000010a097824 */ /* 0x000fcc00078e0a07 */
[----:B------:R-:W-:Y:S01]  /*217c0*/  @P1 LOP3.LUT R18, R18, 0x20, RZ, 0xfc, !PT ;  /* 0x0000002012121812 */ /* 0x000fe200078efcff */
[----:B------:R-:W-:Y:S06]  /*217d0*/  @!P1 BRA `(.L_x_1518) ;  /* 0x0000000000489947 */ /* 0x000fec0003800000 */
[----:B------:R-:W-:Y:S01]  /*217e0*/  IMAD.MOV.U32 R7, RZ, RZ, R10 ;  /* 0x000000ffff077224 */ /* 0x000fe200078e000a */
[----:B------:R-:W-:Y:S04]  /*217f0*/  BSSY B0, `(.L_x_1519) ;  /* 0x000000e000007945 */ /* 0x000fe80003800000 */
        /* <DEDUP_REMOVED lines=9> */
.L_x_1520:
[----:B------:R-:W-:-:S13]  /*21890*/  ISETP.NE.AND P1, PT, R213, 0x1, PT ;  /* 0x00000001d500780c */ /* 0x000fda0003f25270 */
[----:B------:R-:W0:Y:S02]  /*218a0*/  @P1 LDC.64 R10, c[0x0][0x9e8] ;  /* 0x00027a00ff0a1b82 */ /* 0x000e240000000a00 */
[----:B0-----:R-:W-:-:S05]  /*218b0*/  @P1 IMAD.HI.U32 R10, R7, R10, RZ ;  /* 0x0000000a070a1227 */ /* 0x001fca00078e00ff */
[----:B------:R-:W-:-:S07]  /*218c0*/  @P1 SHF.R.U32.HI R7, RZ, R11, R10 ;  /* 0x0000000bff071219 */ /* 0x000fce000001160a */
.L_x_1521:
[----:B------:R-:W-:Y:S05]  /*218d0*/  BSYNC B0 ;  /* 0x0000000000007941 */ /* 0x000fea0003800000 */
.L_x_1519:
[----:B------:R-:W-:-:S05]  /*218e0*/  IMAD R10, R7, R213, RZ ;  /* 0x000000d5070a7224 */ /* 0x000fca00078e02ff */
[----:B------:R-:W-:-:S07]  /*218f0*/  VIMNMX R9, R9, R10, !PT ;  /* 0x0000000a09097248 */ /* 0x000fce0007fe0100 */
.L_x_1518:
[----:B------:R-:W-:-:S04]  /*21900*/  VIADD R9, R9, 0x9f ;  /* 0x0000009f09097836 */ /* 0x000fc80000000000 */
[----:B------:R-:W-:-:S05]  /*21910*/  IMAD.HI R9, R9, 0x66666667, RZ ;  /* 0x6666666709097827 */ /* 0x000fca00078e02ff */
[----:B------:R-:W-:-:S04]  /*21920*/  SHF.R.U32.HI R10, RZ, 0x1f, R9 ;  /* 0x0000001fff0a7819 */ /* 0x000fc80000011609 */
[----:B------:R-:W-:-:S04]  /*21930*/  LEA.HI.SX32 R10, R9, R10, 0x1a ;  /* 0x0000000a090a7211 */ /* 0x000fc800078fd2ff */
[----:B------:R-:W-:-:S04]  /*21940*/  VIMNMX R7, R209, R10, !PT ;  /* 0x0000000ad1077248 */ /* 0x000fc80007fe0100 */
[----:B------:R-:W-:-:S13]  /*21950*/  ISETP.GE.AND P1, PT, R4, R7, PT ;  /* 0x000000070400720c */ /* 0x000fda0003f26270 */
[----:B------:R-:W-:Y:S05]  /*21960*/  @!P1 BRA `(.L_x_1522) ;  /* 0x0000003000949947 */ /* 0x000fea0003800000 */
[----:B------:R-:W-:Y:S02]  /*21970*/  IMAD.MOV.U32 R9, RZ, RZ, R0 ;  /* 0x000000ffff097224 */ /* 0x000fe400078e0000 */
[----:B------:R-:W-:Y:S02]  /*21980*/  IMAD.MOV.U32 R10, RZ, RZ, R3 ;  /* 0x000000ffff0a7224 */ /* 0x000fe400078e0003 */
[----:B------:R-:W-:-:S07]  /*21990*/  IMAD.MOV.U32 R11, RZ, RZ, R188 ;  /* 0x000000ffff0b7224 */ /* 0x000fce00078e00bc */
.L_x_1533:
[----:B------:R-:W-:Y:S01]  /*219a0*/  ISETP.NE.AND P1, PT, R189, 0x1, PT ;  /* 0x00000001bd00780c */ /* 0x000fe20003f25270 */
[----:B------:R-:W-:Y:S05]  /*219b0*/  YIELD ;  /* 0x0000000000007946 */ /* 0x000fea0003800000 */
[----:B------:R-:W-:Y:S02]  /*219c0*/  SEL R188, RZ, 0x1, P1 ;  /* 0x00000001ffbc7807 */ /* 0x000fe40000800000 */
[----:B------:R-:W-:Y:S02]  /*219d0*/  ISETP.NE.AND P1, PT, R196, RZ, PT ;  /* 0x000000ffc400720c */ /* 0x000fe40003f25270 */
[----:B------:R-:W-:-:S11]  /*219e0*/  LOP3.LUT R188, R11, R188, RZ, 0x3c, !PT ;  /* 0x000000bc0bbc7212 */ /* 0x000fd600078e3cff */
[----:B------:R-:W-:Y:S05]  /*219f0*/  @P1 BRA `(.L_x_1523) ;  /* 0x0000000000401947 */ /* 0x000fea0003800000 */
[----:B------:R-:W-:-:S13]  /*21a00*/  ISETP.NE.AND P3, PT, R212, 0x3, PT ;  /* 0x00000003d400780c */ /* 0x000fda0003f65270 */
[----:B------:R-:W-:Y:S05]  /*21a10*/  @!P3 BRA `(.L_x_1524) ;  /* 0x000000000004b947 */ /* 0x000fea0003800000 */
[----:B------:R-:W-:Y:S01]  /*21a20*/  BPT.TRAP 0x1 ;  /* 0x000000040000795c */ /* 0x000fe20000300000 */
.L_x_1524:
        /* <DEDUP_REMOVED lines=8> */
.L_x_1525:
[----:B------:R-:W-:Y:S04]  /*21ab0*/  BSSY B0, `(.L_x_1523) ;  /* 0x0000004000007945 */ /* 0x000fe80003800000 */
[----:B-1----:R-:W-:Y:S05]  /*21ac0*/  @P2 BRA `(.L_x_1526) ;  /* 0x0000000000082947 */ /* 0x002fea0003800000 */
[----:B------:R-:W1:Y:S02]  /*21ad0*/  SYNCS.PHASECHK.TRANS64.TRYWAIT P2, [R3+URZ+0x29830], R0 ;  /* 0x02983000030075a7 */ /* 0x000e64000804017f */
[----:B-1----:R-:W-:Y:S05]  /*21ae0*/  @!P2 BRA `(.L_x_1527) ;  /* 0x000001500070a947 */ /* 0x002fea0003800000 */
.L_x_1526:
[----:B------:R-:W-:Y:S05]  /*21af0*/  BSYNC B0 ;  /* 0x0000000000007941 */ /* 0x000fea0003800000 */
.L_x_1523:
[----:B01----:R-:W0:Y:S01]  /*21b00*/  S2R R0, SR_TID.X ;  /* 0x0000000000007919 */ /* 0x003e220000002100 */
[----:B------:R-:W-:Y:S01]  /*21b10*/  VIADD R12, R189, 0x1 ;  /* 0x00000001bd0c7836 */ /* 0x000fe20000000000 */
[----:B------:R-:W-:Y:S05]  /*21b20*/  WARPSYNC.ALL ;  /* 0x0000000000007948 */ /* 0x000fea0003800000 */
[C---:B------:R-:W-:Y:S01]  /*21b30*/  ISETP.NE.AND P2, PT, R12.reuse, 0x2, PT ;  /* 0x000000020c00780c */ /* 0x040fe20003f45270 */
[----:B------:R-:W-:Y:S01]  /*21b40*/  IMAD.MOV.U32 R15, RZ, RZ, -0x7fffffe0 ;  /* 0x80000020ff0f7424 */ /* 0x000fe200078e00ff */
[----:B------:R-:W-:Y:S01]  /*21b50*/  UMOV UR48, UR24 ;  /* 0x0000001800307c82 */ /* 0x000fe20008000000 */
[----:B------:R-:W-:Y:S01]  /*21b60*/  UMOV UR49, UR25 ;  /* 0x0000001900317c82 */ /* 0x000fe20008000000 */
[----:B------:R-:W-:Y:S01]  /*21b70*/  SEL R12, R12, RZ, P2 ;  /* 0x000000ff0c0c7207 */ /* 0x000fe20001000000 */
[----:B------:R-:W-:Y:S01]  /*21b80*/  IMAD.MOV.U32 R21, RZ, RZ, -0x7fffffe0 ;  /* 0x80000020ff157424 */ /* 0x000fe200078e00ff */
[----:B------:R-:W-:Y:S01]  /*21b90*/  R2UR UR51, R15 ;  /* 0x000000000f3372ca */ /* 0x000fe200000e0000 */
[----:B------:R-:W-:Y:S01]  /*21ba0*/  UMOV UR44, UR24 ;  /* 0x00000018002c7c82 */ /* 0x000fe20008000000 */
[----:B------:R-:W-:Y:S01]  /*21bb0*/  UMOV UR45, UR25 ;  /* 0x00000019002d7c82 */ /* 0x000fe20008000000 */
[----:B------:R-:W-:Y:S01]  /*21bc0*/  IMAD R14, R12, 0x780, R8 ;  /* 0x000007800c0e7824 */ /* 0x000fe200078e0208 */
[----:B------:R-:W-:Y:S01]  /*21bd0*/  R2UR UR47, R21 ;  /* 0x00000000152f72ca */ /* 0x000fe200000e0000 */
[----:B------:R-:W-:Y:S01]  /*21be0*/  IMAD.MOV.U32 R91, RZ, RZ, -0x7fffffe0 ;  /* 0x80000020ff5b7424 */ /* 0x000fe200078e00ff */
[----:B------:R-:W-:Y:S01]  /*21bf0*/  UMOV UR28, UR24 ;  /* 0x00000018001c7c82 */ /* 0x000fe20008000000 */
[C---:B------:R-:W-:Y:S01]  /*21c00*/  VIADD R20, R14.reuse, 0x80 ;  /* 0x000000800e147836 */ /* 0x040fe20000000000 */
[C---:B------:R-:W-:Y:S01]  /*21c10*/  R2UR UR50, R14.reuse ;  /* 0x000000000e3272ca */ /* 0x040fe200000e0000 */
[C---:B------:R-:W-:Y:S01]  /*21c20*/  VIADD R90, R14.reuse, 0x100 ;  /* 0x000001000e5a7836 */ /* 0x040fe20000000000 */
[----:B------:R-:W-:Y:S01]  /*21c30*/  R2UR UR27, R91 ;  /* 0x000000005b1b72ca */ /* 0x000fe200000e0000 */
[----:B------:R-:W-:Y:S01]  /*21c40*/  VIADD R88, R14, 0x180 ;  /* 0x000001800e587836 */ /* 0x000fe20000000000 */
[----:B------:R-:W-:Y:S01]  /*21c50*/  R2UR UR46, R20 ;  /* 0x00000000142e72ca */ /* 0x000fe200000e0000 */
[----:B------:R-:W-:Y:S01]  /*21c60*/  IMAD.MOV.U32 R89, RZ, RZ, -0x7fffffe0 ;  /* 0x80000020ff597424 */ /* 0x000fe200078e00ff */
[----:B------:R-:W-:Y:S01]  /*21c70*/  R2UR UR26, R90 ;  /* 0x000000005a1a72ca */ /* 0x000fe200000e0000 */
[----:B------:R-:W-:Y:S01]  /*21c80*/  UMOV UR29, UR25 ;  /* 0x00000019001d7c82 */ /* 0x000fe20008000000 */
[----:B------:R-:W-:Y:S01]  /*21c90*/  R2UR UR30, R88 ;  /* 0x00000000581e72ca */ /* 0x000fe200000e0000 */
[C---:B------:R-:W-:Y:S01]  /*21ca0*/  VIADD R20, R14.reuse, 0x200 ;  /* 0x000002000e147836 */ /* 0x040fe20000000000 */
[----:B------:R-:W-:Y:S01]  /*21cb0*/  R2UR UR31, R89 ;  /* 0x00000000591f72ca */ /* 0x000fe200000e0000 */
[C---:B------:R-:W-:Y:S01]  /*21cc0*/  VIADD R90, R14.reuse, 0x2 ;  /* 0x000000020e5a7836 */ /* 0x040fe20000000000 */
[----:B0-----:R-:W-:Y:S01]  /*21cd0*/  SHF.R.U32.HI R0, RZ, 0x7, R0 ;  /* 0x00000007ff007819 */ /* 0x001fe20000011600 */
[----:B------:R-:W-:Y:S01]  /*21ce0*/  VIADD R88, R14, 0x82 ;  /* 0x000000820e587836 */ /* 0x000fe20000000000 */
[----:B------:R-:W-:Y:S01]  /*21cf0*/  R2UR UR34, R20 ;  /* 0x00000000142272ca */ /* 0x000fe200000e0000 */
[----:B------:R-:W-:Y:S01]  /*21d00*/  IMAD.MOV.U32 R89, RZ, RZ, -0x7fffffe0 ;  /* 0x80000020ff597424 */ /* 0x000fe200078e00ff */
[----:B------:R-:W-:Y:S01]  /*21d10*/  R2UR UR35, R21 ;  /* 0x00000000152372ca */ /* 0x000fe200000e0000 */
[----:B------:R-:W-:Y:S01]  /*21d20*/  VIADD R0, R0, 0x8 ;  /* 0x0000000800007836 */ /* 0x000fe20000000000 */
[----:B------:R-:W-:Y:S01]  /*21d30*/  R2UR UR6, R90 ;  /* 0x000000005a0672ca */ /* 0x000fe200000e0000 */
[----:B------:R-:W-:Y:S01]  /*21d40*/  UMOV UR32, UR24 ;  /* 0x0000001800207c82 */ /* 0x000fe20008000000 */
[----:B------:R-:W-:Y:S01]  /*21d50*/  R2UR UR7, R91 ;  /* 0x000000005b0772ca */ /* 0x000fe200000e0000 */
[----:B------:R-:W-:Y:S01]  /*21d60*/  UMOV UR33, UR25 ;  /* 0x0000001900217c82 */ /* 0x000fe20008000000 */
[----:B------:R0:W-:Y:S01]  /*21d70*/  BAR.SYNC.DEFER_BLOCKING R0, 0x100 ;  /* 0x000400000000751d */ /* 0x0001e20000010000 */
[----:B------:R-:W-:-:S02]  /*21d80*/  VIADD R20, R14, 0x102 ;  /* 0x000001020e147836 */ /* 0x000fc40000000000 */
[----:B------:R-:W-:Y:S02]  /*21d90*/  IMAD.MOV.U32 R21, RZ, RZ, -0x7fffffe0 ;  /* 0x80000020ff157424 */ /* 0x000fe400078e00ff */
[----:B------:R-:W-:Y:S01]  /*21da0*/  IMAD.MOV.U32 R15, RZ, RZ, -0x7fffffe0 ;  /* 0x80000020ff0f7424 */ /* 0x000fe200078e00ff */
        /* <DEDUP_REMOVED lines=225> */
.L_x_1529:
[----:B------:R-:W-:Y:S01]  /*22bc0*/  SHF.L.U32 R0, R11, 0x1f, RZ ;  /* 0x0000001f0b007819 */ /* 0x000fe200000006ff */
[----:B------:R-:W-:-:S04]  /*22bd0*/  IMAD R3, R189, 0x8, R16 ;  /* 0x00000008bd037824 */ /* 0x000fc800078e0210 */
[----:B------:R0:W1:Y:S01]  /*22be0*/  SYNCS.PHASECHK.TRANS64.TRYWAIT P1, [R3+URZ+0x29850], R0 ;  /* 0x02985000030075a7 */ /* 0x000062000802017f */
[----:B------:R-:W-:Y:S05]  /*22bf0*/  @!P3 BRA `(.L_x_1530) ;  /* 0x000000000004b947 */ /* 0x000fea0003800000 */
[----:B------:R-:W-:Y:S01]  /*22c00*/  BPT.TRAP 0x1 ;  /* 0x000000040000795c */ /* 0x000fe20000300000 */
.L_x_1530:
[----:B-1----:R-:W-:Y:S05]  /*22c10*/  @P1 BRA `(.L_x_1528) ;  /* 0x0000000000081947 */ /* 0x002fea0003800000 */
[----:B------:R-:W1:Y:S02]  /*22c20*/  SYNCS.PHASECHK.TRANS64.TRYWAIT P1, [R3+URZ+0x29850], R0 ;  /* 0x02985000030075a7 */ /* 0x000e64000802017f */
[----:B-1----:R-:W-:Y:S05]  /*22c30*/  @!P1 BRA `(.L_x_1531) ;  /* 0x0000014000309947 */ /* 0x002fea0003800000 */
.L_x_1528:
[----:B01----:R-:W-:Y:S01]  /*22c40*/  VIADD R0, R16, 0x400 ;  /* 0x0000040010007836 */ /* 0x003fe20000000000 */
[----:B------:R-:W-:Y:S05]  /*22c50*/  WARPSYNC.ALL ;  /* 0x0000000000007948 */ /* 0x000fea0003800000 */
[----:B------:R-:W-:Y:S01]  /*22c60*/  SHF.R.U32.HI R0, RZ, 0x4, R0 ;  /* 0x00000004ff007819 */ /* 0x000fe20000011600 */
[----:B------:R-:W-:Y:S01]  /*22c70*/  IMAD.MOV.U32 R15, RZ, RZ, -0x3ffffff0 ;  /* 0xc0000010ff0f7424 */ /* 0x000fe200078e00ff */
[----:B------:R-:W-:Y:S01]  /*22c80*/  WARPGROUP.ARRIVE ;  /* 0x00000000000079c5 */ /* 0x000fe20000000000 */
[----:B------:R-:W-:Y:S01]  /*22c90*/  IMAD.MOV.U32 R21, RZ, RZ, -0x3ffffff0 ;  /* 0xc0000010ff157424 */ /* 0x000fe200078e00ff */
[----:B------:R-:W-:-:S02]  /*22ca0*/  LOP3.LUT R0, R0, 0x3fff, RZ, 0xc0, !PT ;  /* 0x00003fff00007812 */ /* 0x000fc400078ec0ff */
[----:B------:R-:W-:Y:S02]  /*22cb0*/  R2UR UR7, R15 ;  /* 0x000000000f0772ca */ /* 0x000fe400000e0000 */
[----:B------:R-:W-:Y:S02]  /*22cc0*/  LOP3.LUT R0, R0, 0x10000, RZ, 0xfc, !PT ;  /* 0x0001000000007812 */ /* 0x000fe400078efcff */
[----:B------:R-:W-:-:S03]  /*22cd0*/  ISETP.NE.AND P1, PT, R212, 0x3, PT ;  /* 0x00000003d400780c */ /* 0x000fc60003f25270 */
[----:B------:R-:W-:Y:S01]  /*22ce0*/  IMAD R14, R189, 0x500, R0 ;  /* 0x00000500bd0e7824 */ /* 0x000fe200078e0200 */
[----:B------:R-:W-:-:S03]  /*22cf0*/  FMNMX.FTZ R0, R152, R10, !PT ;  /* 0x0000000a98007209 */ /* 0x000fc60007810000 */
[C---:B------:R-:W-:Y:S01]  /*22d00*/  VIADD R20, R14.reuse, 0x100 ;  /* 0x000001000e147836 */ /* 0x040fe20000000000 */
[----:B------:R-:W-:Y:S02]  /*22d10*/  R2UR UR6, R14 ;  /* 0x000000000e0672ca */ /* 0x000fe400000e0000 */
[----:B------:R-:W-:Y:S02]  /*22d20*/  FMNMX.FTZ R3, R153, R0, !PT ;  /* 0x0000000099037209 */ /* 0x000fe40007810000 */
[----:B------:R-:W-:-:S09]  /*22d30*/  FMNMX.FTZ R0, R154, R9, !PT ;  /* 0x000000099a007209 */ /* 0x000fd20007810000 */
[----:B------:R-:W-:Y:S01]  /*22d40*/  QGMMA.64x128x32.F32.E4M3.E4M3 R24, R184, gdesc[UR4], R24, gsb0 ;  /* 0x01e00004b8187df3 */ /* 0x000fe20008000818 */
[----:B------:R-:W-:Y:S01]  /*22d50*/  R2UR UR6, R20 ;  /* 0x00000000140672ca */ /* 0x000fe200000e0000 */
[----:B------:R-:W-:Y:S01]  /*22d60*/  VIADD R20, R14, 0x200 ;  /* 0x000002000e147836 */ /* 0x000fe20000000000 */
[----:B------:R-:W-:Y:S01]  /*22d70*/  R2UR UR7, R21 ;  /* 0x00000000150772ca */ /* 0x000fe200000e0000 */
[----:B------:R-:W-:Y:S01]  /*22d80*/  IMAD.MOV.U32 R21, RZ, RZ, -0x3ffffff0 ;  /* 0xc0000010ff157424 */ /* 0x000fe200078e00ff */
[----:B------:R-:W-:Y:S02]  /*22d90*/  WARPGROUP.DEPBAR.LE gsb0, 0x0 ;  /* 0x00008000000079c5 */ /* 0x000fe40000010000 */
[----:B------:R-:W-:-:S06]  /*22da0*/  WARPGROUP.ARRIVE ;  /* 0x00000000000079c5 */ /* 0x000fcc0000000000 */
[----:B------:R-:W0:Y:S03]  /*22db0*/  S2R R187, SR_TID.X ;  /* 0x0000000000bb7919 */ /* 0x000e260000002100 */
[----:B------:R-:W-:Y:S01]  /*22dc0*/  QGMMA.64x128x32.F32.E4M3.E4M3 R24, R180, gdesc[UR4], R24, gsb0 ;  /* 0x01e00004b4187df3 */ /* 0x000fe20008000818 */
[----:B------:R-:W-:Y:S02]  /*22dd0*/  R2UR UR6, R20 ;  /* 0x00000000140672ca */ /* 0x000fe400000e0000 */
        /* <DEDUP_REMOVED lines=39> */
[----:B------:R-:W-:Y:S01]  /*23050*/  R2UR UR7, R21 ;  /* 0x00000000150772ca */ /* 0x000fe200000e0000 */
[----:B------:R-:W-:Y:S01]  /*23060*/  IMAD.MOV.U32 R21, RZ, RZ, -0x3ffffff0 ;  /* 0xc0000010ff157424 */ /* 0x000fe200078e00ff */
        /* <DEDUP_REMOVED lines=29> */
[----:B------:R-:W-:Y:S01]  /*23240*/  FMNMX.FTZ R20, R96, R11, !PT ;  /* 0x0000000b60147209 */ /* 0x000fe20007810000 */
[----:B------:R-:W-:Y:S02]  /*23250*/  WARPGROUP.DEPBAR.LE gsb0, 0x0 ;  /* 0x00008000000079c5 */ /* 0x000fe40000010000 */
[----:B------:R-:W-:Y:S01]  /*23260*/  WARPGROUP.ARRIVE ;  /* 0x00000000000079c5 */ /* 0x000fe20000000000 */
[----:B------:R-:W-:Y:S02]  /*23270*/  FMNMX.FTZ R3, R95, R0, !PT ;  /* 0x000000005f037209 */ /* 0x000fe40007810000 */
[----:B------:R-:W-:Y:S02]  /*23280*/  FMNMX.FTZ R11, R97, R20, !PT ;  /* 0x00000014610b7209 */ /* 0x000fe40007810000 */
[----:B------:R-:W-:Y:S01]  /*23290*/  FMNMX.FTZ R0, R98, R3, !PT ;  /* 0x0000000362007209 */ /* 0x000fe20007810000 */
[----:B------:R-:W-:Y:S01]  /*232a0*/  QGMMA.64x128x32.F32.E4M3.E4M3 R24, R176, gdesc[UR4], R24, gsb0 ;  /* 0x01e00004b0187df3 */ /* 0x000fe20008000818 */
[----:B------:R-:W-:-:S02]  /*232b0*/  FMNMX.FTZ R20, R100, R11, !PT ;  /* 0x0000000b64147209 */ /* 0x000fc40007810000 */
[----:B------:R-:W-:Y:S02]  /*232c0*/  FMNMX.FTZ R3, R99, R0, !PT ;  /* 0x0000000063037209 */ /* 0x000fe40007810000 */
[----:B------:R-:W-:Y:S02]  /*232d0*/  FMNMX.FTZ R13, R101, R20, !PT ;  /* 0x00000014650d7209 */ /* 0x000fe40007810000 */
[----:B------:R-:W-:Y:S02]  /*232e0*/  FMNMX.FTZ R0, R102, R3, !PT ;  /* 0x0000000366007209 */ /* 0x000fe40007810000 */
[----:B------:R-:W-:Y:S01]  /*232f0*/  R2UR UR7, R21 ;  /* 0x00000000150772ca */ /* 0x000fe200000e0000 */
[----:B------:R-:W1:Y:S01]  /*23300*/  SHFL.BFLY PT, R20, R13, 0x2, 0x1f ;  /* 0x0c401f000d147f89 */ /* 0x000e6200000e0000 */
[----:B------:R-:W-:Y:S02]  /*23310*/  FMNMX.FTZ R15, R103, R0, !PT ;  /* 0x00000000670f7209 */ /* 0x000fe40007810000 */
[----:B0-----:R-:W-:-:S03]  /*23320*/  SHF.R.U32.HI R187, RZ, 0x7, R187 ;  /* 0x00000007ffbb7819 */ /* 0x001fc600000116bb */
[----:B------:R-:W0:Y:S01]  /*23330*/  SHFL.BFLY PT, R0, R15, 0x2, 0x1f ;  /* 0x0c401f000f007f89 */ /* 0x000e2200000e0000 */
[----:B-1----:R-:W-:Y:S01]  /*23340*/  FMNMX.FTZ R11, R13, R20, !PT ;  /* 0x000000140d0b7209 */ /* 0x002fe20007810000 */
[C---:B------:R-:W-:Y:S02]  /*23350*/  VIADD R20, R14.reuse, 0x300 ;  /* 0x000003000e147836 */ /* 0x040fe40000000000 */
[----:B------:R-:W-:-:S03]  /*23360*/  VIADD R14, R14, 0x400 ;  /* 0x000004000e0e7836 */ /* 0x000fc60000000000 */
[----:B------:R-:W-:Y:S02]  /*23370*/  R2UR UR6, R20 ;  /* 0x00000000140672ca */ /* 0x000fe400000e0000 */
[----:B0-----:R-:W-:Y:S02]  /*23380*/  FMNMX.FTZ R20, R15, R0, !PT ;  /* 0x000000000f147209 */ /* 0x001fe40007810000 */
[----:B------:R-:W0:Y:S04]  /*23390*/  SHFL.BFLY PT, R0, R11, 0x1, 0x1f ;  /* 0x0c201f000b007f89 */ /* 0x000e2800000e0000 */
[----:B------:R-:W1:Y:S01]  /*233a0*/  SHFL.BFLY PT, R21, R20, 0x1, 0x1f ;  /* 0x0c201f0014157f89 */ /* 0x000e6200000e0000 */
[----:B0-----:R-:W-:Y:S02]  /*233b0*/  FMNMX.FTZ R3, R11, R0, !PT ;  /* 0x000000000b037209 */ /* 0x001fe40007810000 */
[----:B-1----:R-:W-:-:S03]  /*233c0*/  FMNMX.FTZ R0, R20, R21, !PT ;  /* 0x0000001514007209 */ /* 0x002fc60007810000 */
[----:B------:R-:W-:Y:S01]  /*233d0*/  FADD.FTZ R13, -R3, R10 ;  /* 0x0000000a030d7221 */ /* 0x000fe20000010100 */
[----:B------:R-:W-:-:S03]  /*233e0*/  FFMA.FTZ R11, R2, R3, -8 ;  /* 0xc1000000020b7423 */ /* 0x000fc60000010003 */
[----:B------:R-:W-:Y:S01]  /*233f0*/  FMUL.FTZ R15, R2, R13 ;  /* 0x0000000d020f7220 */ /* 0x000fe20000410000 */
[----:B------:R-:W-:-:S01]  /*23400*/  FADD.FTZ R13, -R0, R9 ;  /* 0x00000009000d7221 */ /* 0x000fc20000010100 */
[C-C-:B------:R-:W-:Y:S01]  /*23410*/  FFMA.FTZ R20, R2.reuse, R152, -R11.reuse ;  /* 0x0000009802147223 */ /* 0x140fe2000001080b */
[----:B------:R-:W-:-:S01]  /*23420*/  FFMA.FTZ R21, R2, R156, -R11 ;  /* 0x0000009c02157223 */ /* 0x000fc2000001080b */
[----:B------:R0:W-:Y:S01]  /*23430*/  MUFU.EX2 R9, R15 ;  /* 0x0000000f00097308 */ /* 0x0001e20000000800 */
[C---:B------:R-:W-:Y:S01]  /*23440*/  FMUL.FTZ R10, R2.reuse, R13 ;  /* 0x0000000d020a7220 */ /* 0x040fe20000410000 */
[C-C-:B------:R-:W-:Y:S01]  /*23450*/  FFMA.FTZ R13, R2.reuse, R153, -R11.reuse ;  /* 0x00000099020d7223 */ /* 0x140fe2000001080b */
[----:B------:R-:W-:-:S01]  /*23460*/  FFMA.FTZ R152, R2, R157, -R11 ;  /* 0x0000009d02987223 */ /* 0x000fc2000001080b */
[C-C-:B------:R-:W-:Y:S01]  /*23470*/  FFMA.FTZ R153, R2.reuse, R160, -R11.reuse ;  /* 0x000000a002997223 */ /* 0x140fe2000001080b */
[----:B------:R-:W-:-:S01]  /*23480*/  FFMA.FTZ R156, R2, R161, -R11 ;  /* 0x000000a1029c7223 */ /* 0x000fc2000001080b */
[C-C-:B------:R-:W-:Y:S01]  /*23490*/  FFMA.FTZ R157, R2.reuse, R164, -R11.reuse ;  /* 0x000000a4029d7223 */ /* 0x140fe2000001080b */
[----:B------:R-:W-:-:S01]  /*234a0*/  FFMA.FTZ R160, R2, R165, -R11 ;  /* 0x000000a502a07223 */ /* 0x000fc2000001080b */
[----:B------:R-:W-:Y:S01]  /*234b0*/  FFMA.FTZ R136, R2, R136, -R11 ;  /* 0x0000008802887223 */ /* 0x000fe2000001080b */
[----:B0-----:R-:W-:-:S02]  /*234c0*/  IMAD.MOV.U32 R15, RZ, RZ, -0x3ffffff0 ;  /* 0xc0000010ff0f7424 */ /* 0x001fc400078e00ff */
        /* <DEDUP_REMOVED lines=31> */
[----:B------:R-:W0:Y:S01]  /*236c0*/  MUFU.EX2 R20, R20 ;  /* 0x0000001400147308 */ /* 0x000e220000000800 */
[----:B------:R-:W-:-:S07]  /*236d0*/  IADD3 R165, -R187, 0xb, RZ ;  /* 0x0000000bbba57810 */ /* 0x000fce0007ffe1ff */
[----:B------:R-:W-:Y:S08]  /*236e0*/  MUFU.EX2 R10, R10 ;  /* 0x0000000a000a7308 */ /* 0x000ff00000000800 */
[----:B------:R-:W1:Y:S01]  /*236f0*/  MUFU.EX2 R13, R13 ;  /* 0x0000000d000d7308 */ /* 0x000e620000000800 */
[----:B0-----:R-:W-:-:S01]  /*23700*/  FFMA.FTZ R6, R9, R6, R20 ;  /* 0x0000000609067223 */ /* 0x001fc20000010014 */
[----:B------:R-:W-:-:S02]  /*23710*/  WARPGROUP.DEPBAR.LE gsb0, 0x0 ;  /* 0x00008000000079c5 */ /* 0x000fc40000010000 */
[----:B------:R-:W-:-:S04]  /*23720*/  WARPGROUP.ARRIVE ;  /* 0x00000000000079c5 */ /* 0x000fc80000000000 */
[----:B------:R-:W0:Y:S02]  /*23730*/  MUFU.EX2 R21, R21 ;  /* 0x0000001500157308 */ /* 0x000e240000000800 */
[----:B------:R-:W-:Y:S01]  /*23740*/  QGMMA.64x128x32.F32.E4M3.E4M3 R24, R172, gdesc[UR4], R24, gsb0 ;  /* 0x01e00004ac187df3 */ /* 0x000fe20008000818 */
[----:B------:R-:W-:Y:S01]  /*23750*/  R2UR UR7, R15 ;  /* 0x000000000f0772ca */ /* 0x000fe200000e0000 */
[----:B------:R-:W-:Y:S01]  /*23760*/  FFMA.FTZ R15, R2, R0, -8 ;  /* 0xc1000000020f7423 */ /* 0x000fe20000010000 */
[----:B------:R-:W-:-:S03]  /*23770*/  R2UR UR6, R14 ;  /* 0x000000000e0672ca */ /* 0x000fc600000e0000 */
[----:B------:R-:W2:Y:S01]  /*23780*/  MUFU.EX2 R152, R152 ;  /* 0x0000009800987308 */ /* 0x000ea20000000800 */
        /* <DEDUP_REMOVED lines=9> */
[----:B------:R-:W-:Y:S01]  /*23820*/  FFMA.FTZ R162, R2, R167, -R15 ;  /* 0x000000a702a27223 */ /* 0x000fe2000001080f */
[----:B0-----:R-:W-:-:S01]  /*23830*/  FADD.FTZ R163, R21, R6 ;  /* 0x0000000615a37221 */ /* 0x001fc20000010000 */
        /* <DEDUP_REMOVED lines=37> */
[----:B-1----:R-:W-:-:S01]  /*23a90*/  FADD.FTZ R5, R155, R6 ;  /* 0x000000069b057221 */ /* 0x002fc20000010000 */
[C-C-:B------:R-:W-:Y:S01]  /*23aa0*/  FFMA.FTZ R98, R2.reuse, R98, -R15.reuse ;  /* 0x0000006202627223 */ /* 0x140fe2000001080f */
[----:B------:R-:W-:-:S05]  /*23ab0*/  FFMA.FTZ R99, R2, R99, -R15 ;  /* 0x0000006302637223 */ /* 0x000fca000001080f */
        /* <DEDUP_REMOVED lines=26> */
[----:B------:R-:W-:Y:S06]  /*23c60*/  QGMMA.64x128x32.F32.E4M3.E4M3 R24, R168, gdesc[UR4], R24, gsb0 ;  /* 0x01e00004a8187df3 */ /* 0x000fec0008000818 */
        /* <DEDUP_REMOVED lines=36> */
[----:B------:R-:W-:-:S06]  /*23eb0*/  WARPGROUP.DEPBAR.LE gsb0, 0x0 ;  /* 0x00008000000079c5 */ /* 0x000fcc0000010000 */
        /* <DEDUP_REMOVED lines=50> */
[C-C-:B------:R-:W-:Y:S01]  /*241e0*/  FFMA.FTZ R6, R2.reuse, R102, -R15.reuse ;  /* 0x0000006602067223 */ /* 0x140fe2000001080f */
[----:B------:R-:W-:-:S05]  /*241f0*/  FFMA.FTZ R102, R2, R103, -R15 ;  /* 0x0000006702667223 */ /* 0x000fca000001080f */
        /* <DEDUP_REMOVED lines=19> */
[----:B------:R-:W-:Y:S01]  /*24330*/  MUFU.EX2 R96, R96 ;  /* 0x0000006000607308 */ /* 0x000fe20000000800 */
[----:B----4-:R-:W-:-:S07]  /*24340*/  FADD.FTZ R103, R93, R164 ;  /* 0x000000a45d677221 */ /* 0x010fce0000010000 */
[----:B------:R-:W1:Y:S01]  /*24350*/  MUFU.EX2 R98, R98 ;  /* 0x0000006200627308 */ /* 0x000e620000000800 */
[----:B---3--:R-:W-:-:S07]  /*24360*/  FADD.FTZ R163, R95, R166 ;  /* 0x000000a65fa37221 */ /* 0x008fce0000010000 */
[----:B------:R-:W-:Y:S08]  /*24370*/  MUFU.EX2 R97, R97 ;  /* 0x0000006100617308 */ /* 0x000ff00000000800 */
[----:B------:R-:W3:Y:S01]  /*24380*/  MUFU.EX2 R99, R99 ;  /* 0x0000006300637308 */ /* 0x000ee20000000800 */
[----:B-1----:R-:W-:-:S07]  /*24390*/  FADD.FTZ R164, R98, R163 ;  /* 0x000000a362a47221 */ /* 0x002fce0000010000 */
[----:B------:R-:W1:Y:S08]  /*243a0*/  MUFU.EX2 R100, R100 ;  /* 0x0000006400647308 */ /* 0x000e700000000800 */
[----:B------:R4:W5:Y:S01]  /*243b0*/  MUFU.EX2 R15, R6 ;  /* 0x00000006000f7308 */ /* 0x0009620000000800 */
[----:B---3--:R-:W-:-:S07]  /*243c0*/  FADD.FTZ R164, R99, R164 ;  /* 0x000000a463a47221 */ /* 0x008fce0000010000 */
[----:B------:R-:W3:Y:S01]  /*243d0*/  MUFU.EX2 R11, R11 ;  /* 0x0000000b000b7308 */ /* 0x000ee20000000800 */
[----:B----4-:R-:W-:-:S04]  /*243e0*/  FADD.FTZ R6, R96, R103 ;  /* 0x0000006760067221 */ /* 0x010fc80000010000 */
[----:B--2---:R-:W-:-:S03]  /*243f0*/  FADD.FTZ R5, R97, R6 ;  /* 0x0000000661057221 */ /* 0x004fc60000010000 */
[----:B------:R-:W2:Y:S01]  /*24400*/  MUFU.EX2 R102, R102 ;  /* 0x0000006600667308 */ /* 0x000ea20000000800 */
[----:B-1----:R-:W-:-:S01]  /*24410*/  FADD.FTZ R6, R100, R5 ;  /* 0x0000000564067221 */ /* 0x002fc20000010000 */
[----:B-----5:R-:W-:-:S03]  /*24420*/  FADD.FTZ R5, R15, R164 ;  /* 0x000000a40f057221 */ /* 0x020fc60000010000 */
[----:B---3--:R-:W-:Y:S01]  /*24430*/  FADD.FTZ R6, R11, R6 ;  /* 0x000000060b067221 */ /* 0x008fe20000010000 */
[----:B--2---:R-:W-:-:S01]  /*24440*/  FADD.FTZ R5, R102, R5 ;  /* 0x0000000566057221 */ /* 0x004fc20000010000 */
[----:B0-----:R-:W-:Y:S06]  /*24450*/  @!P1 BRA `(.L_x_1532) ;  /* 0x0000000000049947 */ /* 0x001fec0003800000 */
[----:B------:R-:W-:Y:S01]  /*24460*/  BPT.TRAP 0x1 ;  /* 0x000000040000795c */ /* 0x000fe20000300000 */
.L_x_1532:
[----:B------:R-:W-:Y:S01]  /*24470*/  F2FP.SATFINITE.E4M3.F32.PACK_AB_MERGE_C R154, R155, R154, RZ ;  /* 0x0000009a9b9a723e */ /* 0x000fe200048070ff */
[----:B------:R-:W-:Y:S01]  /*24480*/  FMUL.FTZ R24, R24, R9 ;  /* 0x0000000918187220 */ /* 0x000fe20000410000 */
[----:B------:R-:W-:Y:S01]  /*24490*/  F2FP.SATFINITE.E4M3.F32.PACK_AB_MERGE_C R100, R11, R100, RZ ;  /* 0x000000640b64723e */ /* 0x000fe200048070ff */
        /* <DEDUP_REMOVED lines=95> */
[----:B0-----:R-:W-:Y:S01]  /*24a90*/  IMAD.MOV.U32 R11, RZ, RZ, R188 ;  /* 0x000000ffff0b7224 */ /* 0x001fe200078e00bc */
        /* <DEDUP_REMOVED lines=15> */
[----:B------:R-:W-:Y:S01]  /*24b90*/  F2FP.SATFINITE.E4M3.F32.PACK_AB_MERGE_C R171, R99, R98, R15 ;  /* 0x0000006263ab723e */ /* 0x000fe2000480700f */
[----:B------:R-:W-:Y:S06]  /*24ba0*/  @P1 BRA `(.L_x_1533) ;  /* 0xffffffcc007c1947 */ /* 0x000fec000383ffff */
[----:B------:R-:W-:-:S07]  /*24bb0*/  IMAD.MOV.U32 R189, RZ, RZ, R12 ;  /* 0x000000ffffbd7224 */ /* 0x000fce00078e000c */
.L_x_1522:
[----:B------:R-:W-:-:S13]  /*24bc0*/  ISETP.GE.AND P1, PT, R4, R209, PT ;  /* 0x000000d10400720c */ /* 0x000fda0003f26270 */
[----:B------:R-:W-:Y:S05]  /*24bd0*/  @!P1 BRA `(.L_x_1534) ;  /* 0x0000004c00b49947 */ /* 0x000fea0003800000 */
[----:B------:R-:W-:Y:S02]  /*24be0*/  IMAD.MOV.U32 R7, RZ, RZ, R0 ;  /* 0x000000ffff077224 */ /* 0x000fe400078e0000 */
[----:B------:R-:W-:Y:S02]  /*24bf0*/  IMAD.MOV.U32 R9, RZ, RZ, R3 ;  /* 0x000000ffff097224 */ /* 0x000fe400078e0003 */
[----:B------:R-:W-:-:S07]  /*24c00*/  IMAD.MOV.U32 R10, RZ, RZ, R188 ;  /* 0x000000ffff0a7224 */ /* 0x000fce00078e00bc */
.L_x_1553:
        /* <DEDUP_REMOVED lines=9> */
.L_x_1536:
        /* <DEDUP_REMOVED lines=8> */
.L_x_1537:
[----:B------:R-:W-:Y:S04]  /*24d20*/  BSSY B0, `(.L_x_1535) ;  /* 0x0000004000007945 */ /* 0x000fe80003800000 */
[----:B-1----:R-:W-:Y:S05]  /*24d30*/  @P2 BRA `(.L_x_1538) ;  /* 0x0000000000082947 */ /* 0x002fea0003800000 */
[----:B------:R-:W1:Y:S02]  /*24d40*/  SYNCS.PHASECHK.TRANS64.TRYWAIT P2, [R3+URZ+0x29830], R0 ;  /* 0x02983000030075a7 */ /* 0x000e64000804017f */
[----:B-1----:R-:W-:Y:S05]  /*24d50*/  @!P2 BRA `(.L_x_1539) ;  /* 0x0000011c00fca947 */ /* 0x002fea0003800000 */
.L_x_1538:
[----:B------:R-:W-:Y:S05]  /*24d60*/  BSYNC B0 ;  /* 0x0000000000007941 */ /* 0x000fea0003800000 */
.L_x_1535:
        /* <DEDUP_REMOVED lines=28> */
[----:B------:R-:W-:Y:S01]  /*24f30*/  VIADD R88, R12, 0x2 ;  /* 0x000000020c587836 */ /* 0x000fe20000000000 */
[----:B0-----:R-:W-:Y:S01]  /*24f40*/  SHF.R.U32.HI R0, RZ, 0x7, R0 ;  /* 0x00000007ff007819 */ /* 0x001fe20000011600 */
[----:B------:R-:W-:Y:S01]  /*24f50*/  UMOV UR32, UR24 ;  /* 0x0000001800207c82 */ /* 0x000fe20008000000 */
[----:B------:R-:W-:Y:S01]  /*24f60*/  R2UR UR34, R14 ;  /* 0x000000000e2272ca */ /* 0x000fe200000e0000 */
[----:B------:R-:W-:Y:S01]  /*24f70*/  UMOV UR33, UR25 ;  /* 0x0000001900217c82 */ /* 0x000fe20008000000 */
[----:B------:R-:W-:Y:S01]  /*24f80*/  R2UR UR35, R15 ;  /* 0x000000000f2372ca */ /* 0x000fe200000e0000 */
[----:B------:R-:W-:Y:S01]  /*24f90*/  VIADD R0, R0, 0x8 ;  /* 0x0000000800007836 */ /* 0x000fe20000000000 */
[----:B------:R-:W-:Y:S01]  /*24fa0*/  R2UR UR6, R88 ;  /* 0x00000000580672ca */ /* 0x000fe200000e0000 */
[C---:B------:R-:W-:Y:S01]  /*24fb0*/  VIADD R20, R12.reuse, 0x82 ;  /* 0x000000820c147836 */ /* 0x040fe20000000000 */
[----:B------:R-:W-:Y:S01]  /*24fc0*/  R2UR UR7, R89 ;  /* 0x00000000590772ca */ /* 0x000fe200000e0000 */
[----:B------:R-:W-:Y:S01]  /*24fd0*/  IMAD.MOV.U32 R21, RZ, RZ, -0x7fffffe0 ;  /* 0x80000020ff157424 */ /* 0x000fe200078e00ff */
        /* <DEDUP_REMOVED lines=229> */
.L_x_1541:
[----:B------:R-:W-:Y:S01]  /*25e30*/  SHF.L.U32 R0, R10, 0x1f, RZ ;  /* 0x0000001f0a007819 */ /* 0x000fe200000006ff */
[----:B------:R-:W-:-:S04]  /*25e40*/  IMAD R3, R189, 0x8, R16 ;  /* 0x00000008bd037824 */ /* 0x000fc800078e0210 */
[----:B------:R0:W1:Y:S01]  /*25e50*/  SYNCS.PHASECHK.TRANS64.TRYWAIT P1, [R3+URZ+0x29850], R0 ;  /* 0x02985000030075a7 */ /* 0x000062000802017f */
[----:B------:R-:W-:Y:S05]  /*25e60*/  @!P3 BRA `(.L_x_1542) ;  /* 0x000000000004b947 */ /* 0x000fea0003800000 */
[----:B------:R-:W-:Y:S01]  /*25e70*/  BPT.TRAP 0x1 ;  /* 0x000000040000795c */ /* 0x000fe20000300000 */
.L_x_1542:
[----:B-1----:R-:W-:Y:S05]  /*25e80*/  @P1 BRA `(.L_x_1540) ;  /* 0x0000000000081947 */ /* 0x002fea0003800000 */
[----:B------:R-:W1:Y:S02]  /*25e90*/  SYNCS.PHASECHK.TRANS64.TRYWAIT P1, [R3+URZ+0x29850], R0 ;  /* 0x02985000030075a7 */ /* 0x000e64000802017f */
[----:B-1----:R-:W-:Y:S05]  /*25ea0*/  @!P1 BRA `(.L_x_1543) ;  /* 0x0000010c00bc9947 */ /* 0x002fea0003800000 */
.L_x_1540:
        /* <DEDUP_REMOVED lines=10> */
[----:B------:R-:W-:Y:S01]  /*25f50*/  LOP3.LUT R0, R0, 0x10000, RZ, 0xfc, !PT ;  /* 0x0001000000007812 */ /* 0x000fe200078efcff */
[----:B------:R-:W-:Y:S01]  /*25f60*/  IMAD.IADD R21, R210, 0x1, R203 ;  /* 0x00000001d2157824 */ /* 0x000fe200078e02cb */
[----:B------:R-:W-:-:S03]  /*25f70*/  ISETP.NE.AND P1, PT, R214, 0x1, PT ;  /* 0x00000001d600780c */ /* 0x000fc60003f25270 */
[----:B------:R-:W-:-:S04]  /*25f80*/  IMAD R12, R189, 0x500, R0 ;  /* 0x00000500bd0c7824 */ /* 0x000fc800078e0200 */
[C---:B------:R-:W-:Y:S01]  /*25f90*/  VIADD R14, R12.reuse, 0x100 ;  /* 0x000001000c0e7836 */ /* 0x040fe20000000000 */
[----:B------:R-:W-:-:S05]  /*25fa0*/  R2UR UR6, R12 ;  /* 0x000000000c0672ca */ /* 0x000fca00000e0000 */
[----:B------:R-:W1:Y:S08]  /*25fb0*/  @P1 LDC R0, c[0x0][0x44c] ;  /* 0x00011300ff001b82 */ /* 0x000e700000000800 */
[----:B------:R-:W-:Y:S01]  /*25fc0*/  QGMMA.64x128x32.F32.E4M3.E4M3 R24, R184, gdesc[UR4], R24, gsb0 ;  /* 0x01e00004b8187df3 */ /* 0x000fe20008000818 */
[----:B------:R-:W-:Y:S01]  /*25fd0*/  R2UR UR6, R14 ;  /* 0x000000000e0672ca */ /* 0x000fe200000e0000 */
[----:B------:R-:W-:Y:S01]  /*25fe0*/  VIADD R14, R12, 0x200 ;  /* 0x000002000c0e7836 */ /* 0x000fe20000000000 */
[----:B------:R-:W-:Y:S01]  /*25ff0*/  R2UR UR7, R15 ;  /* 0x000000000f0772ca */ /* 0x000fe200000e0000 */
[----:B------:R-:W-:Y:S01]  /*26000*/  IMAD.MOV.U32 R15, RZ, RZ, -0x3ffffff0 ;  /* 0xc0000010ff0f7424 */ /* 0x000fe200078e00ff */
[----:B------:R-:W2:Y:S01]  /*26010*/  @P1 LDC R10, c[0x0][0x450] ;  /* 0x00011400ff0a1b82 */ /* 0x000ea20000000800 */
[----:B0-----:R-:W-:Y:S01]  /*26020*/  SHF.R.U32.HI R20, RZ, 0x7, R20 ;  /* 0x00000007ff147819 */ /* 0x001fe20000011614 */
[----:B-1----:R-:W-:-:S04]  /*26030*/  @P1 IMAD.HI.U32 R3, R21, R0, RZ ;  /* 0x0000000015031227 */ /* 0x002fc800078e00ff */
[----:B------:R-:W-:-:S04]  /*26040*/  @!P0 IMAD R0, R11, 0x8, R16 ;  /* 0x000000080b008824 */ /* 0x000fc800078e0210 */
[----:B------:R-:W-:Y:S01]  /*26050*/  @!P0 VIADD R0, R0, 0x29840 ;  /* 0x0002984000008836 */ /* 0x000fe20000000000 */
[----:B--2---:R-:W-:Y:S02]  /*26060*/  @P1 SHF.R.U32.HI R21, RZ, R10, R3 ;  /* 0x0000000aff151219 */ /* 0x004fe40000011603 */
[----:B------:R-:W-:Y:S02]  /*26070*/  ISETP.GE.AND P1, PT, R213, 0x1, PT ;  /* 0x00000001d500780c */ /* 0x000fe40003f26270 */
[----:B------:R-:W-:Y:S01]  /*26080*/  @!P0 PRMT R0, RZ, 0x654, R0 ;  /* 0x00000654ff008816 */ /* 0x000fe20000000000 */
[----:B------:R-:W-:Y:S02]  /*26090*/  WARPGROUP.DEPBAR.LE gsb0, 0x0 ;  /* 0x00008000000079c5 */ /* 0x000fe40000010000 */
[----:B------:R-:W-:-:S06]  /*260a0*/  WARPGROUP.ARRIVE ;  /* 0x00000000000079c5 */ /* 0x000fcc0000000000 */
        /* <DEDUP_REMOVED lines=15> */
[----:B------:R-:W-:Y:S02]  /*261a0*/  R2UR UR7, R13 ;  /* 0x000000000d0772ca */ /* 0x000fe400000e0000 */
[----:B------:R-:W-:Y:S01]  /*261b0*/  IADD3 R12, -R20, 0xb, RZ ;  /* 0x0000000b140c7810 */ /* 0x000fe20007ffe1ff */
[----:B------:R-:W-:-:S05]  /*261c0*/  IMAD R20, R4, -0xa0, RZ ;  /* 0xffffff6004147824 */ /* 0x000fca00078e02ff */
[----:B------:R-:W-:-:S04]  /*261d0*/  IADD3 R3, -R195, 0x1, R20 ;  /* 0x00000001c3037810 */ /* 0x000fc80007ffe114 */
[----:B------:R-:W-:-:S05]  /*261e0*/  IADD3 R3, -R193, R3, R194 ;  /* 0x00000003c1037210 */ /* 0x000fca0007ffe1c2 */
[----:B------:R-:W-:Y:S01]  /*261f0*/  VIADD R15, R3, UR57 ;  /* 0x00000039030f7c36 */ /* 0x000fe20008000000 */
[----:B------:R-:W-:Y:S02]  /*26200*/  WARPGROUP.DEPBAR.LE gsb0, 0x0 ;  /* 0x00008000000079c5 */ /* 0x000fe40000010000 */
[----:B------:R-:W-:-:S06]  /*26210*/  WARPGROUP.ARRIVE ;  /* 0x00000000000079c5 */ /* 0x000fcc0000000000 */
[----:B------:R-:W-:Y:S01]  /*26220*/  QGMMA.64x128x32.F32.E4M3.E4M3 R24, R168, gdesc[UR4], R24, gsb0 ;  /* 0x01e00004a8187df3 */ /* 0x000fe20008000818 */
[----:B------:R-:W-:-:S06]  /*26230*/  ULOP3.LUT UR6, URZ, UR58, URZ, 0x33, !UPT ;  /* 0x0000003a3f067292 */ /* 0x000fcc000f8e333f */
[----:B------:R-:W-:Y:S01]  /*26240*/  VIADD R14, R3, UR6 ;  /* 0x00000006030e7c36 */ /* 0x000fe20008000000 */
[----:B------:R-:W-:Y:S02]  /*26250*/  WARPGROUP.DEPBAR.LE gsb0, 0x0 ;  /* 0x00008000000079c5 */ /* 0x000fe40000010000 */
[----:B------:R-:W0:Y:S01]  /*26260*/  SHFL.IDX PT, R169, R21, RZ, 0x1c1f ;  /* 0x001c1fff15a97589 */ /* 0x000e2200000e0000 */
[----:B------:R1:W-:Y:S06]  /*26270*/  BAR.ARV R12, 0x100 ;  /* 0x0004000c0000751d */ /* 0x0003ec0000002000 */
[----:B------:R2:W-:Y:S02]  /*26280*/  @!P0 SYNCS.ARRIVE.TRANS64.RED.A1T0 RZ, [R0+URZ], RZ ;  /* 0x000000ff00ff89a7 */ /* 0x0005e4000810043f */
[----:B--2---:R-:W-:-:S02]  /*26290*/  IMAD.IADD R0, R20, 0x1, -R195 ;  /* 0x0000000114007824 */ /* 0x004fc400078e0ac3 */
[--C-:B0-----:R-:W-:Y:S02]  /*262a0*/  IMAD.IADD R10, R15, 0x1, R169.reuse ;  /* 0x000000010f0a7824 */ /* 0x101fe400078e02a9 */
        /* <DEDUP_REMOVED lines=14> */
.L_x_1546:
[----:B------:R-:W-:-:S05]  /*26390*/  IMAD.U32 R168, RZ, RZ, UR54 ;  /* 0x00000036ffa87e24 */ /* 0x000fca000f8e00ff */
[----:B------:R-:W-:-:S13]  /*263a0*/  ISETP.NE.AND P1, PT, R168, 0x1, PT ;  /* 0x00000001a800780c */ /* 0x000fda0003f25270 */
[----:B------:R-:W0:Y:S02]  /*263b0*/  @P1 LDC.64 R12, c[0x0][0x9e8] ;  /* 0x00027a00ff0c1b82 */ /* 0x000e240000000a00 */
[----:B0-----:R-:W-:-:S05]  /*263c0*/  @P1 IMAD.HI.U32 R12, R169, R12, RZ ;  /* 0x0000000ca90c1227 */ /* 0x001fca00078e00ff */
[----:B------:R-:W-:-:S07]  /*263d0*/  @P1 SHF.R.U32.HI R169, RZ, R13, R12 ;  /* 0x0000000dffa91219 */ /* 0x000fce000001160c */
.L_x_1547:
[----:B------:R-:W-:Y:S05]  /*263e0*/  BSYNC B0 ;  /* 0x0000000000007941 */ /* 0x000fea0003800000 */
.L_x_1545:
[----:B------:R-:W-:-:S05]  /*263f0*/  IMAD R169, R169, R168, R0 ;  /* 0x000000a8a9a97224 */ /* 0x000fca00078e0200 */
[----:B------:R-:W-:Y:S02]  /*26400*/  VIADDMNMX R10, R169, R168, R10, PT ;  /* 0x000000a8a90a7246 */ /* 0x000fe4000380010a */
[----:B------:R-:W-:-:S07]  /*26410*/  VIMNMX R3, R3, R169, !PT ;  /* 0x000000a903037248 */ /* 0x000fce0007fe0100 */
.L_x_1544:
        /* <DEDUP_REMOVED lines=231> */
[----:B------:R-:W-:Y:S01]  /*27290*/  ISETP.GE.AND P6, PT, R213, 0x1, PT ;  /* 0x00000001d500780c */ /* 0x000fe20003fc6270 */
        /* <DEDUP_REMOVED lines=15> */
.L_x_1550:
[----:B------:R-:W-:-:S05]  /*27390*/  IMAD.U32 R10, RZ, RZ, UR54 ;  /* 0x00000036ff0a7e24 */ /* 0x000fca000f8e00ff */
[----:B------:R-:W-:-:S13]  /*273a0*/  ISETP.NE.AND P6, PT, R10, 0x1, PT ;  /* 0x000000010a00780c */ /* 0x000fda0003fc5270 */
[----:B------:R-:W0:Y:S02]  /*273b0*/  @P6 LDC.64 R12, c[0x0][0x9e8] ;  /* 0x00027a00ff0c6b82 */ /* 0x000e240000000a00 */
[----:B0-----:R-:W-:-:S05]  /*273c0*/  @P6 IMAD.HI.U32 R12, R3, R12, RZ ;  /* 0x0000000c030c6227 */ /* 0x001fca00078e00ff */
[----:B------:R-:W-:-:S07]  /*273d0*/  @P6 SHF.R.U32.HI R3, RZ, R13, R12 ;  /* 0x0000000dff036219 */ /* 0x000fce000001160c */
.L_x_1551:
[----:B------:R-:W-:Y:S05]  /*273e0*/  BSYNC B0 ;  /* 0x0000000000007941 */ /* 0x000fea0003800000 */
.L_x_1549:
[----:B------:R-:W-:-:S05]  /*273f0*/  IMAD R0, R3, R10, R0 ;  /* 0x0000000a03007224 */ /* 0x000fca00078e0200 */
[----:B------:R-:W-:Y:S02]  /*27400*/  VIADDMNMX R15, R0, R10, R15, PT ;  /* 0x0000000a000f7246 */ /* 0x000fe4000380010f */
[----:B------:R-:W-:-:S07]  /*27410*/  VIMNMX R14, R14, R0, !PT ;  /* 0x000000000e0e7248 */ /* 0x000fce0007fe0100 */
.L_x_1548:
        /* <DEDUP_REMOVED lines=97> */
[----:B------:R-:W-:Y:S02]  /*27a30*/  FMNMX.FTZ R10, R101, R0, !PT ;  /* 0x00000000650a7209 */ /* 0x000fe40007810000 */
        /* <DEDUP_REMOVED lines=12> */
[C---:B------:R-:W-:Y:S02]  /*27b00*/  ISETP.LT.OR P3, PT, R15.reuse, 0x91, P3 ;  /* 0x000000910f00780c */ /* 0x040fe40001f61670 */
[C---:B------:R-:W-:Y:S02]  /*27b10*/  ISETP.GT.AND P1, PT, R14.reuse, 0x60, !P1 ;  /* 0x000000600e00780c */ /* 0x040fe40004f24270 */
[----:B------:R-:W-:Y:S02]  /*27b20*/  ISETP.GT.AND P4, PT, R14, 0x91, !P4 ;  /* 0x000000910e00780c */ /* 0x000fe40006784270 */
[----:B------:R-:W-:Y:S02]  /*27b30*/  ISETP.LT.OR P1, PT, R15, 0x61, P1 ;  /* 0x000000610f00780c */ /* 0x000fe40000f21670 */
[----:B0-----:R-:W-:-:S02]  /*27b40*/  FMNMX.FTZ R12, R10, R3, !PT ;  /* 0x000000030a0c7209 */ /* 0x001fc40007810000 */
[----:B------:R-:W-:Y:S02]  /*27b50*/  FSEL R106, R106, -INF , !P1 ;  /* 0xff8000006a6a7808 */ /* 0x000fe40004800000 */
[----:B------:R-:W-:Y:S01]  /*27b60*/  LOP3.LUT P1, RZ, R17, 0x800, RZ, 0xc0, !PT ;  /* 0x0000080011ff7812 */ /* 0x000fe2000782c0ff */
[----:B------:R-:W0:Y:S01]  /*27b70*/  SHFL.BFLY PT, R3, R12, 0x1, 0x1f ;  /* 0x0c201f000c037f89 */ /* 0x000e2200000e0000 */
[----:B------:R-:W-:Y:S02]  /*27b80*/  FSEL R98, R98, -INF , !P3 ;  /* 0xff80000062627808 */ /* 0x000fe40005800000 */
[----:B------:R-:W-:Y:S02]  /*27b90*/  ISETP.GT.AND P1, PT, R14, 0x61, !P1 ;  /* 0x000000610e00780c */ /* 0x000fe40004f24270 */
[C---:B------:R-:W-:Y:S02]  /*27ba0*/  ISETP.LT.OR P4, PT, R15.reuse, 0x92, P4 ;  /* 0x000000920f00780c */ /* 0x040fe40002781670 */
[----:B------:R-:W-:-:S02]  /*27bb0*/  ISETP.LT.OR P1, PT, R15, 0x62, P1 ;  /* 0x000000620f00780c */ /* 0x000fc40000f21670 */
[C---:B------:R-:W-:Y:S02]  /*27bc0*/  ISETP.GT.AND P5, PT, R14.reuse, 0x98, !P5 ;  /* 0x000000980e00780c */ /* 0x040fe40006fa4270 */
        /* <DEDUP_REMOVED lines=8> */
[----:B------:R-:W-:Y:S02]  /*27c50*/  LOP3.LUT P1, RZ, R17, 0x200, RZ, 0xc0, !PT ;  /* 0x0000020011ff7812 */ /* 0x000fe4000782c0ff */
[----:B0-----:R-:W-:Y:S02]  /*27c60*/  FMNMX.FTZ R3, R12, R3, !PT ;  /* 0x000000030c037209 */ /* 0x001fe40007810000 */
[----:B------:R-:W-:-:S02]  /*27c70*/  ISETP.GT.AND P1, PT, R14, 0x69, !P1 ;  /* 0x000000690e00780c */ /* 0x000fc40004f24270 */
[----:B------:R-:W-:Y:S01]  /*27c80*/  ISETP.NE.AND P3, PT, R212, 0x3, PT ;  /* 0x00000003d400780c */ /* 0x000fe20003f65270 */
[----:B------:R-:W-:-:S01]  /*27c90*/  FFMA.FTZ R0, R2, R3, -8 ;  /* 0xc100000002007423 */ /* 0x000fc20000010003 */
        /* <DEDUP_REMOVED lines=58> */
[C---:B------:R-:W-:Y:S02]  /*28040*/  ISETP.GT.AND P1, PT, R14.reuse, RZ, !P6 ;  /* 0x000000ff0e00720c */ /* 0x040fe40007724270 */
        /* <DEDUP_REMOVED lines=8> */
[C-C-:B------:R-:W-:Y:S01]  /*280d0*/  FFMA.FTZ R12, R2.reuse, R169, -R0.reuse ;  /* 0x000000a9020c7223 */ /* 0x140fe20000010800 */
[----:B------:R-:W-:Y:S01]  /*280e0*/  FMNMX.FTZ R169, R155, R128, !PT ;  /* 0x000000809ba97209 */ /* 0x000fe20007810000 */
[C-C-:B------:R-:W-:Y:S01]  /*280f0*/  FFMA.FTZ R152, R2.reuse, R152, -R0.reuse ;  /* 0x0000009802987223 */ /* 0x140fe20000010800 */
[----:B------:R-:W-:-:S01]  /*28100*/  FFMA.FTZ R15, R2, R109, -R0 ;  /* 0x0000006d020f7223 */ /* 0x000fc20000010800 */
[----:B------:R-:W-:Y:S01]  /*28110*/  FSEL R103, R103, -INF , !P2 ;  /* 0xff80000067677808 */ /* 0x000fe20005000000 */
[----:B------:R-:W-:-:S01]  /*28120*/  FFMA.FTZ R156, R2, R112, -R0 ;  /* 0x00000070029c7223 */ /* 0x000fc20000010800 */
        /* <DEDUP_REMOVED lines=10> */
[----:B0-----:R-:W-:-:S01]  /*281d0*/  FFMA.FTZ R152, R2, R108, -R0 ;  /* 0x0000006c02987223 */ /* 0x001fc20000010800 */
        /* <DEDUP_REMOVED lines=73> */
[----:B------:R-:W-:Y:S01]  /*28670*/  FMNMX.FTZ R108, R102, R109, !PT ;  /* 0x0000006d666c7209 */ /* 0x000fe20007810000 */
[C-C-:B------:R-:W-:Y:S01]  /*28680*/  FFMA.FTZ R109, R2.reuse, R113, -R0.reuse ;  /* 0x00000071026d7223 */ /* 0x140fe20000010800 */
[----:B------:R-:W-:-:S02]  /*28690*/  FFMA.FTZ R113, R2, R117, -R0 ;  /* 0x0000007502717223 */ /* 0x000fc40000010800 */
[----:B------:R-:W-:-:S03]  /*286a0*/  FMNMX.FTZ R148, R103, R108, !PT ;  /* 0x0000006c67947209 */ /* 0x000fc60007810000 */
[----:B------:R-:W-:Y:S02]  /*286b0*/  MUFU.EX2 R108, R156 ;  /* 0x0000009c006c7308 */ /* 0x000fe40000000800 */
[----:B------:R-:W0:Y:S06]  /*286c0*/  SHFL.BFLY PT, R169, R148, 0x2, 0x1f ;  /* 0x0c401f0094a97f89 */ /* 0x000e2c00000e0000 */
[----:B------:R-:W-:Y:S08]  /*286d0*/  MUFU.EX2 R145, R145 ;  /* 0x0000009100917308 */ /* 0x000ff00000000800 */
[----:B------:R-:W-:Y:S08]  /*286e0*/  MUFU.EX2 R138, R181 ;  /* 0x000000b5008a7308 */ /* 0x000ff00000000800 */
[----:B------:R-:W-:Y:S01]  /*286f0*/  MUFU.EX2 R149, R149 ;  /* 0x0000009500957308 */ /* 0x000fe20000000800 */
[----:B0-----:R-:W-:-:S02]  /*28700*/  FMNMX.FTZ R169, R148, R169, !PT ;  /* 0x000000a994a97209 */ /* 0x001fc40007810000 */
[----:B------:R-:W-:-:S03]  /*28710*/  FSEL R148, R3, RZ, P1 ;  /* 0x000000ff03947208 */ /* 0x000fc60000800000 */
[----:B------:R-:W0:Y:S02]  /*28720*/  SHFL.BFLY PT, R116, R169, 0x1, 0x1f ;  /* 0x0c201f00a9747f89 */ /* 0x000e2400000e0000 */
[----:B------:R-:W-:Y:S01]  /*28730*/  MUFU.EX2 R140, R183 ;  /* 0x000000b7008c7308 */ /* 0x000fe20000000800 */
[----:B------:R-:W-:-:S04]  /*28740*/  FADD.FTZ R9, -R148, R9 ;  /* 0x0000000994097221 */ /* 0x000fc80000010100 */
[----:B------:R-:W-:-:S03]  /*28750*/  FMUL.FTZ R9, R2, R9 ;  /* 0x0000000902097220 */ /* 0x000fc60000410000 */
[----:B------:R-:W-:Y:S08]  /*28760*/  MUFU.EX2 R121, R121 ;  /* 0x0000007900797308 */ /* 0x000ff00000000800 */
[----:B------:R-:W1:Y:S01]  /*28770*/  MUFU.EX2 R9, R9 ;  /* 0x0000000900097308 */ /* 0x000e620000000800 */
[----:B0-----:R-:W-:-:S07]  /*28780*/  FMNMX.FTZ R0, R169, R116, !PT ;  /* 0x00000074a9007209 */ /* 0x001fce0007810000 */
[----:B------:R-:W-:Y:S01]  /*28790*/  MUFU.EX2 R142, R185 ;  /* 0x000000b9008e7308 */ /* 0x000fe20000000800 */
[----:B------:R-:W-:Y:S01]  /*287a0*/  FSETP.NEU.FTZ.AND P1, PT, R0, -INF , PT ;  /* 0xff8000000000780b */ /* 0x000fe20003f3d000 */
[----:B------:R-:W-:-:S03]  /*287b0*/  FFMA.FTZ R117, R2, R0, -8 ;  /* 0xc100000002757423 */ /* 0x000fc60000010000 */
[----:B------:R-:W-:-:S03]  /*287c0*/  FSEL R160, R0, RZ, P1 ;  /* 0x000000ff00a07208 */ /* 0x000fc60000800000 */
[----:B------:R-:W-:Y:S01]  /*287d0*/  MUFU.EX2 R125, R125 ;  /* 0x0000007d007d7308 */ /* 0x000fe20000000800 */
[----:B------:R-:W-:Y:S01]  /*287e0*/  FSEL R117, R117, RZ, P1 ;  /* 0x000000ff75757208 */ /* 0x000fe20000800000 */
[----:B-1----:R-:W-:Y:S01]  /*287f0*/  FFMA.FTZ R6, R9, R6, R10 ;  /* 0x0000000609067223 */ /* 0x002fe2000001000a */
[----:B------:R-:W-:-:S03]  /*28800*/  FADD.FTZ R7, -R160, R7 ;  /* 0x00000007a0077221 */ /* 0x000fc60000010100 */
[C-C-:B------:R-:W-:Y:S01]  /*28810*/  FFMA.FTZ R116, R2.reuse, R154, -R117.reuse ;  /* 0x0000009a02747223 */ /* 0x140fe20000010875 */
[----:B------:R-:W-:-:S01]  /*28820*/  FFMA.FTZ R155, R2, R155, -R117 ;  /* 0x0000009b029b7223 */ /* 0x000fc20000010875 */
[C---:B------:R-:W-:Y:S01]  /*28830*/  FMUL.FTZ R7, R2.reuse, R7 ;  /* 0x0000000702077220 */ /* 0x040fe20000410000 */
        /* <DEDUP_REMOVED lines=36> */
[----:B-1----:R-:W-:-:S01]  /*28a80*/  FADD.FTZ R147, R155, R160 ;  /* 0x000000a09b937221 */ /* 0x002fc20000010000 */
[----:B------:R-:W-:Y:S01]  /*28a90*/  FADD.FTZ R5, R157, R6 ;  /* 0x000000069d057221 */ /* 0x000fe20000010000 */
[----:B------:R-:W-:-:S01]  /*28aa0*/  FFMA.FTZ R118, R2, R118, -R117 ;  /* 0x0000007602767223 */ /* 0x000fc20000010875 */
[C-C-:B------:R-:W-:Y:S01]  /*28ab0*/  FFMA.FTZ R119, R2.reuse, R119, -R117.reuse ;  /* 0x0000007702777223 */ /* 0x140fe20000010875 */
[----:B------:R-:W-:-:S01]  /*28ac0*/  FFMA.FTZ R90, R2, R90, -R117 ;  /* 0x0000005a025a7223 */ /* 0x000fc20000010875 */
[----:B------:R-:W-:Y:S01]  /*28ad0*/  FADD.FTZ R6, R20, R5 ;  /* 0x0000000514067221 */ /* 0x000fe20000010000 */
[----:B------:R-:W-:-:S01]  /*28ae0*/  FFMA.FTZ R91, R2, R91, -R117 ;  /* 0x0000005b025b7223 */ /* 0x000fc20000010875 */
[----:B------:R-:W1:Y:S01]  /*28af0*/  MUFU.EX2 R152, R152 ;  /* 0x0000009800987308 */ /* 0x000e620000000800 */
[----:B--2---:R-:W-:-:S01]  /*28b00*/  FADD.FTZ R160, R148, R147 ;  /* 0x0000009394a07221 */ /* 0x004fc20000010000 */
        /* <DEDUP_REMOVED lines=10> */
[----:B------:R-:W-:-:S02]  /*28bb0*/  FFMA.FTZ R103, R2, R103, -R117 ;  /* 0x0000006702677223 */ /* 0x000fc40000010875 */
[----:B------:R-:W-:-:S02]  /*28bc0*/  FADD.FTZ R6, R124, R5 ;  /* 0x000000057c067221 */ /* 0x000fc40000010000 */
[----:B------:R-:W0:Y:S01]  /*28bd0*/  MUFU.EX2 R154, R154 ;  /* 0x0000009a009a7308 */ /* 0x000e220000000800 */
[----:B-1----:R-:W-:-:S07]  /*28be0*/  FADD.FTZ R160, R152, R147 ;  /* 0x0000009398a07221 */ /* 0x002fce0000010000 */
[----:B------:R-:W1:Y:S01]  /*28bf0*/  MUFU.EX2 R167, R167 ;  /* 0x000000a700a77308 */ /* 0x000e620000000800 */
[----:B--2---:R-:W-:-:S07]  /*28c00*/  FADD.FTZ R147, R163, R160 ;  /* 0x000000a0a3937221 */ /* 0x004fce0000010000 */
        /* <DEDUP_REMOVED lines=25> */
[----:B------:R-:W-:-:S06]  /*28da0*/  FADD.FTZ R6, R140, R147 ;  /* 0x000000938c067221 */ /* 0x000fcc0000010000 */
[----:B------:R-:W2:Y:S01]  /*28db0*/  MUFU.EX2 R123, R123 ;  /* 0x0000007b007b7308 */ /* 0x000ea20000000800 */
[----:B0-----:R-:W-:-:S07]  /*28dc0*/  FADD.FTZ R5, R150, R5 ;  /* 0x0000000596057221 */ /* 0x001fce0000010000 */
[----:B------:R-:W0:Y:S01]  /*28dd0*/  MUFU.EX2 R126, R126 ;  /* 0x0000007e007e7308 */ /* 0x000e220000000800 */
[----:B-1----:R-:W-:-:S01]  /*28de0*/  FADD.FTZ R160, R122, R5 ;  /* 0x000000057aa07221 */ /* 0x002fc20000010000 */
[----:B------:R-:W-:-:S04]  /*28df0*/  FADD.FTZ R5, R121, R6 ;  /* 0x0000000679057221 */ /* 0x000fc80000010000 */
[----:B------:R-:W-:Y:S02]  /*28e00*/  FADD.FTZ R6, R142, R5 ;  /* 0x000000058e067221 */ /* 0x000fe40000010000 */
[----:B------:R-:W1:Y:S01]  /*28e10*/  MUFU.EX2 R127, R127 ;  /* 0x0000007f007f7308 */ /* 0x000e620000000800 */
[----:B--2---:R-:W-:-:S01]  /*28e20*/  FADD.FTZ R147, R123, R160 ;  /* 0x000000a07b937221 */ /* 0x004fc20000010000 */
[----:B------:R-:W-:-:S06]  /*28e30*/  FADD.FTZ R5, R125, R6 ;  /* 0x000000067d057221 */ /* 0x000fcc0000010000 */
        /* <DEDUP_REMOVED lines=78> */
[----:B--2---:R-:W-:-:S03]  /*29320*/  FADD.FTZ R6, R101, R6 ;  /* 0x0000000665067221 */ /* 0x004fc60000010000 */
[----:B0-----:R-:W-:Y:S01]  /*29330*/  FADD.FTZ R5, R103, R160 ;  /* 0x000000a067057221 */ /* 0x001fe20000010000 */
[----:B------:R-:W-:Y:S06]  /*29340*/  @!P3 BRA `(.L_x_1552) ;  /* 0x000000000004b947 */ /* 0x000fec0003800000 */
[----:B------:R-:W-:Y:S01]  /*29350*/  BPT.TRAP 0x1 ;  /* 0x000000040000795c */ /* 0x000fe20000300000 */
.L_x_1552:
        /* <DEDUP_REMOVED lines=19> */
[----:B------:R-:W-:Y:S01]  /*29490*/  FMUL.FTZ R36, R36, R9 ;  /* 0x0000000924247220 */ /* 0x000fe20000410000 */
        /* <DEDUP_REMOVED lines=95> */
[----:B------:R-:W-:Y:S06]  /*29a90*/  @P1 BRA `(.L_x_1553) ;  /* 0xffffffb0005c1947 */ /* 0x000fec000383ffff */
[----:B------:R-:W-:-:S07]  /*29aa0*/  IMAD.MOV.U32 R189, RZ, RZ, R11 ;  /* 0x000000ffffbd7224 */ /* 0x000fce00078e000b */
.L_x_1534:
[----:B------:R-:W-:Y:S01]  /*29ab0*/  ISETP.NE.AND P1, PT, R212, 0x3, PT ;  /* 0x00000003d400780c */ /* 0x000fe20003f25270 */
[----:B------:R-:W-:Y:S05]  /*29ac0*/  WARPSYNC.ALL ;  /* 0x0000000000007948 */ /* 0x000fea0003800000 */
[----:B------:R-:W-:Y:S07]  /*29ad0*/  BAR.ARV 0x8, 0x180 ;  /* 0x0206000000007b1d */ /* 0x000fee0000002000 */
[----:B------:R-:W-:Y:S05]  /*29ae0*/  @!P1 BRA `(.L_x_1554) ;  /* 0x0000000000049947 */ /* 0x000fea0003800000 */
[----:B------:R-:W-:Y:S01]  /*29af0*/  BPT.TRAP 0x1 ;  /* 0x000000040000795c */ /* 0x000fe20000300000 */
.L_x_1554:
[----:B------:R-:W-:Y:S01]  /*29b00*/  IMAD R15, R189, 0x8, R16 ;  /* 0x00000008bd0f7824 */ /* 0x000fe200078e0210 */
[----:B------:R-:W-:-:S04]  /*29b10*/  SHF.L.U32 R4, R188, 0x1f, RZ ;  /* 0x0000001fbc047819 */ /* 0x000fc800000006ff */
[----:B------:R0:W1:Y:S01]  /*29b20*/  SYNCS.PHASECHK.TRANS64.TRYWAIT P0, [R15+URZ+0x29850], R4 ;  /* 0x029850040f0075a7 */ /* 0x000062000800017f */
[----:B------:R-:W-:Y:S05]  /*29b30*/  @!P1 BRA `(.L_x_1555) ;  /* 0x0000000000049947 */ /* 0x000fea0003800000 */
[----:B------:R-:W-:Y:S01]  /*29b40*/  BPT.TRAP 0x1 ;  /* 0x000000040000795c */ /* 0x000fe20000300000 */
.L_x_1555:
[----:B------:R-:W-:-:S05]  /*29b50*/  VIADD R16, R16, 0x400 ;  /* 0x0000040010107836 */ /* 0x000fca0000000000 */
[----:B------:R-:W-:-:S04]  /*29b60*/  SHF.R.U32.HI R16, RZ, 0x4, R16 ;  /* 0x00000004ff107819 */ /* 0x000fc80000011610 */
[----:B------:R-:W-:-:S04]  /*29b70*/  LOP3.LUT R16, R16, 0x3fff, RZ, 0xc0, !PT ;  /* 0x00003fff10107812 */ /* 0x000fc800078ec0ff */
[----:B------:R-:W-:Y:S01]  /*29b80*/  LOP3.LUT R16, R16, 0x10000, RZ, 0xfc, !PT ;  /* 0x0001000010107812 */ /* 0x000fe200078efcff */
[----:B-1----:R-:W-:Y:S06]  /*29b90*/  @P0 BRA `(.L_x_1556) ;  /* 0x0000000000080947 */ /* 0x002fec0003800000 */
[----:B------:R-:W1:Y:S02]  /*29ba0*/  SYNCS.PHASECHK.TRANS64.TRYWAIT P0, [R15+URZ+0x29850], R4 ;  /* 0x029850040f0075a7 */ /* 0x000e64000800017f */
[----:B-1----:R-:W-:Y:S05]  /*29bb0*/  @!P0 BRA `(.L_x_1557) ;  /* 0x000000d0008c8947 */ /* 0x002fea0003800000 */
.L_x_1556:
        /* <DEDUP_REMOVED lines=12> */
[----:B------:R-:W-:-:S07]  /*29c80*/  ISETP.NE.AND.EX P0, PT, RZ, UR5, PT, P0 ;  /* 0x00000005ff007c0c */ /* 0x000fce000bf05300 */
[----:B------:R-:W-:Y:S01]  /*29c90*/  QGMMA.64x128x32.F32.E4M3.E4M3 R24, R184, gdesc[UR4], R24, gsb0 ;  /* 0x01e00004b8187df3 */ /* 0x000fe20008000818 */
[----:B------:R-:W-:Y:S02]  /*29ca0*/  R2UR UR6, R10 ;  /* 0x000000000a0672ca */ /* 0x000fe400000e0000 */
[----:B------:R-:W-:-:S03]  /*29cb0*/  R2UR UR7, R11 ;  /* 0x000000000b0772ca */ /* 0x000fc600000e0000 */
[----:B------:R-:W0:Y:S01]  /*29cc0*/  @P0 LDC.64 R10, c[0x0][0x9c8] ;  /* 0x00027200ff0a0b82 */ /* 0x000e220000000a00 */
[----:B------:R-:W-:-:S07]  /*29cd0*/  @P0 SHF.R.S32.HI R7, RZ, 0x1f, R215 ;  /* 0x0000001fff070819 */ /* 0x000fce00000114d7 */
        /* <DEDUP_REMOVED lines=25> */
[----:B------:R-:W1:Y:S04]  /*29e70*/  SHFL.BFLY PT, R7, R6, 0x2, 0x1f ;  /* 0x0c401f0006077f89 */ /* 0x000e6800000e0000 */
[----:B------:R-:W3:Y:S01]  /*29e80*/  SHFL.BFLY PT, R10, R5, 0x2, 0x1f ;  /* 0x0c401f00050a7f89 */ /* 0x000ee200000e0000 */
[----:B------:R-:W-:-:S02]  /*29e90*/  WARPGROUP.DEPBAR.LE gsb0, 0x0 ;  /* 0x00008000000079c5 */ /* 0x000fc40000010000 */
[----:B------:R-:W-:-:S06]  /*29ea0*/  WARPGROUP.ARRIVE ;  /* 0x00000000000079c5 */ /* 0x000fcc0000000000 */
[----:B------:R-:W-:Y:S01]  /*29eb0*/  QGMMA.64x128x32.F32.E4M3.E4M3 R24, R172, gdesc[UR4], R24, gsb0 ;  /* 0x01e00004ac187df3 */ /* 0x000fe20008000818 */
[----:B------:R-:W-:Y:S02]  /*29ec0*/  R2UR UR6, R8 ;  /* 0x00000000080672ca */ /* 0x000fe400000e0000 */
[----:B------:R-:W-:Y:S01]  /*29ed0*/  R2UR UR7, R9 ;  /* 0x00000000090772ca */ /* 0x000fe200000e0000 */
[----:B-1----:R-:W-:-:S01]  /*29ee0*/  FADD.FTZ R7, R7, R6 ;  /* 0x0000000607077221 */ /* 0x002fc20000010000 */
[----:B---3--:R-:W-:-:S04]  /*29ef0*/  FADD.FTZ R10, R10, R5 ;  /* 0x000000050a0a7221 */ /* 0x008fc80000010000 */
[----:B------:R-:W1:Y:S04]  /*29f00*/  SHFL.BFLY PT, R8, R7, 0x1, 0x1f ;  /* 0x0c201f0007087f89 */ /* 0x000e6800000e0000 */
[----:B------:R-:W0:Y:S01]  /*29f10*/  SHFL.BFLY PT, R9, R10, 0x1, 0x1f ;  /* 0x0c201f000a097f89 */ /* 0x000e2200000e0000 */
        /* <DEDUP_REMOVED lines=14> */
[----:B------:R-:W0:Y:S01]  /*2a000*/  @P1 MUFU.LG2 R7, R13 ;  /* 0x0000000d00071308 */ /* 0x000e220000000c00 */
[----:B------:R-:W-:-:S07]  /*2a010*/  ISETP.NE.AND P3, PT, R212, 0x3, PT ;  /* 0x00000003d400780c */ /* 0x000fce0003f65270 */
        /* <DEDUP_REMOVED lines=15> */
.L_x_1558:
[----:B------:R-:W-:Y:S02]  /*2a110*/  VIADD R2, R15, 0x29860 ;  /* 0x000298600f027836 */ /* 0x000fe40000000000 */
[-C--:B------:R-:W-:Y:S01]  /*2a120*/  FMUL.FTZ R93, R44, R5.reuse ;  /* 0x000000052c5d7220 */ /* 0x080fe20000410000 */
[----:B------:R-:W-:Y:S02]  /*2a130*/  IMAD.U32 R3, RZ, RZ, UR37 ;  /* 0x00000025ff037e24 */ /* 0x000fe4000f8e00ff */
[-C--:B------:R-:W-:Y:S01]  /*2a140*/  FMUL.FTZ R94, R40, R5.reuse ;  /* 0x00000005285e7220 */ /* 0x080fe20000410000 */
        /* <DEDUP_REMOVED lines=71> */
.L_x_1446:
        /* <DEDUP_REMOVED lines=9> */
[----:B------:R0:W2:Y:S01]  /*2a650*/  LDS.128 R212, [R16+0x298d0] ;  /* 0x0298d00010d47984 */ /* 0x0000a20000000c00 */
[----:B------:R-:W-:Y:S06]  /*2a660*/  BAR.ARV 0x4, 0x180 ;  /* 0x0106000000007b1d */ /* 0x000fec0000002000 */
[----:B------:R-:W-:Y:S05]  /*2a670*/  @P0 BRA `(.L_x_1560) ;  /* 0x0000003000440947 */ /* 0x000fea0003800000 */
[----:B------:R-:W3:Y:S01]  /*2a680*/  LDL R10, [R1+0x18] ;  /* 0x00001800010a7983 */ /* 0x000ee20000100800 */
[----:B------:R-:W-:Y:S01]  /*2a690*/  ULDC.64 UR4, c[0x4][0x40] ;  /* 0x0100100000047ab9 */ /* 0x000fe20000000a00 */
[----:B------:R-:W0:Y:S01]  /*2a6a0*/  S2R R14, SR_TID.X ;  /* 0x00000000000e7919 */ /* 0x000e220000002100 */
[----:B------:R-:W4:Y:S01]  /*2a6b0*/  S2R R13, SR_SWINHI ;  /* 0x00000000000d7919 */ /* 0x000f220000002f00 */
[----:B0-----:R-:W-:-:S05]  /*2a6c0*/  IMAD.SHL.U32 R2, R14, 0x4, RZ ;  /* 0x000000040e027824 */ /* 0x001fca00078e00ff */
[----:B------:R-:W-:-:S04]  /*2a6d0*/  LOP3.LUT R2, R2, 0xc, RZ, 0xc0, !PT ;  /* 0x0000000c02027812 */ /* 0x000fc800078ec0ff */
[----:B------:R-:W-:Y:S02]  /*2a6e0*/  IADD3 R4, P0, R2, UR4, RZ ;  /* 0x0000000402047c10 */ /* 0x000fe4000ff1e0ff */
[----:B------:R-:W-:Y:S02]  /*2a6f0*/  MOV R58, R16 ;  /* 0x00000010003a7202 */ /* 0x000fe40000000f00 */
[----:B----4-:R-:W-:Y:S01]  /*2a700*/  MOV R59, R13 ;  /* 0x0000000d003b7202 */ /* 0x010fe20000000f00 */
[----:B------:R-:W-:Y:S01]  /*2a710*/  IMAD.X R5, RZ, RZ, UR5, P0 ;  /* 0x00000005ff057e24 */ /* 0x000fe200080e06ff */
[----:B------:R-:W-:-:S04]  /*2a720*/  LOP3.LUT P0, R2, R14, 0x3, RZ, 0xc0, !PT ;  /* 0x000000030e027812 */ /* 0x000fc8000780c0ff */
[----:B------:R-:W-:Y:S01]  /*2a730*/  ISETP.EQ.OR P0, PT, R2, 0x3, !P0 ;  /* 0x000000030200780c */ /* 0x000fe20004702670 */
[----:B------:R0:W5:Y:S03]  /*2a740*/  LDG.E.CONSTANT R7, desc[UR60][R4.64] ;  /* 0x0000003c04077981 */ /* 0x000166000c1e9900 */
[----:B------:R-:W-:Y:S02]  /*2a750*/  SEL R86, R0, R11, P0 ;  /* 0x0000000b00567207 */ /* 0x000fe40000000000 */
[----:B------:R-:W-:Y:S02]  /*2a760*/  SEL R0, R11, R0, P0 ;  /* 0x000000000b007207 */ /* 0x000fe40000000000 */
[----:B------:R-:W-:Y:S02]  /*2a770*/  SEL R13, R28, R29, P0 ;  /* 0x0000001d1c0d7207 */ /* 0x000fe40000000000 */
[----:B------:R-:W-:Y:S01]  /*2a780*/  SEL R2, R29, R28, P0 ;  /* 0x0000001c1d027207 */ /* 0x000fe20000000000 */
[----:B------:R-:W-:Y:S01]  /*2a790*/  UMOV UR4, 0xffffffff ;  /* 0xffffffff00047882 */ /* 0x000fe20000000000 */
[----:B---3--:R-:W-:-:S03]  /*2a7a0*/  IMAD.WIDE R34, R10, 0x2, R58 ;  /* 0x000000020a227825 */ /* 0x008fc600078e023a */
[C---:B------:R-:W-:Y:S02]  /*2a7b0*/  IADD3 R33, P5, R34.reuse, 0x4060, RZ ;  /* 0x0000406022217810 */ /* 0x040fe40007fbe0ff */
[C---:B------:R-:W-:Y:S02]  /*2a7c0*/  IADD3 R31, P1, R34.reuse, 0x4040, RZ ;  /* 0x00004040221f7810 */ /* 0x040fe40007f3e0ff */
[----:B------:R-:W-:Y:S02]  /*2a7d0*/  IADD3 R11, P2, R34, 0x4020, RZ ;  /* 0x00004020220b7810 */ /* 0x000fe40007f5e0ff */
[----:B------:R-:W-:Y:S02]  /*2a7e0*/  LOP3.LUT R32, R33, 0x380, RZ, 0xc0, !PT ;  /* 0x0000038021207812 */ /* 0x000fe400078ec0ff */
[----:B------:R-:W-:Y:S02]  /*2a7f0*/  LOP3.LUT R30, R31, 0x380, RZ, 0xc0, !PT ;  /* 0x000003801f1e7812 */ /* 0x000fe400078ec0ff */
[----:B0-----:R-:W-:-:S02]  /*2a800*/  LOP3.LUT R4, R11, 0x380, RZ, 0xc0, !PT ;  /* 0x000003800b047812 */ /* 0x001fc400078ec0ff */
[----:B------:R-:W-:Y:S02]  /*2a810*/  IADD3 R5, P3, R34, 0x4000, RZ ;  /* 0x0000400022057810 */ /* 0x000fe40007f7e0ff */
[----:B------:R-:W-:Y:S02]  /*2a820*/  SHF.R.U64 R32, R32, 0x3, RZ ;  /* 0x0000000320207819 */ /* 0x000fe400000012ff */
[----:B------:R-:W-:Y:S02]  /*2a830*/  SHF.R.U64 R30, R30, 0x3, RZ ;  /* 0x000000031e1e7819 */ /* 0x000fe400000012ff */
[----:B------:R-:W-:Y:S02]  /*2a840*/  SHF.R.U64 R28, R4, 0x3, RZ ;  /* 0x00000003041c7819 */ /* 0x000fe400000012ff */
[----:B------:R-:W-:Y:S02]  /*2a850*/  LOP3.LUT R20, R5, 0x380, RZ, 0xc0, !PT ;  /* 0x0000038005147812 */ /* 0x000fe400078ec0ff */
[----:B------:R-:W-:Y:S01]  /*2a860*/  LOP3.LUT R32, R32, R33, RZ, 0x3c, !PT ;  /* 0x0000002120207212 */ /* 0x000fe200078e3cff */
[--C-:B------:R-:W-:Y:S01]  /*2a870*/  IMAD.X R33, RZ, RZ, R35.reuse, P5 ;  /* 0x000000ffff217224 */ /* 0x100fe200028e0623 */
[----:B------:R-:W-:Y:S01]  /*2a880*/  LOP3.LUT R30, R30, R31, RZ, 0x3c, !PT ;  /* 0x0000001f1e1e7212 */ /* 0x000fe200078e3cff */
[----:B------:R-:W-:Y:S01]  /*2a890*/  IMAD.X R31, RZ, RZ, R35, P1 ;  /* 0x000000ffff1f7224 */ /* 0x000fe200008e0623 */
[----:B------:R-:W-:-:S02]  /*2a8a0*/  LOP3.LUT R28, R28, R11, RZ, 0x3c, !PT ;  /* 0x0000000b1c1c7212 */ /* 0x000fc400078e3cff */
[----:B------:R-:W-:Y:S02]  /*2a8b0*/  SHF.R.U64 R20, R20, 0x3, RZ ;  /* 0x0000000314147819 */ /* 0x000fe400000012ff */
[C---:B------:R-:W-:Y:S02]  /*2a8c0*/  IADD3 R21, P4, R34.reuse, 0x60, RZ ;  /* 0x0000006022157810 */ /* 0x040fe40007f9e0ff */
[C---:B------:R-:W-:Y:S02]  /*2a8d0*/  IADD3 R15, P5, R34.reuse, 0x40, RZ ;  /* 0x00000040220f7810 */ /* 0x040fe40007fbe0ff */
[----:B------:R-:W-:Y:S02]  /*2a8e0*/  IADD3 R11, P1, R34, 0x20, RZ ;  /* 0x00000020220b7810 */ /* 0x000fe40007f3e0ff */
[----:B------:R-:W-:Y:S02]  /*2a8f0*/  LOP3.LUT R20, R20, R5, RZ, 0x3c, !PT ;  /* 0x0000000514147212 */ /* 0x000fe400078e3cff */
[----:B------:R-:W-:-:S02]  /*2a900*/  LOP3.LUT R14, R21, 0x380, RZ, 0xc0, !PT ;  /* 0x00000380150e7812 */ /* 0x000fc400078ec0ff */
[----:B------:R-:W-:Y:S02]  /*2a910*/  LOP3.LUT R10, R15, 0x380, RZ, 0xc0, !PT ;  /* 0x000003800f0a7812 */ /* 0x000fe400078ec0ff */
[----:B------:R-:W-:Y:S02]  /*2a920*/  LOP3.LUT R4, R11, 0x380, RZ, 0xc0, !PT ;  /* 0x000003800b047812 */ /* 0x000fe400078ec0ff */
[----:B------:R-:W-:Y:S02]  /*2a930*/  LOP3.LUT R5, R34, 0x380, RZ, 0xc0, !PT ;  /* 0x0000038022057812 */ /* 0x000fe400078ec0ff */
[----:B------:R-:W-:Y:S02]  /*2a940*/  SHF.R.U64 R14, R14, 0x3, RZ ;  /* 0x000000030e0e7819 */ /* 0x000fe400000012ff */
[----:B------:R-:W-:Y:S02]  /*2a950*/  SHF.R.U64 R10, R10, 0x3, RZ ;  /* 0x000000030a0a7819 */ /* 0x000fe400000012ff */
[----:B------:R-:W-:-:S02]  /*2a960*/  SHF.R.U64 R4, R4, 0x3, RZ ;  /* 0x0000000304047819 */ /* 0x000fc400000012ff */
[----:B------:R-:W-:Y:S01]  /*2a970*/  SHF.R.U64 R5, R5, 0x3, RZ ;  /* 0x0000000305057819 */ /* 0x000fe200000012ff */
        /* <DEDUP_REMOVED lines=9> */
[----:B------:R-:W-:-:S02]  /*2aa10*/  MOV R87, R32 ;  /* 0x0000002000577202 */ /* 0x000fc40000000f00 */
[----:B------:R-:W-:Y:S02]  /*2aa20*/  MOV R101, R34 ;  /* 0x0000002200657202 */ /* 0x000fe40000000f00 */
[----:B------:R-:W-:Y:S02]  /*2aa30*/  MOV R85, R30 ;  /* 0x0000001e00557202 */ /* 0x000fe40000000f00 */
[----:B------:R-:W-:Y:S02]  /*2aa40*/  MOV R83, R28 ;  /* 0x0000001c00537202 */ /* 0x000fe40000000f00 */
[----:B------:R-:W-:Y:S02]  /*2aa50*/  MOV R81, R20 ;  /* 0x0000001400517202 */ /* 0x000fe40000000f00 */
[----:B------:R-:W-:Y:S02]  /*2aa60*/  MOV R99, R14 ;  /* 0x0000000e00637202 */ /* 0x000fe40000000f00 */
[----:B------:R-:W-:-:S02]  /*2aa70*/  MOV R97, R10 ;  /* 0x0000000a00617202 */ /* 0x000fc40000000f00 */
[----:B------:R-:W-:Y:S01]  /*2aa80*/  MOV R95, R4 ;  /* 0x00000004005f7202 */ /* 0x000fe20000000f00 */
[----:B------:R-:W-:Y:S06]  /*2aa90*/  BRA.DIV UR4, `(.L_x_1561) ;  /* 0x000000c204e87947 */ /* 0x000fec000b800000 */
[----:B------:R-:W-:Y:S01]  /*2aaa0*/  SEL R104, R44, R69, P0 ;  /* 0x000000452c687207 */ /* 0x000fe20000000000 */
[----:B-----5:R-:W-:Y:S01]  /*2aab0*/  SHFL.IDX PT, R21, R13, R7, 0x1c1f ;  /* 0x001c1f070d157589 */ /* 0x020fe200000e0000 */
[----:B------:R-:W-:Y:S02]  /*2aac0*/  SEL R46, R69, R44, P0 ;  /* 0x0000002c452e7207 */ /* 0x000fe40000000000 */
[----:B------:R-:W-:Y:S01]  /*2aad0*/  SEL R106, R72, R73, P0 ;  /* 0x00000049486a7207 */ /* 0x000fe20000000000 */
[----:B------:R-:W-:Y:S01]  /*2aae0*/  SHFL.IDX PT, R86, R86, R7, 0x1c1f ;  /* 0x001c1f0756567589 */ /* 0x000fe200000e0000 */
[----:B------:R-:W-:Y:S02]  /*2aaf0*/  SEL R128, R41, R108, P0 ;  /* 0x0000006c29807207 */ /* 0x000fe40000000000 */
[----:B------:R-:W-:Y:S02]  /*2ab00*/  SEL R122, R37, R124, P0 ;  /* 0x0000007c257a7207 */ /* 0x000fe40000000000 */
[----:B------:R-:W-:-:S02]  /*2ab10*/  SEL R70, R124, R37, P0 ;  /* 0x000000257c467207 */ /* 0x000fc40000000000 */
[----:B------:R-:W-:Y:S01]  /*2ab20*/  SEL R98, R48, R103, P0 ;  /* 0x0000006730627207 */ /* 0x000fe20000000000 */
[----:B------:R-:W-:Y:S01]  /*2ab30*/  SHFL.IDX PT, R69, R122, R7, 0x1c1f ;  /* 0x001c1f077a457589 */ /* 0x000fe200000e0000 */
[----:B------:R-:W-:Y:S02]  /*2ab40*/  SEL R36, R103, R48, P0 ;  /* 0x0000003067247207 */ /* 0x000fe40000000000 */
[----:B------:R-:W-:Y:S01]  /*2ab50*/  SEL R44, R73, R72, P0 ;  /* 0x00000048492c7207 */ /* 0x000fe20000000000 */
[----:B------:R-:W-:Y:S01]  /*2ab60*/  SHFL.IDX PT, R31, R98, R7, 0x1c1f ;  /* 0x001c1f07621f7589 */ /* 0x000fe200000e0000 */
[----:B------:R-:W-:Y:S02]  /*2ab70*/  SEL R130, R76, R77, P0 ;  /* 0x0000004d4c827207 */ /* 0x000fe40000000000 */
[----:B------:R-:W-:Y:S02]  /*2ab80*/  SEL R84, R77, R76, P0 ;  /* 0x0000004c4d547207 */ /* 0x000fe40000000000 */
[----:B------:R-:W-:-:S02]  /*2ab90*/  SEL R108, R108, R41, P0 ;  /* 0x000000296c6c7207 */ /* 0x000fc40000000000 */
[----:B------:R-:W-:Y:S02]  /*2aba0*/  SEL R126, R109, R112, P0 ;  /* 0x000000706d7e7207 */ /* 0x000fe40000000000 */
[----:B------:R-:W-:Y:S02]  /*2abb0*/  SEL R124, R79, R116, P0 ;  /* 0x000000744f7c7207 */ /* 0x000fe40000000000 */
[----:B------:R-:W-:Y:S02]  /*2abc0*/  LOP3.LUT R5, R7, 0x2, RZ, 0x3c, !PT ;  /* 0x0000000207057812 */ /* 0x000fe400078e3cff */
[----:B------:R-:W-:Y:S01]  /*2abd0*/  SEL R132, R102, R61, P0 ;  /* 0x0000003d66847207 */ /* 0x000fe20000000000 */
        /* <DEDUP_REMOVED lines=18> */
[----:B------:R-:W3:Y:S01]  /*2ad00*/  SHFL.IDX PT, R57, R128, R7, 0x1c1f ;  /* 0x001c1f0780397589 */ /* 0x000ee200000e0000 */
        /* <DEDUP_REMOVED lines=29> */
[----:B------:R-:W4:Y:S01]  /*2aee0*/  SHFL.IDX PT, R114, R42, R5, 0x1c1f ;  /* 0x001c1f052a727589 */ /* 0x000f2200000e0000 */
        /* <DEDUP_REMOVED lines=8> */
[----:B------:R-:W1:Y:S01]  /*2af70*/  SHFL.IDX PT, R63, R126, R7, 0x1c1f ;  /* 0x001c1f077e3f7589 */ /* 0x000e6200000e0000 */
[----:B------:R-:W-:-:S02]  /*2af80*/  SEL R26, R26, R39, P0 ;  /* 0x000000271a1a7207 */ /* 0x000fc40000000000 */
[----:B------:R-:W-:Y:S01]  /*2af90*/  SEL R4, R6, R45, P0 ;  /* 0x0000002d06047207 */ /* 0x000fe20000000000 */
[----:B------:R-:W2:Y:S01]  /*2afa0*/  SHFL.IDX PT, R104, R40, R5, 0x1c1f ;  /* 0x001c1f0528687589 */ /* 0x000ea200000e0000 */
[----:B------:R-:W-:Y:S02]  /*2afb0*/  SEL R52, R51, R52, P0 ;  /* 0x0000003433347207 */ /* 0x000fe40000000000 */
[----:B------:R-:W-:Y:S01]  /*2afc0*/  SEL R24, R75, R24, P0 ;  /* 0x000000184b187207 */ /* 0x000fe20000000000 */
[----:B------:R-:W-:Y:S01]  /*2afd0*/  SHFL.IDX PT, R77, R56, R5, 0x1c1f ;  /* 0x001c1f05384d7589 */ /* 0x000fe200000e0000 */
[----:B------:R-:W-:Y:S02]  /*2afe0*/  SEL R6, R45, R6, P0 ;  /* 0x000000062d067207 */ /* 0x000fe40000000000 */
[----:B------:R-:W-:Y:S01]  /*2aff0*/  SEL R10, R43, R8, P0 ;  /* 0x000000082b0a7207 */ /* 0x000fe20000000000 */
[----:B------:R-:W2:Y:S01]  /*2b000*/  SHFL.IDX PT, R45, R132, R7, 0x1c1f ;  /* 0x001c1f07842d7589 */ /* 0x000ea200000e0000 */
[----:B------:R-:W-:-:S02]  /*2b010*/  SEL R8, R8, R43, P0 ;  /* 0x0000002b08087207 */ /* 0x000fc40000000000 */
[----:B0-----:R-:W-:Y:S01]  /*2b020*/  SEL R3, R21, R2, P0 ;  /* 0x0000000215037207 */ /* 0x001fe20000000000 */
[----:B------:R-:W-:Y:S01]  /*2b030*/  SHFL.IDX PT, R75, R60, R5, 0x1c1f ;  /* 0x001c1f053c4b7589 */ /* 0x000fe200000e0000 */
[----:B---3--:R-:W-:Y:S02]  /*2b040*/  SEL R103, R57, R108, P0 ;  /* 0x0000006c39677207 */ /* 0x008fe40000000000 */
[----:B------:R-:W-:Y:S01]  /*2b050*/  SEL R105, R108, R57, P0 ;  /* 0x000000396c697207 */ /* 0x000fe20000000000 */
[----:B------:R-:W0:Y:S01]  /*2b060*/  SHFL.IDX PT, R28, R28, R5, 0x1c1f ;  /* 0x001c1f051c1c7589 */ /* 0x000e2200000e0000 */
[----:B------:R-:W-:Y:S02]  /*2b070*/  SEL R21, R2, R21, P0 ;  /* 0x0000001502157207 */ /* 0x000fe40000000000 */
[----:B----4-:R-:W-:Y:S01]  /*2b080*/  SEL R48, R114, R65, P0 ;  /* 0x0000004172307207 */ /* 0x010fe20000000000 */
[----:B------:R-:W-:Y:S01]  /*2b090*/  SHFL.IDX PT, R27, R136, R7, 0x1c1f ;  /* 0x001c1f07881b7589 */ /* 0x000fe200000e0000 */
[----:B-1----:R-:W-:-:S02]  /*2b0a0*/  SEL R107, R63, R112, P0 ;  /* 0x000000703f6b7207 */ /* 0x002fc40000000000 */
[----:B------:R-:W-:Y:S01]  /*2b0b0*/  SEL R109, R112, R63, P0 ;  /* 0x0000003f706d7207 */ /* 0x000fe20000000000 */
[----:B------:R-:W-:Y:S01]  /*2b0c0*/  SHFL.IDX PT, R37, R134, R7, 0x1c1f ;  /* 0x001c1f0786257589 */ /* 0x000fe200000e0000 */
[----:B------:R-:W-:Y:S02]  /*2b0d0*/  SEL R57, R116, R67, P0 ;  /* 0x0000004374397207 */ /* 0x000fe40000000000 */
[----:B------:R-:W-:Y:S01]  /*2b0e0*/  SEL R62, R73, R76, P0 ;  /* 0x0000004c493e7207 */ /* 0x000fe20000000000 */
[----:B------:R-:W-:Y:S01]  /*2b0f0*/  SHFL.IDX PT, R41, R118, R7, 0x1c1f ;  /* 0x001c1f0776297589 */ /* 0x000fe200000e0000 */
[----:B--2---:R-:W-:-:S03]  /*2b100*/  SEL R2, R104, R35, P0 ;  /* 0x0000002368027207 */ /* 0x004fc60000000000 */
[----:B------:R-:W-:Y:S01]  /*2b110*/  SHFL.IDX PT, R33, R100, R7, 0x1c1f ;  /* 0x001c1f0764217589 */ /* 0x000fe200000e0000 */
[----:B------:R-:W-:Y:S02]  /*2b120*/  SEL R43, R45, R82, P0 ;  /* 0x000000522d2b7207 */ /* 0x000fe40000000000 */
[----:B------:R-:W-:Y:S01]  /*2b130*/  SEL R45, R82, R45, P0 ;  /* 0x0000002d522d7207 */ /* 0x000fe20000000000 */
[----:B------:R-:W-:Y:S04]  /*2b140*/  SHFL.IDX PT, R53, R130, R7, 0x1c1f ;  /* 0x001c1f0782357589 */ /* 0x000fe800000e0000 */
[----:B------:R-:W-:Y:S01]  /*2b150*/  SHFL.IDX PT, R68, R68, R7, 0x1c1f ;  /* 0x001c1f0744447589 */ /* 0x000fe200000e0000 */
[----:B0-----:R-:W-:-:S03]  /*2b160*/  SEL R112, R28, R115, P0 ;  /* 0x000000731c707207 */ /* 0x001fc60000000000 */
[----:B------:R0:W-:Y:S04]  /*2b170*/  SHFL.IDX PT, R113, R64, R7, 0x1c1f ;  /* 0x001c1f0740717589 */ /* 0x0001e800000e0000 */
[----:B------:R-:W-:Y:S04]  /*2b180*/  SHFL.IDX PT, R34, R34, R7, 0x1c1f ;  /* 0x001c1f0722227589 */ /* 0x000fe800000e0000 */
[----:B------:R-:W1:Y:S01]  /*2b190*/  SHFL.IDX PT, R9, R0, R5, 0x1c1f ;  /* 0x001c1f0500097589 */ /* 0x000e6200000e0000 */
[----:B0-----:R-:W-:-:S03]  /*2b1a0*/  SEL R64, R72, R77, P0 ;  /* 0x0000004d48407207 */ /* 0x001fc60000000000 */
[----:B------:R-:W-:Y:S04]  /*2b1b0*/  SHFL.IDX PT, R80, R80, R5, 0x1c1f ;  /* 0x001c1f0550507589 */ /* 0x000fe800000e0000 */
[----:B------:R-:W0:Y:S04]  /*2b1c0*/  SHFL.IDX PT, R92, R92, R5, 0x1c1f ;  /* 0x001c1f055c5c7589 */ /* 0x000e2800000e0000 */
[----:B------:R-:W2:Y:S04]  /*2b1d0*/  SHFL.IDX PT, R96, R96, R5, 0x1c1f ;  /* 0x001c1f0560607589 */ /* 0x000ea800000e0000 */
[----:B------:R3:W4:Y:S04]  /*2b1e0*/  SHFL.IDX PT, R102, R46, R5, 0x1c1f ;  /* 0x001c1f052e667589 */ /* 0x00072800000e0000 */
[----:B------:R-:W4:Y:S04]  /*2b1f0*/  SHFL.IDX PT, R84, R84, R5, 0x1c1f ;  /* 0x001c1f0554547589 */ /* 0x000f2800000e0000 */
[----:B------:R0:W4:Y:S01]  /*2b200*/  SHFL.IDX PT, R110, R50, R5, 0x1c1f ;  /* 0x001c1f05326e7589 */ /* 0x00012200000e0000 */
[----:B-1----:R-:W-:-:S02]  /*2b210*/  SEL R118, R86, R9, P0 ;  /* 0x0000000956767207 */ /* 0x002fc40000000000 */
[----:B---3--:R-:W-:Y:S01]  /*2b220*/  SEL R46, R35, R104, P0 ;  /* 0x00000068232e7207 */ /* 0x008fe20000000000 */
[----:B------:R-:W-:Y:S01]  /*2b230*/  SHFL.IDX PT, R111, R54, R5, 0x1c1f ;  /* 0x001c1f05366f7589 */ /* 0x000fe200000e0000 */
[----:B------:R-:W-:-:S03]  /*2b240*/  SEL R86, R9, R86, P0 ;  /* 0x0000005609567207 */ /* 0x000fc60000000000 */
[----:B------:R-:W1:Y:S01]  /*2b250*/  SHFL.IDX PT, R30, R30, R5, 0x1c1f ;  /* 0x001c1f051e1e7589 */ /* 0x000e6200000e0000 */
[----:B0-----:R-:W-:Y:S02]  /*2b260*/  SEL R93, R37, R92, P0 ;  /* 0x0000005c255d7207 */ /* 0x001fe40000000000 */
[----:B------:R-:W-:Y:S01]  /*2b270*/  SEL R50, R55, R106, P0 ;  /* 0x0000006a37327207 */ /* 0x000fe20000000000 */
[----:B------:R-:W-:Y:S01]  /*2b280*/  SHFL.IDX PT, R117, R26, R5, 0x1c1f ;  /* 0x001c1f051a757589 */ /* 0x000fe200000e0000 */
[----:B------:R-:W-:Y:S02]  /*2b290*/  SEL R106, R106, R55, P0 ;  /* 0x000000376a6a7207 */ /* 0x000fe40000000000 */
[----:B------:R-:W-:Y:S01]  /*2b2a0*/  SEL R55, R67, R116, P0 ;  /* 0x0000007443377207 */ /* 0x000fe20000000000 */
[----:B------:R-:W-:Y:S01]  /*2b2b0*/  SHFL.IDX PT, R25, R138, R7, 0x1c1f ;  /* 0x001c1f078a197589 */ /* 0x000fe200000e0000 */
[----:B------:R-:W-:Y:S02]  /*2b2c0*/  SEL R67, R75, R74, P0 ;  /* 0x0000004a4b437207 */ /* 0x000fe40000000000 */
[----:B--2---:R-:W-:Y:S01]  /*2b2d0*/  SEL R39, R41, R96, P0 ;  /* 0x0000006029277207 */ /* 0x004fe20000000000 */
[----:B------:R0:W-:Y:S01]  /*2b2e0*/  SHFL.IDX PT, R29, R120, R7, 0x1c1f ;  /* 0x001c1f07781d7589 */ /* 0x0001e200000e0000 */
[----:B----4-:R-:W-:-:S02]  /*2b2f0*/  SEL R47, R49, R102, P0 ;  /* 0x00000066312f7207 */ /* 0x010fc40000000000 */
[----:B------:R-:W-:Y:S01]  /*2b300*/  SEL R51, R53, R84, P0 ;  /* 0x0000005435337207 */ /* 0x000fe20000000000 */
[----:B------:R-:W-:Y:S01]  /*2b310*/  SHFL.IDX PT, R78, R78, R7, 0x1c1f ;  /* 0x001c1f074e4e7589 */ /* 0x000fe200000e0000 */
[----:B------:R-:W-:Y:S02]  /*2b320*/  SEL R82, R61, R110, P0 ;  /* 0x0000006e3d527207 */ /* 0x000fe40000000000 */
[----:B------:R-:W-:Y:S01]  /*2b330*/  SEL R104, R110, R61, P0 ;  /* 0x0000003d6e687207 */ /* 0x000fe20000000000 */
[----:B------:R2:W-:Y:S01]  /*2b340*/  SHFL.IDX PT, R79, R66, R7, 0x1c1f ;  /* 0x001c1f07424f7589 */ /* 0x0005e200000e0000 */
[----:B------:R-:W-:Y:S02]  /*2b350*/  SEL R37, R92, R37, P0 ;  /* 0x000000255c257207 */ /* 0x000fe40000000000 */
[----:B0-----:R-:W-:Y:S01]  /*2b360*/  SEL R120, R27, R80, P0 ;  /* 0x000000501b787207 */ /* 0x001fe20000000000 */
[----:B------:R-:W-:Y:S01]  /*2b370*/  SHFL.IDX PT, R32, R32, R7, 0x1c1f ;  /* 0x001c1f0720207589 */ /* 0x000fe200000e0000 */
[----:B------:R-:W-:-:S02]  /*2b380*/  SEL R80, R80, R27, P0 ;  /* 0x0000001b50507207 */ /* 0x000fc40000000000 */
[----:B------:R-:W-:Y:S01]  /*2b390*/  SEL R41, R96, R41, P0 ;  /* 0x0000002960297207 */ /* 0x000fe20000000000 */
[----:B------:R-:W0:Y:S01]  /*2b3a0*/  SHFL.IDX PT, R90, R90, R5, 0x1c1f ;  /* 0x001c1f055a5a7589 */ /* 0x000e2200000e0000 */
[----:B------:R-:W-:Y:S02]  /*2b3b0*/  SEL R49, R102, R49, P0 ;  /* 0x0000003166317207 */ /* 0x000fe40000000000 */
[----:B--2---:R-:W-:Y:S01]  /*2b3c0*/  SEL R66, R77, R72, P0 ;  /* 0x000000484d427207 */ /* 0x004fe20000000000 */
[----:B------:R-:W2:Y:S01]  /*2b3d0*/  SHFL.IDX PT, R94, R94, R5, 0x1c1f ;  /* 0x001c1f055e5e7589 */ /* 0x000ea200000e0000 */
[----:B-1----:R-:W-:Y:S02]  /*2b3e0*/  SEL R77, R113, R30, P0 ;  /* 0x0000001e714d7207 */ /* 0x002fe40000000000 */
[----:B------:R-:W-:Y:S01]  /*2b3f0*/  SEL R53, R84, R53, P0 ;  /* 0x0000003554357207 */ /* 0x000fe20000000000 */
[----:B------:R-:W1:Y:S01]  /*2b400*/  SHFL.IDX PT, R98, R36, R5, 0x1c1f ;  /* 0x001c1f0524627589 */ /* 0x000e6200000e0000 */
[----:B------:R-:W-:-:S03]  /*2b410*/  SEL R113, R30, R113, P0 ;  /* 0x000000711e717207 */ /* 0x000fc60000000000 */
[----:B------:R-:W3:Y:S04]  /*2b420*/  SHFL.IDX PT, R100, R38, R5, 0x1c1f ;  /* 0x001c1f0526647589 */ /* 0x000ee800000e0000 */
[----:B------:R-:W4:Y:S04]  /*2b430*/  SHFL.IDX PT, R70, R70, R5, 0x1c1f ;  /* 0x001c1f0546467589 */ /* 0x000f2800000e0000 */
[----:B------:R1:W4:Y:S04]  /*2b440*/  SHFL.IDX PT, R71, R20, R5, 0x1c1f ;  /* 0x001c1f0514477589 */ /* 0x00032800000e0000 */
[----:B------:R3:W4:Y:S01]  /*2b450*/  SHFL.IDX PT, R122, R52, R5, 0x1c1f ;  /* 0x001c1f05347a7589 */ /* 0x00072200000e0000 */
[----:B0-----:R-:W-:-:S02]  /*2b460*/  SEL R121, R25, R90, P0 ;  /* 0x0000005a19797207 */ /* 0x001fc40000000000 */
[----:B------:R-:W-:Y:S01]  /*2b470*/  SEL R91, R90, R25, P0 ;  /* 0x000000195a5b7207 */ /* 0x000fe20000000000 */
[----:B------:R-:W0:Y:S01]  /*2b480*/  SHFL.IDX PT, R119, R24, R5, 0x1c1f ;  /* 0x001c1f0518777589 */ /* 0x000e2200000e0000 */
[----:B--2---:R-:W-:Y:S02]  /*2b490*/  SEL R0, R29, R94, P0 ;  /* 0x0000005e1d007207 */ /* 0x004fe40000000000 */
[----:B-1----:R-:W-:Y:S01]  /*2b4a0*/  SEL R20, R65, R114, P0 ;  /* 0x0000007241147207 */ /* 0x002fe20000000000 */
[----:B------:R1:W2:Y:S01]  /*2b4b0*/  SHFL.IDX PT, R4, R4, R7, 0x1c1f ;  /* 0x001c1f0704047589 */ /* 0x0002a200000e0000 */
[----:B------:R-:W-:Y:S02]  /*2b4c0*/  SEL R65, R74, R75, P0 ;  /* 0x0000004b4a417207 */ /* 0x000fe40000000000 */
[----:B---3--:R-:W-:Y:S01]  /*2b4d0*/  SEL R52, R76, R73, P0 ;  /* 0x000000494c347207 */ /* 0x008fe20000000000 */
[----:B------:R1:W3:Y:S01]  /*2b4e0*/  SHFL.IDX PT, R10, R10, R7, 0x1c1f ;  /* 0x001c1f070a0a7589 */ /* 0x0002e200000e0000 */
[----:B------:R-:W-:-:S02]  /*2b4f0*/  SEL R76, R115, R28, P0 ;  /* 0x0000001c734c7207 */ /* 0x000fc40000000000 */
[----:B------:R-:W-:Y:S01]  /*2b500*/  SEL R73, R68, R111, P0 ;  /* 0x0000006f44497207 */ /* 0x000fe20000000000 */
[----:B------:R1:W0:Y:S01]  /*2b510*/  SHFL.IDX PT, R7, R8, R5, 0x1c1f ;  /* 0x001c1f0508077589 */ /* 0x00022200000e0000 */
[----:B------:R-:W-:Y:S01]  /*2b520*/  SEL R75, R111, R68, P0 ;  /* 0x000000446f4b7207 */ /* 0x000fe20000000000 */
[----:B------:R-:W-:Y:S01]  /*2b530*/  IMAD.MOV.U32 R111, RZ, RZ, RZ ;  /* 0x000000ffff6f7224 */ /* 0x000fe200078e00ff */
[----:B------:R-:W-:Y:S01]  /*2b540*/  SEL R115, R34, R117, P0 ;  /* 0x0000007522737207 */ /* 0x000fe20000000000 */
[----:B------:R1:W1:Y:S01]  /*2b550*/  SHFL.IDX PT, R14, R6, R5, 0x1c1f ;  /* 0x001c1f05060e7589 */ /* 0x00026200000e0000 */
[----:B------:R-:W-:Y:S02]  /*2b560*/  SEL R36, R94, R29, P0 ;  /* 0x0000001d5e247207 */ /* 0x000fe40000000000 */
[----:B------:R-:W-:Y:S02]  /*2b570*/  SEL R38, R31, R98, P0 ;  /* 0x000000621f267207 */ /* 0x000fe40000000000 */
[----:B------:R-:W-:-:S02]  /*2b580*/  SEL R40, R98, R31, P0 ;  /* 0x0000001f62287207 */ /* 0x000fc40000000000 */
[----:B------:R-:W-:Y:S02]  /*2b590*/  SEL R42, R33, R100, P0 ;  /* 0x00000064212a7207 */ /* 0x000fe40000000000 */
[----:B------:R-:W-:Y:S02]  /*2b5a0*/  SEL R44, R100, R33, P0 ;  /* 0x00000021642c7207 */ /* 0x000fe40000000000 */
[----:B----4-:R-:W-:Y:S02]  /*2b5b0*/  SEL R54, R69, R70, P0 ;  /* 0x0000004645367207 */ /* 0x010fe40000000000 */
[----:B------:R-:W-:Y:S02]  /*2b5c0*/  SEL R56, R70, R69, P0 ;  /* 0x0000004546387207 */ /* 0x000fe40000000000 */
[----:B------:R-:W-:Y:S02]  /*2b5d0*/  SEL R61, R78, R71, P0 ;  /* 0x000000474e3d7207 */ /* 0x000fe40000000000 */
[----:B------:R-:W-:-:S02]  /*2b5e0*/  SEL R63, R71, R78, P0 ;  /* 0x0000004e473f7207 */ /* 0x000fc40000000000 */
[----:B------:R-:W-:Y:S02]  /*2b5f0*/  SEL R60, R79, R122, P0 ;  /* 0x0000007a4f3c7207 */ /* 0x000fe40000000000 */
[----:B------:R-:W-:Y:S02]  /*2b600*/  SEL R72, R122, R79, P0 ;  /* 0x0000004f7a487207 */ /* 0x000fe40000000000 */
[----:B0-----:R-:W-:Y:S02]  /*2b610*/  SEL R114, R32, R119, P0 ;  /* 0x0000007720727207 */ /* 0x001fe40000000000 */
[----:B------:R-:W-:Y:S02]  /*2b620*/  SEL R74, R119, R32, P0 ;  /* 0x00000020774a7207 */ /* 0x000fe40000000000 */
[----:B-123--:R-:W-:-:S07]  /*2b630*/  SEL R117, R117, R34, P0 ;  /* 0x0000002275757207 */ /* 0x00efce0000000000 */
.L_x_1832:
[----:B------:R-:W-:Y:S05]  /*2b640*/  WARPSYNC.ALL ;  /* 0x0000000000007948 */ /* 0x000fea0003800000 */
[----:B------:R-:W-:Y:S01]  /*2b650*/  BAR.SYNC.DEFER_BLOCKING 0x1, 0x100 ;  /* 0x0044000000007b1d */ /* 0x000fe20000010000 */
[----:B------:R-:W-:Y:S02]  /*2b660*/  SEL R68, R4, R14, P0 ;  /* 0x0000000e04447207 */ /* 0x000fe40000000000 */
[----:B------:R-:W-:Y:S02]  /*2b670*/  SEL R70, R14, R4, P0 ;  /* 0x000000040e467207 */ /* 0x000fe40000000000 */
[----:B------:R-:W-:Y:S01]  /*2b680*/  SEL R69, R10, R7, P0 ;  /* 0x000000070a457207 */ /* 0x000fe20000000000 */
[----:B------:R-:W-:Y:S01]  /*2b690*/  ULDC.64 UR6, c[0x0][0xc08] ;  /* 0x0003020000067ab9 */ /* 0x000fe20000000a00 */
[----:B------:R-:W-:Y:S01]  /*2b6a0*/  SEL R71, R7, R10, P0 ;  /* 0x0000000a07477207 */ /* 0x000fe20000000000 */
[----:B------:R-:W0:Y:S01]  /*2b6b0*/  LDC.64 R78, c[0x0][0xc00] ;  /* 0x00030000ff4e7b82 */ /* 0x000e220000000a00 */
[----:B------:R-:W-:Y:S01]  /*2b6c0*/  ISETP.NE.U32.AND P0, PT, RZ, UR6, PT ;  /* 0x00000006ff007c0c */ /* 0x000fe2000bf05070 */
[----:B------:R-:W-:Y:S01]  /*2b6d0*/  ULDC.64 UR4, c[0x0][0xc00] ;  /* 0x0003000000047ab9 */ /* 0x000fe20000000a00 */
[----:B------:R-:W-:-:S02]  /*2b6e0*/  F2FP.BF16.F32.PACK_AB R4, R3, R118 ;  /* 0x000000760304723e */ /* 0x000fc400000010ff */
[----:B------:R-:W-:Y:S02]  /*2b6f0*/  ISETP.NE.AND.EX P0, PT, RZ, UR7, PT, P0 ;  /* 0x00000007ff007c0c */ /* 0x000fe4000bf05300 */
[----:B------:R-:W-:Y:S02]  /*2b700*/  F2FP.BF16.F32.PACK_AB R5, R107, R20 ;  /* 0x000000146b05723e */ /* 0x000fe400000010ff */
[----:B------:R-:W-:Y:S02]  /*2b710*/  F2FP.BF16.F32.PACK_AB R6, R21, R86 ;  /* 0x000000561506723e */ /* 0x000fe400000010ff */
[----:B------:R-:W-:Y:S02]  /*2b720*/  F2FP.BF16.F32.PACK_AB R7, R109, R48 ;  /* 0x000000306d07723e */ /* 0x000fe400000010ff */
[----:B------:R-:W-:Y:S02]  /*2b730*/  F2FP.BF16.F32.PACK_AB R8, R121, R120 ;  /* 0x000000787908723e */ /* 0x000fe400000010ff */
[----:B------:R-:W-:Y:S01]  /*2b740*/  F2FP.BF16.F32.PACK_AB R9, R55, R54 ;  /* 0x000000363709723e */ /* 0x000fe200000010ff */
[----:B------:R-:W-:Y:S01]  /*2b750*/  STSM.16.M88.4 [R101], R4 ;  /* 0x0000000465007844 */ /* 0x000fe20000000200 */
[----:B------:R-:W-:-:S02]  /*2b760*/  F2FP.BF16.F32.PACK_AB R10, R91, R80 ;  /* 0x000000505b0a723e */ /* 0x000fc400000010ff */
[----:B------:R-:W-:Y:S02]  /*2b770*/  F2FP.BF16.F32.PACK_AB R11, R57, R56 ;  /* 0x00000038390b723e */ /* 0x000fe400000010ff */
[----:B------:R-:W-:Y:S02]  /*2b780*/  F2FP.BF16.F32.PACK_AB R12, R93, R0 ;  /* 0x000000005d0c723e */ /* 0x000fe400000010ff */
[----:B------:R-:W-:Y:S01]  /*2b790*/  F2FP.BF16.F32.PACK_AB R13, R61, R52 ;  /* 0x000000343d0d723e */ /* 0x000fe200000010ff */
[----:B------:R-:W-:Y:S01]  /*2b7a0*/  STSM.16.M88.4 [R95], R8 ;  /* 0x000000085f007844 */ /* 0x000fe20000000200 */
[----:B------:R-:W-:Y:S01]  /*2b7b0*/  F2FP.BF16.F32.PACK_AB R14, R37, R36 ;  /* 0x00000024250e723e */ /* 0x000fe200000010ff */
[----:B0-----:R-:W-:Y:S01]  /*2b7c0*/  IMAD.WIDE R78, R223, 0x4, R78 ;  /* 0x00000004df4e7825 */ /* 0x001fe200078e024e */
        /* <DEDUP_REMOVED lines=13> */
[----:B0-----:R-:W0:Y:S01]  /*2b8a0*/  @P0 LDC.64 R12, c[0x0][0xc08] ;  /* 0x00030200ff0c0b82 */ /* 0x001e220000000a00 */
[----:B------:R-:W-:Y:S01]  /*2b8b0*/  F2FP.BF16.F32.PACK_AB R34, R49, R2 ;  /* 0x000000023122723e */ /* 0x000fe200000010ff */
[----:B------:R-:W-:Y:S01]  /*2b8c0*/  STSM.16.M88.4 [R81], R28 ;  /* 0x0000001c51007844 */ /* 0x000fe20000000200 */
[----:B------:R-:W-:Y:S02]  /*2b8d0*/  F2FP.BF16.F32.PACK_AB R35, R113, R112 ;  /* 0x000000707123723e */ /* 0x000fe400000010ff */
[----:B------:R-:W-:-:S02]  /*2b8e0*/  F2FP.BF16.F32.PACK_AB R4, R51, R50 ;  /* 0x000000323304723e */ /* 0x000fc400000010ff */
[----:B------:R-:W-:Y:S01]  /*2b8f0*/  F2FP.BF16.F32.PACK_AB R5, R115, R114 ;  /* 0x000000727305723e */ /* 0x000fe200000010ff */
[----:B------:R-:W-:Y:S01]  /*2b900*/  STSM.16.M88.4 [R83], R32 ;  /* 0x0000002053007844 */ /* 0x000fe20000000200 */
[----:B------:R-:W-:Y:S01]  /*2b910*/  F2FP.BF16.F32.PACK_AB R6, R53, R106 ;  /* 0x0000006a3506723e */ /* 0x000fe200000010ff */
[----:B------:R-:W-:Y:S01]  /*2b920*/  ULDC UR6, c[0x0][0xa88] ;  /* 0x0002a20000067ab9 */ /* 0x000fe20000000800 */
[----:B------:R-:W-:Y:S01]  /*2b930*/  F2FP.BF16.F32.PACK_AB R7, R117, R74 ;  /* 0x0000004a7507723e */ /* 0x000fe200000010ff */
[----:B------:R-:W2:Y:S01]  /*2b940*/  LDC R14, c[0x0][0xbe8] ;  /* 0x0002fa00ff0e7b82 */ /* 0x000ea20000000800 */
[----:B------:R-:W-:Y:S02]  /*2b950*/  F2FP.BF16.F32.PACK_AB R8, R103, R82 ;  /* 0x000000526708723e */ /* 0x000fe400000010ff */
[----:B------:R-:W-:Y:S01]  /*2b960*/  F2FP.BF16.F32.PACK_AB R10, R105, R104 ;  /* 0x00000068690a723e */ /* 0x000fe200000010ff */
[----:B------:R-:W-:Y:S01]  /*2b970*/  STSM.16.M88.4 [R85], R4 ;  /* 0x0000000455007844 */ /* 0x000fe20000000200 */
[----:B------:R-:W-:-:S02]  /*2b980*/  F2FP.BF16.F32.PACK_AB R9, R69, R68 ;  /* 0x000000444509723e */ /* 0x000fc400000010ff */
[----:B------:R-:W-:Y:S02]  /*2b990*/  F2FP.BF16.F32.PACK_AB R11, R71, R70 ;  /* 0x00000046470b723e */ /* 0x000fe400000010ff */
[----:B------:R-:W-:-:S03]  /*2b9a0*/  ISETP.NE.U32.AND P3, PT, RZ, UR4, PT ;  /* 0x00000004ff007c0c */ /* 0x000fc6000bf65070 */
[----:B------:R3:W-:Y:S01]  /*2b9b0*/  STSM.16.M88.4 [R87], R8 ;  /* 0x0000000857007844 */ /* 0x0007e20000000200 */
[----:B------:R-:W-:Y:S01]  /*2b9c0*/  BAR.SYNC.DEFER_BLOCKING 0x1, 0x100 ;  /* 0x0044000000007b1d */ /* 0x000fe20000010000 */
[----:B------:R-:W-:Y:S01]  /*2b9d0*/  ISETP.NE.AND.EX P3, PT, RZ, UR5, PT, P3 ;  /* 0x00000005ff007c0c */ /* 0x000fe2000bf65330 */
[----:B-1----:R-:W-:Y:S02]  /*2b9e0*/  IMAD.U32 R25, RZ, RZ, UR6 ;  /* 0x00000006ff197e24 */ /* 0x002fe4000f8e00ff */
[----:B0-----:R-:W-:-:S10]  /*2b9f0*/  @P0 IMAD.WIDE R12, R223, 0x4, R12 ;  /* 0x00000004df0c0825 */ /* 0x001fd400078e020c */
[----:B------:R0:W5:Y:S04]  /*2ba00*/  @P3 LDG.E R111, desc[UR60][R78.64] ;  /* 0x0000003c4e6f3981 */ /* 0x000168000c1e1900 */
[----:B------:R0:W5:Y:S01]  /*2ba10*/  @P0 LDG.E R25, desc[UR60][R12.64] ;  /* 0x0000003c0c190981 */ /* 0x000162000c1e1900 */
[----:B---3--:R-:W-:Y:S01]  /*2ba20*/  IMAD.MOV.U32 R8, RZ, RZ, 0x9b8 ;  /* 0x000009b8ff087424 */ /* 0x008fe200078e00ff */
[----:B------:R-:W-:Y:S02]  /*2ba30*/  ISETP.GT.AND P1, PT, R222, 0x1, PT ;  /* 0x00000001de00780c */ /* 0x000fe40003f24270 */
[----:B--2---:R-:W-:Y:S02]  /*2ba40*/  ISETP.NE.AND P2, PT, R14, 0x1, PT ;  /* 0x000000010e00780c */ /* 0x004fe40003f45270 */
[----:B------:R-:W-:-:S04]  /*2ba50*/  SEL R8, R8, 0x978, P1 ;  /* 0x0000097808087807 */ /* 0x000fc80000800000 */
[----:B------:R0:W1:Y:S08]  /*2ba60*/  LDC.64 R4, c[0x0][R8+0x220] ;  /* 0x0000880008047b82 */ /* 0x0000700000000a00 */
[----:B------:R0:W2:Y:S08]  /*2ba70*/  LDC.64 R10, c[0x0][R8+0x218] ;  /* 0x00008600080a7b82 */ /* 0x0000b00000000a00 */
[----:B------:R0:W3:Y:S01]  /*2ba80*/  LDC.64 R6, c[0x0][R8+0x228] ;  /* 0x00008a0008067b82 */ /* 0x0000e20000000a00 */
[----:B------:R-:W-:Y:S05]  /*2ba90*/  @P0 BRA `(.L_x_1562) ;  /* 0x0000000000100947 */ /* 0x000fea0003800000 */
[----:B------:R-:W-:Y:S05]  /*2baa0*/  @!P3 BRA `(.L_x_1562) ;  /* 0x00000000000cb947 */ /* 0x000fea0003800000 */
[----:B0-----:R-:W4:Y:S04]  /*2bab0*/  LDG.E R12, desc[UR60][R78.64] ;  /* 0x0000003c4e0c7981 */ /* 0x001f28000c1e1900 */
[----:B-----5:R-:W4:Y:S02]  /*2bac0*/  LDG.E R25, desc[UR60][R78.64+0x4] ;  /* 0x0000043c4e197981 */ /* 0x020f24000c1e1900 */
[----:B----4-:R-:W-:-:S07]  /*2bad0*/  IMAD.IADD R25, R25, 0x1, -R12 ;  /* 0x0000000119197824 */ /* 0x010fce00078e0a0c */
.L_x_1562:
[----:B------:R-:W4:Y:S01]  /*2bae0*/  LDL R26, [R1+0x10] ;  /* 0x00001000011a7983 */ /* 0x000f220000100800 */
[----:B0-----:R-:W0:Y:S01]  /*2baf0*/  LDC.64 R8, c[0x0][R8+0x210] ;  /* 0x0000840008087b82 */ /* 0x001e220000000a00 */
[----:B------:R-:W-:Y:S01]  /*2bb00*/  ISETP.NE.U32.AND P0, PT, RZ, UR4, PT ;  /* 0x00000004ff007c0c */ /* 0x000fe2000bf05070 */
[-C--:B--2---:R-:W-:Y:S01]  /*2bb10*/  IMAD R29, R11, R216.reuse, RZ ;  /* 0x000000d80b1d7224 */ /* 0x084fe200078e02ff */
[----:B------:R-:W-:Y:S01]  /*2bb20*/  SHF.R.S32.HI R27, RZ, 0x1f, R223 ;  /* 0x0000001fff1b7819 */ /* 0x000fe200000114df */
[----:B------:R-:W-:Y:S01]  /*2bb30*/  IMAD.WIDE.U32 R10, R10, R216, RZ ;  /* 0x000000d80a0a7225 */ /* 0x000fe200078e00ff */
[----:B------:R-:W-:-:S03]  /*2bb40*/  ISETP.NE.AND.EX P0, PT, RZ, UR5, PT, P0 ;  /* 0x00000005ff007c0c */ /* 0x000fc6000bf05300 */
[----:B------:R-:W2:Y:S01]  /*2bb50*/  @P2 LDC R24, c[0x0][0xbec] ;  /* 0x0002fb00ff182b82 */ /* 0x000ea20000000800 */
[----:B------:R-:W-:Y:S01]  /*2bb60*/  SEL R15, R223, RZ, !P0 ;  /* 0x000000ffdf0f7207 */ /* 0x000fe20004000000 */
[----:B------:R-:W-:Y:S01]  /*2bb70*/  IMAD.IADD R79, R210, 0x1, R203 ;  /* 0x00000001d24f7824 */ /* 0x000fe200078e02cb */
[----:B------:R-:W-:Y:S01]  /*2bb80*/  SEL R27, R27, RZ, !P0 ;  /* 0x000000ff1b1b7207 */ /* 0x000fe20004000000 */
[----:B------:R-:W-:Y:S02]  /*2bb90*/  IMAD.IADD R35, R11, 0x1, R29 ;  /* 0x000000010b237824 */ /* 0x000fe400078e021d */
[----:B-1----:R-:W-:Y:S02]  /*2bba0*/  IMAD R5, R5, R15, RZ ;  /* 0x0000000f05057224 */ /* 0x002fe400078e02ff */
[----:B------:R-:W1:Y:S01]  /*2bbb0*/  @P2 LDC R33, c[0x0][0xbf0] ;  /* 0x0002fc00ff212b82 */ /* 0x000e620000000800 */
[----:B-----5:R-:W-:Y:S02]  /*2bbc0*/  IMAD R78, R25, R14, RZ ;  /* 0x0000000e194e7224 */ /* 0x020fe400078e02ff */
[C---:B------:R-:W-:Y:S01]  /*2bbd0*/  IMAD R31, R4.reuse, R27, R5 ;  /* 0x0000001b041f7224 */ /* 0x040fe200078e0205 */
[----:B------:R-:W-:Y:S01]  /*2bbe0*/  SEL R27, R225, RZ, P1 ;  /* 0x000000ffe11b7207 */ /* 0x000fe20000800000 */
[----:B------:R-:W-:-:S03]  /*2bbf0*/  IMAD.WIDE.U32 R4, R4, R15, RZ ;  /* 0x0000000f04047225 */ /* 0x000fc600078e00ff */
[----:B------:R-:W0:Y:S01]  /*2bc00*/  LDC.64 R12, c[0x0][0xba8] ;  /* 0x0002ea00ff0c7b82 */ /* 0x000e220000000a00 */
[----:B------:R-:W-:Y:S01]  /*2bc10*/  IMAD.IADD R31, R5, 0x1, R31 ;  /* 0x00000001051f7824 */ /* 0x000fe200078e021f */
[----:B------:R-:W-:Y:S01]  /*2bc20*/  IADD3 R11, P0, P3, R4, R10, R111 ;  /* 0x0000000a040b7210 */ /* 0x000fe20007b1e06f */
[----:B------:R-:W-:Y:S01]  /*2bc30*/  IMAD.MOV.U32 R5, RZ, RZ, R79 ;  /* 0x000000ffff057224 */ /* 0x000fe200078e004f */
[----:B------:R-:W-:Y:S01]  /*2bc40*/  SHF.R.S32.HI R10, RZ, 0x1f, R111 ;  /* 0x0000001fff0a7819 */ /* 0x000fe2000001146f */
[-C--:B---3--:R-:W-:Y:S02]  /*2bc50*/  IMAD R29, R7, R27.reuse, RZ ;  /* 0x0000001b071d7224 */ /* 0x088fe400078e02ff */
[----:B------:R-:W-:Y:S01]  /*2bc60*/  IMAD.WIDE.U32 R6, R6, R27, RZ ;  /* 0x0000001b06067225 */ /* 0x000fe200078e00ff */
[----:B------:R-:W-:-:S03]  /*2bc70*/  IADD3.X R27, R31, R35, R10, P0, P3 ;  /* 0x000000231f1b7210 */ /* 0x000fc600007e640a */
[----:B--2---:R-:W-:-:S04]  /*2bc80*/  @P2 IMAD.HI.U32 R4, R79, R24, RZ ;  /* 0x000000184f042227 */ /* 0x004fc800078e00ff */
[----:B------:R-:W-:Y:S01]  /*2bc90*/  IMAD.IADD R29, R7, 0x1, R29 ;  /* 0x00000001071d7824 */ /* 0x000fe200078e021d */
[----:B-1----:R-:W-:-:S04]  /*2bca0*/  @P2 SHF.R.U32.HI R5, RZ, R33, R4 ;  /* 0x00000021ff052219 */ /* 0x002fc80000011604 */
[----:B------:R-:W-:Y:S01]  /*2bcb0*/  IADD3 R6, P0, P3, R5, R11, R6 ;  /* 0x0000000b05067210 */ /* 0x000fe20007b1e006 */
[--C-:B------:R-:W-:Y:S01]  /*2bcc0*/  IMAD.MOV R31, RZ, RZ, -R5.reuse ;  /* 0x000000ffff1f7224 */ /* 0x100fe200078e0a05 */
[----:B------:R-:W-:Y:S01]  /*2bcd0*/  SHF.R.S32.HI R4, RZ, 0x1f, R5 ;  /* 0x0000001fff047819 */ /* 0x000fe20000011405 */
[----:B0-----:R-:W0:Y:S02]  /*2bce0*/  @!P1 LDC R12, c[0x0][0xb50] ;  /* 0x0002d400ff0c9b82 */ /* 0x001e240000000800 */
[----:B------:R-:W-:Y:S01]  /*2bcf0*/  IMAD R5, R14, R31, R79 ;  /* 0x0000001f0e057224 */ /* 0x000fe200078e024f */
[----:B------:R-:W-:-:S03]  /*2bd00*/  IADD3.X R7, R4, R27, R29, P0, P3 ;  /* 0x0000001b04077210 */ /* 0x000fc600007e641d */
[-C--:B------:R-:W-:Y:S01]  /*2bd10*/  IMAD R4, R9, R5.reuse, RZ ;  /* 0x0000000509047224 */ /* 0x080fe200078e02ff */
[----:B------:R-:W-:Y:S01]  /*2bd20*/  SHF.R.S32.HI R11, RZ, 0x1f, R5 ;  /* 0x0000001fff0b7819 */ /* 0x000fe20000011405 */
[C---:B------:R-:W-:Y:S01]  /*2bd30*/  IMAD.WIDE.U32 R6, R8.reuse, R5, R6 ;  /* 0x0000000508067225 */ /* 0x040fe200078e0006 */
[----:B------:R-:W1:Y:S03]  /*2bd40*/  @!P1 LDC R13, c[0x0][0xb54] ;  /* 0x0002d500ff0d9b82 */ /* 0x000e660000000800 */
[----:B------:R-:W-:-:S04]  /*2bd50*/  IMAD R11, R8, R11, R4 ;  /* 0x0000000b080b7224 */ /* 0x000fc800078e0204 */
[----:B------:R-:W-:Y:S01]  /*2bd60*/  IMAD.IADD R4, R7, 0x1, R11 ;  /* 0x0000000107047824 */ /* 0x000fe200078e020b */
[----:B0-----:R-:W-:-:S04]  /*2bd70*/  LEA R12, P0, R6, R12, 0x2 ;  /* 0x0000000c060c7211 */ /* 0x001fc800078010ff */
[----:B-1----:R-:W-:Y:S02]  /*2bd80*/  LEA.HI.X R13, R6, R13, R4, 0x2, P0 ;  /* 0x0000000d060d7211 */ /* 0x002fe400000f1404 */
[----:B------:R-:W-:Y:S01]  /*2bd90*/  SHFL.IDX PT, R4, R12, RZ, 0x1c1f ;  /* 0x001c1fff0c047589 */ /* 0x000fe200000e0000 */
[----:B------:R-:W-:-:S03]  /*2bda0*/  LOP3.LUT P0, RZ, R234, 0x3, RZ, 0xc0, !PT ;  /* 0x00000003eaff7812 */ /* 0x000fc6000780c0ff */
[----:B------:R-:W0:Y:S04]  /*2bdb0*/  SHFL.IDX PT, R5, R13, RZ, 0x1c1f ;  /* 0x001c1fff0d057589 */ /* 0x000e2800000e0000 */
[----:B------:R-:W-:Y:S04]  /*2bdc0*/  SHFL.IDX PT, R6, R12, 0x1, 0x1c1f ;  /* 0x003c1f000c067f89 */ /* 0x000fe800000e0000 */
[----:B------:R-:W1:Y:S01]  /*2bdd0*/  SHFL.IDX PT, R7, R13, 0x1, 0x1c1f ;  /* 0x003c1f000d077f89 */ /* 0x000e6200000e0000 */
[----:B----4-:R-:W-:-:S04]  /*2bde0*/  IMAD.IADD R29, R26, 0x1, R203 ;  /* 0x000000011a1d7824 */ /* 0x010fc800078e02cb */
[C---:B------:R-:W-:Y:S01]  /*2bdf0*/  VIADD R27, R29.reuse, 0x8 ;  /* 0x000000081d1b7836 */ /* 0x040fe20000000000 */
[----:B------:R-:W-:-:S04]  /*2be00*/  ISETP.GE.OR P3, PT, R29, R78, P0 ;  /* 0x0000004e1d00720c */ /* 0x000fc80000766670 */
[----:B------:R-:W-:-:S09]  /*2be10*/  ISETP.GE.OR P0, PT, R27, R78, P0 ;  /* 0x0000004e1b00720c */ /* 0x000fd20000706670 */
        /* <DEDUP_REMOVED lines=16> */
[----:B------:R-:W-:Y:S01]  /*2bf20*/  LOP3.LUT R24, R24, R25, RZ, 0x3c, !PT ;  /* 0x0000001918187212 */ /* 0x000fe200078e3cff */
[--C-:B------:R-:W-:Y:S01]  /*2bf30*/  IMAD.X R25, RZ, RZ, R59.reuse, P5 ;  /* 0x000000ffff197224 */ /* 0x100fe200028e063b */
[C---:B------:R-:W-:Y:S02]  /*2bf40*/  IADD3 R3, P0, R58.reuse, 0x7000, RZ ;  /* 0x000070003a037810 */ /* 0x040fe40007f1e0ff */
[----:B------:R-:W-:Y:S01]  /*2bf50*/  IADD3 R33, P1, R58, 0x3000, RZ ;  /* 0x000030003a217810 */ /* 0x000fe20007f3e0ff */
[----:B------:R-:W-:Y:S01]  /*2bf60*/  IMAD R10, R10, UR4, RZ ;  /* 0x000000040a0a7c24 */ /* 0x000fe2000f8e02ff */
[C---:B------:R-:W-:Y:S01]  /*2bf70*/  IADD3 R37, P3, R58.reuse, 0x4000, RZ ;  /* 0x000040003a257810 */ /* 0x040fe20007f7e0ff */
[----:B------:R-:W-:Y:S01]  /*2bf80*/  IMAD.X R49, RZ, RZ, R59, P0 ;  /* 0x000000ffff317224 */ /* 0x000fe200000e063b */
[C---:B------:R-:W-:Y:S01]  /*2bf90*/  IADD3 R41, P4, R58.reuse, 0x5000, RZ ;  /* 0x000050003a297810 */ /* 0x040fe20007f9e0ff */
[----:B------:R-:W5:Y:S01]  /*2bfa0*/  LD.E.128 R24, desc[UR60][R24.64] ;  /* 0x0000003c18187980 */ /* 0x000f62000c101d00 */
[----:B------:R-:W-:-:S02]  /*2bfb0*/  IADD3 R45, P5, R58, 0x6000, RZ ;  /* 0x000060003a2d7810 */ /* 0x000fc40007fbe0ff */
[----:B------:R-:W-:Y:S01]  /*2bfc0*/  LOP3.LUT R0, R3, 0x380, RZ, 0xc0, !PT ;  /* 0x0000038003007812 */ /* 0x000fe200078ec0ff */
[----:B------:R-:W5:Y:S01]  /*2bfd0*/  LD.E.128 R28, desc[UR60][R28.64] ;  /* 0x0000003c1c1c7980 */ /* 0x000f62000c101d00 */
[----:B------:R-:W-:Y:S02]  /*2bfe0*/  LOP3.LUT R32, R33, 0x380, RZ, 0xc0, !PT ;  /* 0x0000038021207812 */ /* 0x000fe400078ec0ff */
[----:B------:R-:W-:Y:S02]  /*2bff0*/  LOP3.LUT R36, R37, 0x380, RZ, 0xc0, !PT ;  /* 0x0000038025247812 */ /* 0x000fe400078ec0ff */
[----:B------:R-:W-:Y:S02]  /*2c000*/  LOP3.LUT R40, R41, 0x380, RZ, 0xc0, !PT ;  /* 0x0000038029287812 */ /* 0x000fe400078ec0ff */
[----:B------:R-:W-:Y:S02]  /*2c010*/  LOP3.LUT R44, R45, 0x380, RZ, 0xc0, !PT ;  /* 0x000003802d2c7812 */ /* 0x000fe400078ec0ff */
[----:B0-----:R-:W-:-:S02]  /*2c020*/  LOP3.LUT R5, R58, 0x380, RZ, 0xc0, !PT ;  /* 0x000003803a057812 */ /* 0x001fc400078ec0ff */
[----:B------:R-:W-:Y:S02]  /*2c030*/  SHF.R.U64 R0, R0, 0x3, RZ ;  /* 0x0000000300007819 */ /* 0x000fe400000012ff */
[----:B------:R-:W-:Y:S02]  /*2c040*/  SHF.R.U64 R32, R32, 0x3, RZ ;  /* 0x0000000320207819 */ /* 0x000fe400000012ff */
[----:B------:R-:W-:Y:S02]  /*2c050*/  SHF.R.U64 R36, R36, 0x3, RZ ;  /* 0x0000000324247819 */ /* 0x000fe400000012ff */
[----:B------:R-:W-:Y:S02]  /*2c060*/  SHF.R.U64 R40, R40, 0x3, RZ ;  /* 0x0000000328287819 */ /* 0x000fe400000012ff */
[----:B------:R-:W-:Y:S02]  /*2c070*/  SHF.R.U64 R44, R44, 0x3, RZ ;  /* 0x000000032c2c7819 */ /* 0x000fe400000012ff */
[----:B------:R-:W-:Y:S01]  /*2c080*/  SHF.R.U64 R5, R5, 0x3, RZ ;  /* 0x0000000305057819 */ /* 0x000fe200000012ff */
[C---:B------:R-:W-:Y:S01]  /*2c090*/  IMAD R9, R111.reuse, UR5, R10 ;  /* 0x000000056f097c24 */ /* 0x040fe2000f8e020a */
[----:B------:R-:W-:Y:S01]  /*2c0a0*/  LOP3.LUT R48, R0, R3, RZ, 0x3c, !PT ;  /* 0x0000000300307212 */ /* 0x000fe200078e3cff */
        /* <DEDUP_REMOVED lines=11> */
[----:B------:R-:W5:Y:S01]  /*2c160*/  LD.E.128 R32, desc[UR60][R32.64] ;  /* 0x0000003c20207980 */ /* 0x000f62000c101d00 */
[----:B------:R-:W-:-:S02]  /*2c170*/  IMAD.IADD R3, R3, 0x1, R9 ;  /* 0x0000000103037824 */ /* 0x000fc400078e0209 */
[----:B------:R-:W-:Y:S01]  /*2c180*/  IMAD R0, R221, 0x20, R230 ;  /* 0x00000020dd007824 */ /* 0x000fe200078e02e6 */
[----:B------:R0:W5:Y:S01]  /*2c190*/  LD.E.128 R4, desc[UR60][R58.64] ;  /* 0x0000003c3a047980 */ /* 0x000162000c101d00 */
[----:B------:R-:W-:-:S03]  /*2c1a0*/  IMAD.WIDE.U32 R2, R216, UR4, R2 ;  /* 0x00000004d8027c25 */ /* 0x000fc6000f8e0002 */
[----:B------:R-:W5:Y:S01]  /*2c1b0*/  LD.E.128 R36, desc[UR60][R36.64] ;  /* 0x0000003c24247980 */ /* 0x000f62000c101d00 */
[----:B------:R-:W-:-:S03]  /*2c1c0*/  SHF.R.S32.HI R8, RZ, 0x1f, R15 ;  /* 0x0000001fff087819 */ /* 0x000fc6000001140f */
[----:B------:R-:W5:Y:S01]  /*2c1d0*/  LD.E.128 R40, desc[UR60][R40.64] ;  /* 0x0000003c28287980 */ /* 0x000f62000c101d00 */
[----:B------:R-:W-:-:S03]  /*2c1e0*/  IMAD.IADD R10, R203, 0x1, R0 ;  /* 0x00000001cb0a7824 */ /* 0x000fc600078e0200 */
        /* <DEDUP_REMOVED lines=28> */
[----:B-1----:R-:W-:-:S02]  /*2c3b0*/  SHF.R.S32.HI R0, RZ, 0x1f, R11 ;  /* 0x0000001fff007819 */ /* 0x002fc4000001140b */
[----:B------:R-:W-:-:S03]  /*2c3c0*/  IMAD.IADD R3, R3, 0x1, R13 ;  /* 0x0000000103037824 */ /* 0x000fc600078e020d */
        /* <DEDUP_REMOVED lines=11> */
.L_x_1835:
[----:B------:R-:W-:Y:S01]  /*2c480*/  IMAD.IADD R203, R230, 0x1, R203 ;  /* 0x00000001e6cb7824 */ /* 0x000fe200078e02cb */
        /* <DEDUP_REMOVED lines=8> */
[CC--:B--2---:R-:W-:Y:S02]  /*2c510*/  @!P0 LEA R8, P2, R211.reuse, R14.reuse, 0x1 ;  /* 0x0000000ed3088211 */ /* 0x0c4fe400078408ff */
[C---:B------:R-:W-:Y:S02]  /*2c520*/  @!P1 LEA R14, P3, R220.reuse, R14, 0x1 ;  /* 0x0000000edc0e9211 */ /* 0x040fe400078608ff */
[-C--:B-1----:R-:W-:Y:S02]  /*2c530*/  @!P0 LEA.HI.X R9, R211, R0.reuse, R11, 0x1, P2 ;  /* 0x00000000d3098211 */ /* 0x082fe400010f0c0b */
[----:B------:R-:W-:-:S03]  /*2c540*/  @!P1 LEA.HI.X R15, R220, R0, R10, 0x1, P3 ;  /* 0x00000000dc0f9211 */ /* 0x000fc600018f0c0a */
[----:B-----5:R3:W-:Y:S04]  /*2c550*/  @!P0 ST.E.128 desc[UR60][R8.64], R4 ;  /* 0x0000000408008985 */ /* 0x0207e8000c101d3c */
[----:B------:R3:W-:Y:S02]  /*2c560*/  @!P1 ST.E.128 desc[UR60][R14.64], R36 ;  /* 0x000000240e009985 */ /* 0x0007e4000c101d3c */
.L_x_1566:
[----:B------:R-:W-:Y:S05]  /*2c570*/  BSYNC B1 ;  /* 0x0000000000017941 */ /* 0x000fea0003800000 */
.L_x_1565:
[----:B------:R-:W-:-:S03]  /*2c580*/  UMOV UR4, 0xffffffff ;  /* 0xffffffff00047882 */ /* 0x000fc60000000000 */
[----:B------:R-:W-:Y:S05]  /*2c590*/  BRA.DIV UR4, `(.L_x_1567) ;  /* 0x000000c604c87947 */ /* 0x000fea000b800000 */
[----:B-1----:R1:W4:Y:S04]  /*2c5a0*/  SHFL.IDX PT, R0, R3, 0x1, 0x181f ;  /* 0x00381f0003007f89 */ /* 0x00232800000e0000 */
[----:B--23--:R1:W2:Y:S02]  /*2c5b0*/  SHFL.IDX PT, R14, R2, 0x1, 0x181f ;  /* 0x00381f00020e7f89 */ /* 0x00c2a400000e0000 */
.L_x_1839:
        /* <DEDUP_REMOVED lines=11> */
[-C--:B----4-:R-:W-:Y:S02]  /*2c670*/  @!P2 LEA.HI.X R5, R211, R0.reuse, R7, 0x1, P0 ;  /* 0x00000000d305a211 */ /* 0x090fe400000f0c07 */
[----:B------:R-:W-:-:S03]  /*2c680*/  @!P3 LEA.HI.X R15, R220, R0, R6, 0x1, P1 ;  /* 0x00000000dc0fb211 */ /* 0x000fc600008f0c06 */
[----:B------:R3:W-:Y:S04]  /*2c690*/  @!P2 ST.E.128 desc[UR60][R4.64], R24 ;  /* 0x000000180400a985 */ /* 0x0007e8000c101d3c */
[----:B------:R3:W-:Y:S02]  /*2c6a0*/  @!P3 ST.E.128 desc[UR60][R14.64], R40 ;  /* 0x000000280e00b985 */ /* 0x0007e4000c101d3c */
.L_x_1569:
[----:B------:R-:W-:Y:S05]  /*2c6b0*/  BSYNC B1 ;  /* 0x0000000000017941 */ /* 0x000fea0003800000 */
.L_x_1568:
[----:B------:R-:W-:-:S03]  /*2c6c0*/  UMOV UR4, 0xffffffff ;  /* 0xffffffff00047882 */ /* 0x000fc60000000000 */
[----:B------:R-:W-:Y:S05]  /*2c6d0*/  BRA.DIV UR4, `(.L_x_1570) ;  /* 0x000000c604c07947 */ /* 0x000fea000b800000 */
[----:B----4-:R4:W0:Y:S04]  /*2c6e0*/  SHFL.IDX PT, R0, R3, 0x2, 0x181f ;  /* 0x00581f0003007f89 */ /* 0x01082800000e0000 */
[----:B--23--:R4:W2:Y:S02]  /*2c6f0*/  SHFL.IDX PT, R14, R2, 0x2, 0x181f ;  /* 0x00581f00020e7f89 */ /* 0x00c8a400000e0000 */
.L_x_1843:
        /* <DEDUP_REMOVED lines=11> */
[-C--:B0-----:R-:W-:Y:S02]  /*2c7b0*/  @!P2 LEA.HI.X R5, R211, R0.reuse, R7, 0x1, P0 ;  /* 0x00000000d305a211 */ /* 0x081fe400000f0c07 */
[----:B------:R-:W-:-:S03]  /*2c7c0*/  @!P3 LEA.HI.X R15, R220, R0, R6, 0x1, P1 ;  /* 0x00000000dc0fb211 */ /* 0x000fc600008f0c06 */
[----:B------:R3:W-:Y:S04]  /*2c7d0*/  @!P2 ST.E.128 desc[UR60][R4.64], R28 ;  /* 0x0000001c0400a985 */ /* 0x0007e8000c101d3c */
[----:B------:R3:W-:Y:S02]  /*2c7e0*/  @!P3 ST.E.128 desc[UR60][R14.64], R44 ;  /* 0x0000002c0e00b985 */ /* 0x0007e4000c101d3c */
.L_x_1572:
[----:B------:R-:W-:Y:S05]  /*2c7f0*/  BSYNC B1 ;  /* 0x0000000000017941 */ /* 0x000fea0003800000 */
.L_x_1571:
[----:B------:R-:W-:-:S03]  /*2c800*/  UMOV UR4, 0xffffffff ;  /* 0xffffffff00047882 */ /* 0x000fc60000000000 */
[----:B------:R-:W-:Y:S05]  /*2c810*/  BRA.DIV UR4, `(.L_x_1573) ;  /* 0x000000c604b87947 */ /* 0x000fea000b800000 */
[----:B0-----:R0:W0:Y:S04]  /*2c820*/  SHFL.IDX PT, R0, R3, 0x3, 0x181f ;  /* 0x00781f0003007f89 */ /* 0x00102800000e0000 */
[----:B--23--:R2:W3:Y:S02]  /*2c830*/  SHFL.IDX PT, R14, R2, 0x3, 0x181f ;  /* 0x00781f00020e7f89 */ /* 0x00c4e400000e0000 */
.L_x_1847:
        /* <DEDUP_REMOVED lines=16> */
.L_x_1563:
[----:B------:R-:W1:Y:S01]  /*2c940*/  @P2 LDC R8, c[0x0][0xbec] ;  /* 0x0002fb00ff082b82 */ /* 0x000e620000000800 */
[----:B------:R-:W-:Y:S01]  /*2c950*/  ULDC.64 UR4, c[0x0][0xb08] ;  /* 0x0002c20000047ab9 */ /* 0x000fe20000000a00 */
[----:B0-----:R-:W-:Y:S01]  /*2c960*/  SHF.R.S32.HI R6, RZ, 0x1f, R15 ;  /* 0x0000001fff067819 */ /* 0x001fe2000001140f */
[----:B------:R-:W-:Y:S01]  /*2c970*/  IMAD R10, R10, UR4, RZ ;  /* 0x000000040a0a7c24 */ /* 0x000fe2000f8e02ff */
[----:B------:R-:W-:Y:S01]  /*2c980*/  ULDC.64 UR6, c[0x0][0xb30] ;  /* 0x0002cc0000067ab9 */ /* 0x000fe20000000a00 */
[----:B------:R-:W-:-:S03]  /*2c990*/  IMAD.WIDE.U32 R4, R111, UR4, RZ ;  /* 0x000000046f047c25 */ /* 0x000fc6000f8e00ff */
[----:B------:R-:W0:Y:S01]  /*2c9a0*/  @P2 LDC R11, c[0x0][0xbf0] ;  /* 0x0002fc00ff0b2b82 */ /* 0x000e220000000800 */
[----:B------:R-:W-:Y:S01]  /*2c9b0*/  IMAD R111, R111, UR5, R10 ;  /* 0x000000056f6f7c24 */ /* 0x000fe2000f8e020a */
[----:B------:R-:W-:Y:S01]  /*2c9c0*/  ULDC.64 UR4, c[0x0][0xb38] ;  /* 0x0002ce0000047ab9 */ /* 0x000fe20000000a00 */
[----:B------:R-:W-:Y:S02]  /*2c9d0*/  IMAD.MOV.U32 R7, RZ, RZ, R79 ;  /* 0x000000ffff077224 */ /* 0x000fe400078e004f */
[----:B------:R-:W-:Y:S02]  /*2c9e0*/  IMAD.IADD R5, R5, 0x1, R111 ;  /* 0x0000000105057824 */ /* 0x000fe400078e026f */
[----:B------:R-:W-:Y:S02]  /*2c9f0*/  VIADD R99, R195, 0x8 ;  /* 0x00000008c3637836 */ /* 0x000fe40000000000 */
[----:B------:R-:W-:-:S03]  /*2ca00*/  IMAD.WIDE.U32 R4, R216, UR4, R4 ;  /* 0x00000004d8047c25 */ /* 0x000fc6000f8e0004 */
[----:B------:R-:W-:Y:S01]  /*2ca10*/  SHF.R.S32.HI R100, RZ, 0x1f, R99 ;  /* 0x0000001fff647819 */ /* 0x000fe20000011463 */
[----:B------:R-:W-:Y:S01]  /*2ca20*/  IMAD R5, R216, UR5, R5 ;  /* 0x00000005d8057c24 */ /* 0x000fe2000f8e0205 */
[----:B------:R-:W-:Y:S01]  /*2ca30*/  ULDC.64 UR4, c[0x0][0xb40] ;  /* 0x0002d00000047ab9 */ /* 0x000fe20000000a00 */
[----:B------:R-:W-:Y:S02]  /*2ca40*/  VIADD R101, R195, 0x10 ;  /* 0x00000010c3657836 */ /* 0x000fe40000000000 */
[----:B-1----:R-:W-:-:S03]  /*2ca50*/  @P2 IMAD.HI.U32 R8, R79, R8, RZ ;  /* 0x000000084f082227 */ /* 0x002fc600078e00ff */
[----:B------:R-:W-:Y:S01]  /*2ca60*/  SHF.R.S32.HI R108, RZ, 0x1f, R101 ;  /* 0x0000001fff6c7819 */ /* 0x000fe20000011465 */
[----:B------:R-:W-:Y:S02]  /*2ca70*/  IMAD R6, R6, UR4, RZ ;  /* 0x0000000406067c24 */ /* 0x000fe4000f8e02ff */
[----:B------:R-:W-:Y:S01]  /*2ca80*/  IMAD.WIDE.U32 R4, R15, UR4, R4 ;  /* 0x000000040f047c25 */ /* 0x000fe2000f8e0004 */
[----:B0-----:R-:W-:-:S03]  /*2ca90*/  @P2 SHF.R.U32.HI R7, RZ, R11, R8 ;  /* 0x0000000bff072219 */ /* 0x001fc60000011608 */
[----:B------:R-:W-:Y:S01]  /*2caa0*/  IMAD R9, R15, UR5, R6 ;  /* 0x000000050f097c24 */ /* 0x000fe2000f8e0206 */
[--C-:B------:R-:W-:Y:S01]  /*2cab0*/  SHF.R.S32.HI R6, RZ, 0x1f, R7.reuse ;  /* 0x0000001fff067819 */ /* 0x100fe20000011407 */
[----:B------:R-:W-:Y:S01]  /*2cac0*/  IMAD.MOV R25, RZ, RZ, -R7 ;  /* 0x000000ffff197224 */ /* 0x000fe200078e0a07 */
[----:B------:R-:W-:Y:S01]  /*2cad0*/  ULDC.64 UR4, c[0x0][0xb48] ;  /* 0x0002d20000047ab9 */ /* 0x000fe20000000a00 */
[----:B------:R-:W-:Y:S02]  /*2cae0*/  IMAD.IADD R5, R5, 0x1, R9 ;  /* 0x0000000105057824 */ /* 0x000fe400078e0209 */
[----:B------:R-:W-:Y:S02]  /*2caf0*/  IMAD R25, R14, R25, R79 ;  /* 0x000000190e197224 */ /* 0x000fe400078e024f */
[----:B------:R-:W-:-:S04]  /*2cb00*/  IMAD.WIDE.U32 R4, R225, UR4, R4 ;  /* 0x00000004e1047c25 */ /* 0x000fc8000f8e0004 */
[----:B------:R-:W-:Y:S02]  /*2cb10*/  IMAD R6, R6, UR6, RZ ;  /* 0x0000000606067c24 */ /* 0x000fe4000f8e02ff */
[----:B------:R-:W-:Y:S01]  /*2cb20*/  IMAD R5, R225, UR5, R5 ;  /* 0x00000005e1057c24 */ /* 0x000fe2000f8e0205 */
[----:B------:R-:W-:Y:S01]  /*2cb30*/  ULDC.64 UR4, c[0x0][0xb28] ;  /* 0x0002ca0000047ab9 */ /* 0x000fe20000000a00 */
[C---:B------:R-:W-:Y:S01]  /*2cb40*/  IMAD R9, R7.reuse, UR7, R6 ;  /* 0x0000000707097c24 */ /* 0x040fe2000f8e0206 */
[----:B------:R-:W-:Y:S01]  /*2cb50*/  SHF.R.S32.HI R6, RZ, 0x1f, R25 ;  /* 0x0000001fff067819 */ /* 0x000fe20000011419 */
[----:B------:R-:W-:-:S04]  /*2cb60*/  IMAD.WIDE.U32 R4, R7, UR6, R4 ;  /* 0x0000000607047c25 */ /* 0x000fc8000f8e0004 */
[----:B------:R-:W-:Y:S02]  /*2cb70*/  IMAD R6, R6, UR4, RZ ;  /* 0x0000000406067c24 */ /* 0x000fe4000f8e02ff */
[----:B------:R-:W-:Y:S02]  /*2cb80*/  IMAD.IADD R5, R5, 0x1, R9 ;  /* 0x0000000105057824 */ /* 0x000fe400078e0209 */
[C---:B------:R-:W-:Y:S02]  /*2cb90*/  IMAD R7, R25.reuse, UR5, R6 ;  /* 0x0000000519077c24 */ /* 0x040fe4000f8e0206 */
[----:B------:R-:W-:Y:S02]  /*2cba0*/  VIADD R8, R16, 0x29820 ;  /* 0x0002982010087836 */ /* 0x000fe40000000000 */
[----:B------:R-:W-:Y:S01]  /*2cbb0*/  IMAD.WIDE.U32 R24, R25, UR4, R4 ;  /* 0x0000000419187c25 */ /* 0x000fe2000f8e0004 */
[----:B------:R-:W-:Y:S02]  /*2cbc0*/  ULDC.64 UR4, c[0x0][0xb00] ;  /* 0x0002c00000047ab9 */ /* 0x000fe40000000a00 */
[----:B------:R-:W-:Y:S01]  /*2cbd0*/  PRMT R8, RZ, 0x654, R8 ;  /* 0x00000654ff087816 */ /* 0x000fe20000000008 */
[----:B------:R-:W-:Y:S01]  /*2cbe0*/  IMAD.IADD R5, R25, 0x1, R7 ;  /* 0x0000000119057824 */ /* 0x000fe200078e0207 */
[C---:B------:R-:W-:Y:S01]  /*2cbf0*/  LEA R4, P0, R24.reuse, UR4, 0x2 ;  /* 0x0000000418047c11 */ /* 0x040fe2000f8010ff */
[C---:B------:R-:W-:Y:S01]  /*2cc00*/  VIADD R97, R195.reuse, 0x18 ;  /* 0x00000018c3617836 */ /* 0x040fe20000000000 */
[----:B------:R-:W-:Y:S01]  /*2cc10*/  UMOV UR4, 0xffffffff ;  /* 0xffffffff00047882 */ /* 0x000fe20000000000 */
[C---:B------:R-:W-:Y:S01]  /*2cc20*/  VIADD R95, R195.reuse, 0x20 ;  /* 0x00000020c35f7836 */ /* 0x040fe20000000000 */
[----:B------:R0:W-:Y:S01]  /*2cc30*/  SYNCS.ARRIVE.TRANS64.RED.A1T0 RZ, [R8+URZ], RZ ;  /* 0x000000ff08ff79a7 */ /* 0x0001e2000810043f */
[C---:B------:R-:W-:Y:S01]  /*2cc40*/  VIADD R89, R195.reuse, 0x28 ;  /* 0x00000028c3597836 */ /* 0x040fe20000000000 */
[----:B------:R-:W-:Y:S01]  /*2cc50*/  LEA.HI.X R24, R24, UR5, R5, 0x2, P0 ;  /* 0x0000000518187c11 */ /* 0x000fe200080f1405 */
        /* <DEDUP_REMOVED lines=15> */
[----:B------:R-:W-:-:S02]  /*2cd50*/  SHF.R.S32.HI R34, RZ, 0x1f, R35 ;  /* 0x0000001fff227819 */ /* 0x000fc40000011423 */
[----:B------:R-:W-:Y:S02]  /*2cd60*/  SHF.R.S32.HI R26, RZ, 0x1f, R33 ;  /* 0x0000001fff1a7819 */ /* 0x000fe40000011421 */
[----:B------:R-:W-:Y:S02]  /*2cd70*/  SHF.R.S32.HI R32, RZ, 0x1f, R31 ;  /* 0x0000001fff207819 */ /* 0x000fe4000001141f */
[----:B------:R-:W-:Y:S01]  /*2cd80*/  SHF.R.S32.HI R30, RZ, 0x1f, R25 ;  /* 0x0000001fff1e7819 */ /* 0x000fe20000011419 */
[----:B0-----:R-:W-:Y:S06]  /*2cd90*/  BRA.DIV UR4, `(.L_x_1575) ;  /* 0x000000c204a07947 */ /* 0x001fec000b800000 */
[----:B------:R0:W1:Y:S04]  /*2cda0*/  SHFL.IDX PT, R5, R24, RZ, 0x1c1f ;  /* 0x001c1fff18057589 */ /* 0x00006800000e0000 */
[----:B------:R0:W2:Y:S02]  /*2cdb0*/  SHFL.IDX PT, R14, R4, RZ, 0x1c1f ;  /* 0x001c1fff040e7589 */ /* 0x0000a400000e0000 */
.L_x_1850:
[----:B------:R-:W-:Y:S01]  /*2cdc0*/  ISETP.GE.AND P0, PT, R29, R78, PT ;  /* 0x0000004e1d00720c */ /* 0x000fe20003f06270 */
[----:B------:R-:W-:-:S12]  /*2cdd0*/  BSSY B1, `(.L_x_1576) ;  /* 0x000004c000017945 */ /* 0x000fd80003800000 */
[----:B------:R-:W-:Y:S05]  /*2cde0*/  @P0 BRA `(.L_x_1577) ;  /* 0x0000000400280947 */ /* 0x000fea0003800000 */
[----:B------:R-:W-:Y:S02]  /*2cdf0*/  ULDC UR4, c[0x0][0xac8] ;  /* 0x0002b20000047ab9 */ /* 0x000fe40000000800 */
[----:B------:R-:W-:Y:S02]  /*2ce00*/  ISETP.GE.AND P0, PT, R195, UR4, PT ;  /* 0x00000004c3007c0c */ /* 0x000fe4000bf06270 */
[----:B------:R-:W-:Y:S02]  /*2ce10*/  ISETP.GE.AND P3, PT, R99, UR4, PT ;  /* 0x0000000463007c0c */ /* 0x000fe4000bf66270 */
[----:B------:R-:W-:Y:S02]  /*2ce20*/  ISETP.GE.AND P2, PT, R101, UR4, PT ;  /* 0x0000000465007c0c */ /* 0x000fe4000bf46270 */
[----:B------:R-:W-:-:S07]  /*2ce30*/  ISETP.GE.AND P1, PT, R97, UR4, PT ;  /* 0x0000000461007c0c */ /* 0x000fce000bf26270 */
[----:B-1----:R-:W-:Y:S02]  /*2ce40*/  @!P0 IMAD.MOV.U32 R15, RZ, RZ, R5 ;  /* 0x000000ffff0f8224 */ /* 0x002fe400078e0005 */
[----:B------:R-:W-:Y:S01]  /*2ce50*/  @!P0 IMAD.MOV.U32 R119, RZ, RZ, R3 ;  /* 0x000000ffff778224 */ /* 0x000fe200078e0003 */
[-C--:B--2---:R-:W-:Y:S01]  /*2ce60*/  @!P3 LEA R6, P4, R99, R14.reuse, 0x2 ;  /* 0x0000000e6306b211 */ /* 0x084fe200078810ff */
[----:B------:R-:W-:Y:S02]  /*2ce70*/  @!P0 IMAD.WIDE R8, R195, 0x4, R14 ;  /* 0x00000004c3088825 */ /* 0x000fe400078e020e */
[-C--:B------:R-:W-:Y:S02]  /*2ce80*/  @!P1 LEA R12, P5, R97, R14.reuse, 0x2 ;  /* 0x0000000e610c9211 */ /* 0x080fe400078a10ff */
[-C--:B------:R-:W-:Y:S01]  /*2ce90*/  @!P3 LEA.HI.X R7, R99, R5.reuse, R100, 0x2, P4 ;  /* 0x000000056307b211 */ /* 0x080fe200020f1464 */
[----:B------:R1:W-:Y:S01]  /*2cea0*/  @!P0 ST.E.64 desc[UR60][R8.64], R118 ;  /* 0x0000007608008985 */ /* 0x0003e2000c101b3c */
[----:B------:R-:W-:Y:S01]  /*2ceb0*/  ISETP.GE.AND P0, PT, R95, UR4, PT ;  /* 0x000000045f007c0c */ /* 0x000fe2000bf06270 */
[----:B------:R-:W-:Y:S01]  /*2cec0*/  @!P3 IMAD.MOV.U32 R87, RZ, RZ, R21 ;  /* 0x000000ffff57b224 */ /* 0x000fe200078e0015 */
[----:B------:R-:W-:Y:S01]  /*2ced0*/  @!P2 LEA R10, P4, R101, R14, 0x2 ;  /* 0x0000000e650aa211 */ /* 0x000fe200078810ff */
[----:B------:R-:W-:Y:S01]  /*2cee0*/  @!P1 IMAD.MOV.U32 R81, RZ, RZ, R91 ;  /* 0x000000ffff519224 */ /* 0x000fe200078e005b */
[----:B------:R-:W-:-:S02]  /*2cef0*/  @!P1 LEA.HI.X R13, R97, R5, R98, 0x2, P5 ;  /* 0x00000005610d9211 */ /* 0x000fc400028f1462 */
[----:B------:R2:W-:Y:S01]  /*2cf00*/  @!P3 ST.E.64 desc[UR60][R6.64], R86 ;  /* 0x000000560600b985 */ /* 0x0005e2000c101b3c */
[----:B------:R-:W-:Y:S02]  /*2cf10*/  @!P2 LEA.HI.X R11, R101, R5, R108, 0x2, P4 ;  /* 0x00000005650ba211 */ /* 0x000fe400020f146c */
[----:B------:R-:W-:-:S03]  /*2cf20*/  ISETP.GE.AND P3, PT, R89, UR4, PT ;  /* 0x0000000459007c0c */ /* 0x000fc6000bf66270 */
[----:B------:R3:W-:Y:S01]  /*2cf30*/  @!P2 ST.E.64 desc[UR60][R10.64], R120 ;  /* 0x000000780a00a985 */ /* 0x0007e2000c101b3c */
[----:B------:R-:W-:Y:S01]  /*2cf40*/  ISETP.GE.AND P2, PT, R85, UR4, PT ;  /* 0x0000000455007c0c */ /* 0x000fe2000bf46270 */
[----:B------:R-:W-:Y:S01]  /*2cf50*/  @!P0 IMAD.MOV.U32 R92, RZ, RZ, R0 ;  /* 0x000000ffff5c8224 */ /* 0x000fe200078e0000 */
[----:B-1----:R-:W-:Y:S01]  /*2cf60*/  @!P0 LEA R8, P4, R95, R14, 0x2 ;  /* 0x0000000e5f088211 */ /* 0x002fe200078810ff */
[----:B------:R1:W-:Y:S01]  /*2cf70*/  @!P1 ST.E.64 desc[UR60][R12.64], R80 ;  /* 0x000000500c009985 */ /* 0x0003e2000c101b3c */
[----:B------:R-:W-:Y:S02]  /*2cf80*/  ISETP.GE.AND P1, PT, R83, UR4, PT ;  /* 0x0000000453007c0c */ /* 0x000fe4000bf26270 */
[----:B------:R-:W-:-:S03]  /*2cf90*/  @!P0 LEA.HI.X R9, R95, R5, R96, 0x2, P4 ;  /* 0x000000055f098211 */ /* 0x000fc600020f1460 */
[-C--:B--2---:R-:W-:Y:S02]  /*2cfa0*/  @!P3 LEA R6, P5, R89, R14.reuse, 0x2 ;  /* 0x0000000e5906b211 */ /* 0x084fe400078a10ff */
[----:B------:R2:W-:Y:S01]  /*2cfb0*/  @!P0 ST.E.64 desc[UR60][R8.64], R92 ;  /* 0x0000005c08008985 */ /* 0x0005e2000c101b3c */
[----:B------:R-:W-:Y:S02]  /*2cfc0*/  ISETP.GE.AND P0, PT, R79, UR4, PT ;  /* 0x000000044f007c0c */ /* 0x000fe4000bf06270 */
[-C--:B------:R-:W-:Y:S02]  /*2cfd0*/  @!P3 LEA.HI.X R7, R89, R5.reuse, R94, 0x2, P5 ;  /* 0x000000055907b211 */ /* 0x080fe400028f145e */
[-C--:B---3--:R-:W-:Y:S02]  /*2cfe0*/  @!P2 LEA R10, P5, R85, R14.reuse, 0x2 ;  /* 0x0000000e550aa211 */ /* 0x088fe400078a10ff */
[----:B-1----:R-:W-:Y:S01]  /*2cff0*/  @!P1 LEA R12, P4, R83, R14, 0x2 ;  /* 0x0000000e530c9211 */ /* 0x002fe200078810ff */
[----:B------:R1:W-:Y:S01]  /*2d000*/  @!P3 ST.E.64 desc[UR60][R6.64], R36 ;  /* 0x000000240600b985 */ /* 0x0003e2000c101b3c */
[----:B------:R-:W-:-:S02]  /*2d010*/  @!P2 LEA.HI.X R11, R85, R5, R90, 0x2, P5 ;  /* 0x00000005550ba211 */ /* 0x000fc400028f145a */
[----:B------:R-:W-:Y:S02]  /*2d020*/  ISETP.GE.AND P3, PT, R59, UR4, PT ;  /* 0x000000043b007c0c */ /* 0x000fe4000bf66270 */
[----:B------:R-:W-:Y:S01]  /*2d030*/  ISETP.GE.AND P5, PT, R35, UR4, PT ;  /* 0x0000000423007c0c */ /* 0x000fe2000bfa6270 */
[----:B------:R3:W-:Y:S01]  /*2d040*/  @!P2 ST.E.64 desc[UR60][R10.64], R38 ;  /* 0x000000260a00a985 */ /* 0x0007e2000c101b3c */
[----:B------:R-:W-:Y:S02]  /*2d050*/  @!P1 LEA.HI.X R13, R83, R5, R88, 0x2, P4 ;  /* 0x00000005530d9211 */ /* 0x000fe400020f1458 */
[----:B--2---:R-:W-:-:S03]  /*2d060*/  @!P0 LEA R8, P2, R79, R14, 0x2 ;  /* 0x0000000e4f088211 */ /* 0x004fc600078410ff */
[----:B------:R-:W-:Y:S01]  /*2d070*/  @!P1 ST.E.64 desc[UR60][R12.64], R40 ;  /* 0x000000280c009985 */ /* 0x000fe2000c101b3c */
[-C--:B------:R-:W-:Y:S02]  /*2d080*/  @!P0 LEA.HI.X R9, R79, R5.reuse, R84, 0x2, P2 ;  /* 0x000000054f098211 */ /* 0x080fe400010f1454 */
[----:B------:R-:W-:Y:S02]  /*2d090*/  ISETP.GE.AND P1, PT, R33, UR4, PT ;  /* 0x0000000421007c0c */ /* 0x000fe4000bf26270 */
[-C--:B-1----:R-:W-:Y:S01]  /*2d0a0*/  @!P3 LEA R6, P4, R59, R14.reuse, 0x2 ;  /* 0x0000000e3b06b211 */ /* 0x082fe200078810ff */
[----:B------:R1:W-:Y:S01]  /*2d0b0*/  @!P0 ST.E.64 desc[UR60][R8.64], R42 ;  /* 0x0000002a08008985 */ /* 0x0003e2000c101b3c */
[----:B------:R-:W-:Y:S02]  /*2d0c0*/  @!P5 LEA R28, P2, R35, R14, 0x2 ;  /* 0x0000000e231cd211 */ /* 0x000fe400078410ff */
[----:B------:R-:W-:Y:S02]  /*2d0d0*/  ISETP.GE.AND P0, PT, R31, UR4, PT ;  /* 0x000000041f007c0c */ /* 0x000fe4000bf06270 */
[----:B------:R-:W-:-:S02]  /*2d0e0*/  @!P3 LEA.HI.X R7, R59, R5, R58, 0x2, P4 ;  /* 0x000000053b07b211 */ /* 0x000fc400020f143a */
[-C--:B------:R-:W-:Y:S02]  /*2d0f0*/  @!P5 LEA.HI.X R29, R35, R5.reuse, R34, 0x2, P2 ;  /* 0x00000005231dd211 */ /* 0x080fe400010f1422 */
[----:B------:R-:W-:Y:S01]  /*2d100*/  ISETP.GE.AND P4, PT, R227, UR4, PT ;  /* 0x00000004e3007c0c */ /* 0x000fe2000bf86270 */
[----:B------:R2:W-:Y:S01]  /*2d110*/  @!P3 ST.E.64 desc[UR60][R6.64], R44 ;  /* 0x0000002c0600b985 */ /* 0x0005e2000c101b3c */
[----:B---3--:R-:W-:Y:S02]  /*2d120*/  @!P1 LEA R10, P2, R33, R14, 0x2 ;  /* 0x0000000e210a9211 */ /* 0x008fe400078410ff */
[----:B------:R-:W-:Y:S01]  /*2d130*/  ISETP.GE.AND P3, PT, R25, UR4, PT ;  /* 0x0000000419007c0c */ /* 0x000fe2000bf66270 */
[----:B------:R-:W-:Y:S01]  /*2d140*/  @!P5 ST.E.64 desc[UR60][R28.64], R46 ;  /* 0x0000002e1c00d985 */ /* 0x000fe2000c101b3c */
[----:B------:R-:W-:Y:S02]  /*2d150*/  ISETP.GE.AND P5, PT, R228, UR4, PT ;  /* 0x00000004e4007c0c */ /* 0x000fe4000bfa6270 */
[----:B------:R-:W-:-:S02]  /*2d160*/  @!P1 LEA.HI.X R11, R33, R5, R26, 0x2, P2 ;  /* 0x00000005210b9211 */ /* 0x000fc400010f141a */
[----:B-1----:R-:W-:-:S04]  /*2d170*/  @!P0 LEA R8, P2, R31, R14, 0x2 ;  /* 0x0000000e1f088211 */ /* 0x002fc800078410ff */
[----:B------:R-:W-:Y:S01]  /*2d180*/  @!P0 LEA.HI.X R9, R31, R5, R32, 0x2, P2 ;  /* 0x000000051f098211 */ /* 0x000fe200010f1420 */
[----:B--2---:R-:W-:Y:S02]  /*2d190*/  @!P1 IMAD.MOV.U32 R6, RZ, RZ, R2 ;  /* 0x000000ffff069224 */ /* 0x004fe400078e0002 */
[----:B------:R-:W-:Y:S02]  /*2d1a0*/  @!P1 IMAD.MOV.U32 R7, RZ, RZ, R49 ;  /* 0x000000ffff079224 */ /* 0x000fe400078e0031 */
[----:B------:R-:W-:-:S03]  /*2d1b0*/  @!P5 IMAD.MOV.U32 R102, RZ, RZ, R82 ;  /* 0x000000ffff66d224 */ /* 0x000fc600078e0052 */
[----:B------:R1:W-:Y:S01]  /*2d1c0*/  @!P1 ST.E.64 desc[UR60][R10.64], R6 ;  /* 0x000000060a009985 */ /* 0x0003e2000c101b3c */
[----:B------:R-:W-:-:S03]  /*2d1d0*/  @!P3 LEA R2, P1, R25, R14, 0x2 ;  /* 0x0000000e1902b211 */ /* 0x000fc600078210ff */
[----:B------:R3:W-:Y:S01]  /*2d1e0*/  @!P0 ST.E.64 desc[UR60][R8.64], R50 ;  /* 0x0000003208008985 */ /* 0x0007e2000c101b3c */
[CC--:B------:R-:W-:Y:S02]  /*2d1f0*/  @!P5 LEA R12, P0, R228.reuse, R14.reuse, 0x2 ;  /* 0x0000000ee40cd211 */ /* 0x0c0fe400078010ff */
[----:B------:R-:W-:Y:S02]  /*2d200*/  @!P4 LEA R14, P2, R227, R14, 0x2 ;  /* 0x0000000ee30ec211 */ /* 0x000fe400078410ff */
[-C--:B------:R-:W-:Y:S02]  /*2d210*/  @!P3 LEA.HI.X R3, R25, R5.reuse, R30, 0x2, P1 ;  /* 0x000000051903b211 */ /* 0x080fe400008f141e */
[-C--:B------:R-:W-:Y:S02]  /*2d220*/  @!P5 LEA.HI.X R13, R228, R5.reuse, R236, 0x2, P0 ;  /* 0x00000005e40dd211 */ /* 0x080fe400000f14ec */
[----:B------:R-:W-:Y:S01]  /*2d230*/  @!P4 LEA.HI.X R15, R227, R5, R235, 0x2, P2 ;  /* 0x00000005e30fc211 */ /* 0x000fe200010f14eb */
[----:B-1----:R-:W-:-:S02]  /*2d240*/  @!P3 IMAD.MOV.U32 R6, RZ, RZ, R106 ;  /* 0x000000ffff06b224 */ /* 0x002fc400078e006a */
[----:B------:R-:W-:-:S05]  /*2d250*/  @!P3 IMAD.MOV.U32 R7, RZ, RZ, R53 ;  /* 0x000000ffff07b224 */ /* 0x000fca00078e0035 */
[----:B------:R3:W-:Y:S04]  /*2d260*/  @!P3 ST.E.64 desc[UR60][R2.64], R6 ;  /* 0x000000060200b985 */ /* 0x0007e8000c101b3c */
[----:B------:R3:W-:Y:S04]  /*2d270*/  @!P5 ST.E.64 desc[UR60][R12.64], R102 ;  /* 0x000000660c00d985 */ /* 0x0007e8000c101b3c */
[----:B------:R3:W-:Y:S02]  /*2d280*/  @!P4 ST.E.64 desc[UR60][R14.64], R104 ;  /* 0x000000680e00c985 */ /* 0x0007e4000c101b3c */
.L_x_1577:
[----:B------:R-:W-:Y:S05]  /*2d290*/  BSYNC B1 ;  /* 0x0000000000017941 */ /* 0x000fea0003800000 */
.L_x_1576:
[----:B------:R-:W-:-:S03]  /*2d2a0*/  UMOV UR4, 0xffffffff ;  /* 0xffffffff00047882 */ /* 0x000fc60000000000 */
[----:B------:R-:W-:Y:S05]  /*2d2b0*/  BRA.DIV UR4, `(.L_x_1578) ;  /* 0x000000be048c7947 */ /* 0x000fea000b800000 */
[----:B---3--:R3:W4:Y:S04]  /*2d2c0*/  SHFL.IDX PT, R3, R24, 0x1, 0x1c1f ;  /* 0x003c1f0018037f89 */ /* 0x00872800000e0000 */
[----:B--2---:R3:W2:Y:S02]  /*2d2d0*/  SHFL.IDX PT, R14, R4, 0x1, 0x1c1f ;  /* 0x003c1f00040e7f89 */ /* 0x0046a400000e0000 */
.L_x_1854:
[----:B------:R-:W-:-:S13]  /*2d2e0*/  ISETP.GE.AND P0, PT, R27, R78, PT ;  /* 0x0000004e1b00720c */ /* 0x000fda0003f06270 */
[----:B------:R-:W-:Y:S05]  /*2d2f0*/  @P0 BRA `(.L_x_1574) ;  /* 0x00000010003c0947 */ /* 0x000fea0003800000 */
[----:B------:R-:W-:Y:S02]  /*2d300*/  ULDC UR4, c[0x0][0xac8] ;  /* 0x0002b20000047ab9 */ /* 0x000fe40000000800 */
[----:B------:R-:W-:Y:S02]  /*2d310*/  ISETP.GE.AND P0, PT, R99, UR4, PT ;  /* 0x0000000463007c0c */ /* 0x000fe4000bf06270 */
[----:B------:R-:W-:Y:S02]  /*2d320*/  ISETP.GE.AND P2, PT, R195, UR4, PT ;  /* 0x00000004c3007c0c */ /* 0x000fe4000bf46270 */
[----:B------:R-:W-:Y:S02]  /*2d330*/  ISETP.GE.AND P1, PT, R101, UR4, PT ;  /* 0x0000000465007c0c */ /* 0x000fe4000bf26270 */
[----:B------:R-:W-:-:S07]  /*2d340*/  ISETP.GE.AND P3, PT, R97, UR4, PT ;  /* 0x0000000461007c0c */ /* 0x000fce000bf66270 */
[CC--:B--2---:R-:W-:Y:S01]  /*2d350*/  @!P0 LEA R6, P4, R99.reuse, R14.reuse, 0x2 ;  /* 0x0000000e63068211 */ /* 0x0c4fe200078810ff */
[----:B------:R-:W-:Y:S02]  /*2d360*/  @!P0 IMAD.MOV.U32 R49, RZ, RZ, R109 ;  /* 0x000000ffff318224 */ /* 0x000fe400078e006d */
[----:B------:R-:W-:Y:S01]  /*2d370*/  @!P2 IMAD.MOV.U32 R2, RZ, RZ, R14 ;  /* 0x000000ffff02a224 */ /* 0x000fe200078e000e */
[----:B----4-:R-:W-:Y:S01]  /*2d380*/  @!P0 LEA.HI.X R7, R99, R3, R100, 0x2, P4 ;  /* 0x0000000363078211 */ /* 0x010fe200020f1464 */
[----:B------:R-:W-:Y:S01]  /*2d390*/  @!P2 IMAD.MOV.U32 R21, RZ, RZ, R107 ;  /* 0x000000ffff15a224 */ /* 0x000fe200078e006b */
[----:B------:R-:W-:Y:S01]  /*2d3a0*/  ISETP.GE.AND P4, PT, R95, UR4, PT ;  /* 0x000000045f007c0c */ /* 0x000fe2000bf86270 */
[----:B------:R-:W-:Y:S01]  /*2d3b0*/  @!P2 IMAD.WIDE R8, R195, 0x4, R2 ;  /* 0x00000004c308a825 */ /* 0x000fe200078e0202 */
[----:B0--3--:R-:W-:-:S04]  /*2d3c0*/  @!P1 LEA R4, P5, R101, R14, 0x2 ;  /* 0x0000000e65049211 */ /* 0x009fc800078a10ff */
[----:B------:R0:W-:Y:S01]  /*2d3d0*/  @!P2 ST.E.64 desc[UR60][R8.64], R20 ;  /* 0x000000140800a985 */ /* 0x0001e2000c101b3c */
[----:B------:R-:W-:Y:S02]  /*2d3e0*/  ISETP.GE.AND P2, PT, R89, UR4, PT ;  /* 0x0000000459007c0c */ /* 0x000fe4000bf46270 */
[-C--:B-1----:R-:W-:Y:S01]  /*2d3f0*/  @!P1 LEA.HI.X R5, R101, R3.reuse, R108, 0x2, P5 ;  /* 0x0000000365059211 */ /* 0x082fe200028f146c */
[----:B------:R1:W-:Y:S01]  /*2d400*/  @!P0 ST.E.64 desc[UR60][R6.64], R48 ;  /* 0x0000003006008985 */ /* 0x0003e2000c101b3c */
[-C--:B------:R-:W-:Y:S02]  /*2d410*/  @!P3 LEA R10, P5, R97, R14.reuse, 0x2 ;  /* 0x0000000e610ab211 */ /* 0x080fe400078a10ff */
[----:B------:R-:W-:Y:S01]  /*2d420*/  ISETP.GE.AND P0, PT, R85, UR4, PT ;  /* 0x0000000455007c0c */ /* 0x000fe2000bf06270 */
[----:B------:R2:W-:Y:S01]  /*2d430*/  @!P1 ST.E.64 desc[UR60][R4.64], R54 ;  /* 0x0000003604009985 */ /* 0x0005e2000c101b3c */
[----:B------:R-:W-:Y:S01]  /*2d440*/  @!P3 LEA.HI.X R11, R97, R3, R98, 0x2, P5 ;  /* 0x00000003610bb211 */ /* 0x000fe200028f1462 */
[----:B------:R-:W-:Y:S01]  /*2d450*/  @!P4 IMAD.MOV.U32 R53, RZ, RZ, R61 ;  /* 0x000000ffff35c224 */ /* 0x000fe200078e003d */
[----:B------:R-:W-:-:S02]  /*2d460*/  @!P4 LEA R12, P5, R95, R14, 0x2 ;  /* 0x0000000e5f0cc211 */ /* 0x000fc400078a10ff */
[----:B------:R-:W-:Y:S01]  /*2d470*/  ISETP.GE.AND P1, PT, R83, UR4, PT ;  /* 0x0000000453007c0c */ /* 0x000fe2000bf26270 */
[----:B------:R3:W-:Y:S01]  /*2d480*/  @!P3 ST.E.64 desc[UR60][R10.64], R56 ;  /* 0x000000380a00b985 */ /* 0x0007e2000c101b3c */
[-C--:B------:R-:W-:Y:S02]  /*2d490*/  @!P4 LEA.HI.X R13, R95, R3.reuse, R96, 0x2, P5 ;  /* 0x000000035f0dc211 */ /* 0x080fe400028f1460 */
[-C--:B------:R-:W-:Y:S02]  /*2d4a0*/  @!P2 LEA R28, P5, R89, R14.reuse, 0x2 ;  /* 0x0000000e591ca211 */ /* 0x080fe400078a10ff */
[----:B------:R-:W-:Y:S01]  /*2d4b0*/  ISETP.GE.AND P3, PT, R79, UR4, PT ;  /* 0x000000044f007c0c */ /* 0x000fe2000bf66270 */
[----:B------:R4:W-:Y:S01]  /*2d4c0*/  @!P4 ST.E.64 desc[UR60][R12.64], R52 ;  /* 0x000000340c00c985 */ /* 0x0009e2000c101b3c */
[----:B------:R-:W-:Y:S02]  /*2d4d0*/  @!P2 LEA.HI.X R29, R89, R3, R94, 0x2, P5 ;  /* 0x00000003591da211 */ /* 0x000fe400028f145e */
[----:B0-----:R-:W-:-:S02]  /*2d4e0*/  @!P0 LEA R8, P5, R85, R14, 0x2 ;  /* 0x0000000e55088211 */ /* 0x001fc400078a10ff */
[----:B------:R-:W-:Y:S01]  /*2d4f0*/  ISETP.GE.AND P4, PT, R59, UR4, PT ;  /* 0x000000043b007c0c */ /* 0x000fe2000bf86270 */
[----:B------:R-:W-:Y:S01]  /*2d500*/  @!P2 ST.E.64 desc[UR60][R28.64], R62 ;  /* 0x0000003e1c00a985 */ /* 0x000fe2000c101b3c */
[-C--:B------:R-:W-:Y:S02]  /*2d510*/  @!P0 LEA.HI.X R9, R85, R3.reuse, R90, 0x2, P5 ;  /* 0x0000000355098211 */ /* 0x080fe400028f145a */
[-C--:B-1----:R-:W-:Y:S02]  /*2d520*/  @!P1 LEA R6, P5, R83, R14.reuse, 0x2 ;  /* 0x0000000e53069211 */ /* 0x082fe400078a10ff */
[----:B------:R-:W-:Y:S01]  /*2d530*/  ISETP.GE.AND P2, PT, R35, UR4, PT ;  /* 0x0000000423007c0c */ /* 0x000fe2000bf46270 */
[----:B------:R0:W-:Y:S01]  /*2d540*/  @!P0 ST.E.64 desc[UR60][R8.64], R64 ;  /* 0x0000004008008985 */ /* 0x0001e2000c101b3c */
[----:B------:R-:W-:Y:S01]  /*2d550*/  @!P1 LEA.HI.X R7, R83, R3, R88, 0x2, P5 ;  /* 0x0000000353079211 */ /* 0x000fe200028f1458 */
[----:B------:R-:W-:Y:S01]  /*2d560*/  @!P3 IMAD.MOV.U32 R61, RZ, RZ, R73 ;  /* 0x000000ffff3db224 */ /* 0x000fe200078e0049 */
[----:B--2---:R-:W-:-:S02]  /*2d570*/  @!P3 LEA R4, P5, R79, R14, 0x2 ;  /* 0x0000000e4f04b211 */ /* 0x004fc400078a10ff */
[----:B------:R-:W-:Y:S01]  /*2d580*/  ISETP.GE.AND P0, PT, R33, UR4, PT ;  /* 0x0000000421007c0c */ /* 0x000fe2000bf06270 */
[----:B------:R-:W-:Y:S01]  /*2d590*/  @!P1 ST.E.64 desc[UR60][R6.64], R66 ;  /* 0x0000004206009985 */ /* 0x000fe2000c101b3c */
[-C--:B------:R-:W-:Y:S01]  /*2d5a0*/  @!P3 LEA.HI.X R5, R79, R3.reuse, R84, 0x2, P5 ;  /* 0x000000034f05b211 */ /* 0x080fe200028f1454 */
[----:B------:R-:W-:Y:S01]  /*2d5b0*/  @!P4 IMAD.MOV.U32 R73, RZ, RZ, R75 ;  /* 0x000000ffff49c224 */ /* 0x000fe200078e004b */
[-C--:B---3--:R-:W-:Y:S02]  /*2d5c0*/  @!P4 LEA R10, P5, R59, R14.reuse, 0x2 ;  /* 0x0000000e3b0ac211 */ /* 0x088fe400078a10ff */
[----:B------:R-:W-:Y:S01]  /*2d5d0*/  ISETP.GE.AND P1, PT, R31, UR4, PT ;  /* 0x000000041f007c0c */ /* 0x000fe2000bf26270 */
[----:B------:R1:W-:Y:S01]  /*2d5e0*/  @!P3 ST.E.64 desc[UR60][R4.64], R60 ;  /* 0x0000003c0400b985 */ /* 0x0003e2000c101b3c */
[----:B------:R-:W-:Y:S02]  /*2d5f0*/  @!P4 LEA.HI.X R11, R59, R3, R58, 0x2, P5 ;  /* 0x000000033b0bc211 */ /* 0x000fe400028f143a */
[----:B----4-:R-:W-:-:S02]  /*2d600*/  @!P2 LEA R12, P5, R35, R14, 0x2 ;  /* 0x0000000e230ca211 */ /* 0x010fc400078a10ff */
[----:B------:R-:W-:Y:S01]  /*2d610*/  ISETP.GE.AND P3, PT, R25, UR4, PT ;  /* 0x0000000419007c0c */ /* 0x000fe2000bf66270 */
[----:B------:R2:W-:Y:S01]  /*2d620*/  @!P4 ST.E.64 desc[UR60][R10.64], R72 ;  /* 0x000000480a00c985 */ /* 0x0005e2000c101b3c */
[----:B------:R-:W-:Y:S02]  /*2d630*/  ISETP.GE.AND P4, PT, R228, UR4, PT ;  /* 0x00000004e4007c0c */ /* 0x000fe4000bf86270 */
[----:B------:R-:W-:Y:S02]  /*2d640*/  @!P2 LEA.HI.X R13, R35, R3, R34, 0x2, P5 ;  /* 0x00000003230da211 */ /* 0x000fe400028f1422 */
[----:B------:R-:W-:-:S03]  /*2d650*/  @!P0 LEA R20, P5, R33, R14, 0x2 ;  /* 0x0000000e21148211 */ /* 0x000fc600078a10ff */
[----:B------:R2:W-:Y:S01]  /*2d660*/  @!P2 ST.E.64 desc[UR60][R12.64], R76 ;  /* 0x0000004c0c00a985 */ /* 0x0005e2000c101b3c */
[-C--:B------:R-:W-:Y:S02]  /*2d670*/  @!P0 LEA.HI.X R21, R33, R3.reuse, R26, 0x2, P5 ;  /* 0x0000000321158211 */ /* 0x080fe400028f141a */
[CC--:B0-----:R-:W-:Y:S01]  /*2d680*/  @!P1 LEA R8, P5, R31.reuse, R14.reuse, 0x2 ;  /* 0x0000000e1f089211 */ /* 0x0c1fe200078a10ff */
[----:B------:R-:W-:Y:S02]  /*2d690*/  @!P3 IMAD.MOV.U32 R75, RZ, RZ, R117 ;  /* 0x000000ffff4bb224 */ /* 0x000fe400078e0075 */
[-C--:B-1----:R-:W-:Y:S01]  /*2d6a0*/  @!P4 LEA R4, P2, R228, R14.reuse, 0x2 ;  /* 0x0000000ee404c211 */ /* 0x082fe200078410ff */
[----:B------:R2:W-:Y:S01]  /*2d6b0*/  @!P0 ST.E.64 desc[UR60][R20.64], R112 ;  /* 0x0000007014008985 */ /* 0x0005e2000c101b3c */
[----:B------:R-:W-:Y:S02]  /*2d6c0*/  @!P1 LEA.HI.X R9, R31, R3, R32, 0x2, P5 ;  /* 0x000000031f099211 */ /* 0x000fe400028f1420 */
[----:B------:R-:W-:-:S02]  /*2d6d0*/  @!P3 LEA R6, P5, R25, R14, 0x2 ;  /* 0x0000000e1906b211 */ /* 0x000fc400078a10ff */
[-C--:B------:R-:W-:Y:S01]  /*2d6e0*/  @!P4 LEA.HI.X R5, R228, R3.reuse, R236, 0x2, P2 ;  /* 0x00000003e405c211 */ /* 0x080fe200010f14ec */
[----:B------:R2:W-:Y:S01]  /*2d6f0*/  @!P1 ST.E.64 desc[UR60][R8.64], R114 ;  /* 0x0000007208009985 */ /* 0x0005e2000c101b3c */
[----:B------:R-:W-:Y:S02]  /*2d700*/  @!P3 LEA.HI.X R7, R25, R3, R30, 0x2, P5 ;  /* 0x000000031907b211 */ /* 0x000fe400028f141e */
[----:B------:R-:W-:-:S03]  /*2d710*/  ISETP.GE.AND P0, PT, R227, UR4, PT ;  /* 0x00000004e3007c0c */ /* 0x000fc6000bf06270 */
[----:B------:R2:W-:Y:S04]  /*2d720*/  @!P3 ST.E.64 desc[UR60][R6.64], R74 ;  /* 0x0000004a0600b985 */ /* 0x0005e8000c101b3c */
[----:B------:R2:W-:Y:S06]  /*2d730*/  @!P4 ST.E.64 desc[UR60][R4.64], R68 ;  /* 0x000000440400c985 */ /* 0x0005ec000c101b3c */
[----:B------:R-:W-:Y:S05]  /*2d740*/  @P0 BRA `(.L_x_1574) ;  /* 0x0000000c00280947 */ /* 0x000fea0003800000 */
[----:B------:R-:W-:-:S04]  /*2d750*/  LEA R14, P0, R227, R14, 0x2 ;  /* 0x0000000ee30e7211 */ /* 0x000fc800078010ff */
[----:B------:R-:W-:-:S05]  /*2d760*/  LEA.HI.X R15, R227, R3, R235, 0x2, P0 ;  /* 0x00000003e30f7211 */ /* 0x000fca00000f14eb */
[----:B------:R0:W-:Y:S01]  /*2d770*/  ST.E.64 desc[UR60][R14.64], R70 ;  /* 0x000000460e007985 */ /* 0x0001e2000c101b3c */
[----:B------:R-:W-:Y:S05]  /*2d780*/  BRA `(.L_x_1574) ;  /* 0x0000000c00187947 */ /* 0x000fea0003800000 */
.L_x_1560:
[----:B------:R-:W-:Y:S01]  /*2d790*/  ULDC.64 UR4, c[0x0][0xc08] ;  /* 0x0003020000047ab9 */ /* 0x000fe20000000a00 */
[----:B------:R-:W3:Y:S01]  /*2d7a0*/  LDC.64 R2, c[0x0][0xc00] ;  /* 0x00030000ff027b82 */ /* 0x000ee20000000a00 */
[----:B------:R-:W-:Y:S01]  /*2d7b0*/  ISETP.NE.U32.AND P0, PT, RZ, UR4, PT ;  /* 0x00000004ff007c0c */ /* 0x000fe2000bf05070 */
[----:B------:R-:W-:-:S03]  /*2d7c0*/  IMAD.MOV.U32 R13, RZ, RZ, RZ ;  /* 0x000000ffff0d7224 */ /* 0x000fc600078e00ff */
[----:B------:R-:W-:Y:S01]  /*2d7d0*/  ISETP.NE.AND.EX P1, PT, RZ, UR5, PT, P0 ;  /* 0x00000005ff007c0c */ /* 0x000fe2000bf25300 */
[----:B------:R-:W-:Y:S02]  /*2d7e0*/  ULDC.64 UR4, c[0x0][0xc00] ;  /* 0x0003000000047ab9 */ /* 0x000fe40000000a00 */
[----:B------:R-:W-:-:S04]  /*2d7f0*/  ISETP.NE.U32.AND P0, PT, RZ, UR4, PT ;  /* 0x00000004ff007c0c */ /* 0x000fc8000bf05070 */
[----:B------:R-:W-:-:S06]  /*2d800*/  ISETP.NE.AND.EX P0, PT, RZ, UR5, PT, P0 ;  /* 0x00000005ff007c0c */ /* 0x000fcc000bf05300 */
[----:B------:R-:W0:Y:S01]  /*2d810*/  @P1 LDC.64 R4, c[0x0][0xc08] ;  /* 0x00030200ff041b82 */ /* 0x000e220000000a00 */
[----:B------:R-:W-:Y:S02]  /*2d820*/  ULDC UR4, c[0x0][0xa88] ;  /* 0x0002a20000047ab9 */ /* 0x000fe40000000800 */
[----:B------:R-:W-:Y:S02]  /*2d830*/  IMAD.U32 R20, RZ, RZ, UR4 ;  /* 0x00000004ff147e24 */ /* 0x000fe4000f8e00ff */
[----:B---3--:R-:W-:-:S05]  /*2d840*/  IMAD.WIDE R2, R223, 0x4, R2 ;  /* 0x00000004df027825 */ /* 0x008fca00078e0202 */
[----:B------:R3:W5:Y:S01]  /*2d850*/  @P0 LDG.E R13, desc[UR60][R2.64] ;  /* 0x0000003c020d0981 */ /* 0x000762000c1e1900 */
[----:B------:R-:W4:Y:S01]  /*2d860*/  S2R R6, SR_TID.X ;  /* 0x0000000000067919 */ /* 0x000f220000002100 */
[----:B0-----:R-:W-:-:S05]  /*2d870*/  @P1 IMAD.WIDE R4, R223, 0x4, R4 ;  /* 0x00000004df041825 */ /* 0x001fca00078e0204 */
[----:B------:R3:W5:Y:S01]  /*2d880*/  @P1 LDG.E R20, desc[UR60][R4.64] ;  /* 0x0000003c04141981 */ /* 0x000762000c1e1900 */
[----:B-1----:R-:W-:Y:S02]  /*2d890*/  ISETP.GT.AND P2, PT, R222, 0x1, PT ;  /* 0x00000001de00780c */ /* 0x002fe40003f44270 */
[----:B------:R-:W-:Y:S01]  /*2d8a0*/  SHF.R.S32.HI R14, RZ, 0x1f, R223 ;  /* 0x0000001fff0e7819 */ /* 0x000fe200000114df */
[----:B----4-:R-:W-:-:S05]  /*2d8b0*/  VIADD R0, R6, 0xffffff80 ;  /* 0xffffff8006007836 */ /* 0x010fca0000000000 */
[----:B------:R-:W-:Y:S01]  /*2d8c0*/  ISETP.GT.AND P3, PT, R0, 0x7f, PT ;  /* 0x0000007f0000780c */ /* 0x000fe20003f64270 */
[----:B---3--:R-:W-:-:S12]  /*2d8d0*/  @P1 BRA `(.L_x_1579) ;  /* 0x0000000000101947 */ /* 0x008fd80003800000 */
[----:B------:R-:W-:Y:S05]  /*2d8e0*/  @!P0 BRA `(.L_x_1579) ;  /* 0x00000000000c8947 */ /* 0x000fea0003800000 */
[----:B------:R-:W3:Y:S04]  /*2d8f0*/  LDG.E R5, desc[UR60][R2.64] ;  /* 0x0000003c02057981 */ /* 0x000ee8000c1e1900 */
[----:B-----5:R-:W3:Y:S02]  /*2d900*/  LDG.E R20, desc[UR60][R2.64+0x4] ;  /* 0x0000043c02147981 */ /* 0x020ee4000c1e1900 */
[----:B---3--:R-:W-:-:S07]  /*2d910*/  IMAD.IADD R20, R20, 0x1, -R5 ;  /* 0x0000000114147824 */ /* 0x008fce00078e0a05 */
.L_x_1579:
[----:B------:R-:W-:Y:S01]  /*2d920*/  BSSY B1, `(.L_x_1580) ;  /* 0x0000035000017945 */ /* 0x000fe20003800000 */
[----:B------:R-:W-:Y:S02]  /*2d930*/  SEL R21, R223, RZ, !P0 ;  /* 0x000000ffdf157207 */ /* 0x000fe40004000000 */
[----:B------:R-:W-:Y:S02]  /*2d940*/  SEL R14, R14, RZ, !P0 ;  /* 0x000000ff0e0e7207 */ /* 0x000fe40004000000 */
[----:B-----5:R-:W-:Y:S01]  /*2d950*/  SHF.R.S32.HI R12, RZ, 0x1f, R13 ;  /* 0x0000001fff0c7819 */ /* 0x020fe2000001140d */
[----:B------:R-:W-:Y:S06]  /*2d960*/  @P3 BRA `(.L_x_1581) ;  /* 0x0000000000c03947 */ /* 0x000fec0003800000 */
[----:B------:R-:W0:Y:S01]  /*2d970*/  LDC R27, c[0x0][0xbe8] ;  /* 0x0002fa00ff1b7b82 */ /* 0x000e220000000800 */
[----:B------:R-:W-:Y:S01]  /*2d980*/  IADD3 R25, R203, -0x80, R6 ;  /* 0xffffff80cb197810 */ /* 0x000fe20007ffe006 */
[----:B0-----:R-:W-:-:S05]  /*2d990*/  IMAD R0, R20, R27, RZ ;  /* 0x0000001b14007224 */ /* 0x001fca00078e02ff */
[----:B------:R-:W-:-:S13]  /*2d9a0*/  ISETP.GE.AND P0, PT, R25, R0, PT ;  /* 0x000000001900720c */ /* 0x000fda0003f06270 */
[----:B------:R-:W-:Y:S05]  /*2d9b0*/  @P0 BRA `(.L_x_1581) ;  /* 0x0000000000ac0947 */ /* 0x000fea0003800000 */
[----:B------:R-:W-:Y:S01]  /*2d9c0*/  IMAD.MOV.U32 R0, RZ, RZ, 0x9b8 ;  /* 0x000009b8ff007424 */ /* 0x000fe200078e00ff */
[----:B------:R-:W-:Y:S01]  /*2d9d0*/  ISETP.GT.AND P3, PT, R222, 0x1, PT ;  /* 0x00000001de00780c */ /* 0x000fe20003f64270 */
[----:B------:R-:W0:Y:S01]  /*2d9e0*/  LDC.64 R28, c[0x0][0xba8] ;  /* 0x0002ea00ff1c7b82 */ /* 0x000e220000000a00 */
[----:B------:R-:W-:Y:S01]  /*2d9f0*/  ISETP.NE.AND P0, PT, R27, 0x1, PT ;  /* 0x000000011b00780c */ /* 0x000fe20003f05270 */
[----:B------:R-:W-:Y:S01]  /*2da00*/  IMAD.MOV.U32 R15, RZ, RZ, R25 ;  /* 0x000000ffff0f7224 */ /* 0x000fe200078e0019 */
[----:B------:R-:W-:Y:S02]  /*2da10*/  SEL R24, R0, 0x978, P3 ;  /* 0x0000097800187807 */ /* 0x000fe40001800000 */
[----:B------:R-:W-:-:S03]  /*2da20*/  SEL R225, R225, RZ, P3 ;  /* 0x000000ffe1e17207 */ /* 0x000fc60001800000 */
[----:B------:R-:W1:Y:S08]  /*2da30*/  LDC.64 R6, c[0x0][R24+0x220] ;  /* 0x0000880018067b82 */ /* 0x000e700000000a00 */
[----:B------:R-:W3:Y:S08]  /*2da40*/  LDC.64 R2, c[0x0][R24+0x218] ;  /* 0x0000860018027b82 */ /* 0x000ef00000000a00 */
[----:B------:R-:W4:Y:S08]  /*2da50*/  LDC.64 R8, c[0x0][R24+0x228] ;  /* 0x00008a0018087b82 */ /* 0x000f300000000a00 */
[----:B------:R-:W5:Y:S08]  /*2da60*/  LDC.64 R4, c[0x0][R24+0x210] ;  /* 0x0000840018047b82 */ /* 0x000f700000000a00 */
[----:B------:R-:W2:Y:S08]  /*2da70*/  @P0 LDC R0, c[0x0][0xbec] ;  /* 0x0002fb00ff000b82 */ /* 0x000eb00000000800 */
[----:B------:R-:W4:Y:S01]  /*2da80*/  @P0 LDC R33, c[0x0][0xbf0] ;  /* 0x0002fc00ff210b82 */ /* 0x000f220000000800 */
[----:B-1----:R-:W-:-:S07]  /*2da90*/  IMAD R7, R7, R21, RZ ;  /* 0x0000001507077224 */ /* 0x002fce00078e02ff */
[----:B0-----:R-:W0:Y:S01]  /*2daa0*/  @!P3 LDC R28, c[0x0][0xb50] ;  /* 0x0002d400ff1cbb82 */ /* 0x001e220000000800 */
[----:B------:R-:W-:Y:S02]  /*2dab0*/  IMAD R7, R6, R14, R7 ;  /* 0x0000000e06077224 */ /* 0x000fe400078e0207 */
[----:B--2---:R-:W-:-:S05]  /*2dac0*/  @P0 IMAD.HI.U32 R0, R25, R0, RZ ;  /* 0x0000000019000227 */ /* 0x004fca00078e00ff */
[----:B------:R-:W1:Y:S01]  /*2dad0*/  @!P3 LDC R29, c[0x0][0xb54] ;  /* 0x0002d500ff1dbb82 */ /* 0x000e620000000800 */
[-C--:B---3--:R-:W-:Y:S02]  /*2dae0*/  IMAD R31, R3, R216.reuse, RZ ;  /* 0x000000d8031f7224 */ /* 0x088fe400078e02ff */
[----:B------:R-:W-:Y:S01]  /*2daf0*/  IMAD.WIDE.U32 R10, R2, R216, RZ ;  /* 0x000000d8020a7225 */ /* 0x000fe200078e00ff */
[----:B----4-:R-:W-:-:S03]  /*2db00*/  @P0 SHF.R.U32.HI R15, RZ, R33, R0 ;  /* 0x00000021ff0f0219 */ /* 0x010fc60000011600 */
[----:B------:R-:W-:-:S04]  /*2db10*/  IMAD.WIDE.U32 R2, R6, R21, RZ ;  /* 0x0000001506027225 */ /* 0x000fc800078e00ff */
[----:B------:R-:W-:Y:S01]  /*2db20*/  IMAD.IADD R11, R31, 0x1, R11 ;  /* 0x000000011f0b7824 */ /* 0x000fe200078e020b */
[----:B------:R-:W-:Y:S01]  /*2db30*/  IADD3 R10, P0, P1, R2, R10, R13 ;  /* 0x0000000a020a7210 */ /* 0x000fe2000791e00d */
[----:B------:R-:W-:Y:S02]  /*2db40*/  IMAD.MOV R0, RZ, RZ, -R15 ;  /* 0x000000ffff007224 */ /* 0x000fe400078e0a0f */
[----:B------:R-:W-:Y:S02]  /*2db50*/  IMAD.IADD R6, R3, 0x1, R7 ;  /* 0x0000000103067824 */ /* 0x000fe400078e0207 */
        /* <DEDUP_REMOVED lines=9> */
[----:B-----5:R-:W-:-:S04]  /*2dbf0*/  IMAD R0, R5, R7, RZ ;  /* 0x0000000705007224 */ /* 0x020fc800078e02ff */
[C---:B------:R-:W-:Y:S02]  /*2dc00*/  IMAD R9, R4.reuse, R9, R0 ;  /* 0x0000000904097224 */ /* 0x040fe400078e0200 */
[----:B------:R-:W-:-:S04]  /*2dc10*/  IMAD.WIDE.U32 R2, R4, R7, R2 ;  /* 0x0000000704027225 */ /* 0x000fc800078e0002 */
[----:B------:R-:W-:Y:S01]  /*2dc20*/  IMAD.IADD R0, R3, 0x1, R9 ;  /* 0x0000000103007824 */ /* 0x000fe200078e0209 */
[----:B0-----:R-:W-:Y:S01]  /*2dc30*/  LEA R4, P0, R2, R28, 0x2 ;  /* 0x0000001c02047211 */ /* 0x001fe200078010ff */
[----:B------:R-:W-:-:S03]  /*2dc40*/  IMAD.MOV.U32 R3, RZ, RZ, -0x800000 ;  /* 0xff800000ff037424 */ /* 0x000fc600078e00ff */
[----:B-1----:R-:W-:-:S05]  /*2dc50*/  LEA.HI.X R5, R2, R29, R0, 0x2, P0 ;  /* 0x0000001d02057211 */ /* 0x002fca00000f1400 */
[----:B------:R0:W-:Y:S04]  /*2dc60*/  STG.E desc[UR60][R4.64], R3 ;  /* 0x0000000304007986 */ /* 0x0001e8000c10193c */
.L_x_1581:
[----:B------:R-:W-:Y:S05]  /*2dc70*/  BSYNC B1 ;  /* 0x0000000000017941 */ /* 0x000fea0003800000 */
.L_x_1580:
[----:B------:R-:W-:Y:S05]  /*2dc80*/  @P2 BRA `(.L_x_1574) ;  /* 0x0000000400d82947 */ /* 0x000fea0003800000 */
[----:B------:R-:W1:Y:S01]  /*2dc90*/  LDC R25, c[0x0][0xbe8] ;  /* 0x0002fa00ff197b82 */ /* 0x000e620000000800 */
[----:B------:R-:W-:Y:S01]  /*2dca0*/  ULDC.64 UR4, c[0x0][0xaa0] ;  /* 0x0002a80000047ab9 */ /* 0x000fe20000000a00 */
[----:B------:R-:W-:Y:S01]  /*2dcb0*/  ULDC.64 UR6, c[0x0][0xaf0] ;  /* 0x0002bc0000067ab9 */ /* 0x000fe20000000a00 */
[----:B------:R-:W-:Y:S02]  /*2dcc0*/  IMAD R0, R12, UR4, RZ ;  /* 0x000000040c007c24 */ /* 0x000fe4000f8e02ff */
[----:B0-----:R-:W-:-:S04]  /*2dcd0*/  IMAD.WIDE.U32 R2, R13, UR4, RZ ;  /* 0x000000040d027c25 */ /* 0x001fc8000f8e00ff */
[----:B------:R-:W-:Y:S01]  /*2dce0*/  IMAD R5, R13, UR5, R0 ;  /* 0x000000050d057c24 */ /* 0x000fe2000f8e0200 */
[----:B------:R-:W-:Y:S01]  /*2dcf0*/  ULDC.64 UR4, c[0x0][0xae8] ;  /* 0x0002ba0000047ab9 */ /* 0x000fe20000000a00 */
[----:B------:R-:W-:Y:S02]  /*2dd00*/  IMAD R0, R221, 0x20, R230 ;  /* 0x00000020dd007824 */ /* 0x000fe400078e02e6 */
[----:B------:R-:W-:Y:S02]  /*2dd10*/  IMAD.IADD R3, R3, 0x1, R5 ;  /* 0x0000000103037824 */ /* 0x000fe400078e0205 */
[----:B------:R-:W-:Y:S02]  /*2dd20*/  IMAD.IADD R9, R203, 0x1, R0 ;  /* 0x00000001cb097824 */ /* 0x000fe400078e0200 */
[----:B------:R-:W-:-:S04]  /*2dd30*/  IMAD.WIDE.U32 R2, R216, UR4, R2 ;  /* 0x00000004d8027c25 */ /* 0x000fc8000f8e0002 */
[----:B------:R-:W-:Y:S02]  /*2dd40*/  IMAD.MOV.U32 R5, RZ, RZ, R9 ;  /* 0x000000ffff057224 */ /* 0x000fe400078e0009 */
[----:B------:R-:W-:Y:S01]  /*2dd50*/  IMAD R3, R216, UR5, R3 ;  /* 0x00000005d8037c24 */ /* 0x000fe2000f8e0203 */
[----:B-1----:R-:W-:Y:S01]  /*2dd60*/  ISETP.NE.AND P0, PT, R25, 0x1, PT ;  /* 0x000000011900780c */ /* 0x002fe20003f05270 */
[----:B------:R-:W-:Y:S01]  /*2dd70*/  ULDC.64 UR4, c[0x0][0xae0] ;  /* 0x0002b80000047ab9 */ /* 0x000fe20000000a00 */
[----:B------:R-:W-:-:S11]  /*2dd80*/  IMAD.WIDE.U32 R2, R21, UR6, R2 ;  /* 0x0000000615027c25 */ /* 0x000fd6000f8e0002 */
[----:B------:R-:W0:Y:S08]  /*2dd90*/  @P0 LDC R4, c[0x0][0xbec] ;  /* 0x0002fb00ff040b82 */ /* 0x000e300000000800 */
[----:B------:R-:W1:Y:S01]  /*2dda0*/  @P0 LDC R7, c[0x0][0xbf0] ;  /* 0x0002fc00ff070b82 */ /* 0x000e620000000800 */
[----:B0-----:R-:W-:-:S04]  /*2ddb0*/  @P0 IMAD.HI.U32 R0, R9, R4, RZ ;  /* 0x0000000409000227 */ /* 0x001fc800078e00ff */
[----:B------:R-:W-:Y:S01]  /*2ddc0*/  IMAD R4, R14, UR6, RZ ;  /* 0x000000060e047c24 */ /* 0x000fe2000f8e02ff */
[----:B-1----:R-:W-:-:S03]  /*2ddd0*/  @P0 SHF.R.U32.HI R5, RZ, R7, R0 ;  /* 0x00000007ff050219 */ /* 0x002fc60000011600 */
        /* <DEDUP_REMOVED lines=20> */
[----:B------:R0:W1:Y:S04]  /*2df20*/  SHFL.IDX PT, R0, R3, RZ, 0x181f ;  /* 0x00181fff03007589 */ /* 0x00006800000e0000 */
[----:B------:R0:W3:Y:S02]  /*2df30*/  SHFL.IDX PT, R14, R2, RZ, 0x181f ;  /* 0x00181fff020e7589 */ /* 0x0000e400000e0000 */
.L_x_1857:
[----:B------:R-:W-:Y:S01]  /*2df40*/  IMAD R25, R20, R25, RZ ;  /* 0x0000001914197224 */ /* 0x000fe200078e02ff */
[----:B------:R-:W-:Y:S01]  /*2df50*/  BSSY B1, `(.L_x_1583) ;  /* 0x000000f000017945 */ /* 0x000fe20003800000 */
[----:B------:R-:W-:-:S05]  /*2df60*/  IMAD.IADD R6, R230, 0x1, R203 ;  /* 0x00000001e6067824 */ /* 0x000fca00078e02cb */
[----:B------:R-:W-:-:S13]  /*2df70*/  ISETP.GE.AND P0, PT, R6, R25, PT ;  /* 0x000000190600720c */ /* 0x000fda0003f06270 */
[----:B------:R-:W-:Y:S05]  /*2df80*/  @P0 BRA `(.L_x_1584) ;  /* 0x00000000002c0947 */ /* 0x000fea0003800000 */
[----:B------:R-:W-:Y:S01]  /*2df90*/  ULDC UR4, c[0x0][0xac8] ;  /* 0x0002b20000047ab9 */ /* 0x000fe20000000800 */
[----:B------:R-:W-:Y:S02]  /*2dfa0*/  SHF.R.S32.HI R8, RZ, 0x1f, R211 ;  /* 0x0000001fff087819 */ /* 0x000fe400000114d3 */
[----:B------:R-:W-:Y:S02]  /*2dfb0*/  ISETP.GE.AND P2, PT, R211, UR4, PT ;  /* 0x00000004d3007c0c */ /* 0x000fe4000bf46270 */
[----:B------:R-:W-:Y:S02]  /*2dfc0*/  ISETP.GE.AND P3, PT, R220, UR4, PT ;  /* 0x00000004dc007c0c */ /* 0x000fe4000bf66270 */
[----:B------:R-:W-:-:S09]  /*2dfd0*/  SHF.R.S32.HI R7, RZ, 0x1f, R220 ;  /* 0x0000001fff077819 */ /* 0x000fd200000114dc */
[CC--:B---3--:R-:W-:Y:S02]  /*2dfe0*/  @!P2 LEA R4, P0, R211.reuse, R14.reuse, 0x1 ;  /* 0x0000000ed304a211 */ /* 0x0c8fe400078008ff */
[C---:B------:R-:W-:Y:S02]  /*2dff0*/  @!P3 LEA R14, P1, R220.reuse, R14, 0x1 ;  /* 0x0000000edc0eb211 */ /* 0x040fe400078208ff */
[-C--:B-1----:R-:W-:Y:S02]  /*2e000*/  @!P2 LEA.HI.X R5, R211, R0.reuse, R8, 0x1, P0 ;  /* 0x00000000d305a211 */ /* 0x082fe400000f0c08 */
[----:B------:R-:W-:-:S03]  /*2e010*/  @!P3 LEA.HI.X R15, R220, R0, R7, 0x1, P1 ;  /* 0x00000000dc0fb211 */ /* 0x000fc600008f0c07 */
[----:B------:R4:W-:Y:S04]  /*2e020*/  @!P2 ST.E.128 desc[UR60][R4.64], RZ ;  /* 0x000000ff0400a985 */ /* 0x0009e8000c101d3c */
[----:B------:R4:W-:Y:S02]  /*2e030*/  @!P3 ST.E.128 desc[UR60][R14.64], RZ ;  /* 0x000000ff0e00b985 */ /* 0x0009e4000c101d3c */
.L_x_1584:
[----:B------:R-:W-:Y:S05]  /*2e040*/  BSYNC B1 ;  /* 0x0000000000017941 */ /* 0x000fea0003800000 */
.L_x_1583:
[----:B------:R-:W-:-:S03]  /*2e050*/  UMOV UR4, 0xffffffff ;  /* 0xffffffff00047882 */ /* 0x000fc60000000000 */
[----:B------:R-:W-:Y:S05]  /*2e060*/  BRA.DIV UR4, `(.L_x_1585) ;  /* 0x000000b2049c7947 */ /* 0x000fea000b800000 */
[----:B-1----:R1:W0:Y:S04]  /*2e070*/  SHFL.IDX PT, R0, R3, 0x1, 0x181f ;  /* 0x00381f0003007f89 */ /* 0x00222800000e0000 */
[----:B---34-:R1:W3:Y:S02]  /*2e080*/  SHFL.IDX PT, R14, R2, 0x1, 0x181f ;  /* 0x00381f00020e7f89 */ /* 0x0182e400000e0000 */
.L_x_1861:
        /* <DEDUP_REMOVED lines=11> */
[-C--:B0-----:R-:W-:Y:S02]  /*2e140*/  @!P2 LEA.HI.X R5, R211, R0.reuse, R8, 0x1, P0 ;  /* 0x00000000d305a211 */ /* 0x081fe400000f0c08 */
[----:B------:R-:W-:-:S03]  /*2e150*/  @!P3 LEA.HI.X R15, R220, R0, R7, 0x1, P1 ;  /* 0x00000000dc0fb211 */ /* 0x000fc600008f0c07 */
[----:B------:R4:W-:Y:S04]  /*2e160*/  @!P2 ST.E.128 desc[UR60][R4.64], RZ ;  /* 0x000000ff0400a985 */ /* 0x0009e8000c101d3c */
[----:B------:R4:W-:Y:S02]  /*2e170*/  @!P3 ST.E.128 desc[UR60][R14.64], RZ ;  /* 0x000000ff0e00b985 */ /* 0x0009e4000c101d3c */
.L_x_1587:
[----:B------:R-:W-:Y:S05]  /*2e180*/  BSYNC B1 ;  /* 0x0000000000017941 */ /* 0x000fea0003800000 */
.L_x_1586:
[----:B------:R-:W-:-:S03]  /*2e190*/  UMOV UR4, 0xffffffff ;  /* 0xffffffff00047882 */ /* 0x000fc60000000000 */
[----:B------:R-:W-:Y:S05]  /*2e1a0*/  BRA.DIV UR4, `(.L_x_1588) ;  /* 0x000000b204947947 */ /* 0x000fea000b800000 */
[----:B0-----:R0:W0:Y:S04]  /*2e1b0*/  SHFL.IDX PT, R0, R3, 0x2, 0x181f ;  /* 0x00581f0003007f89 */ /* 0x00102800000e0000 */
[----:B---34-:R3:W4:Y:S02]  /*2e1c0*/  SHFL.IDX PT, R14, R2, 0x2, 0x181f ;  /* 0x00581f00020e7f89 */ /* 0x01872400000e0000 */
.L_x_1865:
        /* <DEDUP_REMOVED lines=9> */
[CC--:B----4-:R-:W-:Y:S02]  /*2e260*/  @!P2 LEA R4, P0, R211.reuse, R14.reuse, 0x1 ;  /* 0x0000000ed304a211 */ /* 0x0d0fe400078008ff */
[C---:B------:R-:W-:Y:S02]  /*2e270*/  @!P3 LEA R14, P1, R220.reuse, R14, 0x1 ;  /* 0x0000000edc0eb211 */ /* 0x040fe400078208ff */
[-C--:B0-----:R-:W-:Y:S02]  /*2e280*/  @!P2 LEA.HI.X R5, R211, R0.reuse, R8, 0x1, P0 ;  /* 0x00000000d305a211 */ /* 0x081fe400000f0c08 */
[----:B------:R-:W-:-:S03]  /*2e290*/  @!P3 LEA.HI.X R15, R220, R0, R7, 0x1, P1 ;  /* 0x00000000dc0fb211 */ /* 0x000fc600008f0c07 */
[----:B------:R0:W-:Y:S04]  /*2e2a0*/  @!P2 ST.E.128 desc[UR60][R4.64], RZ ;  /* 0x000000ff0400a985 */ /* 0x0001e8000c101d3c */
[----:B------:R0:W-:Y:S02]  /*2e2b0*/  @!P3 ST.E.128 desc[UR60][R14.64], RZ ;  /* 0x000000ff0e00b985 */ /* 0x0001e4000c101d3c */
.L_x_1590:
[----:B------:R-:W-:Y:S05]  /*2e2c0*/  BSYNC B1 ;  /* 0x0000000000017941 */ /* 0x000fea0003800000 */
.L_x_1589:
[----:B------:R-:W-:-:S03]  /*2e2d0*/  UMOV UR4, 0xffffffff ;  /* 0xffffffff00047882 */ /* 0x000fc60000000000 */
[----:B------:R-:W-:Y:S05]  /*2e2e0*/  BRA.DIV UR4, `(.L_x_1591) ;  /* 0x000000b2048c7947 */ /* 0x000fea000b800000 */
[----:B0-----:R0:W0:Y:S04]  /*2e2f0*/  SHFL.IDX PT, R0, R3, 0x3, 0x181f ;  /* 0x00781f0003007f89 */ /* 0x00102800000e0000 */
[----:B----4-:R4:W0:Y:S02]  /*2e300*/  SHFL.IDX PT, R14, R2, 0x3, 0x181f ;  /* 0x00781f00020e7f89 */ /* 0x01082400000e0000 */
.L_x_1869:
[----:B-1-34-:R-:W-:-:S05]  /*2e310*/  VIADD R2, R6, 0x60 ;  /* 0x0000006006027836 */ /* 0x01afca0000000000 */
[----:B------:R-:W-:-:S13]  /*2e320*/  ISETP.GE.AND P0, PT, R2, R25, PT ;  /* 0x000000190200720c */ /* 0x000fda0003f06270 */
[----:B------:R-:W-:Y:S05]  /*2e330*/  @P0 BRA `(.L_x_1574) ;  /* 0x00000000002c0947 */ /* 0x000fea0003800000 */
[----:B------:R-:W-:Y:S01]  /*2e340*/  ULDC UR4, c[0x0][0xac8] ;  /* 0x0002b20000047ab9 */ /* 0x000fe20000000800 */
[----:B------:R-:W-:Y:S02]  /*2e350*/  SHF.R.S32.HI R5, RZ, 0x1f, R211 ;  /* 0x0000001fff057819 */ /* 0x000fe400000114d3 */
[----:B------:R-:W-:Y:S02]  /*2e360*/  ISETP.GE.AND P2, PT, R211, UR4, PT ;  /* 0x00000004d3007c0c */ /* 0x000fe4000bf46270 */
[----:B------:R-:W-:Y:S02]  /*2e370*/  ISETP.GE.AND P3, PT, R220, UR4, PT ;  /* 0x00000004dc007c0c */ /* 0x000fe4000bf66270 */
[----:B------:R-:W-:-:S09]  /*2e380*/  SHF.R.S32.HI R4, RZ, 0x1f, R220 ;  /* 0x0000001fff047819 */ /* 0x000fd200000114dc */
[CC--:B0-----:R-:W-:Y:S02]  /*2e390*/  @!P2 LEA R2, P0, R211.reuse, R14.reuse, 0x1 ;  /* 0x0000000ed302a211 */ /* 0x0c1fe400078008ff */
[C---:B------:R-:W-:Y:S02]  /*2e3a0*/  @!P3 LEA R14, P1, R220.reuse, R14, 0x1 ;  /* 0x0000000edc0eb211 */ /* 0x040fe400078208ff */
[-C--:B------:R-:W-:Y:S02]  /*2e3b0*/  @!P2 LEA.HI.X R3, R211, R0.reuse, R5, 0x1, P0 ;  /* 0x00000000d303a211 */ /* 0x080fe400000f0c05 */
[----:B------:R-:W-:-:S03]  /*2e3c0*/  @!P3 LEA.HI.X R15, R220, R0, R4, 0x1, P1 ;  /* 0x00000000dc0fb211 */ /* 0x000fc600008f0c04 */
[----:B------:R1:W-:Y:S04]  /*2e3d0*/  @!P2 ST.E.128 desc[UR60][R2.64], RZ ;  /* 0x000000ff0200a985 */ /* 0x0003e8000c101d3c */
[----:B------:R1:W-:Y:S02]  /*2e3e0*/  @!P3 ST.E.128 desc[UR60][R14.64], RZ ;  /* 0x000000ff0e00b985 */ /* 0x0003e4000c101d3c */
.L_x_1574:
[----:B------:R-:W-:Y:S05]  /*2e3f0*/  BSYNC B0 ;  /* 0x0000000000007941 */ /* 0x000fea0003800000 */
.L_x_1559:
[----:B------:R-:W-:Y:S02]  /*2e400*/  ULDC UR4, c[0x0][0xc3c] ;  /* 0x00030f0000047ab9 */ /* 0x000fe40000000800 */
[----:B--2---:R-:W-:-:S13]  /*2e410*/  ISETP.GE.AND P0, PT, R215, UR4, PT ;  /* 0x00000004d7007c0c */ /* 0x004fda000bf06270 */
[----:B------:R-:W-:Y:S05]  /*2e420*/  @!P0 BRA `(.L_x_1592) ;  /* 0xfffffd30000c8947 */ /* 0x000fea000383ffff */
[----:B------:R-:W-:Y:S05]  /*2e430*/  BRA `(.L_x_1316) ;  /* 0x0000008000407947 */ /* 0x000fea0003800000 */
.L_x_1314:
        /* <DEDUP_REMOVED lines=14> */
[----:B0-----:R3:W-:Y:S04]  /*2e520*/  STL.64 [R1], R4 ;  /* 0x0000000401007387 */ /* 0x0017e80000100a00 */
[----:B------:R3:W-:Y:S01]  /*2e530*/  STL.64 [R1+0x8], R6 ;  /* 0x0000080601007387 */ /* 0x0007e20000100a00 */
[----:B------:R-:W-:Y:S06]  /*2e540*/  BAR.ARV 0x4, 0x180 ;  /* 0x0106000000007b1d */ /* 0x000fec0000002000 */
[----:B------:R-:W-:Y:S05]  /*2e550*/  BRA `(.L_x_1594) ;  /* 0x0000000c00b47947 */ /* 0x000fea0003800000 */
.L_x_1593:
[----:B------:R-:W0:Y:S01]  /*2e560*/  S2R R0, SR_TID.X ;  /* 0x0000000000007919 */ /* 0x000e220000002100 */
[----:B------:R-:W-:Y:S01]  /*2e570*/  ULDC UR4, c[0x0][0xc3c] ;  /* 0x00030f0000047ab9 */ /* 0x000fe20000000800 */
[----:B------:R-:W1:Y:S01]  /*2e580*/  S2UR UR6, SR_CTAID.X ;  /* 0x00000000000679c3 */ /* 0x000e620000002500 */
[----:B------:R-:W-:Y:S01]  /*2e590*/  ULDC UR5, c[0x0][0xc38] ;  /* 0x00030e0000057ab9 */ /* 0x000fe20000000800 */
[----:B0-----:R-:W-:-:S04]  /*2e5a0*/  LOP3.LUT R0, R0, 0x1f, RZ, 0xc0, !PT ;  /* 0x0000001f00007812 */ /* 0x001fc800078ec0ff */
[----:B------:R-:W-:-:S04]  /*2e5b0*/  ISETP.NE.AND P0, PT, R0, 0x1f, PT ;  /* 0x0000001f0000780c */ /* 0x000fc80003f05270 */
[----:B------:R-:W-:-:S13]  /*2e5c0*/  ISETP.GE.OR P1, PT, R0, UR4, !P0 ;  /* 0x0000000400007c0c */ /* 0x000fda000c726670 */
[----:B------:R-:W0:Y:S08]  /*2e5d0*/  @!P1 LDC.64 R2, c[0x0][0xc80] ;  /* 0x00032000ff029b82 */ /* 0x000e300000000a00 */
[----:B------:R-:W2:Y:S01]  /*2e5e0*/  @!P1 LDC.64 R4, c[0x0][0xc78] ;  /* 0x00031e00ff049b82 */ /* 0x000ea20000000a00 */
[----:B0-----:R-:W-:-:S05]  /*2e5f0*/  @!P1 IMAD.WIDE.U32 R2, R0, 0x4, R2 ;  /* 0x0000000400029825 */ /* 0x001fca00078e0002 */
[----:B------:R2:W3:Y:S02]  /*2e600*/  @!P1 LDG.E R6, desc[UR60][R2.64] ;  /* 0x0000003c02069981 */ /* 0x0004e4000c1e1900 */
[----:B--2---:R-:W-:-:S04]  /*2e610*/  @!P1 IMAD.WIDE.U32 R2, R0, 0x4, R4 ;  /* 0x0000000400029825 */ /* 0x004fc800078e0004 */
[----:B------:R-:W-:-:S06]  /*2e620*/  IMAD.MOV.U32 R5, RZ, RZ, RZ ;  /* 0x000000ffff057224 */ /* 0x000fcc00078e00ff */
        /* <DEDUP_REMOVED lines=26> */
[----:B-1----:R-:W-:-:S13]  /*2e7d0*/  ISETP.GT.AND P6, PT, R7, UR6, PT ;  /* 0x0000000607007c0c */ /* 0x002fda000bfc4270 */
[----:B------:R-:W-:Y:S05]  /*2e7e0*/  @P6 BRA `(.L_x_1595) ;  /* 0x0000000000a86947 */ /* 0x000fea0003800000 */
[----:B------:R-:W-:Y:S01]  /*2e7f0*/  IMAD.MOV.U32 R7, RZ, RZ, R4 ;  /* 0x000000ffff077224 */ /* 0x000fe200078e0004 */
[----:B------:R-:W-:Y:S01]  /*2e800*/  UMOV UR4, URZ ;  /* 0x0000003f00047c82 */ /* 0x000fe20008000000 */
[----:B------:R-:W-:-:S05]  /*2e810*/  ULDC UR5, c[0x0][0xc38] ;  /* 0x00030e0000057ab9 */ /* 0x000fca0000000800 */
.L_x_1597:
[----:B------:R-:W0:Y:S01]  /*2e820*/  LDC R2, c[0x0][0xc3c] ;  /* 0x00030f00ff027b82 */ /* 0x000e220000000800 */
[----:B------:R-:W-:Y:S01]  /*2e830*/  ULDC UR7, c[0x0][0xc3c] ;  /* 0x00030f0000077ab9 */ /* 0x000fe20000000800 */
[----:B------:R-:W-:Y:S01]  /*2e840*/  UIADD3 UR4, UR4, 0x1f, URZ ;  /* 0x0000001f04047890 */ /* 0x000fe2000fffe03f */
[----:B------:R-:W-:-:S05]  /*2e850*/  IMAD.U32 R3, RZ, RZ, UR7 ;  /* 0x00000007ff037e24 */ /* 0x000fca000f8e00ff */
        /* <DEDUP_REMOVED lines=34> */
[----:B------:R-:W-:-:S07]  /*2ea80*/  IMAD.MOV.U32 R3, RZ, RZ, R2 ;  /* 0x000000ffff037224 */ /* 0x000fce00078e0002 */
.L_x_1595:
[----:B------:R-:W-:Y:S02]  /*2ea90*/  IMAD.IADD R9, R7, 0x1, -R4 ;  /* 0x0000000107097824 */ /* 0x000fe400078e0a04 */
[----:B------:R-:W-:Y:S02]  /*2eaa0*/  IMAD.MOV.U32 R8, RZ, RZ, RZ ;  /* 0x000000ffff087224 */ /* 0x000fe400078e00ff */
[----:B------:R-:W-:-:S05]  /*2eab0*/  IMAD R2, R3, UR5, R9 ;  /* 0x0000000503027c24 */ /* 0x000fca000f8e0209 */
[----:B------:R-:W-:-:S13]  /*2eac0*/  ISETP.GT.AND P0, PT, R2, UR6, PT ;  /* 0x0000000602007c0c */ /* 0x000fda000bf04270 */
[----:B------:R-:W-:-:S04]  /*2ead0*/  VOTE.ANY R2, PT, !P0 ;  /* 0x0000000000027806 */ /* 0x000fc800040e0100 */
[----:B------:R-:W0:Y:S01]  /*2eae0*/  POPC R10, R2 ;  /* 0x00000002000a7309 */ /* 0x000e220000000000 */
[----:B------:R-:W-:Y:S01]  /*2eaf0*/  ISETP.NE.AND P0, PT, R2, RZ, PT ;  /* 0x000000ff0200720c */ /* 0x000fe20003f05270 */
[----:B0-----:R0:W1:Y:S04]  /*2eb00*/  SHFL.IDX PT, R7, R5, R10, 0x1f ;  /* 0x00001f0a05077589 */ /* 0x00106800000e0000 */
[----:B------:R0:W2:Y:S08]  /*2eb10*/  SHFL.IDX PT, R4, R6, R10, 0x1f ;  /* 0x00001f0a06047589 */ /* 0x0000b000000e0000 */
[----:B------:R-:W-:Y:S05]  /*2eb20*/  @!P0 BRA `(.L_x_1598) ;  /* 0x0000000000088947 */ /* 0x000fea0003800000 */
[----:B------:R-:W-:-:S06]  /*2eb30*/  VIADD R8, R10, 0xffffffff ;  /* 0xffffffff0a087836 */ /* 0x000fcc0000000000 */
[----:B------:R3:W4:Y:S02]  /*2eb40*/  SHFL.IDX PT, R8, R3, R8, 0x1f ;  /* 0x00001f0803087589 */ /* 0x00072400000e0000 */
.L_x_1598:
[----:B----4-:R-:W-:Y:S01]  /*2eb50*/  IMAD R2, R8, UR5, R9 ;  /* 0x0000000508027c24 */ /* 0x010fe2000f8e0209 */
[----:B-1----:R-:W-:Y:S01]  /*2eb60*/  ISETP.NE.AND P0, PT, R7, 0x1, PT ;  /* 0x000000010700780c */ /* 0x002fe20003f05270 */
[----:B------:R-:W-:-:S03]  /*2eb70*/  VIADD R12, R10, UR4 ;  /* 0x000000040a0c7c36 */ /* 0x000fc60008000000 */
[----:B------:R1:W-:Y:S01]  /*2eb80*/  STL [R1], R2 ;  /* 0x0000000201007387 */ /* 0x0003e20000100800 */
[----:B0-----:R-:W-:-:S03]  /*2eb90*/  IADD3 R5, -R2, UR6, RZ ;  /* 0x0000000602057c10 */ /* 0x001fc6000fffe1ff */
[----:B------:R1:W-:Y:S05]  /*2eba0*/  STL [R1+0xc], R12 ;  /* 0x00000c0c01007387 */ /* 0x0003ea0000100800 */
[----:B------:R-:W-:Y:S05]  /*2ebb0*/  @!P0 BRA `(.L_x_1599) ;  /* 0x0000000000e08947 */ /* 0x000fea0003800000 */
[-C--:B--2---:R-:W-:Y:S02]  /*2ebc0*/  IABS R6, R4.reuse ;  /* 0x0000000400067213 */ /* 0x084fe40000000000 */
[----:B------:R-:W-:Y:S02]  /*2ebd0*/  IABS R8, R7 ;  /* 0x0000000700087213 */ /* 0x000fe40000000000 */
[----:B------:R-:W0:Y:S08]  /*2ebe0*/  I2F.RP R9, R6 ;  /* 0x0000000600097306 */ /* 0x000e300000209400 */
[----:B------:R-:W2:Y:S08]  /*2ebf0*/  I2F.RP R10, R8 ;  /* 0x00000008000a7306 */ /* 0x000eb00000209400 */
[----:B0-----:R-:W1:Y:S08]  /*2ec00*/  MUFU.RCP R9, R9 ;  /* 0x0000000900097308 */ /* 0x001e700000001000 */
[----:B--2---:R-:W-:Y:S01]  /*2ec10*/  MUFU.RCP R10, R10 ;  /* 0x0000000a000a7308 */ /* 0x004fe20000001000 */
[----:B-1----:R-:W-:Y:S01]  /*2ec20*/  VIADD R2, R9, 0xffffffe ;  /* 0x0ffffffe09027836 */ /* 0x002fe20000000000 */
[----:B------:R-:W-:-:S06]  /*2ec30*/  IABS R9, R4 ;  /* 0x0000000400097213 */ /* 0x000fcc0000000000 */
[----:B---3--:R0:W1:Y:S02]  /*2ec40*/  F2I.FTZ.U32.TRUNC.NTZ R3, R2 ;  /* 0x0000000200037305 */ /* 0x008064000021f000 */
[----:B0-----:R-:W-:Y:S02]  /*2ec50*/  IMAD.MOV.U32 R2, RZ, RZ, RZ ;  /* 0x000000ffff027224 */ /* 0x001fe400078e00ff */
[----:B-1----:R-:W-:-:S04]  /*2ec60*/  IMAD.MOV R11, RZ, RZ, -R3 ;  /* 0x000000ffff0b7224 */ /* 0x002fc800078e0a03 */
[----:B------:R-:W-:-:S04]  /*2ec70*/  IMAD R11, R11, R6, RZ ;  /* 0x000000060b0b7224 */ /* 0x000fc800078e02ff */
[----:B------:R-:W-:Y:S01]  /*2ec80*/  IMAD.HI.U32 R3, R3, R11, R2 ;  /* 0x0000000b03037227 */ /* 0x000fe200078e0002 */
[----:B------:R-:W-:-:S03]  /*2ec90*/  IABS R2, R5 ;  /* 0x0000000500027213 */ /* 0x000fc60000000000 */
[----:B------:R-:W-:Y:S02]  /*2eca0*/  IMAD.MOV R11, RZ, RZ, -R9 ;  /* 0x000000ffff0b7224 */ /* 0x000fe400078e0a09 */
[----:B------:R-:W-:-:S04]  /*2ecb0*/  IMAD.HI.U32 R9, R3, R2, RZ ;  /* 0x0000000203097227 */ /* 0x000fc800078e00ff */
[----:B------:R-:W-:Y:S02]  /*2ecc0*/  IMAD R11, R9, R11, R2 ;  /* 0x0000000b090b7224 */ /* 0x000fe400078e0202 */
[----:B------:R-:W-:Y:S02]  /*2ecd0*/  VIADD R3, R10, 0xffffffe ;  /* 0x0ffffffe0a037836 */ /* 0x000fe40000000000 */
[----:B------:R-:W-:Y:S01]  /*2ece0*/  IMAD.MOV.U32 R2, RZ, RZ, RZ ;  /* 0x000000ffff027224 */ /* 0x000fe200078e00ff */
[----:B------:R-:W-:-:S03]  /*2ecf0*/  ISETP.GT.U32.AND P1, PT, R6, R11, PT ;  /* 0x0000000b0600720c */ /* 0x000fc60003f24070 */
[----:B------:R-:W0:Y:S10]  /*2ed00*/  F2I.FTZ.U32.TRUNC.NTZ R3, R3 ;  /* 0x0000000300037305 */ /* 0x000e34000021f000 */
[----:B------:R-:W-:-:S02]  /*2ed10*/  @!P1 IMAD.IADD R11, R11, 0x1, -R6 ;  /* 0x000000010b0b9824 */ /* 0x000fc400078e0a06 */
[----:B------:R-:W-:Y:S01]  /*2ed20*/  @!P1 VIADD R9, R9, 0x1 ;  /* 0x0000000109099836 */ /* 0x000fe20000000000 */
[----:B------:R-:W-:Y:S02]  /*2ed30*/  ISETP.NE.AND P1, PT, R4, RZ, PT ;  /* 0x000000ff0400720c */ /* 0x000fe40003f25270 */
[----:B------:R-:W-:Y:S01]  /*2ed40*/  ISETP.GE.U32.AND P0, PT, R11, R6, PT ;  /* 0x000000060b00720c */ /* 0x000fe20003f06070 */
[----:B0-----:R-:W-:-:S04]  /*2ed50*/  IMAD.MOV R11, RZ, RZ, -R3 ;  /* 0x000000ffff0b7224 */ /* 0x001fc800078e0a03 */
[----:B------:R-:W-:-:S04]  /*2ed60*/  IMAD R11, R11, R8, RZ ;  /* 0x000000080b0b7224 */ /* 0x000fc800078e02ff */
        /* <DEDUP_REMOVED lines=8> */
[----:B------:R-:W-:-:S05]  /*2edf0*/  IABS R3, R9 ;  /* 0x0000000900037213 */ /* 0x000fca0000000000 */
        /* <DEDUP_REMOVED lines=20> */
.L_x_1599:
[----:B-1-3--:R-:W0:Y:S02]  /*2ef40*/  LDC.64 R2, c[0x0][0xc90] ;  /* 0x00032400ff027b82 */ /* 0x00ae240000000a00 */
[----:B0-----:R-:W-:-:S05]  /*2ef50*/  IMAD.WIDE R2, R12, 0x4, R2 ;  /* 0x000000040c027825 */ /* 0x001fca00078e0202 */
        /* <DEDUP_REMOVED lines=30> */
[----:B------:R-:W-:-:S04]  /*2f140*/  VIADDMNMX R7, R10, UR5, R7, PT ;  /* 0x000000050a077c46 */ /* 0x000fc8000b800107 */
        /* <DEDUP_REMOVED lines=28> */
.L_x_1600:
[----:B01----:R-:W-:-:S05]  /*2f310*/  LOP3.LUT R3, RZ, R2, RZ, 0x33, !PT ;  /* 0x00000002ff037212 */ /* 0x003fca00078e33ff */
[----:B------:R-:W-:-:S05]  /*2f320*/  IMAD.IADD R2, R4, 0x1, R3 ;  /* 0x0000000104027824 */ /* 0x000fca00078e0203 */
[----:B------:R1:W-:Y:S01]  /*2f330*/  STL [R1+0x4], R2 ;  /* 0x0000040201007387 */ /* 0x0003e20000100800 */
[----:B------:R-:W-:Y:S05]  /*2f340*/  BRA `(.L_x_1601) ;  /* 0x0000000000107947 */ /* 0x000fea0003800000 */
.L_x_1596:
[----:B------:R-:W-:Y:S01]  /*2f350*/  IMAD.U32 R2, RZ, RZ, UR6 ;  /* 0x00000006ff027e24 */ /* 0x000fe2000f8e00ff */
[----:B------:R0:W-:Y:S04]  /*2f360*/  STL [R1+0x4], RZ ;  /* 0x000004ff01007387 */ /* 0x0001e80000100800 */
[----:B------:R0:W-:Y:S04]  /*2f370*/  STL [R1+0x8], RZ ;  /* 0x000008ff01007387 */ /* 0x0001e80000100800 */
[----:B------:R0:W-:Y:S02]  /*2f380*/  STL [R1], R2 ;  /* 0x0000000201007387 */ /* 0x0001e40000100800 */
.L_x_1601:
[----:B------:R-:W2:Y:S04]  /*2f390*/  LDL R4, [R1] ;  /* 0x0000000001047983 */ /* 0x000ea80000100800 */
[----:B------:R-:W2:Y:S04]  /*2f3a0*/  LDL R5, [R1+0x4] ;  /* 0x0000040001057983 */ /* 0x000ea80000100800 */
[----:B------:R-:W2:Y:S04]  /*2f3b0*/  LDL R6, [R1+0x8] ;  /* 0x0000080001067983 */ /* 0x000ea80000100800 */
[----:B------:R-:W2:Y:S01]  /*2f3c0*/  LDL R7, [R1+0xc] ;  /* 0x00000c0001077983 */ /* 0x000ea20000100800 */
[----:B------:R-:W-:-:S13]  /*2f3d0*/  ISETP.NE.AND P0, PT, R0, RZ, PT ;  /* 0x000000ff0000720c */ /* 0x000fda0003f05270 */
[----:B------:R-:W3:Y:S01]  /*2f3e0*/  @!P0 S2R R3, SR_CgaCtaId ;  /* 0x0000000000038919 */ /* 0x000ee20000008800 */
[----:B------:R-:W-:-:S04]  /*2f3f0*/  @!P0 MOV R0, 0x400 ;  /* 0x0000040000008802 */ /* 0x000fc80000000f00 */
[----:B---3--:R-:W-:-:S05]  /*2f400*/  @!P0 LEA R0, R3, R0, 0x18 ;  /* 0x0000000003008211 */ /* 0x008fca00078ec0ff */
[----:B--2---:R2:W-:Y:S01]  /*2f410*/  @!P0 STS.128 [R0+0x298d0], R4 ;  /* 0x0298d00400008388 */ /* 0x0045e20000000c00 */
[----:B------:R-:W-:Y:S06]  /*2f420*/  BAR.ARV 0x5, 0x180 ;  /* 0x0146000000007b1d */ /* 0x000fec0000002000 */
.L_x_1594:
[----:B--2---:R-:W2:Y:S01]  /*2f430*/  LDL R0, [R1+0xc] ;  /* 0x00000c0001007983 */ /* 0x004ea20000100800 */
[----:B------:R-:W-:-:S03]  /*2f440*/  ULDC UR4, c[0x0][0xc3c] ;  /* 0x00030f0000047ab9 */ /* 0x000fc60000000800 */
[----:B------:R4:W-:Y:S01]  /*2f450*/  STL [R1+0x10], RZ ;  /* 0x000010ff01007387 */ /* 0x0009e20000100800 */
[----:B--2---:R-:W-:Y:S01]  /*2f460*/  ISETP.GE.AND P0, PT, R0, UR4, PT ;  /* 0x0000000400007c0c */ /* 0x004fe2000bf06270 */
[----:B------:R-:W-:-:S05]  /*2f470*/  IMAD.MOV.U32 R0, RZ, RZ, 0x1 ;  /* 0x00000001ff007424 */ /* 0x000fca00078e00ff */
[----:B------:R4:W-:Y:S04]  /*2f480*/  STL [R1+0x18], R0 ;  /* 0x0000180001007387 */ /* 0x0009e80000100800 */
[----:B------:R4:W-:Y:S03]  /*2f490*/  STL [R1+0x50], RZ ;  /* 0x000050ff01007387 */ /* 0x0009e60000100800 */
[----:B------:R-:W-:Y:S05]  /*2f4a0*/  @P0 BRA `(.L_x_1602) ;  /* 0x0000006c00200947 */ /* 0x000fea0003800000 */
[----:B------:R-:W2:Y:S01]  /*2f4b0*/  S2R R11, SR_TID.X ;  /* 0x00000000000b7919 */ /* 0x000ea20000002100 */
[----:B------:R-:W5:Y:S01]  /*2f4c0*/  S2UR UR5, SR_CgaCtaId ;  /* 0x00000000000579c3 */ /* 0x000f620000008800 */
[----:B------:R-:W-:Y:S01]  /*2f4d0*/  UMOV UR4, 0x400 ;  /* 0x0000040000047882 */ /* 0x000fe20000000000 */
[----:B------:R-:W-:Y:S01]  /*2f4e0*/  BSSY B7, `(.L_x_1602) ;  /* 0x00006c4000077945 */ /* 0x000fe20003800000 */
[----:B------:R-:W-:Y:S01]  /*2f4f0*/  ULDC.64 UR40, c[0x0][0x198] ;  /* 0x0000660000287ab9 */ /* 0x000fe20000000a00 */
[----:B------:R-:W-:Y:S02]  /*2f500*/  ULOP3.LUT UR37, UR36, 0x1, URZ, 0xfc, !UPT ;  /* 0x0000000124257892 */ /* 0x000fe4000f8efc3f */
[----:B------:R-:W-:Y:S01]  /*2f510*/  ULOP3.LUT UR39, UR36, 0x2, URZ, 0xfc, !UPT ;  /* 0x0000000224277892 */ /* 0x000fe2000f8efc3f */
[----:B------:R-:W-:Y:S01]  /*2f520*/  ULDC UR38, c[0x0][0xc] ;  /* 0x0000030000267ab9 */ /* 0x000fe20000000800 */
[----:B-----5:R-:W-:-:S06]  /*2f530*/  ULEA UR4, UR5, UR4, 0x18 ;  /* 0x0000000405047291 */ /* 0x020fcc000f8ec03f */
[----:B------:R-:W-:Y:S01]  /*2f540*/  IMAD.U32 R19, RZ, RZ, UR4 ;  /* 0x00000004ff137e24 */ /* 0x000fe2000f8e00ff */
[C---:B--2---:R-:W-:Y:S01]  /*2f550*/  LOP3.LUT R10, R11.reuse, 0x7f, RZ, 0xc0, !PT ;  /* 0x0000007f0b0a7812 */ /* 0x044fe200078ec0ff */
[C---:B---3--:R-:W-:Y:S01]  /*2f560*/  IMAD.SHL.U32 R4, R11.reuse, 0x80, RZ ;  /* 0x000000800b047824 */ /* 0x048fe200078e00ff */
[----:B------:R-:W-:Y:S01]  /*2f570*/  SHF.R.U32.HI R3, RZ, 0x1, R11 ;  /* 0x00000001ff037819 */ /* 0x000fe2000001160b */
[C---:B------:R-:W-:Y:S01]  /*2f580*/  IMAD.SHL.U32 R5, R11.reuse, 0x2, RZ ;  /* 0x000000020b057824 */ /* 0x040fe200078e00ff */
[C---:B------:R-:W-:Y:S01]  /*2f590*/  LOP3.LUT P0, RZ, R11.reuse, 0x4, RZ, 0xc0, !PT ;  /* 0x000000040bff7812 */ /* 0x040fe2000780c0ff */
[----:B----4-:R-:W-:Y:S01]  /*2f5a0*/  IMAD.SHL.U32 R0, R10, 0x10, RZ ;  /* 0x000000100a007824 */ /* 0x010fe200078e00ff */
[----:B------:R-:W-:Y:S01]  /*2f5b0*/  LOP3.LUT R6, R4, 0x380, RZ, 0xc0, !PT ;  /* 0x0000038004067812 */ /* 0x000fe200078ec0ff */
[C---:B01----:R-:W-:Y:S02]  /*2f5c0*/  IMAD.SHL.U32 R2, R11.reuse, 0x20, RZ ;  /* 0x000000200b027824 */ /* 0x043fe400078e00ff */
[C---:B------:R-:W-:Y:S01]  /*2f5d0*/  IMAD.SHL.U32 R8, R11.reuse, 0x4, RZ ;  /* 0x000000040b087824 */ /* 0x040fe200078e00ff */
[----:B------:R-:W-:Y:S01]  /*2f5e0*/  LOP3.LUT R6, R6, 0x30, R3, 0xf8, !PT ;  /* 0x0000003006067812 */ /* 0x000fe200078ef803 */
[----:B------:R-:W-:Y:S01]  /*2f5f0*/  IMAD.SHL.U32 R3, R11, 0x10, RZ ;  /* 0x000000100b037824 */ /* 0x000fe200078e00ff */
[----:B------:R-:W-:-:S04]  /*2f600*/  LOP3.LUT R7, R0, 0x600, RZ, 0xc0, !PT ;  /* 0x0000060000077812 */ /* 0x000fc800078ec0ff */
[----:B------:R-:W-:Y:S02]  /*2f610*/  LOP3.LUT R0, R3, 0x1b0, RZ, 0xc0, !PT ;  /* 0x000001b003007812 */ /* 0x000fe400078ec0ff */
[C---:B------:R-:W-:Y:S02]  /*2f620*/  LOP3.LUT R9, R7.reuse, 0x60, R2, 0xf8, !PT ;  /* 0x0000006007097812 */ /* 0x040fe400078ef802 */
        /* <DEDUP_REMOVED lines=18> */
[----:B------:R-:W-:Y:S02]  /*2f750*/  IMAD.MOV.U32 R0, RZ, RZ, 0x1 ;  /* 0x00000001ff007424 */ /* 0x000fe400078e00ff */
[----:B------:R-:W-:Y:S01]  /*2f760*/  IMAD.MOV.U32 R3, RZ, RZ, 0x1 ;  /* 0x00000001ff037424 */ /* 0x000fe200078e00ff */
[----:B------:R0:W-:Y:S04]  /*2f770*/  STL [R1+0x34], R2 ;  /* 0x0000340201007387 */ /* 0x0001e80000100800 */
[----:B------:R-:W-:Y:S04]  /*2f780*/  STL [R1+0x50], RZ ;  /* 0x000050ff01007387 */ /* 0x000fe80000100800 */
[----:B------:R1:W-:Y:S01]  /*2f790*/  STL [R1+0x1c], R0 ;  /* 0x00001c0001007387 */ /* 0x0003e20000100800 */
[----:B0-----:R-:W-:-:S03]  /*2f7a0*/  LOP3.LUT R2, R4, 0x40, RZ, 0xfc, !PT ;  /* 0x0000004004027812 */ /* 0x001fc600078efcff */
[----:B------:R0:W-:Y:S04]  /*2f7b0*/  STL [R1+0x14], RZ ;  /* 0x000014ff01007387 */ /* 0x0001e80000100800 */
[----:B------:R0:W-:Y:S01]  /*2f7c0*/  STL [R1+0x10], RZ ;  /* 0x000010ff01007387 */ /* 0x0001e20000100800 */
[----:B-1----:R-:W-:-:S03]  /*2f7d0*/  LOP3.LUT R0, R4, 0x80, RZ, 0xfc, !PT ;  /* 0x0000008004007812 */ /* 0x002fc600078efcff */
[----:B------:R0:W-:Y:S04]  /*2f7e0*/  STL [R1+0x18], R3 ;  /* 0x0000180301007387 */ /* 0x0001e80000100800 */
.L_x_1732:
[----:B------:R-:W2:Y:S01]  /*2f7f0*/  LDL R14, [R1+0xc] ;  /* 0x00000c00010e7983 */ /* 0x000ea20000100800 */
[----:B------:R-:W-:Y:S05]  /*2f800*/  YIELD ;  /* 0x0000000000007946 */ /* 0x000fea0003800000 */
[----:B------:R-:W-:Y:S01]  /*2f810*/  ULDC.64 UR4, c[0x0][0xa28] ;  /* 0x00028a0000047ab9 */ /* 0x000fe20000000a00 */
[----:B-1-3--:R-:W-:Y:S02]  /*2f820*/  CS2R R6, SRZ ;  /* 0x0000000000067805 */ /* 0x00afe4000001ff00 */
[----:B------:R-:W-:Y:S01]  /*2f830*/  ISETP.NE.U32.AND P0, PT, RZ, UR4, PT ;  /* 0x00000004ff007c0c */ /* 0x000fe2000bf05070 */
[----:B------:R-:W1:Y:S01]  /*2f840*/  LDC.64 R12, c[0x0][0xa00] ;  /* 0x00028000ff0c7b82 */ /* 0x000e620000000a00 */
[----:B------:R-:W-:Y:S01]  /*2f850*/  ULDC.64 UR6, c[0x0][0xa08] ;  /* 0x0002820000067ab9 */ /* 0x000fe20000000a00 */
[----:B------:R-:W-:Y:S01]  /*2f860*/  ULDC.64 UR8, c[0x0][0xa10] ;  /* 0x0002840000087ab9 */ /* 0x000fe20000000a00 */
[----:B------:R-:W-:Y:S01]  /*2f870*/  ISETP.NE.AND.EX P0, PT, RZ, UR5, PT, P0 ;  /* 0x00000005ff007c0c */ /* 0x000fe2000bf05300 */
[----:B------:R-:W-:-:S04]  /*2f880*/  ULDC.64 UR4, c[0x0][0xa18] ;  /* 0x0002860000047ab9 */ /* 0x000fc80000000a00 */
[----:B------:R-:W3:Y:S08]  /*2f890*/  LDC.64 R4, c[0x0][0xa08] ;  /* 0x00028200ff047b82 */ /* 0x000ef00000000a00 */
[----:B0-----:R-:W2:Y:S02]  /*2f8a0*/  @P0 LDC.64 R2, c[0x0][0xa28] ;  /* 0x00028a00ff020b82 */ /* 0x001ea40000000a00 */
[----:B--2---:R-:W-:-:S05]  /*2f8b0*/  @P0 IMAD.WIDE R2, R14, 0x4, R2 ;  /* 0x000000040e020825 */ /* 0x004fca00078e0202 */
[----:B------:R0:W5:Y:S01]  /*2f8c0*/  @P0 LDG.E R6, desc[UR60][R2.64] ;  /* 0x0000003c02060981 */ /* 0x000162000c1e1900 */
[----:B------:R-:W-:Y:S01]  /*2f8d0*/  ISETP.NE.U32.AND P0, PT, RZ, UR4, PT ;  /* 0x00000004ff007c0c */ /* 0x000fe2000bf05070 */
[----:B-1----:R-:W-:Y:S01]  /*2f8e0*/  IMAD.WIDE R12, R14, 0x4, R12 ;  /* 0x000000040e0c7825 */ /* 0x002fe200078e020c */
[----:B------:R-:W-:Y:S02]  /*2f8f0*/  ISETP.NE.U32.AND P2, PT, RZ, UR6, PT ;  /* 0x00000006ff007c0c */ /* 0x000fe4000bf45070 */
[----:B------:R-:W-:Y:S01]  /*2f900*/  ISETP.NE.AND.EX P0, PT, RZ, UR5, PT, P0 ;  /* 0x00000005ff007c0c */ /* 0x000fe2000bf05300 */
[----:B------:R-:W-:Y:S01]  /*2f910*/  ULDC.64 UR4, c[0x0][0xa00] ;  /* 0x0002800000047ab9 */ /* 0x000fe20000000a00 */
[----:B------:R-:W-:Y:S01]  /*2f920*/  ISETP.NE.U32.AND P4, PT, RZ, UR8, PT ;  /* 0x00000008ff007c0c */ /* 0x000fe2000bf85070 */
[----:B------:R-:W-:Y:S01]  /*2f930*/  IMAD.MOV.U32 R8, RZ, RZ, RZ ;  /* 0x000000ffff087224 */ /* 0x000fe200078e00ff */
[----:B------:R-:W-:Y:S01]  /*2f940*/  ISETP.NE.U32.AND P1, PT, RZ, UR4, PT ;  /* 0x00000004ff007c0c */ /* 0x000fe2000bf25070 */
[----:B0-----:R-:W0:Y:S01]  /*2f950*/  LDC.64 R2, c[0x0][0xa10] ;  /* 0x00028400ff027b82 */ /* 0x001e220000000a00 */
[----:B------:R-:W-:-:S02]  /*2f960*/  IMAD.MOV.U32 R0, RZ, RZ, RZ ;  /* 0x000000ffff007224 */ /* 0x000fc400078e00ff */
[----:B------:R-:W-:Y:S01]  /*2f970*/  ISETP.NE.AND.EX P3, PT, RZ, UR5, PT, P1 ;  /* 0x00000005ff007c0c */ /* 0x000fe2000bf65310 */
[----:B---3--:R-:W-:-:S04]  /*2f980*/  IMAD.WIDE R4, R14, 0x4, R4 ;  /* 0x000000040e047825 */ /* 0x008fc800078e0204 */
[----:B------:R-:W1:Y:S01]  /*2f990*/  @P0 LDC.64 R10, c[0x0][0xa18] ;  /* 0x00028600ff0a0b82 */ /* 0x000e620000000a00 */
[----:B------:R-:W-:Y:S01]  /*2f9a0*/  ULDC UR4, c[0x0][0x288] ;  /* 0x0000a20000047ab9 */ /* 0x000fe20000000800 */
[----:B------:R-:W-:Y:S02]  /*2f9b0*/  ISETP.NE.AND.EX P1, PT, RZ, UR7, PT, P2 ;  /* 0x00000007ff007c0c */ /* 0x000fe4000bf25320 */
[----:B------:R-:W-:-:S04]  /*2f9c0*/  ISETP.NE.AND.EX P2, PT, RZ, UR9, PT, P4 ;  /* 0x00000009ff007c0c */ /* 0x000fc8000bf45340 */
[----:B------:R-:W2:Y:S07]  /*2f9d0*/  @P3 LDG.E R7, desc[UR60][R12.64] ;  /* 0x0000003c0c073981 */ /* 0x000eae000c1e1900 */
[----:B------:R-:W5:Y:S01]  /*2f9e0*/  @P1 LDG.E R8, desc[UR60][R4.64] ;  /* 0x0000003c04081981 */ /* 0x000f62000c1e1900 */
[----:B0-----:R-:W-:-:S05]  /*2f9f0*/  IMAD.WIDE R2, R14, 0x4, R2 ;  /* 0x000000040e027825 */ /* 0x001fca00078e0202 */
[----:B------:R-:W5:Y:S01]  /*2fa00*/  @P2 LDG.E R0, desc[UR60][R2.64] ;  /* 0x0000003c02002981 */ /* 0x000f62000c1e1900 */
[----:B-1----:R-:W-:-:S03]  /*2fa10*/  @P0 IMAD.WIDE R10, R14, 0x4, R10 ;  /* 0x000000040e0a0825 */ /* 0x002fc600078e020a */
        /* <DEDUP_REMOVED lines=12> */
[----:B--2---:R0:W-:Y:S01]  /*2fae0*/  STL [R1+0x38], R7 ;  /* 0x0000380701007387 */ /* 0x0041e20000100800 */
[----:B------:R-:W-:Y:S02]  /*2faf0*/  IMAD.MOV.U32 R15, RZ, RZ, R7 ;  /* 0x000000ffff0f7224 */ /* 0x000fe400078e0007 */
[----:B0-----:R-:W-:Y:S01]  /*2fb00*/  IMAD.U32 R7, RZ, RZ, UR4 ;  /* 0x00000004ff077e24 */ /* 0x001fe2000f8e00ff */
[----:B------:R-:W-:Y:S06]  /*2fb10*/  @P0 BRA `(.L_x_1603) ;  /* 0x0000000000140947 */ /* 0x000fec0003800000 */
[----:B------:R-:W-:Y:S05]  /*2fb20*/  @!P3 BRA `(.L_x_1603) ;  /* 0x000000000010b947 */ /* 0x000fea0003800000 */
[----:B------:R-:W2:Y:S04]  /*2fb30*/  LDG.E R9, desc[UR60][R12.64] ;  /* 0x0000003c0c097981 */ /* 0x000ea8000c1e1900 */
[----:B------:R-:W2:Y:S02]  /*2fb40*/  LDG.E R12, desc[UR60][R12.64+0x4] ;  /* 0x0000043c0c0c7981 */ /* 0x000ea4000c1e1900 */
[----:B--2---:R-:W-:-:S05]  /*2fb50*/  IMAD.IADD R15, R12, 0x1, -R9 ;  /* 0x000000010c0f7824 */ /* 0x004fca00078e0a09 */
[----:B------:R0:W-:Y:S02]  /*2fb60*/  STL [R1+0x38], R15 ;  /* 0x0000380f01007387 */ /* 0x0001e40000100800 */
.L_x_1603:
[----:B------:R-:W2:Y:S01]  /*2fb70*/  LDL.LU R12, [R1+0x8] ;  /* 0x00000800010c7983 */ /* 0x000ea20000300800 */
[----:B-----5:R-:W-:Y:S01]  /*2fb80*/  IMAD.IADD R8, R8, 0x1, R6 ;  /* 0x0000000108087824 */ /* 0x020fe200078e0206 */
[----:B------:R-:W-:Y:S02]  /*2fb90*/  ULDC.64 UR4, c[0x0][0xa20] ;  /* 0x0002880000047ab9 */ /* 0x000fe40000000a00 */
[----:B------:R-:W-:Y:S02]  /*2fba0*/  ISETP.NE.U32.AND P0, PT, RZ, UR4, PT ;  /* 0x00000004ff007c0c */ /* 0x000fe4000bf05070 */
[----:B------:R1:W-:Y:S02]  /*2fbb0*/  STL [R1+0x24], R8 ;  /* 0x0000240801007387 */ /* 0x0003e40000100800 */
[----:B------:R-:W-:Y:S02]  /*2fbc0*/  ISETP.NE.AND.EX P0, PT, RZ, UR5, PT, P0 ;  /* 0x00000005ff007c0c */ /* 0x000fe4000bf05300 */
[----:B--2---:R-:W-:-:S02]  /*2fbd0*/  LOP3.LUT R11, R12, 0xff000000, RZ, 0xc0, !PT ;  /* 0xff0000000c0b7812 */ /* 0x004fc400078ec0ff */
[C---:B------:R-:W-:Y:S02]  /*2fbe0*/  LOP3.LUT R9, R12.reuse, 0xff0000, RZ, 0xc0, !PT ;  /* 0x00ff00000c097812 */ /* 0x040fe400078ec0ff */
[----:B------:R-:W-:Y:S02]  /*2fbf0*/  SHF.R.U32.HI R11, RZ, 0x8, R11 ;  /* 0x00000008ff0b7819 */ /* 0x000fe4000001160b */
[----:B------:R-:W-:Y:S02]  /*2fc00*/  LOP3.LUT R16, R12, 0xffff, RZ, 0xc0, !PT ;  /* 0x0000ffff0c107812 */ /* 0x000fe400078ec0ff */
[----:B------:R-:W-:-:S03]  /*2fc10*/  LEA.HI R11, R9, R11, RZ, 0x10 ;  /* 0x0000000b090b7211 */ /* 0x000fc600078f80ff */
[----:B-1----:R-:W-:Y:S05]  /*2fc20*/  @!P0 BRA `(.L_x_1604) ;  /* 0x0000000000108947 */ /* 0x002fea0003800000 */
[----:B------:R-:W1:Y:S02]  /*2fc30*/  LDC.64 R4, c[0x0][0xa20] ;  /* 0x00028800ff047b82 */ /* 0x000e640000000a00 */
[----:B-1----:R-:W-:-:S05]  /*2fc40*/  IMAD.WIDE R4, R14, 0x4, R4 ;  /* 0x000000040e047825 */ /* 0x002fca00078e0204 */
[----:B------:R1:W5:Y:S01]  /*2fc50*/  LDG.E R7, desc[UR60][R4.64] ;  /* 0x0000003c04077981 */ /* 0x000362000c1e1900 */
[----:B------:R-:W-:Y:S05]  /*2fc60*/  BRA `(.L_x_1605) ;  /* 0x0000000000107947 */ /* 0x000fea0003800000 */
.L_x_1604:
[----:B------:R-:W-:Y:S05]  /*2fc70*/  @!P1 BRA `(.L_x_1605) ;  /* 0x00000000000c9947 */ /* 0x000fea0003800000 */
[----:B------:R-:W2:Y:S04]  /*2fc80*/  LDG.E R7, desc[UR60][R4.64] ;  /* 0x0000003c04077981 */ /* 0x000ea8000c1e1900 */
[----:B------:R-:W2:Y:S02]  /*2fc90*/  LDG.E R4, desc[UR60][R4.64+0x4] ;  /* 0x0000043c04047981 */ /* 0x000ea4000c1e1900 */
[----:B--2---:R-:W-:-:S07]  /*2fca0*/  IMAD.IADD R7, R4, 0x1, -R7 ;  /* 0x0000000104077824 */ /* 0x004fce00078e0a07 */
.L_x_1605:
[----:B------:R-:W2:Y:S04]  /*2fcb0*/  LDL.LU R8, [R1+0x4] ;  /* 0x0000040001087983 */ /* 0x000ea80000300800 */
[----:B-1----:R-:W3:Y:S04]  /*2fcc0*/  @P2 LDG.E R4, desc[UR60][R2.64] ;  /* 0x0000003c02042981 */ /* 0x002ee8000c1e1900 */
[----:B------:R1:W3:Y:S01]  /*2fcd0*/  @P2 LDG.E R2, desc[UR60][R2.64+0x4] ;  /* 0x0000043c02022981 */ /* 0x0002e2000c1e1900 */
[----:B-----5:R-:W-:Y:S01]  /*2fce0*/  IMAD.IADD R9, R7, 0x1, -R6 ;  /* 0x0000000107097824 */ /* 0x020fe200078e0a06 */
[----:B-1----:R-:W1:Y:S02]  /*2fcf0*/  LDC R3, c[0x0][0x448] ;  /* 0x00011200ff037b82 */ /* 0x002e640000000800 */
[----:B-1----:R-:W-:-:S13]  /*2fd00*/  ISETP.NE.AND P1, PT, R3, 0x1, PT ;  /* 0x000000010300780c */ /* 0x002fda0003f25270 */
[----:B------:R-:W1:Y:S08]  /*2fd10*/  @P1 LDC R3, c[0x0][0x44c] ;  /* 0x00011300ff031b82 */ /* 0x000e700000000800 */
[----:B------:R-:W4:Y:S01]  /*2fd20*/  @P1 LDC R5, c[0x0][0x450] ;  /* 0x00011400ff051b82 */ /* 0x000f220000000800 */
[----:B--2---:R-:W-:-:S04]  /*2fd30*/  IMAD.SHL.U32 R12, R8, 0x80, RZ ;  /* 0x00000080080c7824 */ /* 0x004fc800078e00ff */
[----:B------:R-:W-:Y:S01]  /*2fd40*/  VIADD R6, R12, 0x7f ;  /* 0x0000007f0c067836 */ /* 0x000fe20000000000 */
[----:B------:R2:W-:Y:S01]  /*2fd50*/  STL [R1+0x30], R12 ;  /* 0x0000300c01007387 */ /* 0x0005e20000100800 */
[----:B---3--:R-:W-:Y:S02]  /*2fd60*/  @P2 IMAD.IADD R10, R2, 0x1, -R4 ;  /* 0x00000001020a2824 */ /* 0x008fe400078e0a04 */
[----:B-1----:R-:W-:-:S04]  /*2fd70*/  @P1 IMAD.HI.U32 R2, R6, R3, RZ ;  /* 0x0000000306021227 */ /* 0x002fc800078e00ff */
[----:B------:R-:W-:Y:S01]  /*2fd80*/  IMAD.IADD R7, R9, 0x1, R10 ;  /* 0x0000000109077824 */ /* 0x000fe200078e020a */
[----:B----4-:R-:W-:-:S03]  /*2fd90*/  @P1 SHF.R.U32.HI R6, RZ, R5, R2 ;  /* 0x00000005ff061219 */ /* 0x010fc60000011602 */
[C---:B------:R-:W-:Y:S01]  /*2fda0*/  VIADD R2, R7.reuse, 0x9f ;  /* 0x0000009f07027836 */ /* 0x040fe20000000000 */
[----:B------:R-:W-:-:S03]  /*2fdb0*/  IADD3 R18, R7, 0x1, -R15 ;  /* 0x0000000107127810 */ /* 0x000fc60007ffe80f */
[----:B------:R-:W-:-:S04]  /*2fdc0*/  IMAD.HI R2, R2, 0x66666667, RZ ;  /* 0x6666666702027827 */ /* 0x000fc800078e02ff */
[----:B------:R-:W-:Y:S01]  /*2fdd0*/  IMAD.IADD R6, R18, 0x1, R6 ;  /* 0x0000000112067824 */ /* 0x000fe200078e0206 */
[----:B------:R-:W-:-:S04]  /*2fde0*/  SHF.R.U32.HI R21, RZ, 0x1f, R2 ;  /* 0x0000001fff157819 */ /* 0x000fc80000011602 */
[----:B------:R-:W-:Y:S02]  /*2fdf0*/  LEA.HI.SX32 R21, R2, R21, 0x1a ;  /* 0x0000001502157211 */ /* 0x000fe400078fd2ff */
[----:B------:R-:W1:Y:S02]  /*2fe00*/  LDC.64 R2, c[0x0][0x9e0] ;  /* 0x00027800ff027b82 */ /* 0x000e640000000a00 */
[----:B-1----:R-:W-:Y:S01]  /*2fe10*/  ISETP.GE.AND P3, PT, R3, 0x1, PT ;  /* 0x000000010300780c */ /* 0x002fe20003f66270 */
[----:B------:R-:W-:-:S12]  /*2fe20*/  IMAD.IADD R8, R6, 0x1, R2 ;  /* 0x0000000106087824 */ /* 0x000fd800078e0202 */
[----:B--2---:R-:W-:Y:S05]  /*2fe30*/  @!P3 BRA `(.L_x_1606) ;  /* 0x000000000048b947 */ /* 0x004fea0003800000 */
[C---:B------:R-:W-:Y:S01]  /*2fe40*/  ISETP.GT.AND P0, PT, R6.reuse, RZ, PT ;  /* 0x000000ff0600720c */ /* 0x040fe20003f04270 */
[----:B------:R-:W-:Y:S01]  /*2fe50*/  BSSY B0, `(.L_x_1607) ;  /* 0x000000e000007945 */ /* 0x000fe20003800000 */
[----:B------:R-:W-:-:S11]  /*2fe60*/  VIADD R2, R6, 0xffffffff ;  /* 0xffffffff06027836 */ /* 0x000fd60000000000 */
        /* <DEDUP_REMOVED lines=8> */
.L_x_1608:
[----:B------:R-:W-:-:S13]  /*2fef0*/  ISETP.NE.AND P0, PT, R3, 0x1, PT ;  /* 0x000000010300780c */ /* 0x000fda0003f05270 */
[----:B------:R-:W1:Y:S02]  /*2ff00*/  @P0 LDC.64 R4, c[0x0][0x9e8] ;  /* 0x00027a00ff040b82 */ /* 0x000e640000000a00 */
[----:B-1----:R-:W-:-:S05]  /*2ff10*/  @P0 IMAD.HI.U32 R4, R2, R4, RZ ;  /* 0x0000000402040227 */ /* 0x002fca00078e00ff */
[----:B------:R-:W-:-:S07]  /*2ff20*/  @P0 SHF.R.U32.HI R2, RZ, R5, R4 ;  /* 0x00000005ff020219 */ /* 0x000fce0000011604 */
.L_x_1609:
[----:B------:R-:W-:Y:S05]  /*2ff30*/  BSYNC B0 ;  /* 0x0000000000007941 */ /* 0x000fea0003800000 */
.L_x_1607:
[----:B------:R-:W-:-:S05]  /*2ff40*/  IMAD R2, R2, R3, R3 ;  /* 0x0000000302027224 */ /* 0x000fca00078e0203 */
[----:B------:R-:W-:-:S07]  /*2ff50*/  VIMNMX R8, R8, R2, PT ;  /* 0x0000000208087248 */ /* 0x000fce0003fe0100 */
.L_x_1606:
[----:B------:R-:W1:Y:S01]  /*2ff60*/  @P1 LDC R4, c[0x0][0x44c] ;  /* 0x00011300ff041b82 */ /* 0x000e620000000800 */
[----:B------:R-:W-:Y:S01]  /*2ff70*/  VIADD R8, R8, 0x9f ;  /* 0x0000009f08087836 */ /* 0x000fe20000000000 */
[----:B------:R-:W-:Y:S01]  /*2ff80*/  ULDC UR4, c[0x0][0x9dc] ;  /* 0x0002770000047ab9 */ /* 0x000fe20000000800 */
[----:B------:R-:W-:Y:S02]  /*2ff90*/  IMAD.MOV.U32 R2, RZ, RZ, R12 ;  /* 0x000000ffff027224 */ /* 0x000fe400078e000c */
[----:B------:R-:W-:-:S03]  /*2ffa0*/  IMAD.HI R8, R8, 0x66666667, RZ ;  /* 0x6666666708087827 */ /* 0x000fc600078e02ff */
[----:B------:R-:W2:Y:S01]  /*2ffb0*/  @P1 LDC R5, c[0x0][0x450] ;  /* 0x00011400ff051b82 */ /* 0x000ea20000000800 */
[----:B------:R-:W-:Y:S02]  /*2ffc0*/  IMAD.IADD R20, R7, 0x1, -R15 ;  /* 0x0000000107147824 */ /* 0x000fe400078e0a0f */
[----:B-1----:R-:W-:-:S05]  /*2ffd0*/  @P1 IMAD.HI.U32 R4, R12, R4, RZ ;  /* 0x000000040c041227 */ /* 0x002fca00078e00ff */
[----:B--2---:R-:W-:Y:S02]  /*2ffe0*/  @P1 SHF.R.U32.HI R2, RZ, R5, R4 ;  /* 0x00000005ff021219 */ /* 0x004fe40000011604 */
[----:B------:R-:W-:-:S03]  /*2fff0*/  SHF.R.U32.HI R4, RZ, 0x1f, R8 ;  /* 0x0000001fff047819 */ /* 0x000fc60000011608 */
[----:B------:R-:W-:Y:S01]  /*30000*/  IMAD.IADD R2, R20, 0x1, R2 ;  /* 0x0000000114027824 */ /* 0x000fe200078e0202 */
[----:B------:R-:W-:-:S03]  /*30010*/  LEA.HI.SX32 R8, R8, R4, 0x1a ;  /* 0x0000000408087211 */ /* 0x000fc600078fd2ff */
[----:B------:R-:W-:Y:S01]  /*30020*/  VIADD R6, R2, -UR4 ;  /* 0x8000000402067c36 */ /* 0x000fe20008000000 */
[----:B------:R-:W-:Y:S01]  /*30030*/  VIMNMX R8, R21, R8, PT ;  /* 0x0000000815087248 */ /* 0x000fe20003fe0100 */
[----:B------:R-:W-:Y:S06]  /*30040*/  @!P3 BRA `(.L_x_1610) ;  /* 0x000000000044b947 */ /* 0x000fec0003800000 */
[----:B------:R-:W-:Y:S01]  /*30050*/  ISETP.GT.AND P0, PT, R2, -0x1, PT ;  /* 0xffffffff0200780c */ /* 0x000fe20003f04270 */
[----:B------:R-:W-:-:S12]  /*30060*/  BSSY B0, `(.L_x_1611) ;  /* 0x000000d000007945 */ /* 0x000fd80003800000 */
        /* <DEDUP_REMOVED lines=8> */
.L_x_1612:
[----:B------:R-:W-:-:S13]  /*300f0*/  ISETP.NE.AND P0, PT, R3, 0x1, PT ;  /* 0x000000010300780c */ /* 0x000fda0003f05270 */
[----:B------:R-:W1:Y:S02]  /*30100*/  @P0 LDC.64 R4, c[0x0][0x9e8] ;  /* 0x00027a00ff040b82 */ /* 0x000e640000000a00 */
[----:B-1----:R-:W-:-:S05]  /*30110*/  @P0 IMAD.HI.U32 R4, R2, R4, RZ ;  /* 0x0000000402040227 */ /* 0x002fca00078e00ff */
[----:B------:R-:W-:-:S07]  /*30120*/  @P0 SHF.R.U32.HI R2, RZ, R5, R4 ;  /* 0x00000005ff020219 */ /* 0x000fce0000011604 */
.L_x_1613:
[----:B------:R-:W-:Y:S05]  /*30130*/  BSYNC B0 ;  /* 0x0000000000007941 */ /* 0x000fea0003800000 */
.L_x_1611:
[----:B------:R-:W-:-:S05]  /*30140*/  IMAD R2, R2, R3, RZ ;  /* 0x0000000302027224 */ /* 0x000fca00078e02ff */
[----:B------:R-:W-:-:S07]  /*30150*/  VIMNMX R6, R6, R2, !PT ;  /* 0x0000000206067248 */ /* 0x000fce0007fe0100 */
.L_x_1610:
[----:B------:R-:W-:Y:S01]  /*30160*/  IMAD.HI R6, R6, 0x66666667, RZ ;  /* 0x6666666706067827 */ /* 0x000fe200078e02ff */
[----:B------:R-:W-:Y:S01]  /*30170*/  LOP3.LUT R13, R11, 0xff, RZ, 0xc0, !PT ;  /* 0x000000ff0b0d7812 */ /* 0x000fe200078ec0ff */
[----:B------:R-:W-:Y:S01]  /*30180*/  BSSY B0, `(.L_x_1614) ;  /* 0x0000027000007945 */ /* 0x000fe20003800000 */
[----:B------:R-:W-:Y:S01]  /*30190*/  SHF.R.U32.HI R4, RZ, 0x10, R11 ;  /* 0x00000010ff047819 */ /* 0x000fe2000001160b */
[----:B------:R-:W-:Y:S01]  /*301a0*/  IMAD.MOV.U32 R2, RZ, RZ, RZ ;  /* 0x000000ffff027224 */ /* 0x000fe200078e00ff */
[----:B------:R-:W-:Y:S01]  /*301b0*/  SHF.R.U32.HI R7, RZ, 0x1f, R6 ;  /* 0x0000001fff077819 */ /* 0x000fe20000011606 */
[----:B------:R1:W-:Y:S03]  /*301c0*/  STL [R1+0x4], R13 ;  /* 0x0000040d01007387 */ /* 0x0003e60000100800 */
[----:B------:R-:W-:-:S04]  /*301d0*/  LEA.HI.SX32 R7, R6, R7, 0x1a ;  /* 0x0000000706077211 */ /* 0x000fc800078fd2ff */
[----:B------:R-:W-:-:S04]  /*301e0*/  VIMNMX R7, RZ, R7, !PT ;  /* 0x00000007ff077248 */ /* 0x000fc80007fe0100 */
[----:B------:R-:W-:-:S13]  /*301f0*/  ISETP.GT.AND P0, PT, R8, R7, PT ;  /* 0x000000070800720c */ /* 0x000fda0003f04270 */
[----:B-1----:R-:W-:Y:S05]  /*30200*/  @!P0 BRA `(.L_x_1615) ;  /* 0x0000000000788947 */ /* 0x002fea0003800000 */
[----:B------:R-:W-:Y:S01]  /*30210*/  ISETP.NE.AND P0, PT, R4, RZ, PT ;  /* 0x000000ff0400720c */ /* 0x000fe20003f05270 */
[----:B------:R-:W-:-:S03]  /*30220*/  ULDC UR4, c[0x0][0x9f0] ;  /* 0x00027c0000047ab9 */ /* 0x000fc60000000800 */
[----:B------:R-:W-:-:S04]  /*30230*/  SEL R5, R4, UR4, P0 ;  /* 0x0000000404057c07 */ /* 0x000fc80008000000 */
[----:B------:R-:W-:Y:S02]  /*30240*/  IABS R6, R5 ;  /* 0x0000000500067213 */ /* 0x000fe40000000000 */
[----:B------:R-:W-:Y:S02]  /*30250*/  IADD3 R11, R5, -0x1, R8 ;  /* 0xffffffff050b7810 */ /* 0x000fe40007ffe008 */
[----:B------:R-:W1:Y:S03]  /*30260*/  I2F.RP R2, R6 ;  /* 0x0000000600027306 */ /* 0x000e660000209400 */
[----:B------:R-:W-:-:S05]  /*30270*/  IMAD.IADD R11, R11, 0x1, -R7 ;  /* 0x000000010b0b7824 */ /* 0x000fca00078e0a07 */
[----:B-1----:R-:W1:Y:S02]  /*30280*/  MUFU.RCP R2, R2 ;  /* 0x0000000200027308 */ /* 0x002e640000001000 */
[----:B-1----:R-:W-:-:S06]  /*30290*/  VIADD R2, R2, 0xffffffe ;  /* 0x0ffffffe02027836 */ /* 0x002fcc0000000000 */
[----:B------:R1:W2:Y:S02]  /*302a0*/  F2I.FTZ.U32.TRUNC.NTZ R3, R2 ;  /* 0x0000000200037305 */ /* 0x0002a4000021f000 */
[----:B-1----:R-:W-:-:S04]  /*302b0*/  LOP3.LUT R2, R11, R5, RZ, 0x3c, !PT ;  /* 0x000000050b027212 */ /* 0x002fc800078e3cff */
[----:B------:R-:W-:Y:S01]  /*302c0*/  ISETP.GE.AND P3, PT, R2, RZ, PT ;  /* 0x000000ff0200720c */ /* 0x000fe20003f66270 */
[----:B--2---:R-:W-:-:S04]  /*302d0*/  IMAD.MOV R2, RZ, RZ, -R3 ;  /* 0x000000ffff027224 */ /* 0x004fc800078e0a03 */
[----:B------:R-:W-:Y:S02]  /*302e0*/  IMAD R12, R2, R6, RZ ;  /* 0x00000006020c7224 */ /* 0x000fe400078e02ff */
[----:B------:R-:W-:-:S04]  /*302f0*/  IMAD.MOV.U32 R2, RZ, RZ, RZ ;  /* 0x000000ffff027224 */ /* 0x000fc800078e00ff */
[----:B------:R-:W-:Y:S01]  /*30300*/  IMAD.HI.U32 R12, R3, R12, R2 ;  /* 0x0000000c030c7227 */ /* 0x000fe200078e0002 */
[----:B------:R-:W-:Y:S02]  /*30310*/  IABS R2, R5 ;  /* 0x0000000500027213 */ /* 0x000fe40000000000 */
[----:B------:R-:W-:-:S03]  /*30320*/  IABS R3, R11 ;  /* 0x0000000b00037213 */ /* 0x000fc60000000000 */
[----:B------:R-:W-:-:S04]  /*30330*/  IMAD.MOV R2, RZ, RZ, -R2 ;  /* 0x000000ffff027224 */ /* 0x000fc800078e0a02 */
        /* <DEDUP_REMOVED lines=10> */
[----:B------:R-:W-:-:S07]  /*303e0*/  @!P1 LOP3.LUT R2, RZ, R5, RZ, 0x33, !PT ;  /* 0x00000005ff029212 */ /* 0x000fce00078e33ff */
.L_x_1615:
[----:B------:R-:W-:Y:S05]  /*303f0*/  BSYNC B0 ;  /* 0x0000000000007941 */ /* 0x000fea0003800000 */
.L_x_1614:
[-C--:B------:R-:W-:Y:S01]  /*30400*/  IMAD R7, R13, R2.reuse, R7 ;  /* 0x000000020d077224 */ /* 0x080fe200078e0207 */
[----:B------:R-:W-:Y:S04]  /*30410*/  BSSY B0, `(.L_x_1616) ;  /* 0x0000123000007945 */ /* 0x000fe80003800000 */
        /* <DEDUP_REMOVED lines=19> */
[----:B------:R-:W1:Y:S02]  /*30550*/  S2R R5, SR_TID.X ;  /* 0x0000000000057919 */ /* 0x000e640000002100 */
[----:B-1----:R-:W-:-:S04]  /*30560*/  SHF.R.U32.HI R5, RZ, 0x5, R5 ;  /* 0x00000005ff057819 */ /* 0x002fc80000011605 */
[----:B------:R-:W-:-:S05]  /*30570*/  LOP3.LUT R5, R5, 0x3, RZ, 0xc0, !PT ;  /* 0x0000000305057812 */ /* 0x000fca00078ec0ff */
[----:B------:R1:W2:Y:S02]  /*30580*/  SHFL.IDX PT, R14, R5, RZ, 0x1f ;  /* 0x00001fff050e7589 */ /* 0x0002a400000e0000 */
.L_x_1872:
[----:B--2---:R-:W-:Y:S02]  /*30590*/  ISETP.NE.AND P0, PT, R14, RZ, PT ;  /* 0x000000ff0e00720c */ /* 0x004fe40003f05270 */
[----:B------:R-:W-:-:S11]  /*305a0*/  PLOP3.LUT P6, PT, PT, PT, PT, 0x8, 0x0 ;  /* 0x000000000000781c */ /* 0x000fd60003fce170 */
[----:B------:R-:W-:Y:S05]  /*305b0*/  @P0 BRA `(.L_x_1619) ;  /* 0x00000000000c0947 */ /* 0x000fea0003800000 */
[----:B------:R-:W-:-:S03]  /*305c0*/  UMOV UR4, 0xffffffff ;  /* 0xffffffff00047882 */ /* 0x000fc60000000000 */
[----:B------:R-:W-:Y:S05]  /*305d0*/  BRA.DIV UR4, `(.L_x_1620) ;  /* 0x00000092044c7947 */ /* 0x000fea000b800000 */
[----:B------:R-:W-:-:S13]  /*305e0*/  ELECT P6, URZ, PT ;  /* 0x00000000003f782f */ /* 0x000fda00038c0000 */
.L_x_1619:
[----:B-1----:R-:W2:Y:S01]  /*305f0*/  LDL R5, [R1+0x50] ;  /* 0x0000500001057983 */ /* 0x002ea20000100800 */
[----:B------:R-:W-:Y:S01]  /*30600*/  BSSY B1, `(.L_x_1621) ;  /* 0x0000008000017945 */ /* 0x000fe20003800000 */
[----:B--2---:R-:W-:-:S05]  /*30610*/  VIADD R5, R5, 0x1 ;  /* 0x0000000105057836 */ /* 0x004fca0000000000 */
[----:B------:R-:W-:-:S04]  /*30620*/  LEA.HI R6, R5, R5, RZ, 0x1 ;  /* 0x0000000505067211 */ /* 0x000fc800078f08ff */
[----:B------:R-:W-:-:S05]  /*30630*/  LOP3.LUT R6, R6, 0xfffffffe, RZ, 0xc0, !PT ;  /* 0xfffffffe06067812 */ /* 0x000fca00078ec0ff */
[----:B------:R-:W-:-:S05]  /*30640*/  IMAD.IADD R5, R5, 0x1, -R6 ;  /* 0x0000000105057824 */ /* 0x000fca00078e0a06 */
[----:B------:R-:W-:-:S04]  /*30650*/  SHF.L.U32 R5, R5, 0x1f, RZ ;  /* 0x0000001f05057819 */ /* 0x000fc800000006ff */
[----:B------:R-:W1:Y:S02]  /*30660*/  SYNCS.PHASECHK.TRANS64.TRYWAIT P0, [R19+URZ+0x29820], R5 ;  /* 0x02982005130075a7 */ /* 0x000e64000800017f */
[----:B-1----:R-:W-:Y:S05]  /*30670*/  @!P0 BRA `(.L_x_1622) ;  /* 0x0000009000448947 */ /* 0x002fea0003800000 */
.L_x_1875:
[----:B------:R-:W-:Y:S05]  /*30680*/  BSYNC B1 ;  /* 0x0000000000017941 */ /* 0x000fea0003800000 */
.L_x_1621:
[----:B------:R-:W-:Y:S04]  /*30690*/  BSSY B1, `(.L_x_1623) ;  /* 0x0000070000017945 */ /* 0x000fe80003800000 */
[----:B------:R-:W-:Y:S05]  /*306a0*/  @!P6 BRA `(.L_x_1624) ;  /* 0x0000000400b8e947 */ /* 0x000fea0003800000 */
[----:B------:R-:W2:Y:S04]  /*306b0*/  LDL R8, [R1+0x14] ;  /* 0x0000140001087983 */ /* 0x000ea80000100800 */
[----:B------:R-:W3:Y:S01]  /*306c0*/  LDL R7, [R1+0x1c] ;  /* 0x00001c0001077983 */ /* 0x000ee20000100800 */
[----:B------:R-:W4:Y:S01]  /*306d0*/  S2R R6, SR_TID.X ;  /* 0x0000000000067919 */ /* 0x000f220000002100 */
[----:B------:R-:W-:Y:S01]  /*306e0*/  BSSY B2, `(.L_x_1625) ;  /* 0x0000007000027945 */ /* 0x000fe20003800000 */
[----:B----4-:R-:W-:-:S04]  /*306f0*/  LOP3.LUT R6, R6, 0x7f, RZ, 0xc0, !PT ;  /* 0x0000007f06067812 */ /* 0x010fc800078ec0ff */
[----:B------:R-:W-:Y:S01]  /*30700*/  ISETP.NE.AND P1, PT, R6, RZ, PT ;  /* 0x000000ff0600720c */ /* 0x000fe20003f25270 */
[----:B--2---:R-:W-:Y:S01]  /*30710*/  IMAD R8, R8, 0x8, R19 ;  /* 0x0000000808087824 */ /* 0x004fe200078e0213 */
[----:B---3--:R-:W-:-:S04]  /*30720*/  SHF.L.U32 R11, R7, 0x1f, RZ ;  /* 0x0000001f070b7819 */ /* 0x008fc800000006ff */
[----:B------:R-:W2:Y:S02]  /*30730*/  SYNCS.PHASECHK.TRANS64.TRYWAIT P0, [R8+URZ+0x298a0], R11 ;  /* 0x0298a00b080075a7 */ /* 0x000ea4000800017f */
[----:B--2---:R-:W-:Y:S05]  /*30740*/  @!P0 BRA `(.L_x_1626) ;  /* 0x0000009000248947 */ /* 0x004fea0003800000 */
.L_x_1876:
[----:B------:R-:W-:Y:S05]  /*30750*/  BSYNC B2 ;  /* 0x0000000000027941 */ /* 0x000fea0003800000 */
.L_x_1625:
[----:B------:R-:W-:Y:S04]  /*30760*/  BSSY B2, `(.L_x_1627) ;  /* 0x0000009000027945 */ /* 0x000fe80003800000 */
[----:B------:R-:W-:Y:S05]  /*30770*/  @P1 BRA `(.L_x_1628) ;  /* 0x00000000001c1947 */ /* 0x000fea0003800000 */
[----:B-1----:R-:W1:Y:S02]  /*30780*/  S2R R5, SR_TID.X ;  /* 0x0000000000057919 */ /* 0x002e640000002100 */
[----:B-1----:R-:W-:Y:S01]  /*30790*/  LOP3.LUT R6, R5, 0x1f, RZ, 0xc0, !PT ;  /* 0x0000001f05067812 */ /* 0x002fe200078ec0ff */
[----:B------:R-:W-:-:S03]  /*307a0*/  IMAD.MOV.U32 R5, RZ, RZ, 0x7800 ;  /* 0x00007800ff057424 */ /* 0x000fc600078e00ff */
[----:B------:R-:W-:Y:S01]  /*307b0*/  ISETP.NE.AND P0, PT, R6, RZ, PT ;  /* 0x000000ff0600720c */ /* 0x000fe20003f05270 */
[----:B------:R3:W-:-:S12]  /*307c0*/  SYNCS.ARRIVE.TRANS64 RZ, [R8+URZ+0x29890], R5 ;  /* 0x0298900508ff79a7 */ /* 0x0007d8000800003f */
[----:B---3--:R-:W-:Y:S05]  /*307d0*/  @!P0 BRA `(.L_x_1628) ;  /* 0x0000000000048947 */ /* 0x008fea0003800000 */
[----:B------:R-:W-:Y:S01]  /*307e0*/  BPT.TRAP 0x1 ;  /* 0x000000040000795c */ /* 0x000fe20000300000 */
.L_x_1628:
[----:B------:R-:W-:Y:S05]  /*307f0*/  BSYNC B2 ;  /* 0x0000000000027941 */ /* 0x000fea0003800000 */
.L_x_1627:
[----:B-1----:R-:W3:Y:S01]  /*30800*/  LDL R5, [R1+0x14] ;  /* 0x0000140001057983 */ /* 0x002ee20000100800 */
        /* <DEDUP_REMOVED lines=10> */
[----:B------:R-:W-:Y:S02]  /*308b0*/  VIADD R5, R8, 0x29890 ;  /* 0x0002989008057836 */ /* 0x000fe40000000000 */
[----:B------:R-:W-:-:S07]  /*308c0*/  VIADD R7, R10, 0x1a400 ;  /* 0x0001a4000a077836 */ /* 0x000fce0000000000 */
.L_x_1629:
        /* <DEDUP_REMOVED lines=15> */
.L_x_1630:
        /* <DEDUP_REMOVED lines=15> */
.L_x_1631:
        /* <DEDUP_REMOVED lines=13> */
.L_x_1877:
[----:B------:R-:W-:Y:S05]  /*30b80*/  BSYNC B2 ;  /* 0x0000000000027941 */ /* 0x000fea0003800000 */
.L_x_1632:
[----:B------:R-:W-:Y:S01]  /*30b90*/  BSSY B2, `(.L_x_1634) ;  /* 0x000000b000027945 */ /* 0x000fe20003800000 */
[----:B------:R-:W-:Y:S02]  /*30ba0*/  IMAD.MOV.U32 R10, RZ, RZ, 0x0 ;  /* 0x00000000ff0a7424 */ /* 0x000fe400078e00ff */
[----:B-12---:R-:W-:Y:S01]  /*30bb0*/  IMAD.MOV.U32 R11, RZ, RZ, 0x12f00000 ;  /* 0x12f00000ff0b7424 */ /* 0x006fe200078e00ff */
[----:B------:R-:W-:Y:S06]  /*30bc0*/  @P1 BRA `(.L_x_1635) ;  /* 0x00000000001c1947 */ /* 0x000fec0003800000 */
[----:B------:R-:W1:Y:S02]  /*30bd0*/  S2R R5, SR_TID.X ;  /* 0x0000000000057919 */ /* 0x000e640000002100 */
[----:B-1----:R-:W-:Y:S01]  /*30be0*/  LOP3.LUT R7, R5, 0x1f, RZ, 0xc0, !PT ;  /* 0x0000001f05077812 */ /* 0x002fe200078ec0ff */
[----:B------:R-:W-:-:S03]  /*30bf0*/  IMAD.MOV.U32 R5, RZ, RZ, 0x5000 ;  /* 0x00005000ff057424 */ /* 0x000fc600078e00ff */
[----:B------:R-:W-:Y:S01]  /*30c00*/  ISETP.NE.AND P0, PT, R7, RZ, PT ;  /* 0x000000ff0700720c */ /* 0x000fe20003f05270 */
[----:B------:R1:W-:-:S12]  /*30c10*/  SYNCS.ARRIVE.TRANS64 RZ, [R8+URZ+0x298b0], R5 ;  /* 0x0298b00508ff79a7 */ /* 0x0003d8000800003f */
[----:B-1----:R-:W-:Y:S05]  /*30c20*/  @!P0 BRA `(.L_x_1635) ;  /* 0x0000000000048947 */ /* 0x002fea0003800000 */
[----:B------:R-:W-:Y:S01]  /*30c30*/  BPT.TRAP 0x1 ;  /* 0x000000040000795c */ /* 0x000fe20000300000 */
.L_x_1635:
[----:B------:R-:W-:Y:S05]  /*30c40*/  BSYNC B2 ;  /* 0x0000000000027941 */ /* 0x000fea0003800000 */
.L_x_1634:
        /* <DEDUP_REMOVED lines=10> */
.L_x_1636:
        /* <DEDUP_REMOVED lines=10> */
.L_x_1624:
[----:B------:R-:W-:Y:S05]  /*30d90*/  BSYNC B1 ;  /* 0x0000000000017941 */ /* 0x000fea0003800000 */
.L_x_1623:
[----:B------:R-:W1:Y:S04]  /*30da0*/  LDL.LU R10, [R1+0x14] ;  /* 0x00001400010a7983 */ /* 0x000e680000300800 */
[----:B------:R-:W2:Y:S01]  /*30db0*/  LDL.LU R7, [R1+0x1c] ;  /* 0x00001c0001077983 */ /* 0x000ea20000300800 */
[----:B------:R-:W-:Y:S01]  /*30dc0*/  PLOP3.LUT P0, PT, PT, PT, PT, 0x8, 0x0 ;  /* 0x000000000000781c */ /* 0x000fe20003f0e170 */
[----:B-1----:R-:W-:Y:S02]  /*30dd0*/  VIADD R5, R10, 0x1 ;  /* 0x000000010a057836 */ /* 0x002fe40000000000 */
[----:B------:R-:W-:-:S03]  /*30de0*/  VIADD R10, R9, 0xfffffffe ;  /* 0xfffffffe090a7836 */ /* 0x000fc60000000000 */
[C---:B------:R-:W-:Y:S02]  /*30df0*/  ISETP.NE.AND P1, PT, R5.reuse, 0x2, PT ;  /* 0x000000020500780c */ /* 0x040fe40003f25270 */
[----:B------:R-:W-:Y:S02]  /*30e00*/  ISETP.GE.AND P2, PT, R10, R3, PT ;  /* 0x000000030a00720c */ /* 0x000fe40003f46270 */
[----:B------:R-:W-:Y:S02]  /*30e10*/  SEL R6, RZ, 0x1, P1 ;  /* 0x00000001ff067807 */ /* 0x000fe40000800000 */
[----:B------:R-:W-:Y:S02]  /*30e20*/  SEL R5, R5, RZ, P1 ;  /* 0x000000ff05057207 */ /* 0x000fe40000800000 */
[----:B--2---:R-:W-:-:S03]  /*30e30*/  LOP3.LUT R7, R7, R6, RZ, 0x3c, !PT ;  /* 0x0000000607077212 */ /* 0x004fc600078e3cff */
[----:B------:R1:W-:Y:S04]  /*30e40*/  STL [R1+0x14], R5 ;  /* 0x0000140501007387 */ /* 0x0003e80000100800 */
[----:B------:R1:W-:Y:S01]  /*30e50*/  STL [R1+0x1c], R7 ;  /* 0x00001c0701007387 */ /* 0x0003e20000100800 */
[----:B------:R-:W-:Y:S05]  /*30e60*/  @!P2 BRA `(.L_x_1617) ;  /* 0x0000000400f4a947 */ /* 0x000fea0003800000 */
.L_x_1651:
[----:B------:R-:W-:Y:S05]  /*30e70*/  YIELD ;  /* 0x0000000000007946 */ /* 0x000fea0003800000 */
[----:B------:R-:W-:Y:S04]  /*30e80*/  BSSY B1, `(.L_x_1637) ;  /* 0x000006f000017945 */ /* 0x000fe80003800000 */
[----:B--2---:R-:W-:Y:S05]  /*30e90*/  @!P6 BRA `(.L_x_1638) ;  /* 0x0000000400b4e947 */ /* 0x004fea0003800000 */
[----:B-1----:R-:W2:Y:S04]  /*30ea0*/  LDL R7, [R1+0x14] ;  /* 0x0000140001077983 */ /* 0x002ea80000100800 */
        /* <DEDUP_REMOVED lines=9> */
.L_x_1878:
[----:B------:R-:W-:Y:S05]  /*30f40*/  BSYNC B2 ;  /* 0x0000000000027941 */ /* 0x000fea0003800000 */
.L_x_1639:
[----:B------:R-:W-:Y:S04]  /*30f50*/  BSSY B2, `(.L_x_1641) ;  /* 0x0000009000027945 */ /* 0x000fe80003800000 */
        /* <DEDUP_REMOVED lines=8> */
.L_x_1642:
[----:B------:R-:W-:Y:S05]  /*30fe0*/  BSYNC B2 ;  /* 0x0000000000027941 */ /* 0x000fea0003800000 */
.L_x_1641:
        /* <DEDUP_REMOVED lines=9> */
[----:B--2---:R-:W-:Y:S02]  /*31080*/  IMAD R7, R5, 0x7800, R19 ;  /* 0x0000780005077824 */ /* 0x004fe400078e0213 */
[----:B------:R-:W-:-:S02]  /*31090*/  VIADD R5, R9, 0x29890 ;  /* 0x0002989009057836 */ /* 0x000fc40000000000 */
[----:B------:R-:W-:-:S08]  /*310a0*/  VIADD R11, R7, 0x1a400 ;  /* 0x0001a400070b7836 */ /* 0x000fd00000000000 */
.L_x_1643:
        /* <DEDUP_REMOVED lines=10> */
[----:B------:R-:W-:Y:S01]  /*31150*/  PLOP3.LUT P1, PT, PT, PT, PT, 0x80, 0x0 ;  /* 0x000000000000781c */ /* 0x000fe20003f2f070 */
[----:B------:R-:W-:Y:S01]  /*31160*/  VIADD R11, R7, 0x1cc00 ;  /* 0x0001cc00070b7836 */ /* 0x000fe20000000000 */
[----:B------:R-:W-:Y:S01]  /*31170*/  UMOV UR6, 0x0 ;  /* 0x0000000000067882 */ /* 0x000fe20000000000 */
[----:B------:R-:W-:Y:S01]  /*31180*/  UMOV UR7, 0x12f00000 ;  /* 0x12f0000000077882 */ /* 0x000fe20000000000 */
[----:B------:R-:W-:-:S09]  /*31190*/  UMOV UR10, 0x40 ;  /* 0x00000040000a7882 */ /* 0x000fd20000000000 */
.L_x_1644:
        /* <DEDUP_REMOVED lines=15> */
.L_x_1645:
        /* <DEDUP_REMOVED lines=10> */
[----:B------:R-:W2:Y:S01]  /*31330*/  SYNCS.PHASECHK.TRANS64.TRYWAIT P1, [R9+URZ+0x298c0], R8 ;  /* 0x0298c008090075a7 */ /* 0x000ea2000802017f */
[----:B------:R-:W-:Y:S04]  /*31340*/  BSSY B2, `(.L_x_1646) ;  /* 0x0000002000027945 */ /* 0x000fe80003800000 */
[----:B--2---:R-:W-:Y:S05]  /*31350*/  @!P1 BRA `(.L_x_1647) ;  /* 0x00000084005c9947 */ /* 0x004fea0003800000 */
.L_x_1879:
[----:B------:R-:W-:Y:S05]  /*31360*/  BSYNC B2 ;  /* 0x0000000000027941 */ /* 0x000fea0003800000 */
.L_x_1646:
[----:B------:R-:W-:Y:S01]  /*31370*/  BSSY B2, `(.L_x_1648) ;  /* 0x000000b000027945 */ /* 0x000fe20003800000 */
[----:B------:R-:W-:Y:S02]  /*31380*/  IMAD.MOV.U32 R14, RZ, RZ, 0x0 ;  /* 0x00000000ff0e7424 */ /* 0x000fe400078e00ff */
[----:B0-----:R-:W-:Y:S01]  /*31390*/  IMAD.MOV.U32 R15, RZ, RZ, 0x12f00000 ;  /* 0x12f00000ff0f7424 */ /* 0x001fe200078e00ff */
        /* <DEDUP_REMOVED lines=8> */
.L_x_1649:
[----:B------:R-:W-:Y:S05]  /*31420*/  BSYNC B2 ;  /* 0x0000000000027941 */ /* 0x000fea0003800000 */
.L_x_1648:
[----:B------:R-:W3:Y:S01]  /*31430*/  LDL R5, [R1+0x14] ;  /* 0x0000140001057983 */ /* 0x000ee20000100800 */
[----:B------:R-:W-:Y:S01]  /*31440*/  R2UR UR10, R12 ;  /* 0x000000000c0a72ca */ /* 0x000fe200000e0000 */
[----:B------:R-:W-:Y:S01]  /*31450*/  UIADD3 UR4, UP0, UR40, 0x670, URZ ;  /* 0x0000067028047890 */ /* 0x000fe2000ff1e03f */
[----:B------:R-:W-:Y:S01]  /*31460*/  R2UR UR6, R14 ;  /* 0x000000000e0672ca */ /* 0x000fe200000e0000 */
[----:B-12---:R-:W-:Y:S01]  /*31470*/  VIADD R9, R9, 0x298b0 ;  /* 0x000298b009097836 */ /* 0x006fe20000000000 */
[----:B------:R-:W-:Y:S01]  /*31480*/  R2UR UR7, R15 ;  /* 0x000000000f0772ca */ /* 0x000fe200000e0000 */
[----:B------:R-:W-:Y:S01]  /*31490*/  UIADD3.X UR5, URZ, UR41, URZ, UP0, !UPT ;  /* 0x000000293f057290 */ /* 0x000fe200087fe43f */
[----:B------:R-:W-:Y:S01]  /*314a0*/  PLOP3.LUT P1, PT, PT, PT, PT, 0x80, 0x0 ;  /* 0x000000000000781c */ /* 0x000fe20003f2f070 */
[----:B---3--:R-:W-:-:S04]  /*314b0*/  IMAD R5, R5, 0x5000, R19 ;  /* 0x0000500005057824 */ /* 0x008fc800078e0213 */
[----:B------:R-:W-:-:S08]  /*314c0*/  VIADD R5, R5, 0xa400 ;  /* 0x0000a40005057836 */ /* 0x000fd00000000000 */
.L_x_1650:
        /* <DEDUP_REMOVED lines=10> */
.L_x_1638:
[----:B------:R-:W-:Y:S05]  /*31570*/  BSYNC B1 ;  /* 0x0000000000017941 */ /* 0x000fea0003800000 */
.L_x_1637:
[----:B------:R-:W2:Y:S04]  /*31580*/  LDL.LU R8, [R1+0x14] ;  /* 0x0000140001087983 */ /* 0x000ea80000300800 */
[----:B-1----:R-:W3:Y:S01]  /*31590*/  LDL.LU R7, [R1+0x1c] ;  /* 0x00001c0001077983 */ /* 0x002ee20000300800 */
[C---:B------:R-:W-:Y:S01]  /*315a0*/  ISETP.GT.AND P2, PT, R10.reuse, R3, PT ;  /* 0x000000030a00720c */ /* 0x040fe20003f44270 */
[----:B------:R-:W-:Y:S02]  /*315b0*/  VIADD R10, R10, 0xffffffff ;  /* 0xffffffff0a0a7836 */ /* 0x000fe40000000000 */
        /* <DEDUP_REMOVED lines=8> */
.L_x_1617:
[----:B------:R-:W-:Y:S05]  /*31640*/  BSYNC B0 ;  /* 0x0000000000007941 */ /* 0x000fea0003800000 */
.L_x_1616:
[----:B------:R-:W3:Y:S01]  /*31650*/  LDL R8, [R1+0x30] ;  /* 0x0000300001087983 */ /* 0x000ee20000100800 */
[----:B------:R-:W4:Y:S01]  /*31660*/  LDC R0, c[0x0][0x448] ;  /* 0x00011200ff007b82 */ /* 0x000f220000000800 */
[----:B------:R-:W-:Y:S07]  /*31670*/  @!P0 WARPSYNC.ALL ;  /* 0x0000000000008948 */ /* 0x000fee0003800000 */
[----:B------:R-:W-:Y:S01]  /*31680*/  @!P0 BAR.SYNC.DEFER_BLOCKING 0xc, 0x180 ;  /* 0x0306000000008b1d */ /* 0x000fe20000010000 */
[----:B----4-:R-:W-:-:S13]  /*31690*/  ISETP.NE.AND P1, PT, R0, 0x1, PT ;  /* 0x000000010000780c */ /* 0x010fda0003f25270 */
[----:B------:R-:W4:Y:S08]  /*316a0*/  @P1 LDC R2, c[0x0][0x44c] ;  /* 0x00011300ff021b82 */ /* 0x000f300000000800 */
[----:B------:R-:W5:Y:S01]  /*316b0*/  @P1 LDC R3, c[0x0][0x450] ;  /* 0x00011400ff031b82 */ /* 0x000f620000000800 */
[----:B---3--:R-:W-:-:S04]  /*316c0*/  VIADD R0, R8, 0x7f ;  /* 0x0000007f08007836 */ /* 0x008fc80000000000 */
[----:B----4-:R-:W-:-:S05]  /*316d0*/  @P1 IMAD.HI.U32 R2, R0, R2, RZ ;  /* 0x0000000200021227 */ /* 0x010fca00078e00ff */
[----:B-----5:R-:W-:Y:S02]  /*316e0*/  @P1 SHF.R.U32.HI R0, RZ, R3, R2 ;  /* 0x00000003ff001219 */ /* 0x020fe40000011602 */
[----:B------:R-:W3:Y:S03]  /*316f0*/  LDC.64 R2, c[0x0][0x9e0] ;  /* 0x00027800ff027b82 */ /* 0x000ee60000000a00 */
[----:B------:R-:W-:Y:S01]  /*31700*/  IMAD.IADD R0, R18, 0x1, R0 ;  /* 0x0000000112007824 */ /* 0x000fe200078e0200 */
[----:B---3--:R-:W-:-:S03]  /*31710*/  ISETP.GE.AND P2, PT, R3, 0x1, PT ;  /* 0x000000010300780c */ /* 0x008fc60003f46270 */
[----:B-12---:R-:W-:-:S10]  /*31720*/  IMAD.IADD R5, R0, 0x1, R2 ;  /* 0x0000000100057824 */ /* 0x006fd400078e0202 */
[----:B------:R-:W-:Y:S05]  /*31730*/  @!P2 BRA `(.L_x_1652) ;  /* 0x000000000048a947 */ /* 0x000fea0003800000 */
        /* <DEDUP_REMOVED lines=11> */
.L_x_1654:
[----:B------:R-:W-:-:S13]  /*317f0*/  ISETP.NE.AND P0, PT, R3, 0x1, PT ;  /* 0x000000010300780c */ /* 0x000fda0003f05270 */
[----:B------:R-:W1:Y:S02]  /*31800*/  @P0 LDC.64 R6, c[0x0][0x9e8] ;  /* 0x00027a00ff060b82 */ /* 0x000e640000000a00 */
[----:B-1----:R-:W-:-:S05]  /*31810*/  @P0 IMAD.HI.U32 R6, R2, R6, RZ ;  /* 0x0000000602060227 */ /* 0x002fca00078e00ff */
[----:B------:R-:W-:-:S07]  /*31820*/  @P0 SHF.R.U32.HI R2, RZ, R7, R6 ;  /* 0x00000007ff020219 */ /* 0x000fce0000011606 */
.L_x_1655:
[----:B------:R-:W-:Y:S05]  /*31830*/  BSYNC B0 ;  /* 0x0000000000007941 */ /* 0x000fea0003800000 */
.L_x_1653:
[----:B------:R-:W-:-:S05]  /*31840*/  IMAD R2, R2, R3, R3 ;  /* 0x0000000302027224 */ /* 0x000fca00078e0203 */
[----:B------:R-:W-:-:S07]  /*31850*/  VIMNMX R5, R5, R2, PT ;  /* 0x0000000205057248 */ /* 0x000fce0003fe0100 */
.L_x_1652:
[----:B------:R-:W1:Y:S01]  /*31860*/  @P1 LDC R2, c[0x0][0x44c] ;  /* 0x00011300ff021b82 */ /* 0x000e620000000800 */
[----:B------:R-:W-:Y:S01]  /*31870*/  VIADD R5, R5, 0x9f ;  /* 0x0000009f05057836 */ /* 0x000fe20000000000 */
[----:B------:R-:W-:-:S03]  /*31880*/  ULDC UR4, c[0x0][0x9dc] ;  /* 0x0002770000047ab9 */ /* 0x000fc60000000800 */
[----:B------:R-:W-:-:S03]  /*31890*/  IMAD.HI R5, R5, 0x66666667, RZ ;  /* 0x6666666705057827 */ /* 0x000fc600078e02ff */
[----:B------:R-:W2:Y:S02]  /*318a0*/  @P1 LDC R6, c[0x0][0x450] ;  /* 0x00011400ff061b82 */ /* 0x000ea40000000800 */
[----:B------:R-:W-:-:S04]  /*318b0*/  SHF.R.U32.HI R0, RZ, 0x1f, R5 ;  /* 0x0000001fff007819 */ /* 0x000fc80000011605 */
[----:B------:R-:W-:Y:S01]  /*318c0*/  LEA.HI.SX32 R5, R5, R0, 0x1a ;  /* 0x0000000005057211 */ /* 0x000fe200078fd2ff */
[----:B------:R-:W-:-:S03]  /*318d0*/  IMAD.MOV.U32 R0, RZ, RZ, R8 ;  /* 0x000000ffff007224 */ /* 0x000fc600078e0008 */
[----:B------:R-:W-:Y:S01]  /*318e0*/  VIMNMX R5, R21, R5, PT ;  /* 0x0000000515057248 */ /* 0x000fe20003fe0100 */
[----:B-1----:R-:W-:-:S05]  /*318f0*/  @P1 IMAD.HI.U32 R2, R8, R2, RZ ;  /* 0x0000000208021227 */ /* 0x002fca00078e00ff */
[----:B--2---:R-:W-:-:S05]  /*31900*/  @P1 SHF.R.U32.HI R0, RZ, R6, R2 ;  /* 0x00000006ff001219 */ /* 0x004fca0000011602 */
        /* <DEDUP_REMOVED lines=13> */
.L_x_1658:
[----:B------:R-:W-:-:S13]  /*319e0*/  ISETP.NE.AND P0, PT, R3, 0x1, PT ;  /* 0x000000010300780c */ /* 0x000fda0003f05270 */
[----:B------:R-:W1:Y:S02]  /*319f0*/  @P0 LDC.64 R6, c[0x0][0x9e8] ;  /* 0x00027a00ff060b82 */ /* 0x000e640000000a00 */
[----:B-1----:R-:W-:-:S05]  /*31a00*/  @P0 IMAD.HI.U32 R6, R0, R6, RZ ;  /* 0x0000000600060227 */ /* 0x002fca00078e00ff */
[----:B------:R-:W-:-:S07]  /*31a10*/  @P0 SHF.R.U32.HI R0, RZ, R7, R6 ;  /* 0x00000007ff000219 */ /* 0x000fce0000011606 */
.L_x_1659:
[----:B------:R-:W-:Y:S05]  /*31a20*/  BSYNC B0 ;  /* 0x0000000000007941 */ /* 0x000fea0003800000 */
.L_x_1657:
[----:B------:R-:W-:-:S05]  /*31a30*/  IMAD R0, R0, R3, RZ ;  /* 0x0000000300007224 */ /* 0x000fca00078e02ff */
[----:B------:R-:W-:-:S07]  /*31a40*/  VIMNMX R2, R2, R0, !PT ;  /* 0x0000000002027248 */ /* 0x000fce0007fe0100 */
.L_x_1656:
[----:B------:R-:W-:Y:S01]  /*31a50*/  ISETP.NE.AND P1, PT, R4, RZ, PT ;  /* 0x000000ff0400720c */ /* 0x000fe20003f25270 */
[----:B------:R-:W-:Y:S01]  /*31a60*/  IMAD.HI R2, R2, 0x66666667, RZ ;  /* 0x6666666702027827 */ /* 0x000fe200078e02ff */
[----:B------:R-:W-:Y:S04]  /*31a70*/  BSSY B0, `(.L_x_1660) ;  /* 0x0000023000007945 */ /* 0x000fe80003800000 */
[----:B------:R-:W-:-:S04]  /*31a80*/  SHF.R.U32.HI R0, RZ, 0x1f, R2 ;  /* 0x0000001fff007819 */ /* 0x000fc80000011602 */
[----:B------:R-:W-:Y:S01]  /*31a90*/  LEA.HI.SX32 R0, R2, R0, 0x1a ;  /* 0x0000000002007211 */ /* 0x000fe200078fd2ff */
[----:B------:R-:W-:Y:S02]  /*31aa0*/  IMAD.MOV.U32 R2, RZ, RZ, RZ ;  /* 0x000000ffff027224 */ /* 0x000fe400078e00ff */
[----:B------:R-:W1:Y:S01]  /*31ab0*/  @!P1 LDC R4, c[0x0][0x9f0] ;  /* 0x00027c00ff049b82 */ /* 0x000e620000000800 */
[----:B------:R-:W-:-:S04]  /*31ac0*/  VIMNMX R0, RZ, R0, !PT ;  /* 0x00000000ff007248 */ /* 0x000fc80007fe0100 */
[----:B------:R-:W-:-:S13]  /*31ad0*/  ISETP.GT.AND P0, PT, R5, R0, PT ;  /* 0x000000000500720c */ /* 0x000fda0003f04270 */
[----:B------:R-:W-:Y:S05]  /*31ae0*/  @!P0 BRA `(.L_x_1661) ;  /* 0x00000000006c8947 */ /* 0x000fea0003800000 */
[----:B-1----:R-:W-:-:S04]  /*31af0*/  IABS R6, R4 ;  /* 0x0000000400067213 */ /* 0x002fc80000000000 */
[----:B------:R-:W1:Y:S08]  /*31b00*/  I2F.RP R2, R6 ;  /* 0x0000000600027306 */ /* 0x000e700000209400 */
[----:B-1----:R-:W1:Y:S02]  /*31b10*/  MUFU.RCP R2, R2 ;  /* 0x0000000200027308 */ /* 0x002e640000001000 */
[----:B-1----:R-:W-:-:S06]  /*31b20*/  VIADD R2, R2, 0xffffffe ;  /* 0x0ffffffe02027836 */ /* 0x002fcc0000000000 */
[----:B------:R-:W1:Y:S02]  /*31b30*/  F2I.FTZ.U32.TRUNC.NTZ R3, R2 ;  /* 0x0000000200037305 */ /* 0x000e64000021f000 */
[----:B-1----:R-:W-:-:S04]  /*31b40*/  IMAD.MOV R2, RZ, RZ, -R3 ;  /* 0x000000ffff027224 */ /* 0x002fc800078e0a03 */
[----:B------:R-:W-:Y:S02]  /*31b50*/  IMAD R7, R2, R6, RZ ;  /* 0x0000000602077224 */ /* 0x000fe400078e02ff */
[----:B------:R-:W-:-:S04]  /*31b60*/  IMAD.MOV.U32 R2, RZ, RZ, RZ ;  /* 0x000000ffff027224 */ /* 0x000fc800078e00ff */
[----:B------:R-:W-:Y:S01]  /*31b70*/  IMAD.HI.U32 R9, R3, R7, R2 ;  /* 0x0000000703097227 */ /* 0x000fe200078e0002 */
[----:B------:R-:W-:Y:S02]  /*31b80*/  IADD3 R7, R4, -0x1, R5 ;  /* 0xffffffff04077810 */ /* 0x000fe40007ffe005 */
[----:B------:R-:W-:-:S03]  /*31b90*/  IABS R2, R4 ;  /* 0x0000000400027213 */ /* 0x000fc60000000000 */
[----:B------:R-:W-:Y:S02]  /*31ba0*/  IMAD.IADD R7, R7, 0x1, -R0 ;  /* 0x0000000107077824 */ /* 0x000fe400078e0a00 */
[----:B------:R-:W-:-:S03]  /*31bb0*/  IMAD.MOV R2, RZ, RZ, -R2 ;  /* 0x000000ffff027224 */ /* 0x000fc600078e0a02 */
[----:B------:R-:W-:Y:S01]  /*31bc0*/  IABS R3, R7 ;  /* 0x0000000700037213 */ /* 0x000fe20000000000 */
[----:B------:R-:W-:Y:S01]  /*31bd0*/  IMAD.MOV.U32 R8, RZ, RZ, R2 ;  /* 0x000000ffff087224 */ /* 0x000fe200078e0002 */
        /* <DEDUP_REMOVED lines=12> */
.L_x_1661:
[----:B------:R-:W-:Y:S05]  /*31ca0*/  BSYNC B0 ;  /* 0x0000000000007941 */ /* 0x000fea0003800000 */
.L_x_1660:
[----:B------:R-:W2:Y:S02]  /*31cb0*/  LDL.LU R3, [R1+0x4] ;  /* 0x0000040001037983 */ /* 0x000ea40000300800 */
[----:B--2---:R-:W-:-:S05]  /*31cc0*/  IMAD R0, R3, R2, R0 ;  /* 0x0000000203007224 */ /* 0x004fca00078e0200 */
        /* <DEDUP_REMOVED lines=11> */
[----:B-1----:R-:W1:Y:S01]  /*31d80*/  LDC.64 R4, c[0x0][0xc60] ;  /* 0x00031800ff047b82 */ /* 0x002e620000000a00 */
[----:B------:R-:W2:Y:S02]  /*31d90*/  FLO.U32 R0, UR4 ;  /* 0x0000000400007d00 */ /* 0x000ea400080e0000 */
[----:B--2---:R-:W-:-:S06]  /*31da0*/  ISETP.EQ.U32.AND P0, PT, R0, R2, PT ;  /* 0x000000020000720c */ /* 0x004fcc0003f02070 */
[----:B------:R-:W1:Y:S07]  /*31db0*/  POPC R2, UR4 ;  /* 0x0000000400027d09 */ /* 0x000e6e0008000000 */
[----:B-1----:R-:W2:Y:S04]  /*31dc0*/  @P0 ATOMG.E.ADD.STRONG.GPU PT, R2, desc[UR60][R4.64], R2 ;  /* 0x00000002040209a8 */ /* 0x002ea800081ee1fc */
[----:B--2---:R1:W2:Y:S02]  /*31dd0*/  SHFL.IDX PT, R2, R2, R0, 0x1f ;  /* 0x00001f0002027589 */ /* 0x0042a400000e0000 */
[----:B-1----:R-:W1:Y:S02]  /*31de0*/  S2R R0, SR_LTMASK ;  /* 0x0000000000007919 */ /* 0x002e640000003900 */
[----:B-1----:R-:W-:-:S06]  /*31df0*/  LOP3.LUT R0, R0, UR4, RZ, 0xc0, !PT ;  /* 0x0000000400007c12 */ /* 0x002fcc000f8ec0ff */
[----:B------:R-:W2:Y:S02]  /*31e00*/  POPC R0, R0 ;  /* 0x0000000000007309 */ /* 0x000ea40000000000 */
[----:B--2---:R-:W-:-:S05]  /*31e10*/  IADD3 R0, R2, UR38, R0 ;  /* 0x0000002602007c10 */ /* 0x004fca000fffe000 */
[----:B------:R2:W-:Y:S01]  /*31e20*/  STL [R1], R0 ;  /* 0x0000000001007387 */ /* 0x0005e20000100800 */
[----:B------:R-:W-:Y:S05]  /*31e30*/  BRA `(.L_x_1663) ;  /* 0x0000003000387947 */ /* 0x000fea0003800000 */
.L_x_1662:
        /* <DEDUP_REMOVED lines=8> */
[----:B-1----:R-:W-:Y:S02]  /*31ec0*/  IMAD.U32 R4, RZ, RZ, UR6 ;  /* 0x00000006ff047e24 */ /* 0x002fe4000f8e00ff */
        /* <DEDUP_REMOVED lines=11> */
.L_x_1665:
[----:B------:R-:W-:Y:S05]  /*31f80*/  BSYNC B6 ;  /* 0x0000000000067941 */ /* 0x000fea0003800000 */
.L_x_1664:
        /* <DEDUP_REMOVED lines=22> */
.L_x_1667:
[----:B------:R-:W-:Y:S05]  /*320f0*/  BSYNC B6 ;  /* 0x0000000000067941 */ /* 0x000fea0003800000 */
.L_x_1666:
        /* <DEDUP_REMOVED lines=20> */
.L_x_1669:
[----:B------:R-:W-:Y:S05]  /*32240*/  BSYNC B6 ;  /* 0x0000000000067941 */ /* 0x000fea0003800000 */
.L_x_1668:
[----:B------:R-:W-:Y:S01]  /*32250*/  LOP3.LUT P6, RZ, R17, 0x1, RZ, 0xc0, !PT ;  /* 0x0000000111ff7812 */ /* 0x000fe200078cc0ff */
[----:B------:R-:W-:-:S12]  /*32260*/  BSSY B6, `(.L_x_1670) ;  /* 0x0000012000067945 */ /* 0x000fd80003800000 */
        /* <DEDUP_REMOVED lines=17> */
.L_x_1671:
[----:B------:R-:W-:Y:S05]  /*32380*/  BSYNC B6 ;  /* 0x0000000000067941 */ /* 0x000fea0003800000 */
.L_x_1670:
[----:B------:R-:W2:Y:S01]  /*32390*/  LDL R18, [R1+0xc] ;  /* 0x00000c0001127983 */ /* 0x000ea20000100800 */
[----:B------:R-:W-:Y:S02]  /*323a0*/  ULDC.64 UR4, c[0x0][0x9f8] ;  /* 0x00027e0000047ab9 */ /* 0x000fe40000000a00 */
[----:B------:R-:W-:-:S04]  /*323b0*/  ISETP.NE.U32.AND P0, PT, RZ, UR4, PT ;  /* 0x00000004ff007c0c */ /* 0x000fc8000bf05070 */
[----:B------:R-:W-:Y:S01]  /*323c0*/  ISETP.NE.AND.EX P0, PT, RZ, UR5, PT, P0 ;  /* 0x00000005ff007c0c */ /* 0x000fe2000bf05300 */
[----:B------:R-:W-:-:S12]  /*323d0*/  ULDC.64 UR4, c[0x0][0xa08] ;  /* 0x0002820000047ab9 */ /* 0x000fd80000000a00 */
[----:B------:R-:W3:Y:S01]  /*323e0*/  @P0 LDC.64 R2, c[0x0][0x9f8] ;  /* 0x00027e00ff020b82 */ /* 0x000ee20000000a00 */
[----:B--2---:R-:W-:Y:S02]  /*323f0*/  IMAD.MOV.U32 R8, RZ, RZ, R18 ;  /* 0x000000ffff087224 */ /* 0x004fe400078e0012 */
[----:B---3--:R-:W-:-:S05]  /*32400*/  @P0 IMAD.WIDE R2, R18, 0x4, R2 ;  /* 0x0000000412020825 */ /* 0x008fca00078e0202 */
[----:B------:R2:W3:Y:S02]  /*32410*/  @P0 LDG.E R8, desc[UR60][R2.64] ;  /* 0x0000003c02080981 */ /* 0x0004e4000c1e1900 */
[----:B--2---:R-:W2:Y:S02]  /*32420*/  LDC.64 R2, c[0x0][0x418] ;  /* 0x00010600ff027b82 */ /* 0x004ea40000000a00 */
[----:B--2---:R-:W-:Y:S01]  /*32430*/  LOP3.LUT P0, RZ, R2, UR4, RZ, 0xfc, !PT ;  /* 0x0000000402ff7c12 */ /* 0x004fe2000f80fcff */
[----:B------:R-:W-:-:S03]  /*32440*/  UMOV UR4, 0xffffffff ;  /* 0xffffffff00047882 */ /* 0x000fc60000000000 */
[----:B------:R-:W-:Y:S02]  /*32450*/  LOP3.LUT P0, RZ, R3, UR5, RZ, 0xfc, P0 ;  /* 0x0000000503ff7c12 */ /* 0x000fe4000800fcff */
[----:B---3--:R-:W-:Y:S01]  /*32460*/  SHF.R.S32.HI R9, RZ, 0x1f, R8 ;  /* 0x0000001fff097819 */ /* 0x008fe20000011408 */
[----:B------:R2:W-:Y:S01]  /*32470*/  STL [R1+0x4], R8 ;  /* 0x0000040801007387 */ /* 0x0005e20000100800 */
[----:B------:R-:W-:-:S03]  /*32480*/  SEL R18, R8, RZ, !P0 ;  /* 0x000000ff08127207 */ /* 0x000fc60004000000 */
[----:B------:R2:W-:Y:S01]  /*32490*/  STL [R1+0x20], R9 ;  /* 0x0000200901007387 */ /* 0x0005e20000100800 */
[----:B------:R-:W-:Y:S05]  /*324a0*/  BRA.DIV UR4, `(.L_x_1672) ;  /* 0x00000076041c7947 */ /* 0x000fea000b800000 */
[----:B------:R-:W3:Y:S02]  /*324b0*/  S2R R0, SR_TID.X ;  /* 0x0000000000007919 */ /* 0x000ee40000002100 */
[----:B---3--:R-:W-:-:S04]  /*324c0*/  SHF.R.U32.HI R0, RZ, 0x5, R0 ;  /* 0x00000005ff007819 */ /* 0x008fc80000011600 */
[----:B------:R-:W-:-:S05]  /*324d0*/  LOP3.LUT R0, R0, 0x3, RZ, 0xc0, !PT ;  /* 0x0000000300007812 */ /* 0x000fca00078ec0ff */
[----:B------:R3:W4:Y:S02]  /*324e0*/  SHFL.IDX PT, R14, R0, RZ, 0x1f ;  /* 0x00001fff000e7589 */ /* 0x00072400000e0000 */
.L_x_1882:
[----:B----4-:R-:W-:Y:S02]  /*324f0*/  ISETP.NE.AND P0, PT, R14, RZ, PT ;  /* 0x000000ff0e00720c */ /* 0x010fe40003f05270 */
[----:B------:R-:W-:Y:S02]  /*32500*/  PLOP3.LUT P1, PT, PT, PT, PT, 0x8, 0x0 ;  /* 0x000000000000781c */ /* 0x000fe40003f2e170 */
[----:B------:R-:W-:-:S11]  /*32510*/  LOP3.LUT R17, R17, 0xfffffffe, RZ, 0xc0, !PT ;  /* 0xfffffffe11117812 */ /* 0x000fd600078ec0ff */
[----:B------:R-:W-:Y:S01]  /*32520*/  @P1 LOP3.LUT R17, R17, 0x1, RZ, 0xfc, !PT ;  /* 0x0000000111111812 */ /* 0x000fe200078efcff */
[----:B------:R-:W-:Y:S06]  /*32530*/  @P0 BRA `(.L_x_1673) ;  /* 0x0000000400900947 */ /* 0x000fec0003800000 */
[----:B------:R-:W-:-:S03]  /*32540*/  UMOV UR4, 0xffffffff ;  /* 0xffffffff00047882 */ /* 0x000fc60000000000 */
[----:B------:R-:W-:Y:S05]  /*32550*/  BRA.DIV UR4, `(.L_x_1674) ;  /* 0x0000007604247947 */ /* 0x000fea000b800000 */
[----:B------:R-:W-:-:S13]  /*32560*/  ELECT P6, URZ, PT ;  /* 0x00000000003f782f */ /* 0x000fda00038c0000 */
.L_x_1885:
[----:B------:R-:W-:Y:S05]  /*32570*/  @!P6 BRA `(.L_x_1673) ;  /* 0x000000040080e947 */ /* 0x000fea0003800000 */
[----:B---3--:R-:W3:Y:S01]  /*32580*/  LDL R0, [R1+0x40] ;  /* 0x0000400001007983 */ /* 0x008ee20000100800 */
[----:B------:R-:W-:-:S04]  /*32590*/  ISETP.NE.U32.AND P0, PT, R2, RZ, PT ;  /* 0x000000ff0200720c */ /* 0x000fc80003f05070 */
[----:B------:R-:W-:Y:S01]  /*325a0*/  ISETP.NE.AND.EX P0, PT, R3, RZ, PT, P0 ;  /* 0x000000ff0300720c */ /* 0x000fe20003f05300 */
[----:B---3--:R-:W-:-:S12]  /*325b0*/  VIADD R0, R0, 0xffffffff ;  /* 0xffffffff00007836 */ /* 0x008fd80000000000 */
[----:B------:R-:W-:Y:S05]  /*325c0*/  @!P0 BRA `(.L_x_1675) ;  /* 0x0000000000448947 */ /* 0x000fea0003800000 */
[----:B------:R-:W3:Y:S01]  /*325d0*/  LDC R7, c[0x0][0x43c] ;  /* 0x00010f00ff077b82 */ /* 0x000ee20000000800 */
[----:B------:R-:W-:Y:S01]  /*325e0*/  ULDC.64 UR4, c[0x0][0x428] ;  /* 0x00010a0000047ab9 */ /* 0x000fe20000000a00 */
[----:B---3--:R-:W-:-:S13]  /*325f0*/  ISETP.NE.AND P0, PT, R7, 0x1, PT ;  /* 0x000000010700780c */ /* 0x008fda0003f05270 */
        /* <DEDUP_REMOVED lines=14> */
.L_x_1675:
[----:B---3--:R-:W3:Y:S04]  /*326e0*/  LDL R2, [R1+0x10] ;  /* 0x0000100001027983 */ /* 0x008ee80000100800 */
[----:B------:R-:W4:Y:S01]  /*326f0*/  LDL R3, [R1+0x18] ;  /* 0x0000180001037983 */ /* 0x000f220000100800 */
[----:B--2---:R-:W2:Y:S02]  /*32700*/  S2R R8, SR_TID.X ;  /* 0x0000000000087919 */ /* 0x004ea40000002100 */
[----:B--2---:R-:W-:-:S04]  /*32710*/  LOP3.LUT R8, R8, 0x7f, RZ, 0xc0, !PT ;  /* 0x0000007f08087812 */ /* 0x004fc800078ec0ff */
[----:B------:R-:W-:Y:S01]  /*32720*/  ISETP.NE.AND P1, PT, R8, RZ, PT ;  /* 0x000000ff0800720c */ /* 0x000fe20003f25270 */
[----:B---3--:R-:W-:Y:S01]  /*32730*/  IMAD R2, R2, 0x8, R19 ;  /* 0x0000000802027824 */ /* 0x008fe200078e0213 */
[----:B----4-:R-:W-:-:S04]  /*32740*/  SHF.L.U32 R3, R3, 0x1f, RZ ;  /* 0x0000001f03037819 */ /* 0x010fc800000006ff */
[----:B------:R-:W2:Y:S02]  /*32750*/  SYNCS.PHASECHK.TRANS64.TRYWAIT P0, [R2+URZ+0x29880], R3 ;  /* 0x02988003020075a7 */ /* 0x000ea4000800017f */
[----:B--2---:R-:W-:Y:S05]  /*32760*/  @!P0 BRA `(.L_x_1676) ;  /* 0x0000007000c08947 */ /* 0x004fea0003800000 */
.L_x_1886:
        /* <DEDUP_REMOVED lines=8> */
.L_x_1677:
[----:B-1----:R-:W3:Y:S04]  /*327f0*/  LDL R4, [R1+0x10] ;  /* 0x0000100001047983 */ /* 0x002ee80000100800 */
[----:B------:R-:W4:Y:S01]  /*32800*/  LDL R5, [R1+0x24] ;  /* 0x0000240001057983 */ /* 0x000f220000100800 */
[----:B------:R-:W-:Y:S01]  /*32810*/  R2UR UR9, R2 ;  /* 0x00000000020972ca */ /* 0x000fe200000e0000 */
[----:B------:R-:W-:Y:S01]  /*32820*/  UIADD3 UR4, UP0, UR40, 0x470, URZ ;  /* 0x0000047028047890 */ /* 0x000fe2000ff1e03f */
[----:B------:R-:W-:Y:S01]  /*32830*/  R2UR UR12, R16 ;  /* 0x00000000100c72ca */ /* 0x000fe200000e0000 */
[----:B------:R-:W-:Y:S01]  /*32840*/  UMOV UR6, 0x0 ;  /* 0x0000000000067882 */ /* 0x000fe20000000000 */
[----:B-----5:R-:W-:Y:S01]  /*32850*/  R2UR UR13, R18 ;  /* 0x00000000120d72ca */ /* 0x020fe200000e0000 */
[----:B------:R-:W-:Y:S01]  /*32860*/  UIADD3.X UR5, URZ, UR41, URZ, UP0, !UPT ;  /* 0x000000293f057290 */ /* 0x000fe200087fe43f */
[----:B------:R-:W-:Y:S01]  /*32870*/  UMOV UR7, 0x14f00000 ;  /* 0x14f0000000077882 */ /* 0x000fe20000000000 */
[----:B------:R-:W-:-:S06]  /*32880*/  UMOV UR10, URZ ;  /* 0x0000003f000a7c82 */ /* 0x000fcc0008000000 */
[----:B------:R-:W-:Y:S01]  /*32890*/  UIADD3 UR9, UR9, 0x29870, URZ ;  /* 0x0002987009097890 */ /* 0x000fe2000fffe03f */
[----:B---3--:R-:W-:Y:S02]  /*328a0*/  IMAD R4, R4, 0x5000, R19 ;  /* 0x0000500004047824 */ /* 0x008fe400078e0213 */
[----:B----4-:R-:W-:-:S03]  /*328b0*/  IMAD R0, R0, 0xa0, R5 ;  /* 0x000000a000007824 */ /* 0x010fc600078e0205 */
[----:B------:R-:W-:Y:S02]  /*328c0*/  R2UR UR8, R4 ;  /* 0x00000000040872ca */ /* 0x000fe400000e0000 */
[----:B------:R-:W-:-:S11]  /*328d0*/  R2UR UR11, R0 ;  /* 0x00000000000b72ca */ /* 0x000fd600000e0000 */
[----:B------:R-:W-:-:S09]  /*328e0*/  UIADD3 UR8, UR8, 0xa400, URZ ;  /* 0x0000a40008087890 */ /* 0x000fd2000fffe03f */
[----:B------:R1:W-:Y:S01]  /*328f0*/  UTMALDG.4D [UR8], [UR4], desc[UR6] ;  /* 0x00000608040075b4 */ /* 0x0003e20008019000 */
[----:B------:R-:W3:Y:S02]  /*32900*/  SYNCS.PHASECHK.TRANS64.TRYWAIT P0, [R2+URZ+0x29840], R3 ;  /* 0x02984003020075a7 */ /* 0x000ee4000800017f */
[----:B-1-3--:R-:W-:Y:S05]  /*32910*/  @!P0 BRA `(.L_x_1678) ;  /* 0x0000007000688947 */ /* 0x00afea0003800000 */
.L_x_1887:
[----:B------:R-:W-:Y:S05]  /*32920*/  @P1 BRA `(.L_x_1679) ;  /* 0x00000000001c1947 */ /* 0x000fea0003800000 */
[----:B------:R-:W3:Y:S01]  /*32930*/  S2R R4, SR_TID.X ;  /* 0x0000000000047919 */ /* 0x000ee20000002100 */
[----:B-12---:R-:W-:-:S04]  /*32940*/  IMAD.MOV.U32 R3, RZ, RZ, 0x7800 ;  /* 0x00007800ff037424 */ /* 0x006fc800078e00ff */
[----:B------:R4:W-:Y:S01]  /*32950*/  SYNCS.ARRIVE.TRANS64 RZ, [R2+URZ+0x29830], R3 ;  /* 0x0298300302ff79a7 */ /* 0x0009e2000800003f */
[----:B---3--:R-:W-:-:S04]  /*32960*/  LOP3.LUT R4, R4, 0x1f, RZ, 0xc0, !PT ;  /* 0x0000001f04047812 */ /* 0x008fc800078ec0ff */
[----:B------:R-:W-:-:S13]  /*32970*/  ISETP.NE.AND P0, PT, R4, RZ, PT ;  /* 0x000000ff0400720c */ /* 0x000fda0003f05270 */
[----:B----4-:R-:W-:Y:S05]  /*32980*/  @!P0 BRA `(.L_x_1679) ;  /* 0x0000000000048947 */ /* 0x010fea0003800000 */
[----:B------:R-:W-:Y:S01]  /*32990*/  BPT.TRAP 0x1 ;  /* 0x000000040000795c */ /* 0x000fe20000300000 */
.L_x_1679:
[----:B-12---:R-:W2:Y:S01]  /*329a0*/  LDL R3, [R1+0x10] ;  /* 0x0000100001037983 */ /* 0x006ea20000100800 */
        /* <DEDUP_REMOVED lines=8> */
[----:B------:R-:W-:Y:S01]  /*32a30*/  UMOV UR7, 0x14f00000 ;  /* 0x14f0000000077882 */ /* 0x000fe20000000000 */
[----:B------:R-:W-:Y:S01]  /*32a40*/  UMOV UR17, 0x40 ;  /* 0x0000004000117882 */ /* 0x000fe20000000000 */
[----:B------:R-:W-:-:S02]  /*32a50*/  PLOP3.LUT P0, PT, PT, PT, PT, 0x80, 0x0 ;  /* 0x000000000000781c */ /* 0x000fc40003f0f070 */
[----:B------:R-:W-:-:S03]  /*32a60*/  LOP3.LUT R17, R17, 0xfffffffe, RZ, 0xc0, !PT ;  /* 0xfffffffe11117812 */ /* 0x000fc600078ec0ff */
[----:B------:R-:W-:-:S08]  /*32a70*/  UIADD3 UR9, UR9, 0x29830, URZ ;  /* 0x0002983009097890 */ /* 0x000fd0000fffe03f */
[----:B------:R-:W-:Y:S01]  /*32a80*/  @P0 LOP3.LUT R17, R17, 0x1, RZ, 0xfc, !PT ;  /* 0x0000000111110812 */ /* 0x000fe200078efcff */
[----:B--2---:R-:W-:-:S05]  /*32a90*/  IMAD R0, R3, 0x7800, R19 ;  /* 0x0000780003007824 */ /* 0x004fca00078e0213 */
[----:B------:R-:W-:-:S13]  /*32aa0*/  R2UR UR8, R0 ;  /* 0x00000000000872ca */ /* 0x000fda00000e0000 */
[----:B------:R-:W-:Y:S02]  /*32ab0*/  UIADD3 UR14, UR8, 0x1a400, URZ ;  /* 0x0001a400080e7890 */ /* 0x000fe4000fffe03f */
[----:B------:R-:W-:Y:S02]  /*32ac0*/  UIADD3 UR15, UR8, 0x1cc00, URZ ;  /* 0x0001cc00080f7890 */ /* 0x000fe4000fffe03f */
[----:B------:R-:W-:-:S03]  /*32ad0*/  UIADD3 UR16, UR8, 0x1f400, URZ ;  /* 0x0001f40008107890 */ /* 0x000fc6000fffe03f */
[----:B------:R-:W-:Y:S01]  /*32ae0*/  UMOV UR8, UR14 ;  /* 0x0000000e00087c82 */ /* 0x000fe20008000000 */
[----:B------:R-:W-:Y:S01]  /*32af0*/  UMOV UR14, 0x80 ;  /* 0x00000080000e7882 */ /* 0x000fe20000000000 */
[----:B------:R1:W-:Y:S02]  /*32b00*/  UTMALDG.4D [UR8], [UR4], desc[UR6] ;  /* 0x00000608040075b4 */ /* 0x0003e40008019000 */
[----:B-1----:R-:W-:Y:S01]  /*32b10*/  UMOV UR8, UR15 ;  /* 0x0000000f00087c82 */ /* 0x002fe20008000000 */
[----:B------:R-:W-:Y:S02]  /*32b20*/  UMOV UR10, UR17 ;  /* 0x00000011000a7c82 */ /* 0x000fe40008000000 */
[----:B------:R1:W-:Y:S02]  /*32b30*/  UTMALDG.4D [UR8], [UR4], desc[UR6] ;  /* 0x00000608040075b4 */ /* 0x0003e40008019000 */
[----:B-1----:R-:W-:Y:S01]  /*32b40*/  UMOV UR8, UR16 ;  /* 0x0000001000087c82 */ /* 0x002fe20008000000 */
[----:B------:R-:W-:-:S02]  /*32b50*/  UMOV UR10, UR14 ;  /* 0x0000000e000a7c82 */ /* 0x000fc40008000000 */
[----:B------:R4:W-:Y:S02]  /*32b60*/  UTMALDG.4D [UR8], [UR4], desc[UR6] ;  /* 0x00000608040075b4 */ /* 0x0009e40008019000 */
[----:B----4-:R-:W-:Y:S01]  /*32b70*/  NOP ;  /* 0x0000000000007918 */ /* 0x010fe20000000000 */
.L_x_1673:
[----:B------:R-:W3:Y:S01]  /*32b80*/  LDL.LU R3, [R1+0x3c] ;  /* 0x00003c0001037983 */ /* 0x000ee20000300800 */
[----:B------:R-:W-:Y:S05]  /*32b90*/  WARPSYNC.ALL ;  /* 0x0000000000007948 */ /* 0x000fea0003800000 */
[----:B------:R-:W-:Y:S01]  /*32ba0*/  ULDC.64 UR4, c[0x0][0x298] ;  /* 0x0000a60000047ab9 */ /* 0x000fe20000000a00 */
[----:B------:R-:W-:Y:S01]  /*32bb0*/  BSSY B6, `(.L_x_1680) ;  /* 0x000001c000067945 */ /* 0x000fe20003800000 */
[----:B------:R-:W-:Y:S01]  /*32bc0*/  BAR.SYNC.DEFER_BLOCKING 0x8, 0x180 ;  /* 0x0206000000007b1d */ /* 0x000fe20000010000 */
[----:B---3--:R-:W-:Y:S01]  /*32bd0*/  SHF.R.S32.HI R0, RZ, 0x1f, R3 ;  /* 0x0000001fff007819 */ /* 0x008fe20000011403 */
[----:B-1----:R-:W-:-:S04]  /*32be0*/  IMAD.WIDE.U32 R4, R3, UR4, RZ ;  /* 0x0000000403047c25 */ /* 0x002fc8000f8e00ff */
[----:B------:R-:W-:Y:S01]  /*32bf0*/  IMAD R2, R0, UR4, RZ ;  /* 0x0000000400027c24 */ /* 0x000fe2000f8e02ff */
[----:B------:R1:W-:Y:S01]  /*32c00*/  STL.64 [R1+0x48], R4 ;  /* 0x0000480401007387 */ /* 0x0003e20000100a00 */
[----:B------:R-:W-:Y:S02]  /*32c10*/  VIADD R0, R19, 0x14400 ;  /* 0x0001440013007836 */ /* 0x000fe40000000000 */
[----:B------:R-:W-:-:S03]  /*32c20*/  IMAD R2, R3, UR5, R2 ;  /* 0x0000000503027c24 */ /* 0x000fc6000f8e0202 */
[----:B------:R-:W-:Y:S01]  /*32c30*/  LOP3.LUT P0, RZ, R0, 0x1bf, RZ, 0xc0, !PT ;  /* 0x000001bf00ff7812 */ /* 0x000fe2000780c0ff */
[----:B------:R-:W-:-:S05]  /*32c40*/  IMAD.IADD R0, R5, 0x1, R2 ;  /* 0x0000000105007824 */ /* 0x000fca00078e0202 */
[----:B------:R1:W-:Y:S07]  /*32c50*/  STL [R1+0x3c], R0 ;  /* 0x00003c0001007387 */ /* 0x0003ee0000100800 */
        /* <DEDUP_REMOVED lines=16> */
[----:B01----:R-:W-:Y:S05]  /*32d60*/  CALL.ABS.NOINC R2 ;  /* 0x0000000002007343 */ /* 0x003fea0003c00000 */
.L_x_1681:
[----:B------:R-:W-:Y:S05]  /*32d70*/  BSYNC B6 ;  /* 0x0000000000067941 */ /* 0x000fea0003800000 */
.L_x_1680:
[----:B-1----:R-:W3:Y:S01]  /*32d80*/  LDL.LU R0, [R1+0x3c] ;  /* 0x00003c0001007983 */ /* 0x002ee20000300800 */
[----:B------:R-:W-:Y:S01]  /*32d90*/  ULDC.64 UR6, c[0x0][0xa00] ;  /* 0x0002800000067ab9 */ /* 0x000fe20000000a00 */
[----:B------:R-:W1:Y:S01]  /*32da0*/  LDC R7, c[0x0][0x448] ;  /* 0x00011200ff077b82 */ /* 0x000e620000000800 */
[----:B------:R-:W-:Y:S01]  /*32db0*/  ULDC.64 UR4, c[0x0][0x2d8] ;  /* 0x0000b60000047ab9 */ /* 0x000fe20000000a00 */
[----:B------:R-:W3:Y:S04]  /*32dc0*/  LDL.LU.64 R2, [R1+0x48] ;  /* 0x0000480001027983 */ /* 0x000ee80000300a00 */
[----:B------:R-:W4:Y:S04]  /*32dd0*/  LDL R6, [R1+0xc] ;  /* 0x00000c0001067983 */ /* 0x000f280000100800 */
[----:B------:R-:W2:Y:S01]  /*32de0*/  LDL R12, [R1+0x30] ;  /* 0x00003000010c7983 */ /* 0x000ea20000100800 */
[----:B------:R-:W-:-:S04]  /*32df0*/  ISETP.NE.U32.AND P0, PT, RZ, UR6, PT ;  /* 0x00000006ff007c0c */ /* 0x000fc8000bf05070 */
[----:B------:R-:W-:Y:S01]  /*32e00*/  ISETP.NE.AND.EX P0, PT, RZ, UR7, PT, P0 ;  /* 0x00000007ff007c0c */ /* 0x000fe2000bf05300 */
[----:B------:R-:W0:Y:S01]  /*32e10*/  S2R R5, SR_TID.X ;  /* 0x0000000000057919 */ /* 0x000e220000002100 */
[----:B------:R-:W-:Y:S01]  /*32e20*/  ULDC.64 UR6, c[0x0][0x280] ;  /* 0x0000a00000067ab9 */ /* 0x000fe20000000a00 */
[----:B------:R-:W1:Y:S01]  /*32e30*/  S2R R10, SR_TID.X ;  /* 0x00000000000a7919 */ /* 0x000e620000002100 */
[----:B0-----:R-:W-:-:S04]  /*32e40*/  LOP3.LUT R5, R5, 0x7f, RZ, 0xc0, !PT ;  /* 0x0000007f05057812 */ /* 0x001fc800078ec0ff */
[----:B------:R-:W-:Y:S01]  /*32e50*/  SHF.R.U32.HI R5, RZ, 0x2, R5 ;  /* 0x00000002ff057819 */ /* 0x000fe20000011605 */
[----:B-1----:R-:W-:-:S05]  /*32e60*/  IMAD.SHL.U32 R10, R10, 0x10, RZ ;  /* 0x000000100a0a7824 */ /* 0x002fca00078e00ff */
[----:B------:R-:W-:-:S04]  /*32e70*/  LOP3.LUT R10, R10, 0x30, RZ, 0xc0, !PT ;  /* 0x000000300a0a7812 */ /* 0x000fc800078ec0ff */
[C---:B------:R-:W-:Y:S02]  /*32e80*/  LOP3.LUT R11, R10.reuse, 0x40, RZ, 0xfc, !PT ;  /* 0x000000400a0b7812 */ /* 0x040fe400078efcff */
[----:B------:R-:W-:Y:S01]  /*32e90*/  LOP3.LUT R10, R10, 0x80, RZ, 0xfc, !PT ;  /* 0x000000800a0a7812 */ /* 0x000fe200078efcff */
[----:B---3--:R-:W-:Y:S01]  /*32ea0*/  IMAD.MOV.U32 R3, RZ, RZ, R0 ;  /* 0x000000ffff037224 */ /* 0x008fe200078e0000 */
[----:B----4-:R-:W-:-:S04]  /*32eb0*/  SHF.R.S32.HI R0, RZ, 0x1f, R6 ;  /* 0x0000001fff007819 */ /* 0x010fc80000011406 */
[----:B------:R-:W-:Y:S02]  /*32ec0*/  SEL R4, R0, RZ, !P0 ;  /* 0x000000ff00047207 */ /* 0x000fe40004000000 */
[----:B------:R-:W-:Y:S02]  /*32ed0*/  SEL R0, R6, RZ, !P0 ;  /* 0x000000ff06007207 */ /* 0x000fe40004000000 */
[----:B------:R-:W2:Y:S01]  /*32ee0*/  S2R R6, SR_TID.X ;  /* 0x0000000000067919 */ /* 0x000ea20000002100 */
[----:B------:R-:W-:Y:S01]  /*32ef0*/  ISETP.NE.AND P0, PT, R7, 0x1, PT ;  /* 0x000000010700780c */ /* 0x000fe20003f05270 */
[----:B------:R-:W-:-:S04]  /*32f00*/  IMAD.WIDE.U32 R2, R16, UR4, R2 ;  /* 0x0000000410027c25 */ /* 0x000fc8000f8e0002 */
[----:B------:R-:W-:Y:S01]  /*32f10*/  IMAD R3, R16, UR5, R3 ;  /* 0x0000000510037c24 */ /* 0x000fe2000f8e0203 */
[----:B------:R-:W-:Y:S02]  /*32f20*/  ULDC.64 UR4, c[0x0][0x2e0] ;  /* 0x0000b80000047ab9 */ /* 0x000fe40000000a00 */
[----:B------:R-:W-:Y:S02]  /*32f30*/  IMAD R4, R4, UR4, RZ ;  /* 0x0000000404047c24 */ /* 0x000fe4000f8e02ff */
[----:B--2---:R-:W-:-:S03]  /*32f40*/  IMAD.SHL.U32 R8, R6, 0x20, RZ ;  /* 0x0000002006087824 */ /* 0x004fc600078e00ff */
[----:B------:R-:W0:Y:S02]  /*32f50*/  @P0 LDC R6, c[0x0][0x450] ;  /* 0x00011400ff060b82 */ /* 0x000e240000000800 */
[----:B------:R-:W-:-:S06]  /*32f60*/  LOP3.LUT R8, R5, 0x60, R8, 0xf8, !PT ;  /* 0x0000006005087812 */ /* 0x000fcc00078ef808 */
[----:B------:R-:W1:Y:S01]  /*32f70*/  @P0 LDC R5, c[0x0][0x44c] ;  /* 0x00011300ff050b82 */ /* 0x000e620000000800 */
[----:B------:R-:W-:-:S04]  /*32f80*/  IMAD.WIDE.U32 R2, R0, UR4, R2 ;  /* 0x0000000400027c25 */ /* 0x000fc8000f8e0002 */
[----:B------:R-:W-:Y:S01]  /*32f90*/  IMAD R0, R0, UR5, R4 ;  /* 0x0000000500007c24 */ /* 0x000fe2000f8e0204 */
[----:B------:R-:W-:Y:S01]  /*32fa0*/  ULDC.64 UR4, c[0x0][0x2d0] ;  /* 0x0000b40000047ab9 */ /* 0x000fe20000000a00 */
[----:B------:R-:W-:Y:S02]  /*32fb0*/  IMAD.IADD R4, R8, 0x1, R12 ;  /* 0x0000000108047824 */ /* 0x000fe400078e020c */
[----:B------:R-:W-:Y:S02]  /*32fc0*/  IMAD.IADD R3, R3, 0x1, R0 ;  /* 0x0000000103037824 */ /* 0x000fe400078e0200 */
[----:B------:R-:W-:Y:S01]  /*32fd0*/  IMAD.MOV.U32 R0, RZ, RZ, R4 ;  /* 0x000000ffff007224 */ /* 0x000fe200078e0004 */
[----:B------:R-:W2:Y:S01]  /*32fe0*/  S2R R8, SR_TID.X ;  /* 0x0000000000087919 */ /* 0x000ea20000002100 */
[----:B-1----:R-:W-:-:S05]  /*32ff0*/  @P0 IMAD.HI.U32 R5, R4, R5, RZ ;  /* 0x0000000504050227 */ /* 0x002fca00078e00ff */
[----:B0-----:R-:W-:-:S05]  /*33000*/  @P0 SHF.R.U32.HI R0, RZ, R6, R5 ;  /* 0x00000006ff000219 */ /* 0x001fca0000011605 */
        /* <DEDUP_REMOVED lines=11> */
[----:B------:R-:W-:Y:S01]  /*330c0*/  ULDC UR4, c[0x0][0x2b8] ;  /* 0x0000ae0000047ab9 */ /* 0x000fe20000000800 */
[----:B--2---:R-:W-:Y:S01]  /*330d0*/  IMAD.SHL.U32 R9, R8, 0x10, RZ ;  /* 0x0000001008097824 */ /* 0x004fe200078e00ff */
[----:B------:R-:W-:Y:S02]  /*330e0*/  ISETP.GE.AND P2, PT, R10, UR4, PT ;  /* 0x000000040a007c0c */ /* 0x000fe4000bf46270 */
[----:B------:R-:W-:Y:S02]  /*330f0*/  LOP3.LUT R10, R8, 0x7f, RZ, 0xc0, !PT ;  /* 0x0000007f080a7812 */ /* 0x000fe400078ec0ff */
[----:B------:R0:W5:Y:S01]  /*33100*/  LDL R8, [R1+0x34] ;  /* 0x0000340001087983 */ /* 0x0001620000100800 */
[----:B------:R-:W-:Y:S01]  /*33110*/  LOP3.LUT R9, R9, 0x30, RZ, 0xc0, !PT ;  /* 0x0000003009097812 */ /* 0x000fe200078ec0ff */
[----:B------:R-:W-:Y:S01]  /*33120*/  IMAD R0, R4, UR5, R0 ;  /* 0x0000000504007c24 */ /* 0x000fe2000f8e0200 */
[----:B------:R-:W-:-:S02]  /*33130*/  IADD3 R4, P3, R2, UR6, RZ ;  /* 0x0000000602047c10 */ /* 0x000fc4000ff7e0ff */
[----:B------:R-:W-:Y:S02]  /*33140*/  ISETP.GE.AND P0, PT, R9, UR4, PT ;  /* 0x0000000409007c0c */ /* 0x000fe4000bf06270 */
[----:B------:R-:W-:Y:S01]  /*33150*/  ISETP.GE.AND P1, PT, R11, UR4, PT ;  /* 0x000000040b007c0c */ /* 0x000fe2000bf26270 */
[----:B------:R-:W-:Y:S01]  /*33160*/  UMOV UR4, 0xffffffff ;  /* 0xffffffff00047882 */ /* 0x000fe20000000000 */
[----:B------:R-:W-:Y:S02]  /*33170*/  IADD3.X R3, R3, UR7, R0, P3, !PT ;  /* 0x0000000703037c10 */ /* 0x000fe40009ffe400 */
[----:B------:R-:W-:Y:S01]  /*33180*/  SHF.R.U32.HI R10, RZ, 0x2, R10 ;  /* 0x00000002ff0a7819 */ /* 0x000fe2000001160a */
[----:B0-----:R-:W-:Y:S08]  /*33190*/  BRA.DIV UR4, `(.L_x_1682) ;  /* 0x0000006a045c7947 */ /* 0x001ff0000b800000 */
[----:B------:R-:W2:Y:S04]  /*331a0*/  LDL.LU R6, [R1+0x38] ;  /* 0x0000380001067983 */ /* 0x000ea80000300800 */
[----:B------:R-:W3:Y:S01]  /*331b0*/  LDL.LU R11, [R1+0x30] ;  /* 0x00003000010b7983 */ /* 0x000ee20000300800 */
[----:B--2---:R-:W-:-:S03]  /*331c0*/  IMAD R2, R6, R7, RZ ;  /* 0x0000000706027224 */ /* 0x004fc600078e02ff */
[----:B------:R-:W0:Y:S01]  /*331d0*/  SHFL.IDX PT, R7, R4, RZ, 0x1c1f ;  /* 0x001c1fff04077589 */ /* 0x000e2200000e0000 */
[----:B---3--:R-:W-:-:S03]  /*331e0*/  IMAD.IADD R0, R10, 0x1, R11 ;  /* 0x000000010a007824 */ /* 0x008fc600078e020b */
[----:B------:R-:W1:Y:S01]  /*331f0*/  SHFL.IDX PT, R6, R3, RZ, 0x1c1f ;  /* 0x001c1fff03067589 */ /* 0x000e6200000e0000 */
[C---:B------:R-:W-:Y:S01]  /*33200*/  VIADD R5, R0.reuse, 0x20 ;  /* 0x0000002000057836 */ /* 0x040fe20000000000 */
        /* <DEDUP_REMOVED lines=13> */
[----:B0-----:R-:W-:-:S04]  /*332e0*/  @!P3 IMAD.X R6, RZ, RZ, R6, P4 ;  /* 0x000000ffff06b224 */ /* 0x001fc800020e0606 */
        /* <DEDUP_REMOVED lines=10> */
[----:B0-----:R-:W-:-:S04]  /*33390*/  @!P3 IMAD.X R6, RZ, RZ, R6, P4 ;  /* 0x000000ffff06b224 */ /* 0x001fc800020e0606 */
[----:B------:R-:W-:Y:S02]  /*333a0*/  @!P3 IMAD.MOV.U32 R7, RZ, RZ, R6 ;  /* 0x000000ffff07b224 */ /* 0x000fe400078e0006 */
[----:B------:R-:W-:Y:S02]  /*333b0*/  @!P3 IMAD.MOV.U32 R6, RZ, RZ, R5 ;  /* 0x000000ffff06b224 */ /* 0x000fe400078e0005 */
[----:B------:R1:W2:Y:S04]  /*333c0*/  SHFL.IDX PT, R5, R3, 0x3, 0x1c1f ;  /* 0x007c1f0003057f89 */ /* 0x0002a800000e0000 */
[----:B------:R1:W-:Y:S04]  /*333d0*/  @!P3 LDGSTS.E.BYPASS.LTC128B.128 [R8+0x15400], desc[UR60][R6.64], !P0 ;  /* 0x154000000608bfae */ /* 0x0003e8000c101d7c */
[----:B------:R1:W-:Y:S04]  /*333e0*/  @!P3 LDGSTS.E.BYPASS.LTC128B.128 [R8+0x17400], desc[UR60][R6.64+0x40], !P1 ;  /* 0x174000400608bfae */ /* 0x0003e8000c901d7c */
[----:B------:R1:W-:Y:S04]  /*333f0*/  @!P3 LDGSTS.E.BYPASS.LTC128B.128 [R8+0x19400], desc[UR60][R6.64+0x80], !P2 ;  /* 0x194000800608bfae */ /* 0x0003e8000d101d7c */
[----:B------:R1:W3:Y:S02]  /*33400*/  SHFL.IDX PT, R3, R4, 0x3, 0x1c1f ;  /* 0x007c1f0004037f89 */ /* 0x0002e400000e0000 */
.L_x_1896:
        /* <DEDUP_REMOVED lines=12> */
.L_x_1684:
[----:B------:R-:W-:Y:S05]  /*334d0*/  BSYNC B0 ;  /* 0x0000000000007941 */ /* 0x000fea0003800000 */
.L_x_1683:
[----:B------:R-:W-:Y:S01]  /*334e0*/  NOP ;  /* 0x0000000000007918 */ /* 0x000fe20000000000 */
[----:B------:R-:W-:-:S13]  /*334f0*/  PLOP3.LUT P0, PT, PT, PT, PT, 0x80, 0x0 ;  /* 0x000000000000781c */ /* 0x000fda0003f0f070 */
.L_x_1685:
        /* <DEDUP_REMOVED lines=16> */
[----:B------:R-:W5:Y:S03]  /*33600*/  SYNCS.PHASECHK.TRANS64.TRYWAIT P0, [R19+URZ+0x29820], R0 ;  /* 0x02982000130075a7 */ /* 0x000f66000800017f */
[----:B----45:R-:W-:Y:S05]  /*33610*/  @!P0 BRA `(.L_x_1687) ;  /* 0x0000006800a48947 */ /* 0x030fea0003800000 */
.L_x_1897:
[----:B------:R-:W-:Y:S05]  /*33620*/  BSYNC B0 ;  /* 0x0000000000007941 */ /* 0x000fea0003800000 */
.L_x_1686:
[----:B------:R-:W5:Y:S04]  /*33630*/  LDL.LU R2, [R1+0x40] ;  /* 0x0000400001027983 */ /* 0x000f680000300800 */
[----:B-1-3--:R-:W3:Y:S01]  /*33640*/  LDL R3, [R1+0x8] ;  /* 0x0000080001037983 */ /* 0x00aee20000100800 */
[----:B-----5:R-:W-:-:S05]  /*33650*/  VIADD R2, R2, 0xfffffffe ;  /* 0xfffffffe02027836 */ /* 0x020fca0000000000 */
[----:B---3--:R-:W-:-:S13]  /*33660*/  ISETP.GE.AND P0, PT, R2, R3, PT ;  /* 0x000000030200720c */ /* 0x008fda0003f06270 */
[----:B------:R-:W-:Y:S05]  /*33670*/  @!P0 BRA `(.L_x_1688) ;  /* 0x00000010000c8947 */ /* 0x000fea0003800000 */
[----:B----4-:R1:W5:Y:S04]  /*33680*/  LDL.LU R0, [R1+0x10] ;  /* 0x0000100001007983 */ /* 0x0103680000300800 */
[----:B------:R1:W5:Y:S02]  /*33690*/  LDL.LU R3, [R1+0x18] ;  /* 0x0000180001037983 */ /* 0x0003640000300800 */
.L_x_1710:
[----:B--2--5:R-:W-:Y:S01]  /*336a0*/  VIADD R5, R0, 0x1 ;  /* 0x0000000100057836 */ /* 0x024fe20000000000 */
[----:B------:R-:W-:Y:S01]  /*336b0*/  LOP3.LUT P1, RZ, R17, 0x1, RZ, 0xc0, !PT ;  /* 0x0000000111ff7812 */ /* 0x000fe2000782c0ff */
[----:B------:R-:W-:Y:S05]  /*336c0*/  YIELD ;  /* 0x0000000000007946 */ /* 0x000fea0003800000 */
[----:B------:R-:W-:Y:S01]  /*336d0*/  ISETP.NE.AND P0, PT, R5, 0x2, PT ;  /* 0x000000020500780c */ /* 0x000fe20003f05270 */
[----:B------:R-:W-:Y:S03]  /*336e0*/  BSSY B0, `(.L_x_1689) ;  /* 0x000008b000007945 */ /* 0x000fe60003800000 */
[----:B------:R-:W-:-:S02]  /*336f0*/  SEL R4, RZ, 0x1, P0 ;  /* 0x00000001ff047807 */ /* 0x000fc40000000000 */
[----:B------:R-:W-:Y:S02]  /*33700*/  SEL R10, R5, RZ, P0 ;  /* 0x000000ff050a7207 */ /* 0x000fe40000000000 */
[----:B------:R-:W-:-:S05]  /*33710*/  LOP3.LUT R9, R3, R4, RZ, 0x3c, !PT ;  /* 0x0000000403097212 */ /* 0x000fca00078e3cff */
[----:B------:R2:W-:Y:S04]  /*33720*/  STL [R1+0x18], R9 ;  /* 0x0000180901007387 */ /* 0x0005e80000100800 */
[----:B------:R2:W-:Y:S01]  /*33730*/  STL [R1+0x10], R10 ;  /* 0x0000100a01007387 */ /* 0x0005e20000100800 */
[----:B------:R-:W-:Y:S05]  /*33740*/  @!P1 BRA `(.L_x_1690) ;  /* 0x0000000800109947 */ /* 0x000fea0003800000 */
[----:B------:R-:W-:Y:S01]  /*33750*/  ULDC.64 UR4, c[0x0][0x418] ;  /* 0x0001060000047ab9 */ /* 0x000fe20000000a00 */
[----:B0-----:R-:W-:Y:S01]  /*33760*/  IMAD.MOV.U32 R8, RZ, RZ, R2 ;  /* 0x000000ffff087224 */ /* 0x001fe200078e0002 */
[----:B------:R-:W-:-:S04]  /*33770*/  ISETP.NE.U32.AND P0, PT, RZ, UR4, PT ;  /* 0x00000004ff007c0c */ /* 0x000fc8000bf05070 */
[----:B------:R-:W-:-:S13]  /*33780*/  ISETP.NE.AND.EX P0, PT, RZ, UR5, PT, P0 ;  /* 0x00000005ff007c0c */ /* 0x000fda000bf05300 */
[----:B------:R-:W-:Y:S05]  /*33790*/  @!P0 BRA `(.L_x_1691) ;  /* 0x00000000004c8947 */ /* 0x000fea0003800000 */
[----:B------:R-:W3:Y:S01]  /*337a0*/  LDL R12, [R1+0x20] ;  /* 0x00002000010c7983 */ /* 0x000ee20000100800 */
[----:B------:R-:W0:Y:S01]  /*337b0*/  LDC R7, c[0x0][0x43c] ;  /* 0x00010f00ff077b82 */ /* 0x000e220000000800 */
[----:B------:R-:W-:Y:S02]  /*337c0*/  ULDC.64 UR6, c[0x0][0x428] ;  /* 0x00010a0000067ab9 */ /* 0x000fe40000000a00 */
[----:B------:R-:W4:Y:S01]  /*337d0*/  LDL R11, [R1+0x4] ;  /* 0x00000400010b7983 */ /* 0x000f220000100800 */
        /* <DEDUP_REMOVED lines=8> */
[----:B---3--:R-:W-:-:S04]  /*33860*/  IMAD R6, R12, UR6, RZ ;  /* 0x000000060c067c24 */ /* 0x008fc8000f8e02ff */
[C---:B----4-:R-:W-:Y:S02]  /*33870*/  IMAD R6, R11.reuse, UR7, R6 ;  /* 0x000000070b067c24 */ /* 0x050fe4000f8e0206 */
[----:B------:R-:W-:-:S04]  /*33880*/  IMAD.WIDE.U32 R4, R11, UR6, R4 ;  /* 0x000000060b047c25 */ /* 0x000fc8000f8e0004 */
[----:B------:R-:W-:Y:S01]  /*33890*/  IMAD.IADD R5, R6, 0x1, R5 ;  /* 0x0000000106057824 */ /* 0x000fe200078e0205 */
[----:B------:R-:W-:-:S04]  /*338a0*/  LEA R6, P0, R4, UR4, 0x2 ;  /* 0x0000000404067c11 */ /* 0x000fc8000f8010ff */
[----:B------:R-:W-:-:S05]  /*338b0*/  LEA.HI.X R7, R4, UR5, R5, 0x2, P0 ;  /* 0x0000000504077c11 */ /* 0x000fca00080f1405 */
[----:B------:R0:W5:Y:S04]  /*338c0*/  LDG.E R18, desc[UR60][R6.64] ;  /* 0x0000003c06127981 */ /* 0x000168000c1e1900 */
.L_x_1691:
[----:B------:R-:W0:Y:S01]  /*338d0*/  S2R R4, SR_TID.X ;  /* 0x0000000000047919 */ /* 0x000e220000002100 */
[----:B------:R-:W-:Y:S01]  /*338e0*/  IMAD R5, R10, 0x8, R19 ;  /* 0x000000080a057824 */ /* 0x000fe200078e0213 */
[----:B------:R-:W-:Y:S01]  /*338f0*/  BSSY B1, `(.L_x_1692) ;  /* 0x0000006000017945 */ /* 0x000fe20003800000 */
[----:B0-----:R-:W-:Y:S02]  /*33900*/  LOP3.LUT R6, R4, 0x7f, RZ, 0xc0, !PT ;  /* 0x0000007f04067812 */ /* 0x001fe400078ec0ff */
[----:B------:R-:W-:Y:S02]  /*33910*/  SHF.L.U32 R4, R9, 0x1f, RZ ;  /* 0x0000001f09047819 */ /* 0x000fe400000006ff */
[----:B------:R-:W-:Y:S02]  /*33920*/  ISETP.NE.AND P1, PT, R6, RZ, PT ;  /* 0x000000ff0600720c */ /* 0x000fe40003f25270 */
[----:B------:R-:W0:Y:S02]  /*33930*/  SYNCS.PHASECHK.TRANS64.TRYWAIT P0, [R5+URZ+0x29880], R4 ;  /* 0x02988004050075a7 */ /* 0x000e24000800017f */
[----:B0-----:R-:W-:Y:S09]  /*33940*/  @!P0 BRA `(.L_x_1693) ;  /* 0x0000006400ec8947 */ /* 0x001ff20003800000 */
.L_x_1898:
[----:B------:R-:W-:Y:S05]  /*33950*/  BSYNC B1 ;  /* 0x0000000000017941 */ /* 0x000fea0003800000 */
.L_x_1692:
        /* <DEDUP_REMOVED lines=9> */
.L_x_1695:
[----:B------:R-:W-:Y:S05]  /*339f0*/  BSYNC B1 ;  /* 0x0000000000017941 */ /* 0x000fea0003800000 */
.L_x_1694:
[----:B------:R-:W3:Y:S04]  /*33a00*/  LDL R7, [R1+0x10] ;  /* 0x0000100001077983 */ /* 0x000ee80000100800 */
[----:B------:R-:W4:Y:S01]  /*33a10*/  LDL R6, [R1+0x24] ;  /* 0x0000240001067983 */ /* 0x000f220000100800 */
[----:B--2---:R-:W-:Y:S01]  /*33a20*/  IMAD.MOV.U32 R10, RZ, RZ, RZ ;  /* 0x000000ffff0a7224 */ /* 0x004fe200078e00ff */
[----:B------:R-:W-:Y:S01]  /*33a30*/  UIADD3 UR4, UP0, UR40, 0x470, URZ ;  /* 0x0000047028047890 */ /* 0x000fe2000ff1e03f */
[----:B------:R-:W-:Y:S01]  /*33a40*/  PLOP3.LUT P0, PT, PT, PT, PT, 0x80, 0x0 ;  /* 0x000000000000781c */ /* 0x000fe20003f0f070 */
[----:B------:R-:W-:Y:S01]  /*33a50*/  UMOV UR6, 0x0 ;  /* 0x0000000000067882 */ /* 0x000fe20000000000 */
[----:B------:R-:W-:Y:S01]  /*33a60*/  UMOV UR7, 0x14f00000 ;  /* 0x14f0000000077882 */ /* 0x000fe20000000000 */
[----:B------:R-:W-:Y:S01]  /*33a70*/  R2UR UR10, R10 ;  /* 0x000000000a0a72ca */ /* 0x000fe200000e0000 */
[----:B------:R-:W-:Y:S01]  /*33a80*/  UIADD3.X UR5, URZ, UR41, URZ, UP0, !UPT ;  /* 0x000000293f057290 */ /* 0x000fe200087fe43f */
[----:B---3--:R-:W-:-:S02]  /*33a90*/  IMAD R7, R7, 0x5000, R19 ;  /* 0x0000500007077824 */ /* 0x008fc400078e0213 */
[----:B----4-:R-:W-:Y:S02]  /*33aa0*/  IMAD R6, R8, 0xa0, R6 ;  /* 0x000000a008067824 */ /* 0x010fe400078e0206 */
[----:B------:R-:W-:Y:S02]  /*33ab0*/  VIADD R7, R7, 0xa400 ;  /* 0x0000a40007077836 */ /* 0x000fe40000000000 */
[----:B------:R-:W-:-:S07]  /*33ac0*/  VIADD R8, R5, 0x29870 ;  /* 0x0002987005087836 */ /* 0x000fce0000000000 */
.L_x_1696:
        /* <DEDUP_REMOVED lines=13> */
.L_x_1899:
[----:B------:R-:W-:Y:S05]  /*33ba0*/  BSYNC B1 ;  /* 0x0000000000017941 */ /* 0x000fea0003800000 */
.L_x_1697:
[----:B------:R-:W-:Y:S01]  /*33bb0*/  BSSY B1, `(.L_x_1699) ;  /* 0x000000b000017945 */ /* 0x000fe20003800000 */
[----:B------:R-:W-:Y:S02]  /*33bc0*/  IMAD.MOV.U32 R8, RZ, RZ, 0x0 ;  /* 0x00000000ff087424 */ /* 0x000fe400078e00ff */
[----:B------:R-:W-:Y:S01]  /*33bd0*/  IMAD.MOV.U32 R9, RZ, RZ, 0x14f00000 ;  /* 0x14f00000ff097424 */ /* 0x000fe200078e00ff */
[----:B------:R-:W-:Y:S06]  /*33be0*/  @P1 BRA `(.L_x_1700) ;  /* 0x00000000001c1947 */ /* 0x000fec0003800000 */
[----:B------:R-:W3:Y:S01]  /*33bf0*/  S2R R7, SR_TID.X ;  /* 0x0000000000077919 */ /* 0x000ee20000002100 */
[----:B0-2---:R-:W-:-:S04]  /*33c00*/  IMAD.MOV.U32 R4, RZ, RZ, 0x7800 ;  /* 0x00007800ff047424 */ /* 0x005fc800078e00ff */
[----:B------:R4:W-:Y:S01]  /*33c10*/  SYNCS.ARRIVE.TRANS64 RZ, [R5+URZ+0x29830], R4 ;  /* 0x0298300405ff79a7 */ /* 0x0009e2000800003f */
[----:B---3--:R-:W-:-:S04]  /*33c20*/  LOP3.LUT R7, R7, 0x1f, RZ, 0xc0, !PT ;  /* 0x0000001f07077812 */ /* 0x008fc800078ec0ff */
[----:B------:R-:W-:-:S13]  /*33c30*/  ISETP.NE.AND P0, PT, R7, RZ, PT ;  /* 0x000000ff0700720c */ /* 0x000fda0003f05270 */
[----:B----4-:R-:W-:Y:S05]  /*33c40*/  @!P0 BRA `(.L_x_1700) ;  /* 0x0000000000048947 */ /* 0x010fea0003800000 */
[----:B------:R-:W-:Y:S01]  /*33c50*/  BPT.TRAP 0x1 ;  /* 0x000000040000795c */ /* 0x000fe20000300000 */
.L_x_1700:
[----:B------:R-:W-:Y:S05]  /*33c60*/  BSYNC B1 ;  /* 0x0000000000017941 */ /* 0x000fea0003800000 */
.L_x_1699:
[----:B0-2---:R-:W2:Y:S01]  /*33c70*/  LDL R4, [R1+0x10] ;  /* 0x0000100001047983 */ /* 0x005ea20000100800 */
        /* <DEDUP_REMOVED lines=9> */
.L_x_1701:
        /* <DEDUP_REMOVED lines=15> */
.L_x_1702:
        /* <DEDUP_REMOVED lines=15> */
.L_x_1703:
        /* <DEDUP_REMOVED lines=10> */
.L_x_1690:
[----:B------:R-:W-:Y:S05]  /*33f90*/  BSYNC B0 ;  /* 0x0000000000007941 */ /* 0x000fea0003800000 */
.L_x_1689:
[----:B------:R-:W-:-:S06]  /*33fa0*/  UISETP.NE.AND UP0, UPT, UR37, 0x3, UPT ;  /* 0x000000032500788c */ /* 0x000fcc000bf05270 */
[----:B------:R-:W-:-:S13]  /*33fb0*/  PLOP3.LUT P0, PT, PT, PT, UP0, 0x80, 0x0 ;  /* 0x000000000000781c */ /* 0x000fda0003f0f008 */
[----:B------:R-:W-:Y:S05]  /*33fc0*/  @!P0 BRA `(.L_x_1704) ;  /* 0x0000000000048947 */ /* 0x000fea0003800000 */
[----:B------:R-:W-:Y:S01]  /*33fd0*/  BPT.TRAP 0x1 ;  /* 0x000000040000795c */ /* 0x000fe20000300000 */
.L_x_1704:
[----:B------:R-:W-:Y:S01]  /*33fe0*/  IMAD.U32 R4, RZ, RZ, UR39 ;  /* 0x00000027ff047e24 */ /* 0x000fe2000f8e00ff */
[----:B------:R-:W-:Y:S01]  /*33ff0*/  BSSY B0, `(.L_x_1705) ;  /* 0x0000007000007945 */ /* 0x000fe20003800000 */
[----:B------:R-:W-:-:S03]  /*34000*/  IMAD R20, R0, 0x8, R19 ;  /* 0x0000000800147824 */ /* 0x000fc600078e0213 */
[----:B------:R-:W-:Y:S02]  /*34010*/  ISETP.NE.AND P1, PT, R4, 0x3, PT ;  /* 0x000000030400780c */ /* 0x000fe40003f25270 */
[----:B------:R-:W-:-:S04]  /*34020*/  LOP3.LUT R4, R3, 0x1, RZ, 0x3c, !PT ;  /* 0x0000000103047812 */ /* 0x000fc800078e3cff */
[----:B------:R-:W-:-:S04]  /*34030*/  SHF.L.U32 R4, R4, 0x1f, RZ ;  /* 0x0000001f04047819 */ /* 0x000fc800000006ff */
[----:B------:R-:W3:Y:S02]  /*34040*/  SYNCS.PHASECHK.TRANS64.TRYWAIT P0, [R20+URZ+0x29870], R4 ;  /* 0x02987004140075a7 */ /* 0x000ee4000800017f */
[----:B---3--:R-:W-:Y:S05]  /*34050*/  @!P0 BRA `(.L_x_1706) ;  /* 0x0000006000508947 */ /* 0x008fea0003800000 */
.L_x_1900:
[----:B------:R-:W-:Y:S05]  /*34060*/  BSYNC B0 ;  /* 0x0000000000007941 */ /* 0x000fea0003800000 */
.L_x_1705:
[----:B------:R-:W-:Y:S05]  /*34070*/  @!P1 BRA `(.L_x_1707) ;  /* 0x0000000000049947 */ /* 0x000fea0003800000 */
[----:B------:R-:W-:Y:S01]  /*34080*/  BPT.TRAP 0x1 ;  /* 0x000000040000795c */ /* 0x000fe20000300000 */
.L_x_1707:
[----:B------:R-:W-:Y:S01]  /*34090*/  SHF.L.U32 R3, R3, 0x1f, RZ ;  /* 0x0000001f03037819 */ /* 0x000fe200000006ff */
[----:B------:R-:W-:-:S03]  /*340a0*/  IMAD R12, R0, 0x5000, RZ ;  /* 0x00005000000c7824 */ /* 0x000fc600078e02ff */
[----:B------:R-:W4:Y:S02]  /*340b0*/  SYNCS.PHASECHK.TRANS64.TRYWAIT P0, [R20+URZ+0x29860], R3 ;  /* 0x02986003140075a7 */ /* 0x000f24000800017f */
[----:B----4-:R-:W-:Y:S05]  /*340c0*/  @!P0 BRA `(.L_x_1708) ;  /* 0x0000006000488947 */ /* 0x010fea0003800000 */
.L_x_1901:
[----:B------:R-:W5:Y:S04]  /*340d0*/  LDL R0, [R1+0x2c] ;  /* 0x00002c0001007983 */ /* 0x000f680000100800 */
[----:B------:R-:W3:Y:S01]  /*340e0*/  LDL R13, [R1+0x28] ;  /* 0x00002800010d7983 */ /* 0x000ee20000100800 */
[----:B------:R-:W-:Y:S05]  /*340f0*/  WARPSYNC.ALL ;  /* 0x0000000000007948 */ /* 0x000fea0003800000 */
[----:B--2---:R-:W2:Y:S01]  /*34100*/  S2R R9, SR_TID.X ;  /* 0x0000000000097919 */ /* 0x004ea20000002100 */
[----:B------:R-:W-:Y:S01]  /*34110*/  IMAD.MOV.U32 R14, RZ, RZ, 0x40 ;  /* 0x00000040ff0e7424 */ /* 0x000fe200078e00ff */
[----:B--2---:R-:W-:-:S04]  /*34120*/  LOP3.LUT P0, RZ, R9, 0x4, RZ, 0xc0, !PT ;  /* 0x0000000409ff7812 */ /* 0x004fc8000780c0ff */
[----:B------:R-:W-:Y:S02]  /*34130*/  SEL R14, R14, 0xffffffc0, !P0 ;  /* 0xffffffc00e0e7807 */ /* 0x000fe40004000000 */
[C---:B-----5:R-:W-:Y:S02]  /*34140*/  LOP3.LUT R0, R12.reuse, R0, RZ, 0xfc, !PT ;  /* 0x000000000c007212 */ /* 0x060fe400078efcff */
[----:B---3--:R-:W-:-:S03]  /*34150*/  LOP3.LUT R21, R12, R13, RZ, 0xfc, !PT ;  /* 0x0000000d0c157212 */ /* 0x008fc600078efcff */
[----:B------:R-:W-:-:S04]  /*34160*/  IMAD.IADD R0, R19, 0x1, R0 ;  /* 0x0000000113007824 */ /* 0x000fc800078e0200 */
[----:B----4-:R-:W-:Y:S01]  /*34170*/  IMAD.IADD R3, R14, 0x1, R0 ;  /* 0x000000010e037824 */ /* 0x010fe200078e0200 */
[----:B0-----:R-:W0:Y:S01]  /*34180*/  LDSM.16.MT88.4 R4, [R0+0xa400] ;  /* 0x00a400000004783b */ /* 0x001e220000004200 */
        /* <DEDUP_REMOVED lines=68> */
.L_x_1709:
[----:B------:R-:W3:Y:S01]  /*345d0*/  S2R R0, SR_TID.X ;  /* 0x0000000000007919 */ /* 0x000ee20000002100 */
[----:B0-----:R0:W-:Y:S01]  /*345e0*/  SYNCS.ARRIVE.TRANS64.A1T0 RZ, [R20+URZ+0x29850], RZ ;  /* 0x029850ff14ff79a7 */ /* 0x0011e2000810003f */
[----:B---3--:R-:W-:Y:S02]  /*345f0*/  LOP3.LUT R3, R0, 0x7f, RZ, 0xc0, !PT ;  /* 0x0000007f00037812 */ /* 0x008fe400078ec0ff */
[----:B------:R-:W3:Y:S01]  /*34600*/  LDL R0, [R1+0x8] ;  /* 0x0000080001007983 */ /* 0x000ee20000100800 */
[----:B------:R-:W-:Y:S01]  /*34610*/  BAR.SYNC.DEFER_BLOCKING 0x2, 0x80 ;  /* 0x0082000000007b1d */ /* 0x000fe20000010000 */
[----:B------:R-:W-:-:S05]  /*34620*/  ISETP.NE.AND P0, PT, R3, RZ, PT ;  /* 0x000000ff0300720c */ /* 0x000fca0003f05270 */
[----:B------:R4:W5:Y:S08]  /*34630*/  LDL R3, [R1+0x18] ;  /* 0x0000180001037983 */ /* 0x0009700000100800 */
[----:B0-----:R-:W-:-:S05]  /*34640*/  @!P0 VIADD R20, R20, 0x29880 ;  /* 0x0002988014148836 */ /* 0x001fca0000000000 */
[----:B------:R-:W-:-:S04]  /*34650*/  @!P0 PRMT R20, RZ, 0x654, R20 ;  /* 0x00000654ff148816 */ /* 0x000fc80000000014 */
[----:B------:R4:W-:Y:S01]  /*34660*/  @!P0 SYNCS.ARRIVE.TRANS64.RED.A1T0 RZ, [R20+URZ], RZ ;  /* 0x000000ff14ff89a7 */ /* 0x0009e2000810043f */
[C---:B---3--:R-:W-:Y:S01]  /*34670*/  ISETP.GT.AND P0, PT, R2.reuse, R0, PT ;  /* 0x000000000200720c */ /* 0x048fe20003f04270 */
[----:B------:R-:W-:Y:S01]  /*34680*/  VIADD R2, R2, 0xffffffff ;  /* 0xffffffff02027836 */ /* 0x000fe20000000000 */
[----:B------:R4:W5:Y:S11]  /*34690*/  LDL R0, [R1+0x10] ;  /* 0x0000100001007983 */ /* 0x0009760000100800 */
[----:B----4-:R-:W-:Y:S05]  /*346a0*/  @P0 BRA `(.L_x_1710) ;  /* 0xffffffec00fc0947 */ /* 0x010fea000383ffff */
.L_x_1688:
        /* <DEDUP_REMOVED lines=8> */
[----:B----45:R-:W3:Y:S02]  /*34730*/  FLO.U32 R0, UR4 ;  /* 0x0000000400007d00 */ /* 0x030ee400080e0000 */
        /* <DEDUP_REMOVED lines=9> */
.L_x_1712:
[----:B------:R-:W-:Y:S05]  /*347d0*/  BSYNC B0 ;  /* 0x0000000000007941 */ /* 0x000fea0003800000 */
.L_x_1711:
[----:B------:R-:W-:-:S06]  /*347e0*/  UISETP.NE.AND UP0, UPT, UR37, 0x3, UPT ;  /* 0x000000032500788c */ /* 0x000fcc000bf05270 */
[----:B------:R-:W-:-:S13]  /*347f0*/  PLOP3.LUT P1, PT, PT, PT, UP0, 0x80, 0x0 ;  /* 0x000000000000781c */ /* 0x000fda0003f2f008 */
[----:B------:R-:W-:Y:S05]  /*34800*/  @!P1 BRA `(.L_x_1713) ;  /* 0x0000000000049947 */ /* 0x000fea0003800000 */
[----:B------:R-:W-:Y:S01]  /*34810*/  BPT.TRAP 0x1 ;  /* 0x000000040000795c */ /* 0x000fe20000300000 */
.L_x_1713:
[----:B-----5:R-:W2:Y:S04]  /*34820*/  LDL R3, [R1+0x18] ;  /* 0x0000180001037983 */ /* 0x020ea80000100800 */
[----:B------:R-:W2:Y:S01]  /*34830*/  LDL R2, [R1+0x10] ;  /* 0x0000100001027983 */ /* 0x000ea20000100800 */
[----:B---34-:R-:W-:Y:S01]  /*34840*/  IMAD.U32 R0, RZ, RZ, UR39 ;  /* 0x00000027ff007e24 */ /* 0x018fe2000f8e00ff */
[----:B------:R-:W-:Y:S04]  /*34850*/  BSSY B0, `(.L_x_1714) ;  /* 0x0000007000007945 */ /* 0x000fe80003800000 */
[----:B------:R-:W-:-:S02]  /*34860*/  ISETP.NE.AND P2, PT, R0, 0x3, PT ;  /* 0x000000030000780c */ /* 0x000fc40003f45270 */
[----:B--2---:R-:W-:-:S04]  /*34870*/  LOP3.LUT R0, R3, 0x1, RZ, 0x3c, !PT ;  /* 0x0000000103007812 */ /* 0x004fc800078e3cff */
[----:B------:R-:W-:Y:S01]  /*34880*/  SHF.L.U32 R0, R0, 0x1f, RZ ;  /* 0x0000001f00007819 */ /* 0x000fe200000006ff */
[----:B------:R-:W-:-:S04]  /*34890*/  IMAD R16, R2, 0x8, R19 ;  /* 0x0000000802107824 */ /* 0x000fc800078e0213 */
[----:B------:R-:W2:Y:S02]  /*348a0*/  SYNCS.PHASECHK.TRANS64.TRYWAIT P1, [R16+URZ+0x29870], R0 ;  /* 0x02987000100075a7 */ /* 0x000ea4000802017f */
[----:B--2---:R-:W-:Y:S05]  /*348b0*/  @!P1 BRA `(.L_x_1715) ;  /* 0x0000005800609947 */ /* 0x004fea0003800000 */
.L_x_1902:
[----:B------:R-:W-:Y:S05]  /*348c0*/  BSYNC B0 ;  /* 0x0000000000007941 */ /* 0x000fea0003800000 */
.L_x_1714:
[----:B------:R-:W-:Y:S05]  /*348d0*/  @!P2 BRA `(.L_x_1716) ;  /* 0x000000000004a947 */ /* 0x000fea0003800000 */
[----:B------:R-:W-:Y:S01]  /*348e0*/  BPT.TRAP 0x1 ;  /* 0x000000040000795c */ /* 0x000fe20000300000 */
.L_x_1716:
[----:B--2---:R-:W2:Y:S02]  /*348f0*/  LDL R0, [R1+0x18] ;  /* 0x0000180001007983 */ /* 0x004ea40000100800 */
[----:B--2---:R-:W-:-:S04]  /*34900*/  SHF.L.U32 R0, R0, 0x1f, RZ ;  /* 0x0000001f00007819 */ /* 0x004fc800000006ff */
[----:B------:R-:W2:Y:S02]  /*34910*/  SYNCS.PHASECHK.TRANS64.TRYWAIT P1, [R16+URZ+0x29860], R0 ;  /* 0x02986000100075a7 */ /* 0x000ea4000802017f */
[----:B--2---:R-:W-:Y:S05]  /*34920*/  @!P1 BRA `(.L_x_1717) ;  /* 0x0000005800589947 */ /* 0x004fea0003800000 */
.L_x_1903:
[----:B------:R-:W2:Y:S04]  /*34930*/  LDL R18, [R1+0x10] ;  /* 0x0000100001127983 */ /* 0x000ea80000100800 */
[----:B------:R-:W3:Y:S04]  /*34940*/  LDL R2, [R1+0x2c] ;  /* 0x00002c0001027983 */ /* 0x000ee80000100800 */
[----:B------:R-:W4:Y:S01]  /*34950*/  LDL R12, [R1+0x28] ;  /* 0x00002800010c7983 */ /* 0x000f220000100800 */
[----:B------:R-:W5:Y:S01]  /*34960*/  S2R R3, SR_TID.X ;  /* 0x0000000000037919 */ /* 0x000f620000002100 */
[----:B------:R-:W-:Y:S05]  /*34970*/  WARPSYNC.ALL ;  /* 0x0000000000007948 */ /* 0x000fea0003800000 */
[----:B-----5:R-:W-:Y:S01]  /*34980*/  LOP3.LUT P1, RZ, R3, 0x4, RZ, 0xc0, !PT ;  /* 0x0000000403ff7812 */ /* 0x020fe2000782c0ff */
[----:B------:R-:W-:-:S05]  /*34990*/  IMAD.MOV.U32 R3, RZ, RZ, 0x40 ;  /* 0x00000040ff037424 */ /* 0x000fca00078e00ff */
[----:B------:R-:W-:Y:S01]  /*349a0*/  SEL R3, R3, 0xffffffc0, !P1 ;  /* 0xffffffc003037807 */ /* 0x000fe20004800000 */
[----:B--2---:R-:W-:-:S05]  /*349b0*/  IMAD R0, R18, 0x5000, RZ ;  /* 0x0000500012007824 */ /* 0x004fca00078e02ff */
[----:B---3--:R-:W-:-:S05]  /*349c0*/  LOP3.LUT R2, R0, R2, RZ, 0xfc, !PT ;  /* 0x0000000200027212 */ /* 0x008fca00078efcff */
[----:B------:R-:W-:-:S05]  /*349d0*/  IMAD.IADD R2, R19, 0x1, R2 ;  /* 0x0000000113027824 */ /* 0x000fca00078e0202 */
[----:B0-----:R-:W0:Y:S01]  /*349e0*/  LDSM.16.MT88.4 R4, [R2+0xa400] ;  /* 0x00a400000204783b */ /* 0x001e220000004200 */
[----:B------:R-:W-:Y:S01]  /*349f0*/  IMAD.IADD R3, R3, 0x1, R2 ;  /* 0x0000000103037824 */ /* 0x000fe200078e0202 */
[----:B----4-:R-:W-:Y:S02]  /*34a00*/  LOP3.LUT R0, R0, R12, RZ, 0xfc, !PT ;  /* 0x0000000c00007212 */ /* 0x010fe400078efcff */
[C-C-:B0-----:R-:W-:Y:S02]  /*34a10*/  PRMT R8, R4.reuse, 0x6420, R5.reuse ;  /* 0x0000642004087816 */ /* 0x141fe40000000005 */
[----:B------:R-:W-:Y:S02]  /*34a20*/  PRMT R9, R4, 0x7531, R5 ;  /* 0x0000753104097816 */ /* 0x000fe40000000005 */
[C-C-:B------:R-:W-:Y:S02]  /*34a30*/  PRMT R10, R6.reuse, 0x6420, R7.reuse ;  /* 0x00006420060a7816 */ /* 0x140fe40000000007 */
[----:B------:R-:W-:-:S02]  /*34a40*/  PRMT R11, R6, 0x7531, R7 ;  /* 0x00007531060b7816 */ /* 0x000fc40000000007 */
[----:B------:R-:W0:Y:S01]  /*34a50*/  LDSM.16.MT88.4 R4, [R3+0xa400] ;  /* 0x00a400000304783b */ /* 0x000e220000004200 */
[----:B------:R-:W-:-:S05]  /*34a60*/  IMAD.IADD R0, R19, 0x1, R0 ;  /* 0x0000000113007824 */ /* 0x000fca00078e0200 */
[----:B------:R0:W-:Y:S02]  /*34a70*/  STSM.16.M88.4 [R0+0x400], R8 ;  /* 0x0004000800007844 */ /* 0x0001e40000000200 */
[C-C-:B0-----:R-:W-:Y:S02]  /*34a80*/  PRMT R8, R4.reuse, 0x6420, R5.reuse ;  /* 0x0000642004087816 */ /* 0x141fe40000000005 */
        /* <DEDUP_REMOVED lines=60> */
.L_x_1718:
[----:B------:R-:W3:Y:S01]  /*34e50*/  LDL.LU R3, [R1+0x18] ;  /* 0x0000180001037983 */ /* 0x000ee20000300800 */
[----:B0-----:R0:W-:Y:S01]  /*34e60*/  SYNCS.ARRIVE.TRANS64.A1T0 RZ, [R16+URZ+0x29850], RZ ;  /* 0x029850ff10ff79a7 */ /* 0x0011e2000810003f */
[----:B--2---:R-:W-:Y:S02]  /*34e70*/  VIADD R0, R18, 0x1 ;  /* 0x0000000112007836 */ /* 0x004fe40000000000 */
[----:B0-----:R-:W-:-:S05]  /*34e80*/  @!P0 VIADD R16, R16, 0x29880 ;  /* 0x0002988010108836 */ /* 0x001fca0000000000 */
[----:B------:R-:W-:Y:S01]  /*34e90*/  @!P0 PRMT R16, RZ, 0x654, R16 ;  /* 0x00000654ff108816 */ /* 0x000fe20000000010 */
[----:B------:R-:W-:Y:S06]  /*34ea0*/  BAR.SYNC.DEFER_BLOCKING 0x2, 0x80 ;  /* 0x0082000000007b1d */ /* 0x000fec0000010000 */
[----:B------:R4:W-:Y:S01]  /*34eb0*/  @!P0 SYNCS.ARRIVE.TRANS64.RED.A1T0 RZ, [R16+URZ], RZ ;  /* 0x000000ff10ff89a7 */ /* 0x0009e2000810043f */
[----:B------:R-:W-:-:S04]  /*34ec0*/  ISETP.NE.AND P0, PT, R0, 0x2, PT ;  /* 0x000000020000780c */ /* 0x000fc80003f05270 */
[----:B------:R-:W-:Y:S02]  /*34ed0*/  SEL R2, RZ, 0x1, P0 ;  /* 0x00000001ff027807 */ /* 0x000fe40000000000 */
[----:B------:R-:W-:-:S05]  /*34ee0*/  SEL R0, R0, RZ, P0 ;  /* 0x000000ff00007207 */ /* 0x000fca0000000000 */
[----:B------:R4:W-:Y:S01]  /*34ef0*/  STL [R1+0x10], R0 ;  /* 0x0000100001007387 */ /* 0x0009e20000100800 */
[----:B---3--:R-:W-:-:S05]  /*34f00*/  LOP3.LUT R3, R3, R2, RZ, 0x3c, !PT ;  /* 0x0000000203037212 */ /* 0x008fca00078e3cff */
[----:B------:R4:W-:Y:S02]  /*34f10*/  STL [R1+0x18], R3 ;  /* 0x0000180301007387 */ /* 0x0009e40000100800 */
.L_x_1663:
[----:B------:R-:W-:-:S13]  /*34f20*/  LOP3.LUT P0, RZ, R17, 0x2, RZ, 0xc0, !PT ;  /* 0x0000000211ff7812 */ /* 0x000fda000780c0ff */
[----:B------:R-:W-:Y:S05]  /*34f30*/  @!P0 BRA `(.L_x_1719) ;  /* 0x00000000002c8947 */ /* 0x000fea0003800000 */
[----:B------:R-:W-:Y:S05]  /*34f40*/  WARPSYNC.ALL ;  /* 0x0000000000007948 */ /* 0x000fea0003800000 */
[----:B------:R-:W3:Y:S08]  /*34f50*/  S2UR UR5, SR_CgaCtaId ;  /* 0x00000000000579c3 */ /* 0x000ef00000008800 */
[----:B------:R-:W-:Y:S06]  /*34f60*/  BAR.SYNC.DEFER_BLOCKING 0x5, 0x180 ;  /* 0x0146000000007b1d */ /* 0x000fec0000010000 */
[----:B------:R-:W-:-:S02]  /*34f70*/  UMOV UR4, 0x400 ;  /* 0x0000040000047882 */ /* 0x000fc40000000000 */
[----:B---3--:R-:W-:-:S06]  /*34f80*/  ULEA UR4, UR5, UR4, 0x18 ;  /* 0x0000000405047291 */ /* 0x008fcc000f8ec03f */
[----:B------:R-:W-:-:S05]  /*34f90*/  IMAD.U32 R19, RZ, RZ, UR4 ;  /* 0x00000004ff137e24 */ /* 0x000fca000f8e00ff */
[----:B-1----:R-:W1:Y:S04]  /*34fa0*/  LDS.128 R4, [R19+0x298d0] ;  /* 0x0298d00013047984 */ /* 0x002e680000000c00 */
[----:B-1----:R3:W-:Y:S04]  /*34fb0*/  STL.64 [R1], R4 ;  /* 0x0000000401007387 */ /* 0x0027e80000100a00 */
[----:B------:R3:W-:Y:S01]  /*34fc0*/  STL.64 [R1+0x8], R6 ;  /* 0x0000080601007387 */ /* 0x0007e20000100a00 */
[----:B------:R-:W-:Y:S06]  /*34fd0*/  BAR.ARV 0x4, 0x180 ;  /* 0x0106000000007b1d */ /* 0x000fec0000002000 */
[----:B------:R-:W-:Y:S05]  /*34fe0*/  BRA `(.L_x_1720) ;  /* 0x00000010003c7947 */ /* 0x000fea0003800000 */
.L_x_1719:
[----:B--2-4-:R-:W2:Y:S01]  /*34ff0*/  S2R R0, SR_TID.X ;  /* 0x0000000000007919 */ /* 0x014ea20000002100 */
[----:B------:R-:W-:Y:S01]  /*35000*/  UMOV UR4, 0xffffffff ;  /* 0xffffffff00047882 */ /* 0x000fe20000000000 */
[----:B--2---:R-:W-:-:S04]  /*35010*/  LOP3.LUT R16, R0, 0x1f, RZ, 0xc0, !PT ;  /* 0x0000001f00107812 */ /* 0x004fc800078ec0ff */
        /* <DEDUP_REMOVED lines=8> */
[----:B------:R-:W2:Y:S08]  /*350a0*/  @!P1 LDC.64 R2, c[0x0][0xc80] ;  /* 0x00032000ff029b82 */ /* 0x000eb00000000a00 */
[----:B------:R-:W3:Y:S01]  /*350b0*/  @!P1 LDC.64 R6, c[0x0][0xc78] ;  /* 0x00031e00ff069b82 */ /* 0x000ee20000000a00 */
[----:B--2---:R-:W-:-:S05]  /*350c0*/  @!P1 IMAD.WIDE R2, R0, 0x4, R2 ;  /* 0x0000000400029825 */ /* 0x004fca00078e0202 */
[----:B------:R3:W2:Y:S02]  /*350d0*/  @!P1 LDG.E R8, desc[UR60][R2.64] ;  /* 0x0000003c02089981 */ /* 0x0006a4000c1e1900 */
[----:B---3--:R-:W-:-:S06]  /*350e0*/  @!P1 IMAD.WIDE R2, R0, 0x4, R6 ;  /* 0x0000000400029825 */ /* 0x008fcc00078e0206 */
[----:B------:R-:W3:Y:S01]  /*350f0*/  @!P1 LDG.E R2, desc[UR60][R2.64] ;  /* 0x0000003c02029981 */ /* 0x000ee2000c1e1900 */
[----:B-1----:R-:W-:Y:S01]  /*35100*/  IMAD.MOV.U32 R4, RZ, RZ, RZ ;  /* 0x000000ffff047224 */ /* 0x002fe200078e00ff */
[C---:B------:R-:W-:Y:S01]  /*35110*/  ISETP.GE.U32.AND P2, PT, R16.reuse, 0x2, PT ;  /* 0x000000021000780c */ /* 0x040fe20003f46070 */
[----:B------:R-:W-:Y:S01]  /*35120*/  IMAD.MOV.U32 R6, RZ, RZ, RZ ;  /* 0x000000ffff067224 */ /* 0x000fe200078e00ff */
[C---:B------:R-:W-:Y:S01]  /*35130*/  ISETP.GE.U32.AND P3, PT, R16.reuse, 0x4, PT ;  /* 0x000000041000780c */ /* 0x040fe20003f66070 */
[----:B------:R-:W-:Y:S01]  /*35140*/  SHFL.IDX PT, R5, R10, RZ, 0x1f ;  /* 0x00001fff0a057589 */ /* 0x000fe200000e0000 */
[C---:B------:R-:W-:Y:S02]  /*35150*/  ISETP.GE.U32.AND P4, PT, R16.reuse, 0x8, PT ;  /* 0x000000081000780c */ /* 0x040fe40003f86070 */
[----:B------:R-:W-:Y:S01]  /*35160*/  ISETP.GE.U32.AND P5, PT, R16, 0x10, PT ;  /* 0x000000101000780c */ /* 0x000fe20003fa6070 */
[----:B------:R-:W-:Y:S01]  /*35170*/  SHFL.IDX PT, R0, R10, 0x1, 0x1f ;  /* 0x00201f000a007f89 */ /* 0x000fe200000e0000 */
[----:B--2---:R-:W-:-:S02]  /*35180*/  @!P1 IMAD.MOV.U32 R4, RZ, RZ, R8 ;  /* 0x000000ffff049224 */ /* 0x004fc400078e0008 */
[----:B------:R-:W-:Y:S02]  /*35190*/  IMAD.MOV.U32 R8, RZ, RZ, RZ ;  /* 0x000000ffff087224 */ /* 0x000fe400078e00ff */
[----:B---3--:R-:W-:Y:S01]  /*351a0*/  @!P1 IMAD.MOV.U32 R6, RZ, RZ, R2 ;  /* 0x000000ffff069224 */ /* 0x008fe200078e0002 */
[----:B------:R-:W-:-:S03]  /*351b0*/  ISETP.NE.AND P1, PT, R16, RZ, PT ;  /* 0x000000ff1000720c */ /* 0x000fc60003f25270 */
[----:B------:R-:W-:-:S05]  /*351c0*/  IMAD R2, R6, R4, RZ ;  /* 0x0000000406027224 */ /* 0x000fca00078e02ff */
        /* <DEDUP_REMOVED lines=15> */
[----:B------:R1:W2:Y:S02]  /*352c0*/  SHFL.IDX PT, R9, R3, 0x1f, 0x1f ;  /* 0x03e01f0003097f89 */ /* 0x0002a400000e0000 */
.L_x_1913:
[----:B------:R-:W-:Y:S01]  /*352d0*/  ULDC UR4, c[0x0][0xc38] ;  /* 0x00030e0000047ab9 */ /* 0x000fe20000000800 */
[----:B------:R-:W-:Y:S02]  /*352e0*/  IMAD.MOV.U32 R7, RZ, RZ, R3 ;  /* 0x000000ffff077224 */ /* 0x000fe400078e0003 */
[----:B------:R-:W-:-:S04]  /*352f0*/  IMAD.U32 R2, RZ, RZ, UR4 ;  /* 0x00000004ff027e24 */ /* 0x000fc8000f8e00ff */
[----:B--2---:R-:W-:-:S04]  /*35300*/  IMAD R9, R9, R2, RZ ;  /* 0x0000000209097224 */ /* 0x004fc800078e02ff */
[----:B------:R-:W-:-:S05]  /*35310*/  IMAD.IADD R0, R0, 0x1, R9 ;  /* 0x0000000100007824 */ /* 0x000fca00078e0209 */
[----:B------:R-:W-:-:S13]  /*35320*/  ISETP.GT.AND P6, PT, R0, R5, PT ;  /* 0x000000050000720c */ /* 0x000fda0003fc4270 */
[----:B------:R-:W-:Y:S05]  /*35330*/  @P6 BRA `(.L_x_1722) ;  /* 0x0000000000ac6947 */ /* 0x000fea0003800000 */
.L_x_1725:
[----:B-1----:R-:W2:Y:S01]  /*35340*/  LDL.LU R3, [R1+0xc] ;  /* 0x00000c0001037983 */ /* 0x002ea20000300800 */
[----:B------:R-:W1:Y:S01]  /*35350*/  LDC R2, c[0x0][0xc3c] ;  /* 0x00030f00ff027b82 */ /* 0x000e620000000800 */
[----:B--2---:R-:W-:-:S05]  /*35360*/  VIADD R3, R3, 0x1f ;  /* 0x0000001f03037836 */ /* 0x004fca0000000000 */
[----:B-1----:R-:W-:-:S13]  /*35370*/  ISETP.GE.AND P6, PT, R3, R2, PT ;  /* 0x000000020300720c */ /* 0x002fda0003fc6270 */
[----:B------:R-:W-:Y:S05]  /*35380*/  @P6 BRA `(.L_x_1723) ;  /* 0x0000000800ec6947 */ /* 0x000fea0003800000 */
[----:B------:R-:W1:Y:S01]  /*35390*/  S2R R4, SR_TID.X ;  /* 0x0000000000047919 */ /* 0x000e620000002100 */
[----:B------:R2:W-:Y:S01]  /*353a0*/  STL [R1+0xc], R3 ;  /* 0x00000c0301007387 */ /* 0x0005e20000100800 */
[----:B-1----:R-:W-:-:S05]  /*353b0*/  LOP3.LUT R4, R4, 0x1f, RZ, 0xc0, !PT ;  /* 0x0000001f04047812 */ /* 0x002fca00078ec0ff */
[----:B------:R-:W-:Y:S02]  /*353c0*/  IMAD.IADD R6, R3, 0x1, R4 ;  /* 0x0000000103067824 */ /* 0x000fe400078e0204 */
[----:B------:R-:W-:-:S03]  /*353d0*/  IMAD.MOV.U32 R4, RZ, RZ, RZ ;  /* 0x000000ffff047224 */ /* 0x000fc600078e00ff */
[----:B------:R-:W-:-:S13]  /*353e0*/  ISETP.GE.OR P6, PT, R6, R2, !P0 ;  /* 0x000000020600720c */ /* 0x000fda00047c6670 */
[----:B--2---:R-:W1:Y:S02]  /*353f0*/  @!P6 LDC.64 R2, c[0x0][0xc80] ;  /* 0x00032000ff02eb82 */ /* 0x004e640000000a00 */
[----:B-1----:R-:W-:-:S05]  /*35400*/  @!P6 IMAD.WIDE R2, R6, 0x4, R2 ;  /* 0x000000040602e825 */ /* 0x002fca00078e0202 */
[----:B------:R1:W2:Y:S02]  /*35410*/  @!P6 LDG.E R4, desc[UR60][R2.64] ;  /* 0x0000003c0204e981 */ /* 0x0002a4000c1e1900 */
[----:B-1----:R-:W1:Y:S02]  /*35420*/  @!P6 LDC.64 R2, c[0x0][0xc78] ;  /* 0x00031e00ff02eb82 */ /* 0x002e640000000a00 */
[----:B-1----:R-:W-:-:S04]  /*35430*/  @!P6 IMAD.WIDE R2, R6, 0x4, R2 ;  /* 0x000000040602e825 */ /* 0x002fc800078e0202 */
[----:B------:R-:W-:-:S06]  /*35440*/  IMAD.MOV.U32 R6, RZ, RZ, RZ ;  /* 0x000000ffff067224 */ /* 0x000fcc00078e00ff */
[----:B------:R-:W2:Y:S01]  /*35450*/  @!P6 LDG.E R6, desc[UR60][R2.64] ;  /* 0x0000003c0206e981 */ /* 0x000ea2000c1e1900 */
[----:B------:R-:W-:Y:S01]  /*35460*/  UMOV UR4, 0xffffffff ;  /* 0xffffffff00047882 */ /* 0x000fe20000000000 */
[----:B--2---:R-:W-:Y:S02]  /*35470*/  IMAD R2, R6, R4, RZ ;  /* 0x0000000406027224 */ /* 0x004fe400078e02ff */
[----:B------:R-:W-:Y:S05]  /*35480*/  BRA.DIV UR4, `(.L_x_1724) ;  /* 0x0000005204f47947 */ /* 0x000fea000b800000 */
        /* <DEDUP_REMOVED lines=16> */
.L_x_1921:
[----:B------:R-:W-:Y:S02]  /*35590*/  ULDC UR4, c[0x0][0xc38] ;  /* 0x00030e0000047ab9 */ /* 0x000fe40000000800 */
[----:B------:R-:W-:-:S04]  /*355a0*/  IMAD.U32 R2, RZ, RZ, UR4 ;  /* 0x00000004ff027e24 */ /* 0x000fc8000f8e00ff */
[----:B--2---:R-:W-:-:S04]  /*355b0*/  IMAD R9, R9, R2, RZ ;  /* 0x0000000209097224 */ /* 0x004fc800078e02ff */
[----:B------:R-:W-:-:S05]  /*355c0*/  IMAD.IADD R0, R9, 0x1, R0 ;  /* 0x0000000109007824 */ /* 0x000fca00078e0200 */
[----:B------:R-:W-:-:S13]  /*355d0*/  ISETP.GT.AND P6, PT, R0, R5, PT ;  /* 0x000000050000720c */ /* 0x000fda0003fc4270 */
[----:B------:R-:W-:Y:S05]  /*355e0*/  @!P6 BRA `(.L_x_1725) ;  /* 0xfffffffc0054e947 */ /* 0x000fea000383ffff */
.L_x_1722:
[----:B------:R-:W-:Y:S01]  /*355f0*/  IMAD.IADD R9, R0, 0x1, -R9 ;  /* 0x0000000100097824 */ /* 0x000fe200078e0a09 */
[----:B------:R-:W-:-:S03]  /*35600*/  UMOV UR4, 0xffffffff ;  /* 0xffffffff00047882 */ /* 0x000fc60000000000 */
[----:B------:R-:W-:-:S05]  /*35610*/  IMAD R0, R7, R2, R9 ;  /* 0x0000000207007224 */ /* 0x000fca00078e0209 */
[----:B------:R-:W-:Y:S01]  /*35620*/  ISETP.GT.AND P6, PT, R0, R5, PT ;  /* 0x000000050000720c */ /* 0x000fe20003fc4270 */
[----:B------:R-:W-:-:S12]  /*35630*/  BRA.DIV UR4, `(.L_x_1726) ;  /* 0x0000005604607947 */ /* 0x000fd8000b800000 */
[----:B------:R-:W2:Y:S01]  /*35640*/  LDL.LU R10, [R1+0xc] ;  /* 0x00000c00010a7983 */ /* 0x000ea20000300800 */
[----:B-1----:R-:W-:-:S04]  /*35650*/  VOTE.ANY R3, PT, !P6 ;  /* 0x0000000000037806 */ /* 0x002fc800070e0100 */
[----:B------:R-:W1:Y:S02]  /*35660*/  POPC R0, R3 ;  /* 0x0000000300007309 */ /* 0x000e640000000000 */
[----:B-1----:R1:W3:Y:S04]  /*35670*/  SHFL.IDX PT, R4, R4, R0, 0x1f ;  /* 0x00001f0004047589 */ /* 0x0022e800000e0000 */
[----:B------:R1:W4:Y:S01]  /*35680*/  SHFL.IDX PT, R6, R6, R0, 0x1f ;  /* 0x00001f0006067589 */ /* 0x00032200000e0000 */
[----:B--2---:R-:W-:-:S05]  /*35690*/  IMAD.IADD R10, R0, 0x1, R10 ;  /* 0x00000001000a7824 */ /* 0x004fca00078e020a */
[----:B---34-:R1:W-:Y:S02]  /*356a0*/  STL [R1+0xc], R10 ;  /* 0x00000c0a01007387 */ /* 0x0183e40000100800 */
.L_x_1926:
[----:B------:R-:W-:-:S13]  /*356b0*/  ISETP.NE.AND P0, PT, R3, RZ, PT ;  /* 0x000000ff0300720c */ /* 0x000fda0003f05270 */
[----:B------:R-:W-:Y:S05]  /*356c0*/  @!P0 BRA `(.L_x_1727) ;  /* 0x0000000000148947 */ /* 0x000fea0003800000 */
[----:B------:R-:W-:Y:S01]  /*356d0*/  UMOV UR4, 0xffffffff ;  /* 0xffffffff00047882 */ /* 0x000fe20000000000 */
[----:B-1----:R-:W-:Y:S02]  /*356e0*/  VIADD R0, R0, 0xffffffff ;  /* 0xffffffff00007836 */ /* 0x002fe40000000000 */
[----:B------:R-:W-:Y:S05]  /*356f0*/  BRA.DIV UR4, `(.L_x_1728) ;  /* 0x0000005604987947 */ /* 0x000fea000b800000 */
[----:B------:R1:W3:Y:S02]  /*35700*/  SHFL.IDX PT, R0, R7, R0, 0x1f ;  /* 0x00001f0007007589 */ /* 0x0002e400000e0000 */
.L_x_1929:
[----:B---3--:R-:W-:-:S07]  /*35710*/  IMAD.MOV.U32 R8, RZ, RZ, R0 ;  /* 0x000000ffff087224 */ /* 0x008fce00078e0000 */
.L_x_1727:
[----:B------:R-:W-:Y:S01]  /*35720*/  ISETP.NE.AND P0, PT, R6, 0x1, PT ;  /* 0x000000010600780c */ /* 0x000fe20003f05270 */
[----:B-1----:R-:W-:-:S05]  /*35730*/  IMAD R0, R8, R2, R9 ;  /* 0x0000000208007224 */ /* 0x002fca00078e0209 */
[----:B------:R1:W-:Y:S02]  /*35740*/  STL [R1], R0 ;  /* 0x0000000001007387 */ /* 0x0003e40000100800 */
[----:B-1----:R-:W-:-:S05]  /*35750*/  IMAD.IADD R0, R5, 0x1, -R0 ;  /* 0x0000000105007824 */ /* 0x002fca00078e0a00 */
[----:B------:R-:W-:Y:S05]  /*35760*/  @!P0 BRA `(.L_x_1729) ;  /* 0x0000000000e48947 */ /* 0x000fea0003800000 */
[----:B------:R-:W-:-:S04]  /*35770*/  IABS R5, R4 ;  /* 0x0000000400057213 */ /* 0x000fc80000000000 */
        /* <DEDUP_REMOVED lines=19> */
[----:B------:R-:W1:Y:S07]  /*358b0*/  I2F.RP R2, R5 ;  /* 0x0000000500027306 */ /* 0x000e6e0000209400 */
[----:B------:R-:W-:Y:S01]  /*358c0*/  @P0 VIADD R8, R8, 0x1 ;  /* 0x0000000108080836 */ /* 0x000fe20000000000 */
[----:B-1----:R-:W1:Y:S02]  /*358d0*/  MUFU.RCP R2, R2 ;  /* 0x0000000200027308 */ /* 0x002e640000001000 */
[----:B-1----:R-:W-:-:S06]  /*358e0*/  VIADD R2, R2, 0xffffffe ;  /* 0x0ffffffe02027836 */ /* 0x002fcc0000000000 */
[----:B------:R-:W1:Y:S02]  /*358f0*/  F2I.FTZ.U32.TRUNC.NTZ R3, R2 ;  /* 0x0000000200037305 */ /* 0x000e64000021f000 */
[----:B-1----:R-:W-:-:S04]  /*35900*/  IMAD.MOV R2, RZ, RZ, -R3 ;  /* 0x000000ffff027224 */ /* 0x002fc800078e0a03 */
        /* <DEDUP_REMOVED lines=25> */
[----:B------:R-:W-:-:S04]  /*35aa0*/  IMAD.MOV R2, RZ, RZ, -R7 ;  /* 0x000000ffff027224 */ /* 0x000fc800078e0a07 */
[C---:B------:R-:W-:Y:S02]  /*35ab0*/  IMAD R2, R6.reuse, R2, R3 ;  /* 0x0000000206027224 */ /* 0x040fe400078e0203 */
[----:B------:R-:W-:-:S04]  /*35ac0*/  IMAD R6, R6, 0x1000000, R7 ;  /* 0x0100000006067824 */ /* 0x000fc800078e0207 */
[----:B------:R-:W-:-:S05]  /*35ad0*/  IMAD R2, R2, 0x10000, R6 ;  /* 0x0001000002027824 */ /* 0x000fca00078e0206 */
[----:B------:R3:W-:Y:S01]  /*35ae0*/  STL [R1+0x8], R2 ;  /* 0x0000080201007387 */ /* 0x0007e20000100800 */
[----:B------:R-:W-:Y:S05]  /*35af0*/  BRA `(.L_x_1730) ;  /* 0x0000000400007947 */ /* 0x000fea0003800000 */
.L_x_1729:
[----:B------:R-:W3:Y:S01]  /*35b00*/  LDL R3, [R1+0xc] ;  /* 0x00000c0001037983 */ /* 0x000ee20000100800 */
[----:B------:R-:W3:Y:S02]  /*35b10*/  LDC.64 R6, c[0x0][0xc90] ;  /* 0x00032400ff067b82 */ /* 0x000ee40000000a00 */
[----:B---3--:R-:W-:-:S05]  /*35b20*/  IMAD.WIDE R6, R3, 0x4, R6 ;  /* 0x0000000403067825 */ /* 0x008fca00078e0206 */
[----:B------:R-:W3:Y:S02]  /*35b30*/  LDG.E R3, desc[UR60][R6.64] ;  /* 0x0000003c06037981 */ /* 0x000ee4000c1e1900 */
[----:B---3--:R-:W-:-:S05]  /*35b40*/  IMAD R5, R4, R3, RZ ;  /* 0x0000000304057224 */ /* 0x008fca00078e02ff */
        /* <DEDUP_REMOVED lines=21> */
[----:B------:R-:W-:-:S04]  /*35ca0*/  @P0 VIADD R7, R7, 0x1 ;  /* 0x0000000107070836 */ /* 0x000fc80000000000 */
[----:B------:R-:W-:-:S04]  /*35cb0*/  IMAD.MOV.U32 R6, RZ, RZ, R7 ;  /* 0x000000ffff067224 */ /* 0x000fc800078e0007 */
        /* <DEDUP_REMOVED lines=8> */
[----:B------:R-:W1:Y:S08]  /*35d40*/  I2F.RP R2, R9 ;  /* 0x0000000900027306 */ /* 0x000e700000209400 */
[----:B-1----:R-:W1:Y:S02]  /*35d50*/  MUFU.RCP R2, R2 ;  /* 0x0000000200027308 */ /* 0x002e640000001000 */
[----:B-1----:R-:W-:-:S06]  /*35d60*/  VIADD R2, R2, 0xffffffe ;  /* 0x0ffffffe02027836 */ /* 0x002fcc0000000000 */
[----:B------:R1:W3:Y:S02]  /*35d70*/  F2I.FTZ.U32.TRUNC.NTZ R3, R2 ;  /* 0x0000000200037305 */ /* 0x0002e4000021f000 */
[----:B-1----:R-:W-:Y:S02]  /*35d80*/  IMAD.MOV.U32 R2, RZ, RZ, RZ ;  /* 0x000000ffff027224 */ /* 0x002fe400078e00ff */
[----:B---3--:R-:W-:-:S04]  /*35d90*/  IMAD.MOV R0, RZ, RZ, -R3 ;  /* 0x000000ffff007224 */ /* 0x008fc800078e0a03 */
        /* <DEDUP_REMOVED lines=15> */
[----:B------:R-:W-:-:S04]  /*35e90*/  @P0 VIADD R2, R2, 0x1 ;  /* 0x0000000102020836 */ /* 0x000fc80000000000 */
[----:B------:R-:W-:-:S04]  /*35ea0*/  IMAD.MOV.U32 R0, RZ, RZ, R2 ;  /* 0x000000ffff007224 */ /* 0x000fc800078e0002 */
[----:B------:R-:W-:Y:S01]  /*35eb0*/  @!P2 IMAD.MOV R0, RZ, RZ, -R0 ;  /* 0x000000ffff00a224 */ /* 0x000fe200078e0a00 */
[----:B------:R-:W-:Y:S01]  /*35ec0*/  @!P1 LOP3.LUT R0, RZ, R8, RZ, 0x33, !PT ;  /* 0x00000008ff009212 */ /* 0x000fe200078e33ff */
[----:B------:R-:W-:-:S04]  /*35ed0*/  IMAD.MOV R8, RZ, RZ, -R8 ;  /* 0x000000ffff087224 */ /* 0x000fc800078e0a08 */
[----:B------:R-:W-:-:S05]  /*35ee0*/  IMAD R2, R0, R8, R6 ;  /* 0x0000000800027224 */ /* 0x000fca00078e0206 */
[----:B------:R1:W-:Y:S02]  /*35ef0*/  STL [R1+0x8], R2 ;  /* 0x0000080201007387 */ /* 0x0003e40000100800 */
.L_x_1730:
[----:B------:R-:W-:-:S05]  /*35f00*/  LOP3.LUT R0, RZ, R0, RZ, 0x33, !PT ;  /* 0x00000000ff007212 */ /* 0x000fca00078e33ff */
[----:B------:R-:W-:-:S05]  /*35f10*/  IMAD.IADD R0, R4, 0x1, R0 ;  /* 0x0000000104007824 */ /* 0x000fca00078e0200 */
[----:B------:R4:W-:Y:S01]  /*35f20*/  STL [R1+0x4], R0 ;  /* 0x0000040001007387 */ /* 0x0009e20000100800 */
[----:B------:R-:W-:Y:S05]  /*35f30*/  BRA `(.L_x_1731) ;  /* 0x0000000000287947 */ /* 0x000fea0003800000 */
.L_x_1723:
        /* <DEDUP_REMOVED lines=10> */
.L_x_1731:
[----:B-1-3--:R-:W3:Y:S04]  /*35fe0*/  LDL R2, [R1+0xc] ;  /* 0x00000c0001027983 */ /* 0x00aee80000100800 */
[----:B------:R-:W5:Y:S04]  /*35ff0*/  LDL R3, [R1+0x8] ;  /* 0x0000080001037983 */ /* 0x000f680000100800 */
[----:B------:R-:W2:Y:S04]  /*36000*/  LDL R4, [R1] ;  /* 0x0000000001047983 */ /* 0x000ea80000100800 */
[----:B------:R-:W2:Y:S01]  /*36010*/  LDL R5, [R1+0x4] ;  /* 0x0000040001057983 */ /* 0x000ea20000100800 */
[----:B----4-:R-:W1:Y:S01]  /*36020*/  S2R R0, SR_TID.X ;  /* 0x0000000000007919 */ /* 0x010e620000002100 */
[----:B------:R-:W-:Y:S05]  /*36030*/  WARPSYNC.ALL ;  /* 0x0000000000007948 */ /* 0x000fea0003800000 */
[----:B-1----:R-:W-:Y:S01]  /*36040*/  LOP3.LUT R0, R0, 0x1f, RZ, 0xc0, !PT ;  /* 0x0000001f00007812 */ /* 0x002fe200078ec0ff */
[----:B------:R-:W-:Y:S03]  /*36050*/  BAR.SYNC.DEFER_BLOCKING 0x4, 0x180 ;  /* 0x0106000000007b1d */ /* 0x000fe60000010000 */
[----:B------:R-:W-:-:S13]  /*36060*/  ISETP.NE.AND P0, PT, R0, RZ, PT ;  /* 0x000000ff0000720c */ /* 0x000fda0003f05270 */
[----:B------:R-:W1:Y:S01]  /*36070*/  @!P0 S2R R0, SR_CgaCtaId ;  /* 0x0000000000008919 */ /* 0x000e620000008800 */
[----:B---3--:R-:W-:Y:S01]  /*36080*/  IMAD.MOV.U32 R7, RZ, RZ, R2 ;  /* 0x000000ffff077224 */ /* 0x008fe200078e0002 */
[----:B------:R-:W-:Y:S01]  /*36090*/  @!P0 MOV R2, 0x400 ;  /* 0x0000040000028802 */ /* 0x000fe20000000f00 */
[----:B-----5:R-:W-:-:S03]  /*360a0*/  IMAD.MOV.U32 R6, RZ, RZ, R3 ;  /* 0x000000ffff067224 */ /* 0x020fc600078e0003 */
[----:B-1----:R-:W-:-:S05]  /*360b0*/  @!P0 LEA R19, R0, R2, 0x18 ;  /* 0x0000000200138211 */ /* 0x002fca00078ec0ff */
[----:B--2---:R1:W-:Y:S01]  /*360c0*/  @!P0 STS.128 [R19+0x298d0], R4 ;  /* 0x0298d00413008388 */ /* 0x0043e20000000c00 */
[----:B------:R-:W-:Y:S06]  /*360d0*/  BAR.ARV 0x5, 0x180 ;  /* 0x0146000000007b1d */ /* 0x000fec0000002000 */
.L_x_1720:
[----:B--2-4-:R-:W2:Y:S01]  /*360e0*/  LDL R0, [R1+0xc] ;  /* 0x00000c0001007983 */ /* 0x014ea20000100800 */
[----:B------:R-:W-:Y:S02]  /*360f0*/  ULDC UR4, c[0x0][0xc3c] ;  /* 0x00030f0000047ab9 */ /* 0x000fe40000000800 */
[----:B--2---:R-:W-:-:S13]  /*36100*/  ISETP.GE.AND P0, PT, R0, UR4, PT ;  /* 0x0000000400007c0c */ /* 0x004fda000bf06270 */
[----:B------:R-:W-:Y:S05]  /*36110*/  @!P0 BRA `(.L_x_1732) ;  /* 0xffffff9400b48947 */ /* 0x000fea000383ffff */
[----:B------:R-:W-:Y:S05]  /*36120*/  BSYNC B7 ;  /* 0x0000000000077941 */ /* 0x000fea0003800000 */
.L_x_1602:
[----:B----4-:R-:W2:Y:S01]  /*36130*/  LDL.LU R0, [R1+0x50] ;  /* 0x0000500001007983 */ /* 0x010ea20000300800 */
[----:B------:R-:W-:Y:S01]  /*36140*/  BSSY B0, `(.L_x_1733) ;  /* 0x000000b000007945 */ /* 0x000fe20003800000 */
[----:B-1-3--:R-:W1:Y:S01]  /*36150*/  S2R R5, SR_CgaCtaId ;  /* 0x0000000000057919 */ /* 0x00ae620000008800 */
[----:B--2---:R-:W-:-:S05]  /*36160*/  VIADD R0, R0, 0x1 ;  /* 0x0000000100007836 */ /* 0x004fca0000000000 */
        /* <DEDUP_REMOVED lines=8> */
.L_x_1930:
[----:B------:R-:W-:Y:S05]  /*361f0*/  BSYNC B0 ;  /* 0x0000000000007941 */ /* 0x000fea0003800000 */
.L_x_1733:
[----:B------:R-:W-:-:S03]  /*36200*/  UMOV UR4, 0xffffffff ;  /* 0xffffffff00047882 */ /* 0x000fc60000000000 */
[----:B------:R-:W-:Y:S05]  /*36210*/  BRA.DIV UR4, `(.L_x_1735) ;  /* 0x0000004e04107947 */ /* 0x000fea000b800000 */
[----:B------:R-:W1:Y:S02]  /*36220*/  S2R R2, SR_TID.X ;  /* 0x0000000000027919 */ /* 0x000e640000002100 */
[----:B-1----:R-:W-:-:S04]  /*36230*/  SHF.R.U32.HI R2, RZ, 0x5, R2 ;  /* 0x00000005ff027819 */ /* 0x002fc80000011602 */
[----:B------:R-:W-:-:S05]  /*36240*/  LOP3.LUT R2, R2, 0x3, RZ, 0xc0, !PT ;  /* 0x0000000302027812 */ /* 0x000fca00078ec0ff */
[----:B------:R1:W2:Y:S02]  /*36250*/  SHFL.IDX PT, R14, R2, RZ, 0x1f ;  /* 0x00001fff020e7589 */ /* 0x0002a400000e0000 */
.L_x_1933:
[----:B--2---:R-:W-:-:S13]  /*36260*/  ISETP.NE.AND P0, PT, R14, RZ, PT ;  /* 0x000000ff0e00720c */ /* 0x004fda0003f05270 */
[----:B------:R-:W-:Y:S05]  /*36270*/  @P0 BRA `(.L_x_1316) ;  /* 0x0000000000b00947 */ /* 0x000fea0003800000 */
[----:B------:R-:W-:-:S03]  /*36280*/  UMOV UR4, 0xffffffff ;  /* 0xffffffff00047882 */ /* 0x000fc60000000000 */
[----:B------:R-:W-:Y:S05]  /*36290*/  BRA.DIV UR4, `(.L_x_1736) ;  /* 0x0000004e04247947 */ /* 0x000fea000b800000 */
[----:B------:R-:W-:-:S13]  /*362a0*/  ELECT P6, URZ, PT ;  /* 0x00000000003f782f */ /* 0x000fda00038c0000 */
.L_x_1936:
[----:B------:R-:W-:Y:S05]  /*362b0*/  @!P6 BRA `(.L_x_1316) ;  /* 0x0000000000a0e947 */ /* 0x000fea0003800000 */
[----:B------:R-:W-:-:S06]  /*362c0*/  ULOP3.LUT UR4, UR36, 0x2, URZ, 0xfc, !UPT ;  /* 0x0000000224047892 */ /* 0x000fcc000f8efc3f */
[----:B-1----:R-:W-:-:S05]  /*362d0*/  IMAD.U32 R2, RZ, RZ, UR4 ;  /* 0x00000004ff027e24 */ /* 0x002fca000f8e00ff */
[----:B------:R-:W-:-:S13]  /*362e0*/  ISETP.NE.AND P0, PT, R2, 0x3, PT ;  /* 0x000000030200780c */ /* 0x000fda0003f05270 */
[----:B------:R-:W-:Y:S05]  /*362f0*/  @!P0 BRA `(.L_x_1737) ;  /* 0x0000000000048947 */ /* 0x000fea0003800000 */
[----:B------:R-:W-:Y:S01]  /*36300*/  BPT.TRAP 0x1 ;  /* 0x000000040000795c */ /* 0x000fe20000300000 */
.L_x_1737:
[----:B0-----:R-:W2:Y:S04]  /*36310*/  LDL R3, [R1+0x10] ;  /* 0x0000100001037983 */ /* 0x001ea80000100800 */
[----:B------:R-:W3:Y:S01]  /*36320*/  LDL.LU R7, [R1+0x18] ;  /* 0x0000180001077983 */ /* 0x000ee20000300800 */
[----:B------:R-:W-:-:S04]  /*36330*/  VIADD R2, R0, 0x29840 ;  /* 0x0002984000027836 */ /* 0x000fc80000000000 */
[C---:B--2---:R-:W-:Y:S02]  /*36340*/  IMAD R6, R3.reuse, 0x8, R2 ;  /* 0x0000000803067824 */ /* 0x044fe400078e0202 */
[----:B------:R-:W-:Y:S01]  /*36350*/  VIADD R3, R3, 0x1 ;  /* 0x0000000103037836 */ /* 0x000fe20000000000 */
[----:B---3--:R-:W-:-:S04]  /*36360*/  SHF.L.U32 R5, R7, 0x1f, RZ ;  /* 0x0000001f07057819 */ /* 0x008fc800000006ff */
[C---:B------:R-:W-:Y:S01]  /*36370*/  ISETP.NE.AND P2, PT, R3.reuse, 0x2, PT ;  /* 0x000000020300780c */ /* 0x040fe20003f45270 */
[----:B------:R-:W0:Y:S03]  /*36380*/  SYNCS.PHASECHK.TRANS64.TRYWAIT P1, [R6+URZ], R5 ;  /* 0x00000005060075a7 */ /* 0x000e26000802017f */
[----:B------:R-:W-:Y:S02]  /*36390*/  SEL R4, RZ, 0x1, P2 ;  /* 0x00000001ff047807 */ /* 0x000fe40001000000 */
[----:B------:R-:W-:Y:S02]  /*363a0*/  SEL R3, R3, RZ, P2 ;  /* 0x000000ff03037207 */ /* 0x000fe40001000000 */
[----:B------:R-:W-:-:S03]  /*363b0*/  LOP3.LUT R4, R7, R4, RZ, 0x3c, !PT ;  /* 0x0000000407047212 */ /* 0x000fc600078e3cff */
[----:B------:R-:W-:Y:S01]  /*363c0*/  IMAD R7, R3, 0x8, R2 ;  /* 0x0000000803077824 */ /* 0x000fe200078e0202 */
[----:B------:R-:W-:Y:S01]  /*363d0*/  SHF.L.U32 R2, R4, 0x1f, RZ ;  /* 0x0000001f04027819 */ /* 0x000fe200000006ff */
[----:B0-----:R-:W-:Y:S06]  /*363e0*/  @!P1 BRA `(.L_x_1738) ;  /* 0x0000004800f09947 */ /* 0x001fec0003800000 */
.L_x_1937:
[----:B------:R-:W1:Y:S02]  /*363f0*/  SYNCS.PHASECHK.TRANS64.TRYWAIT P1, [R7+URZ], R2 ;  /* 0x00000002070075a7 */ /* 0x000e64000802017f */
[----:B-1----:R-:W-:Y:S05]  /*36400*/  @!P1 BRA `(.L_x_1739) ;  /* 0x0000004800fc9947 */ /* 0x002fea0003800000 */
.L_x_1938:
[----:B------:R-:W-:Y:S05]  /*36410*/  @!P0 BRA `(.L_x_1740) ;  /* 0x0000000000048947 */ /* 0x000fea0003800000 */
[----:B------:R-:W-:Y:S01]  /*36420*/  BPT.TRAP 0x1 ;  /* 0x000000040000795c */ /* 0x000fe20000300000 */
.L_x_1740:
[----:B------:R-:W2:Y:S02]  /*36430*/  LDL.LU R4, [R1+0x10] ;  /* 0x0000100001047983 */ /* 0x000ea40000300800 */
[----:B--2---:R-:W-:-:S04]  /*36440*/  IMAD R4, R4, 0x8, R0 ;  /* 0x0000000804047824 */ /* 0x004fc800078e0200 */
[----:B------:R-:W2:Y:S02]  /*36450*/  SYNCS.PHASECHK.TRANS64.TRYWAIT P1, [R4+URZ+0x29860], R5 ;  /* 0x02986005040075a7 */ /* 0x000ea4000802017f */
[----:B--2---:R-:W-:Y:S05]  /*36460*/  @!P1 BRA `(.L_x_1741) ;  /* 0x0000004800f89947 */ /* 0x004fea0003800000 */
.L_x_1939:
[----:B------:R-:W-:Y:S05]  /*36470*/  @!P0 BRA `(.L_x_1742) ;  /* 0x0000000000048947 */ /* 0x000fea0003800000 */
[----:B------:R-:W-:Y:S01]  /*36480*/  BPT.TRAP 0x1 ;  /* 0x000000040000795c */ /* 0x000fe20000300000 */
.L_x_1742:
[----:B------:R-:W-:-:S04]  /*36490*/  IMAD R3, R3, 0x8, R0 ;  /* 0x0000000803037824 */ /* 0x000fc800078e0200 */
[----:B------:R-:W3:Y:S02]  /*364a0*/  SYNCS.PHASECHK.TRANS64.TRYWAIT P1, [R3+URZ+0x29860], R2 ;  /* 0x02986002030075a7 */ /* 0x000ee4000802017f */
[----:B---3--:R-:W-:Y:S05]  /*364b0*/  @!P1 BRA `(.L_x_1743) ;  /* 0x0000004800f89947 */ /* 0x008fea0003800000 */
.L_x_1940:
[----:B------:R-:W-:Y:S05]  /*364c0*/  @!P0 BRA `(.L_x_1744) ;  /* 0x0000000000048947 */ /* 0x000fea0003800000 */
[----:B------:R-:W-:Y:S01]  /*364d0*/  BPT.TRAP 0x1 ;  /* 0x000000040000795c */ /* 0x000fe20000300000 */
.L_x_1744:
[----:B------:R-:W4:Y:S02]  /*364e0*/  SYNCS.PHASECHK.TRANS64.TRYWAIT P0, [R4+URZ+0x29880], R5 ;  /* 0x02988005040075a7 */ /* 0x000f24000800017f */
[----:B----4-:R-:W-:Y:S05]  /*364f0*/  @!P0 BRA `(.L_x_1745) ;  /* 0x0000004800fc8947 */ /* 0x010fea0003800000 */
.L_x_1746:
[----:B------:R0:W0:Y:S02]  /*36500*/  SYNCS.PHASECHK.TRANS64.TRYWAIT P0, [R3+URZ+0x29880], R2 ;  /* 0x02988002030075a7 */ /* 0x000024000800017f */
[----:B0-----:R-:W-:Y:S05]  /*36510*/  @!P0 NANOSLEEP.SYNCS 0x989680 ;  /* 0x009896800000895d */ /* 0x001fea0003900000 */
[----:B------:R-:W0:Y:S02]  /*36520*/  @!P0 SYNCS.PHASECHK.TRANS64 P0, [R3+URZ+0x29880], R2 ;  /* 0x02988002030085a7 */ /* 0x000e24000800007f */
[----:B0-----:R-:W-:Y:S05]  /*36530*/  @!P0 BRA `(.L_x_1746) ;  /* 0xfffffffc00f08947 */ /* 0x001fea000383ffff */
.L_x_1316:
[----:B------:R-:W-:Y:S05]  /*36540*/  BSYNC B8 ;  /* 0x0000000000087941 */ /* 0x000fea0003800000 */
.L_x_1313:
[----:B------:R-:W-:Y:S05]  /*36550*/  EXIT ;  /* 0x000000000000794d */ /* 0x000fea0003800000 */
.L_x_1344:
[----:B--2---:R2:W3:Y:S02]  /*36560*/  SYNCS.PHASECHK.TRANS64.TRYWAIT P5, [R97+URZ+0x29890], R98 ;  /* 0x02989062610075a7 */ /* 0x0044e400080a017f */
[----:B---3--:R-:W-:Y:S05]  /*36570*/  @!P5 NANOSLEEP.SYNCS 0x989680 ;  /* 0x009896800000d95d */ /* 0x008fea0003900000 */
[----:B------:R-:W3:Y:S02]  /*36580*/  @!P5 SYNCS.PHASECHK.TRANS64 P5, [R97+URZ+0x29890], R98 ;  /* 0x029890626100d5a7 */ /* 0x000ee400080a007f */
[----:B---3--:R-:W-:Y:S05]  /*36590*/  @!P5 BRA `(.L_x_1344) ;  /* 0xfffffffc00f0d947 */ /* 0x008fea000383ffff */
[----:B------:R-:W-:Y:S05]  /*365a0*/  BRA `(.L_x_1747) ;  /* 0xfffffcd400507947 */ /* 0x000fea000383ffff */
.L_x_1398:
[----:B--2---:R2:W4:Y:S02]  /*365b0*/  SYNCS.PHASECHK.TRANS64.TRYWAIT P5, [R97+URZ+0x29890], R98 ;  /* 0x02989062610075a7 */ /* 0x00452400080a017f */
[----:B----4-:R-:W-:Y:S05]  /*365c0*/  @!P5 NANOSLEEP.SYNCS 0x989680 ;  /* 0x009896800000d95d */ /* 0x010fea0003900000 */
[----:B------:R-:W4:Y:S02]  /*365d0*/  @!P5 SYNCS.PHASECHK.TRANS64 P5, [R97+URZ+0x29890], R98 ;  /* 0x029890626100d5a7 */ /* 0x000f2400080a007f */
[----:B----4-:R-:W-:Y:S05]  /*365e0*/  @!P5 BRA `(.L_x_1398) ;  /* 0xfffffffc00f0d947 */ /* 0x010fea000383ffff */
[----:B------:R-:W-:Y:S05]  /*365f0*/  BRA `(.L_x_1748) ;  /* 0xfffffd3000907947 */ /* 0x000fea000383ffff */
.L_x_1423:
[----:B0-----:R0:W1:Y:S02]  /*36600*/  SYNCS.PHASECHK.TRANS64.TRYWAIT P2, [R97+URZ+0x29890], R98 ;  /* 0x02989062610075a7 */ /* 0x001064000804017f */
[----:B-1----:R-:W-:Y:S05]  /*36610*/  @!P2 NANOSLEEP.SYNCS 0x989680 ;  /* 0x009896800000a95d */ /* 0x002fea0003900000 */
[----:B------:R-:W1:Y:S02]  /*36620*/  @!P2 SYNCS.PHASECHK.TRANS64 P2, [R97+URZ+0x29890], R98 ;  /* 0x029890626100a5a7 */ /* 0x000e64000804007f */
[----:B-1----:R-:W-:Y:S05]  /*36630*/  @!P2 BRA `(.L_x_1423) ;  /* 0xfffffffc00f0a947 */ /* 0x002fea000383ffff */
[----:B------:R-:W-:Y:S05]  /*36640*/  BRA `(.L_x_1749) ;  /* 0xfffffd90003c7947 */ /* 0x000fea000383ffff */
.L_x_1429:
[----:B-1----:R1:W2:Y:S02]  /*36650*/  SYNCS.PHASECHK.TRANS64.TRYWAIT P1, [R97+URZ+0x298b0], R98 ;  /* 0x0298b062610075a7 */ /* 0x0022a4000802017f */
[----:B--2---:R-:W-:Y:S05]  /*36660*/  @!P1 NANOSLEEP.SYNCS 0x989680 ;  /* 0x009896800000995d */ /* 0x004fea0003900000 */
[----:B------:R-:W2:Y:S02]  /*36670*/  @!P1 SYNCS.PHASECHK.TRANS64 P1, [R97+URZ+0x298b0], R98 ;  /* 0x0298b062610095a7 */ /* 0x000ea4000802007f */
[----:B--2---:R-:W-:Y:S05]  /*36680*/  @!P1 BRA `(.L_x_1429) ;  /* 0xfffffffc00f09947 */ /* 0x004fea000383ffff */
[----:B------:R-:W-:Y:S05]  /*36690*/  BRA `(.L_x_1750) ;  /* 0xfffffd94003c7947 */ /* 0x000fea000383ffff */
.L_x_1447:
[----:B------:R-:W0:Y:S01]  /*366a0*/  S2R R4, SR_TID.X ;  /* 0x0000000000047919 */ /* 0x000e220000002100 */
[----:B------:R-:W-:Y:S01]  /*366b0*/  BSSY B0, `(.L_x_1751) ;  /* 0x000000d000007945 */ /* 0x000fe20003800000 */
[----:B------:R-:W-:Y:S02]  /*366c0*/  IMAD.MOV.U32 R12, RZ, RZ, RZ ;  /* 0x000000ffff0c7224 */ /* 0x000fe400078e00ff */
[----:B------:R-:W-:Y:S02]  /*366d0*/  IMAD.MOV.U32 R11, RZ, RZ, 0x1f ;  /* 0x0000001fff0b7424 */ /* 0x000fe400078e00ff */
[----:B------:R-:W-:Y:S02]  /*366e0*/  IMAD.MOV.U32 R15, RZ, RZ, -0x1 ;  /* 0xffffffffff0f7424 */ /* 0x000fe400078e00ff */
[C---:B0-----:R-:W-:Y:S02]  /*366f0*/  VIADD R5, R4.reuse, 0xffffff80 ;  /* 0xffffff8004057836 */ /* 0x041fe40000000000 */
[----:B------:R-:W-:-:S05]  /*36700*/  VIADD R4, R4, 0xffffff80 ;  /* 0xffffff8004047836 */ /* 0x000fca0000000000 */
[----:B------:R-:W-:-:S04]  /*36710*/  SHF.R.S32.HI R4, RZ, 0x1f, R4 ;  /* 0x0000001fff047819 */ /* 0x000fc80000011404 */
[----:B------:R-:W-:-:S04]  /*36720*/  LEA.HI R4, R4, R5, RZ, 0x7 ;  /* 0x0000000504047211 */ /* 0x000fc800078f38ff */
[----:B------:R-:W-:-:S05]  /*36730*/  SHF.R.S32.HI R4, RZ, 0x7, R4 ;  /* 0x00000007ff047819 */ /* 0x000fca0000011404 */
[----:B------:R-:W-:-:S07]  /*36740*/  IMAD.MOV.U32 R13, RZ, RZ, R4 ;  /* 0x000000ffff0d7224 */ /* 0x000fce00078e0004 */
[----:B----45:R-:W-:Y:S05]  /*36750*/  WARPSYNC.COLLECTIVE R15, `(.L_x_1752) ;  /* 0x000000000f087348 */ /* 0x030fea0003c00000 */
[----:B------:R0:W1:Y:S02]  /*36760*/  SHFL.IDX P6, R14, R13, R12, R11 ;  /* 0x0000000c0d0e7389 */ /* 0x00006400000c000b */
[----:B01--45:R-:W-:Y:S01]  /*36770*/  ENDCOLLECTIVE ;  /* 0x000000000000791b */ /* 0x033fe20003800000 */
.L_x_1752:
[----:B------:R-:W-:Y:S05]  /*36780*/  BSYNC B0 ;  /* 0x0000000000007941 */ /* 0x000fea0003800000 */
.L_x_1751:
[----:B------:R-:W-:Y:S01]  /*36790*/  IMAD.MOV.U32 R196, RZ, RZ, R14 ;  /* 0x000000ffffc47224 */ /* 0x000fe200078e000e */
[----:B------:R-:W-:Y:S06]  /*367a0*/  BRA `(.L_x_1753) ;  /* 0xfffffda400407947 */ /* 0x000fec000383ffff */
.L_x_1457:
[----:B------:R-:W-:Y:S01]  /*367b0*/  BSSY B1, `(.L_x_1754) ;  /* 0x0000007000017945 */ /* 0x000fe20003800000 */
[----:B------:R-:W-:Y:S02]  /*367c0*/  IMAD.MOV.U32 R12, RZ, RZ, RZ ;  /* 0x000000ffff0c7224 */ /* 0x000fe400078e00ff */
[----:B------:R-:W-:Y:S02]  /*367d0*/  IMAD.MOV.U32 R11, RZ, RZ, 0x1e1f ;  /* 0x00001e1fff0b7424 */ /* 0x000fe400078e00ff */
[----:B------:R-:W-:-:S07]  /*367e0*/  IMAD.MOV.U32 R15, RZ, RZ, -0x1 ;  /* 0xffffffffff0f7424 */ /* 0x000fce00078e00ff */
[----:B----4-:R-:W-:Y:S05]  /*367f0*/  WARPSYNC.COLLECTIVE R15, `(.L_x_1755) ;  /* 0x000000000f087348 */ /* 0x010fea0003c00000 */
[----:B------:R0:W1:Y:S02]  /*36800*/  SHFL.IDX P6, R14, R13, R12, R11 ;  /* 0x0000000c0d0e7389 */ /* 0x00006400000c000b */
[----:B01--4-:R-:W-:Y:S01]  /*36810*/  ENDCOLLECTIVE ;  /* 0x000000000000791b */ /* 0x013fe20003800000 */
.L_x_1755:
[----:B------:R-:W-:Y:S05]  /*36820*/  BSYNC B1 ;  /* 0x0000000000017941 */ /* 0x000fea0003800000 */
.L_x_1754:
[----:B------:R-:W-:Y:S02]  /*36830*/  IMAD.MOV.U32 R13, RZ, RZ, R3 ;  /* 0x000000ffff0d7224 */ /* 0x000fe400078e0003 */
[----:B------:R-:W-:Y:S02]  /*36840*/  IMAD.MOV.U32 R12, RZ, RZ, RZ ;  /* 0x000000ffff0c7224 */ /* 0x000fe400078e00ff */
[----:B------:R-:W-:Y:S02]  /*36850*/  IMAD.MOV.U32 R11, RZ, RZ, 0x1e1f ;  /* 0x00001e1fff0b7424 */ /* 0x000fe400078e00ff */
[----:B------:R-:W-:Y:S02]  /*36860*/  IMAD.MOV.U32 R15, RZ, RZ, -0x1 ;  /* 0xffffffffff0f7424 */ /* 0x000fe400078e00ff */
[----:B------:R-:W-:-:S07]  /*36870*/  IMAD.MOV.U32 R0, RZ, RZ, R14 ;  /* 0x000000ffff007224 */ /* 0x000fce00078e000e */
[----:B------:R-:W-:Y:S05]  /*36880*/  WARPSYNC.COLLECTIVE R15, `(.L_x_1756) ;  /* 0x000000000f087348 */ /* 0x000fea0003c00000 */
[----:B------:R0:W1:Y:S02]  /*36890*/  SHFL.IDX P6, R14, R13, R12, R11 ;  /* 0x0000000c0d0e7389 */ /* 0x00006400000c000b */
[----:B01----:R-:W-:Y:S01]  /*368a0*/  ENDCOLLECTIVE ;  /* 0x000000000000791b */ /* 0x003fe20003800000 */
.L_x_1756:
[----:B------:R-:W-:Y:S02]  /*368b0*/  IMAD.MOV.U32 R13, RZ, RZ, R4 ;  /* 0x000000ffff0d7224 */ /* 0x000fe400078e0004 */
[----:B------:R-:W-:-:S07]  /*368c0*/  IMAD.MOV.U32 R3, RZ, RZ, R14 ;  /* 0x000000ffff037224 */ /* 0x000fce00078e000e */
[----:B------:R-:W-:Y:S05]  /*368d0*/  WARPSYNC.COLLECTIVE R15, `(.L_x_1757) ;  /* 0x000000000f087348 */ /* 0x000fea0003c00000 */
[----:B------:R0:W1:Y:S02]  /*368e0*/  SHFL.IDX P6, R14, R13, R12, R11 ;  /* 0x0000000c0d0e7389 */ /* 0x00006400000c000b */
[----:B01----:R-:W-:Y:S01]  /*368f0*/  ENDCOLLECTIVE ;  /* 0x000000000000791b */ /* 0x003fe20003800000 */
.L_x_1757:
[----:B------:R-:W-:Y:S02]  /*36900*/  IMAD.MOV.U32 R13, RZ, RZ, R5 ;  /* 0x000000ffff0d7224 */ /* 0x000fe400078e0005 */
[----:B------:R-:W-:-:S07]  /*36910*/  IMAD.MOV.U32 R4, RZ, RZ, R14 ;  /* 0x000000ffff047224 */ /* 0x000fce00078e000e */
[----:B------:R-:W-:Y:S05]  /*36920*/  WARPSYNC.COLLECTIVE R15, `(.L_x_1758) ;  /* 0x000000000f087348 */ /* 0x000fea0003c00000 */
[----:B------:R0:W1:Y:S02]  /*36930*/  SHFL.IDX P6, R14, R13, R12, R11 ;  /* 0x0000000c0d0e7389 */ /* 0x00006400000c000b */
[----:B01----:R-:W-:Y:S01]  /*36940*/  ENDCOLLECTIVE ;  /* 0x000000000000791b */ /* 0x003fe20003800000 */
.L_x_1758:
[----:B------:R-:W-:Y:S05]  /*36950*/  BRA `(.L_x_1759) ;  /* 0xfffffda800907947 */ /* 0x000fea000383ffff */
.L_x_1461:
[----:B--2---:R2:W0:Y:S02]  /*36960*/  SYNCS.PHASECHK.TRANS64.TRYWAIT P0, [R16+URZ+0x29800], R5 ;  /* 0x02980005100075a7 */ /* 0x004424000800017f */
[----:B0-----:R-:W-:Y:S05]  /*36970*/  @!P0 NANOSLEEP.SYNCS 0x989680 ;  /* 0x009896800000895d */ /* 0x001fea0003900000 */
[----:B------:R-:W0:Y:S02]  /*36980*/  @!P0 SYNCS.PHASECHK.TRANS64 P0, [R16+URZ+0x29800], R5 ;  /* 0x02980005100085a7 */ /* 0x000e24000800007f */
[----:B0-----:R-:W-:Y:S05]  /*36990*/  @!P0 BRA `(.L_x_1461) ;  /* 0xfffffffc00f08947 */ /* 0x001fea000383ffff */
[----:B------:R-:W-:Y:S05]  /*369a0*/  BRA `(.L_x_1760) ;  /* 0xfffffdac00dc7947 */ /* 0x000fea000383ffff */
.L_x_1473:
[----:B------:R-:W-:Y:S01]  /*369b0*/  BSSY B1, `(.L_x_1761) ;  /* 0x0000007000017945 */ /* 0x000fe20003800000 */
[----:B------:R-:W-:Y:S02]  /*369c0*/  IMAD.MOV.U32 R12, RZ, RZ, RZ ;  /* 0x000000ffff0c7224 */ /* 0x000fe400078e00ff */
[----:B------:R-:W-:Y:S02]  /*369d0*/  IMAD.MOV.U32 R11, RZ, RZ, 0x1e1f ;  /* 0x00001e1fff0b7424 */ /* 0x000fe400078e00ff */
[----:B------:R-:W-:-:S07]  /*369e0*/  IMAD.MOV.U32 R15, RZ, RZ, -0x1 ;  /* 0xffffffffff0f7424 */ /* 0x000fce00078e00ff */
[----:B----4-:R-:W-:Y:S05]  /*369f0*/  WARPSYNC.COLLECTIVE R15, `(.L_x_1762) ;  /* 0x000000000f087348 */ /* 0x010fea0003c00000 */
[----:B------:R0:W1:Y:S02]  /*36a00*/  SHFL.IDX P6, R14, R13, R12, R11 ;  /* 0x0000000c0d0e7389 */ /* 0x00006400000c000b */
[----:B01--4-:R-:W-:Y:S01]  /*36a10*/  ENDCOLLECTIVE ;  /* 0x000000000000791b */ /* 0x013fe20003800000 */
.L_x_1762:
[----:B------:R-:W-:Y:S05]  /*36a20*/  BSYNC B1 ;  /* 0x0000000000017941 */ /* 0x000fea0003800000 */
.L_x_1761:
        /* <DEDUP_REMOVED lines=8> */
.L_x_1763:
[----:B------:R-:W-:Y:S02]  /*36ab0*/  IMAD.MOV.U32 R13, RZ, RZ, R20 ;  /* 0x000000ffff0d7224 */ /* 0x000fe400078e0014 */
[----:B------:R-:W-:-:S07]  /*36ac0*/  IMAD.MOV.U32 R3, RZ, RZ, R14 ;  /* 0x000000ffff037224 */ /* 0x000fce00078e000e */
[----:B------:R-:W-:Y:S05]  /*36ad0*/  WARPSYNC.COLLECTIVE R15, `(.L_x_1764) ;  /* 0x000000000f087348 */ /* 0x000fea0003c00000 */
[----:B------:R0:W1:Y:S02]  /*36ae0*/  SHFL.IDX P6, R14, R13, R12, R11 ;  /* 0x0000000c0d0e7389 */ /* 0x00006400000c000b */
[----:B01----:R-:W-:Y:S01]  /*36af0*/  ENDCOLLECTIVE ;  /* 0x000000000000791b */ /* 0x003fe20003800000 */
.L_x_1764:
[----:B------:R-:W-:Y:S02]  /*36b00*/  IMAD.MOV.U32 R13, RZ, RZ, R21 ;  /* 0x000000ffff0d7224 */ /* 0x000fe400078e0015 */
[----:B------:R-:W-:-:S07]  /*36b10*/  IMAD.MOV.U32 R20, RZ, RZ, R14 ;  /* 0x000000ffff147224 */ /* 0x000fce00078e000e */
[----:B------:R-:W-:Y:S05]  /*36b20*/  WARPSYNC.COLLECTIVE R15, `(.L_x_1765) ;  /* 0x000000000f087348 */ /* 0x000fea0003c00000 */
[----:B------:R0:W1:Y:S02]  /*36b30*/  SHFL.IDX P6, R14, R13, R12, R11 ;  /* 0x0000000c0d0e7389 */ /* 0x00006400000c000b */
[----:B01----:R-:W-:Y:S01]  /*36b40*/  ENDCOLLECTIVE ;  /* 0x000000000000791b */ /* 0x003fe20003800000 */
.L_x_1765:
[----:B------:R-:W-:Y:S01]  /*36b50*/  IMAD.MOV.U32 R21, RZ, RZ, R14 ;  /* 0x000000ffff157224 */ /* 0x000fe200078e000e */
[----:B------:R-:W-:Y:S06]  /*36b60*/  BRA `(.L_x_1766) ;  /* 0xfffffddc00987947 */ /* 0x000fec000383ffff */
.L_x_1477:
[----:B--2---:R2:W0:Y:S02]  /*36b70*/  SYNCS.PHASECHK.TRANS64.TRYWAIT P0, [R16+URZ+0x29800], R21 ;  /* 0x02980015100075a7 */ /* 0x004424000800017f */
[----:B0-----:R-:W-:Y:S05]  /*36b80*/  @!P0 NANOSLEEP.SYNCS 0x989680 ;  /* 0x009896800000895d */ /* 0x001fea0003900000 */
[----:B------:R-:W0:Y:S02]  /*36b90*/  @!P0 SYNCS.PHASECHK.TRANS64 P0, [R16+URZ+0x29800], R21 ;  /* 0x02980015100085a7 */ /* 0x000e24000800007f */
[----:B0-----:R-:W-:Y:S05]  /*36ba0*/  @!P0 BRA `(.L_x_1477) ;  /* 0xfffffffc00f08947 */ /* 0x001fea000383ffff */
[----:B------:R-:W-:Y:S05]  /*36bb0*/  BRA `(.L_x_1767) ;  /* 0xfffffde000947947 */ /* 0x000fea000383ffff */
.L_x_1485:
[----:B-1----:R1:W2:Y:S02]  /*36bc0*/  SYNCS.PHASECHK.TRANS64.TRYWAIT P1, [R7+URZ+0x29830], R0 ;  /* 0x02983000070075a7 */ /* 0x0022a4000802017f */
[----:B--2---:R-:W-:Y:S05]  /*36bd0*/  @!P1 NANOSLEEP.SYNCS 0x989680 ;  /* 0x009896800000995d */ /* 0x004fea0003900000 */
[----:B------:R-:W2:Y:S02]  /*36be0*/  @!P1 SYNCS.PHASECHK.TRANS64 P1, [R7+URZ+0x29830], R0 ;  /* 0x02983000070095a7 */ /* 0x000ea4000802007f */
[----:B--2---:R-:W-:Y:S05]  /*36bf0*/  @!P1 BRA `(.L_x_1485) ;  /* 0xfffffffc00f09947 */ /* 0x004fea000383ffff */
[----:B------:R-:W-:Y:S05]  /*36c00*/  BRA `(.L_x_1484) ;  /* 0xfffffe1000d47947 */ /* 0x000fea000383ffff */
.L_x_1503:
[----:B-1----:R1:W2:Y:S02]  /*36c10*/  SYNCS.PHASECHK.TRANS64.TRYWAIT P2, [R12+URZ+0x29830], R7 ;  /* 0x029830070c0075a7 */ /* 0x0022a4000804017f */
[----:B--2---:R-:W-:Y:S05]  /*36c20*/  @!P2 NANOSLEEP.SYNCS 0x989680 ;  /* 0x009896800000a95d */ /* 0x004fea0003900000 */
[----:B------:R-:W2:Y:S02]  /*36c30*/  @!P2 SYNCS.PHASECHK.TRANS64 P2, [R12+URZ+0x29830], R7 ;  /* 0x029830070c00a5a7 */ /* 0x000ea4000804007f */
[----:B--2---:R-:W-:Y:S05]  /*36c40*/  @!P2 BRA `(.L_x_1503) ;  /* 0xfffffffc00f0a947 */ /* 0x004fea000383ffff */
[----:B------:R-:W-:Y:S05]  /*36c50*/  BRA `(.L_x_1502) ;  /* 0xfffffe5c00447947 */ /* 0x000fea000383ffff */
.L_x_1507:
[----:B-1----:R1:W2:Y:S02]  /*36c60*/  SYNCS.PHASECHK.TRANS64.TRYWAIT P1, [R12+URZ+0x29850], R7 ;  /* 0x029850070c0075a7 */ /* 0x0022a4000802017f */
[----:B--2---:R-:W-:Y:S05]  /*36c70*/  @!P1 NANOSLEEP.SYNCS 0x989680 ;  /* 0x009896800000995d */ /* 0x004fea0003900000 */
[----:B------:R-:W2:Y:S02]  /*36c80*/  @!P1 SYNCS.PHASECHK.TRANS64 P1, [R12+URZ+0x29850], R7 ;  /* 0x029850070c0095a7 */ /* 0x000ea4000802007f */
[----:B--2---:R-:W-:Y:S05]  /*36c90*/  @!P1 BRA `(.L_x_1507) ;  /* 0xfffffffc00f09947 */ /* 0x004fea000383ffff */
[----:B------:R-:W-:Y:S05]  /*36ca0*/  BRA `(.L_x_1504) ;  /* 0xfffffe6c00787947 */ /* 0x000fea000383ffff */
.L_x_1527:
[----:B-1----:R1:W2:Y:S02]  /*36cb0*/  SYNCS.PHASECHK.TRANS64.TRYWAIT P2, [R3+URZ+0x29830], R0 ;  /* 0x02983000030075a7 */ /* 0x0022a4000804017f */
[----:B--2---:R-:W-:Y:S05]  /*36cc0*/  @!P2 NANOSLEEP.SYNCS 0x989680 ;  /* 0x009896800000a95d */ /* 0x004fea0003900000 */
[----:B------:R-:W2:Y:S02]  /*36cd0*/  @!P2 SYNCS.PHASECHK.TRANS64 P2, [R3+URZ+0x29830], R0 ;  /* 0x029830000300a5a7 */ /* 0x000ea4000804007f */
[----:B--2---:R-:W-:Y:S05]  /*36ce0*/  @!P2 BRA `(.L_x_1527) ;  /* 0xfffffffc00f0a947 */ /* 0x004fea000383ffff */
[----:B------:R-:W-:Y:S05]  /*36cf0*/  BRA `(.L_x_1526) ;  /* 0xfffffeac007c7947 */ /* 0x000fea000383ffff */
.L_x_1531:
[----:B-1----:R1:W2:Y:S02]  /*36d00*/  SYNCS.PHASECHK.TRANS64.TRYWAIT P1, [R3+URZ+0x29850], R0 ;  /* 0x02985000030075a7 */ /* 0x0022a4000802017f */
[----:B--2---:R-:W-:Y:S05]  /*36d10*/  @!P1 NANOSLEEP.SYNCS 0x989680 ;  /* 0x009896800000995d */ /* 0x004fea0003900000 */
[----:B------:R-:W2:Y:S02]  /*36d20*/  @!P1 SYNCS.PHASECHK.TRANS64 P1, [R3+URZ+0x29850], R0 ;  /* 0x02985000030095a7 */ /* 0x000ea4000802007f */
[----:B--2---:R-:W-:Y:S05]  /*36d30*/  @!P1 BRA `(.L_x_1531) ;  /* 0xfffffffc00f09947 */ /* 0x004fea000383ffff */
[----:B------:R-:W-:Y:S05]  /*36d40*/  BRA `(.L_x_1528) ;  /* 0xfffffebc00bc7947 */ /* 0x000fea000383ffff */
.L_x_1539:
[----:B-1----:R1:W2:Y:S02]  /*36d50*/  SYNCS.PHASECHK.TRANS64.TRYWAIT P2, [R3+URZ+0x29830], R0 ;  /* 0x02983000030075a7 */ /* 0x0022a4000804017f */
[----:B--2---:R-:W-:Y:S05]  /*36d60*/  @!P2 NANOSLEEP.SYNCS 0x989680 ;  /* 0x009896800000a95d */ /* 0x004fea0003900000 */
[----:B------:R-:W2:Y:S02]  /*36d70*/  @!P2 SYNCS.PHASECHK.TRANS64 P2, [R3+URZ+0x29830], R0 ;  /* 0x029830000300a5a7 */ /* 0x000ea4000804007f */
[----:B--2---:R-:W-:Y:S05]  /*36d80*/  @!P2 BRA `(.L_x_1539) ;  /* 0xfffffffc00f0a947 */ /* 0x004fea000383ffff */
[----:B------:R-:W-:Y:S05]  /*36d90*/  BRA `(.L_x_1538) ;  /* 0xfffffedc00f07947 */ /* 0x000fea000383ffff */
.L_x_1543:
[----:B-1----:R1:W2:Y:S02]  /*36da0*/  SYNCS.PHASECHK.TRANS64.TRYWAIT P1, [R3+URZ+0x29850], R0 ;  /* 0x02985000030075a7 */ /* 0x0022a4000802017f */
[----:B--2---:R-:W-:Y:S05]  /*36db0*/  @!P1 NANOSLEEP.SYNCS 0x989680 ;  /* 0x009896800000995d */ /* 0x004fea0003900000 */
[----:B------:R-:W2:Y:S02]  /*36dc0*/  @!P1 SYNCS.PHASECHK.TRANS64 P1, [R3+URZ+0x29850], R0 ;  /* 0x02985000030095a7 */ /* 0x000ea4000802007f */
[----:B--2---:R-:W-:Y:S05]  /*36dd0*/  @!P1 BRA `(.L_x_1543) ;  /* 0xfffffffc00f09947 */ /* 0x004fea000383ffff */
[----:B------:R-:W-:Y:S05]  /*36de0*/  BRA `(.L_x_1540) ;  /* 0xfffffef000307947 */ /* 0x000fea000383ffff */
.L_x_1557:
[----:B-1----:R1:W2:Y:S02]  /*36df0*/  SYNCS.PHASECHK.TRANS64.TRYWAIT P0, [R15+URZ+0x29850], R4 ;  /* 0x029850040f0075a7 */ /* 0x0022a4000800017f */
[----:B--2---:R-:W-:Y:S05]  /*36e00*/  @!P0 NANOSLEEP.SYNCS 0x989680 ;  /* 0x009896800000895d */ /* 0x004fea0003900000 */
[----:B------:R-:W2:Y:S02]  /*36e10*/  @!P0 SYNCS.PHASECHK.TRANS64 P0, [R15+URZ+0x29850], R4 ;  /* 0x029850040f0085a7 */ /* 0x000ea4000800007f */
[----:B--2---:R-:W-:Y:S05]  /*36e20*/  @!P0 BRA `(.L_x_1557) ;  /* 0xfffffffc00f08947 */ /* 0x004fea000383ffff */
[----:B------:R-:W-:Y:S05]  /*36e30*/  BRA `(.L_x_1556) ;  /* 0xffffff2c00607947 */ /* 0x000fea000383ffff */
.L_x_1561:
[----:B------:R-:W-:Y:S01]  /*36e40*/  SEL R104, R44, R69, P0 ;  /* 0x000000452c687207 */ /* 0x000fe20000000000 */
[----:B------:R-:W-:Y:S01]  /*36e50*/  IMAD.MOV.U32 R11, RZ, RZ, 0x1c1f ;  /* 0x00001c1fff0b7424 */ /* 0x000fe200078e00ff */
[----:B------:R-:W-:Y:S01]  /*36e60*/  SEL R46, R69, R44, P0 ;  /* 0x0000002c452e7207 */ /* 0x000fe20000000000 */
[----:B------:R-:W-:Y:S01]  /*36e70*/  IMAD.MOV.U32 R15, RZ, RZ, -0x1 ;  /* 0xffffffffff0f7424 */ /* 0x000fe200078e00ff */
[----:B------:R-:W-:Y:S02]  /*36e80*/  SEL R100, R56, R57, P0 ;  /* 0x0000003938647207 */ /* 0x000fe40000000000 */
[----:B------:R-:W-:Y:S02]  /*36e90*/  SEL R38, R57, R56, P0 ;  /* 0x0000003839267207 */ /* 0x000fe40000000000 */
[----:B------:R-:W-:Y:S02]  /*36ea0*/  SEL R106, R72, R73, P0 ;  /* 0x00000049486a7207 */ /* 0x000fe40000000000 */
[----:B------:R-:W-:-:S02]  /*36eb0*/  SEL R44, R73, R72, P0 ;  /* 0x00000048492c7207 */ /* 0x000fc40000000000 */
[----:B------:R-:W-:Y:S02]  /*36ec0*/  SEL R72, R12, R55, P0 ;  /* 0x000000370c487207 */ /* 0x000fe40000000000 */
[----:B------:R-:W-:Y:S01]  /*36ed0*/  SEL R56, R55, R12, P0 ;  /* 0x0000000c37387207 */ /* 0x000fe20000000000 */
[----:B-----5:R-:W-:Y:S01]  /*36ee0*/  IMAD.MOV.U32 R12, RZ, RZ, R7 ;  /* 0x000000ffff0c7224 */ /* 0x020fe200078e0007 */
[----:B------:R-:W-:Y:S02]  /*36ef0*/  LOP3.LUT R5, R7, 0x2, RZ, 0x3c, !PT ;  /* 0x0000000207057812 */ /* 0x000fe400078e3cff */
[----:B------:R-:W-:-:S07]  /*36f00*/  SEL R138, R105, R90, P0 ;  /* 0x0000005a698a7207 */ /* 0x000fce0000000000 */
[----:B-12---:R-:W-:Y:S05]  /*36f10*/  WARPSYNC.COLLECTIVE R15, `(.L_x_1768) ;  /* 0x000000000f087348 */ /* 0x006fea0003c00000 */
[----:B------:R0:W3:Y:S02]  /*36f20*/  SHFL.IDX P6, R14, R13, R12, R11 ;  /* 0x0000000c0d0e7389 */ /* 0x0000e400000c000b */
[----:B0123--:R-:W-:Y:S01]  /*36f30*/  ENDCOLLECTIVE ;  /* 0x000000000000791b */ /* 0x00ffe20003800000 */
.L_x_1768:
        /* <DEDUP_REMOVED lines=18> */
.L_x_1769:
        /* <DEDUP_REMOVED lines=8> */
[----:B------:R-:W-:Y:S01]  /*370e0*/  SEL R128, R41, R108, P0 ;  /* 0x0000006c29807207 */ /* 0x000fe20000000000 */
[----:B------:R-:W-:Y:S01]  /*370f0*/  IMAD.MOV.U32 R12, RZ, RZ, R5 ;  /* 0x000000ffff0c7224 */ /* 0x000fe200078e0005 */
        /* <DEDUP_REMOVED lines=9> */
.L_x_1770:
        /* <DEDUP_REMOVED lines=18> */
.L_x_1771:
        /* <DEDUP_REMOVED lines=19> */
.L_x_1772:
[----:B------:R-:W-:Y:S01]  /*373e0*/  SEL R21, R2, R21, P0 ;  /* 0x0000001502157207 */ /* 0x000fe20000000000 */
[----:B------:R-:W-:Y:S02]  /*373f0*/  IMAD.MOV.U32 R13, RZ, RZ, R136 ;  /* 0x000000ffff0d7224 */ /* 0x000fe400078e0088 */
[----:B------:R-:W-:-:S07]  /*37400*/  IMAD.MOV.U32 R25, RZ, RZ, R14 ;  /* 0x000000ffff197224 */ /* 0x000fce00078e000e */
[----:B------:R-:W-:Y:S05]  /*37410*/  WARPSYNC.COLLECTIVE R15, `(.L_x_1773) ;  /* 0x000000000f087348 */ /* 0x000fea0003c00000 */
[----:B------:R0:W1:Y:S02]  /*37420*/  SHFL.IDX P6, R14, R13, R12, R11 ;  /* 0x0000000c0d0e7389 */ /* 0x00006400000c000b */
[----:B01----:R-:W-:Y:S01]  /*37430*/  ENDCOLLECTIVE ;  /* 0x000000000000791b */ /* 0x003fe20003800000 */
.L_x_1773:
[----:B------:R-:W-:Y:S02]  /*37440*/  IMAD.MOV.U32 R13, RZ, RZ, R90 ;  /* 0x000000ffff0d7224 */ /* 0x000fe400078e005a */
[----:B------:R-:W-:Y:S02]  /*37450*/  IMAD.MOV.U32 R12, RZ, RZ, R5 ;  /* 0x000000ffff0c7224 */ /* 0x000fe400078e0005 */
[----:B------:R-:W-:-:S07]  /*37460*/  IMAD.MOV.U32 R27, RZ, RZ, R14 ;  /* 0x000000ffff1b7224 */ /* 0x000fce00078e000e */
[----:B------:R-:W-:Y:S05]  /*37470*/  WARPSYNC.COLLECTIVE R15, `(.L_x_1774) ;  /* 0x000000000f087348 */ /* 0x000fea0003c00000 */
[----:B------:R0:W1:Y:S02]  /*37480*/  SHFL.IDX P6, R14, R13, R12, R11 ;  /* 0x0000000c0d0e7389 */ /* 0x00006400000c000b */
[----:B01----:R-:W-:Y:S01]  /*37490*/  ENDCOLLECTIVE ;  /* 0x000000000000791b */ /* 0x003fe20003800000 */
.L_x_1774:
[----:B------:R-:W-:Y:S02]  /*374a0*/  IMAD.MOV.U32 R13, RZ, RZ, R80 ;  /* 0x000000ffff0d7224 */ /* 0x000fe400078e0050 */
[----:B------:R-:W-:-:S07]  /*374b0*/  IMAD.MOV.U32 R90, RZ, RZ, R14 ;  /* 0x000000ffff5a7224 */ /* 0x000fce00078e000e */
[----:B------:R-:W-:Y:S05]  /*374c0*/  WARPSYNC.COLLECTIVE R15, `(.L_x_1775) ;  /* 0x000000000f087348 */ /* 0x000fea0003c00000 */
[----:B------:R0:W1:Y:S02]  /*374d0*/  SHFL.IDX P6, R14, R13, R12, R11 ;  /* 0x0000000c0d0e7389 */ /* 0x00006400000c000b */
[----:B01----:R-:W-:Y:S01]  /*374e0*/  ENDCOLLECTIVE ;  /* 0x000000000000791b */ /* 0x003fe20003800000 */
.L_x_1775:
[----:B------:R-:W-:Y:S02]  /*374f0*/  SEL R121, R25, R90, P0 ;  /* 0x0000005a19797207 */ /* 0x000fe40000000000 */
[----:B------:R-:W-:Y:S01]  /*37500*/  SEL R91, R90, R25, P0 ;  /* 0x000000195a5b7207 */ /* 0x000fe20000000000 */
[----:B------:R-:W-:Y:S02]  /*37510*/  IMAD.MOV.U32 R13, RZ, RZ, R134 ;  /* 0x000000ffff0d7224 */ /* 0x000fe400078e0086 */
[----:B------:R-:W-:Y:S02]  /*37520*/  IMAD.MOV.U32 R12, RZ, RZ, R7 ;  /* 0x000000ffff0c7224 */ /* 0x000fe400078e0007 */
[----:B------:R-:W-:-:S07]  /*37530*/  IMAD.MOV.U32 R80, RZ, RZ, R14 ;  /* 0x000000ffff507224 */ /* 0x000fce00078e000e */
[----:B------:R-:W-:Y:S05]  /*37540*/  WARPSYNC.COLLECTIVE R15, `(.L_x_1776) ;  /* 0x000000000f087348 */ /* 0x000fea0003c00000 */
[----:B------:R0:W1:Y:S02]  /*37550*/  SHFL.IDX P6, R14, R13, R12, R11 ;  /* 0x0000000c0d0e7389 */ /* 0x00006400000c000b */
[----:B01----:R-:W-:Y:S01]  /*37560*/  ENDCOLLECTIVE ;  /* 0x000000000000791b */ /* 0x003fe20003800000 */
.L_x_1776:
[----:B------:R-:W-:Y:S01]  /*37570*/  IMAD.MOV.U32 R13, RZ, RZ, R120 ;  /* 0x000000ffff0d7224 */ /* 0x000fe200078e0078 */
[----:B------:R-:W-:Y:S02]  /*37580*/  SEL R120, R27, R80, P0 ;  /* 0x000000501b787207 */ /* 0x000fe40000000000 */
[----:B------:R-:W-:Y:S01]  /*37590*/  SEL R80, R80, R27, P0 ;  /* 0x0000001b50507207 */ /* 0x000fe20000000000 */
[----:B------:R-:W-:-:S07]  /*375a0*/  IMAD.MOV.U32 R37, RZ, RZ, R14 ;  /* 0x000000ffff257224 */ /* 0x000fce00078e000e */
[----:B------:R-:W-:Y:S05]  /*375b0*/  WARPSYNC.COLLECTIVE R15, `(.L_x_1777) ;  /* 0x000000000f087348 */ /* 0x000fea0003c00000 */
[----:B------:R0:W1:Y:S02]  /*375c0*/  SHFL.IDX P6, R14, R13, R12, R11 ;  /* 0x0000000c0d0e7389 */ /* 0x00006400000c000b */
[----:B01----:R-:W-:Y:S01]  /*375d0*/  ENDCOLLECTIVE ;  /* 0x000000000000791b */ /* 0x003fe20003800000 */
.L_x_1777:
[----:B------:R-:W-:Y:S02]  /*375e0*/  IMAD.MOV.U32 R13, RZ, RZ, R92 ;  /* 0x000000ffff0d7224 */ /* 0x000fe400078e005c */
[----:B------:R-:W-:Y:S02]  /*375f0*/  IMAD.MOV.U32 R12, RZ, RZ, R5 ;  /* 0x000000ffff0c7224 */ /* 0x000fe400078e0005 */
[----:B------:R-:W-:-:S07]  /*37600*/  IMAD.MOV.U32 R29, RZ, RZ, R14 ;  /* 0x000000ffff1d7224 */ /* 0x000fce00078e000e */
[----:B------:R-:W-:Y:S05]  /*37610*/  WARPSYNC.COLLECTIVE R15, `(.L_x_1778) ;  /* 0x000000000f087348 */ /* 0x000fea0003c00000 */
[----:B------:R0:W1:Y:S02]  /*37620*/  SHFL.IDX P6, R14, R13, R12, R11 ;  /* 0x0000000c0d0e7389 */ /* 0x00006400000c000b */
[----:B01----:R-:W-:Y:S01]  /*37630*/  ENDCOLLECTIVE ;  /* 0x000000000000791b */ /* 0x003fe20003800000 */
.L_x_1778:
[----:B------:R-:W-:Y:S02]  /*37640*/  IMAD.MOV.U32 R13, RZ, RZ, R94 ;  /* 0x000000ffff0d7224 */ /* 0x000fe400078e005e */
[----:B------:R-:W-:-:S07]  /*37650*/  IMAD.MOV.U32 R92, RZ, RZ, R14 ;  /* 0x000000ffff5c7224 */ /* 0x000fce00078e000e */
[----:B------:R-:W-:Y:S05]  /*37660*/  WARPSYNC.COLLECTIVE R15, `(.L_x_1779) ;  /* 0x000000000f087348 */ /* 0x000fea0003c00000 */
[----:B------:R0:W1:Y:S02]  /*37670*/  SHFL.IDX P6, R14, R13, R12, R11 ;  /* 0x0000000c0d0e7389 */ /* 0x00006400000c000b */
[----:B01----:R-:W-:Y:S01]  /*37680*/  ENDCOLLECTIVE ;  /* 0x000000000000791b */ /* 0x003fe20003800000 */
.L_x_1779:
[----:B------:R-:W-:Y:S02]  /*37690*/  SEL R93, R37, R92, P0 ;  /* 0x0000005c255d7207 */ /* 0x000fe40000000000 */
[----:B------:R-:W-:Y:S01]  /*376a0*/  SEL R37, R92, R37, P0 ;  /* 0x000000255c257207 */ /* 0x000fe20000000000 */
[----:B------:R-:W-:Y:S01]  /*376b0*/  IMAD.MOV.U32 R13, RZ, RZ, R118 ;  /* 0x000000ffff0d7224 */ /* 0x000fe200078e0076 */
[----:B------:R-:W-:Y:S01]  /*376c0*/  SEL R118, R86, R9, P0 ;  /* 0x0000000956767207 */ /* 0x000fe20000000000 */
[----:B------:R-:W-:Y:S01]  /*376d0*/  IMAD.MOV.U32 R12, RZ, RZ, R7 ;  /* 0x000000ffff0c7224 */ /* 0x000fe200078e0007 */
[----:B------:R-:W-:Y:S01]  /*376e0*/  SEL R86, R9, R86, P0 ;  /* 0x0000005609567207 */ /* 0x000fe20000000000 */
[----:B------:R-:W-:-:S07]  /*376f0*/  IMAD.MOV.U32 R94, RZ, RZ, R14 ;  /* 0x000000ffff5e7224 */ /* 0x000fce00078e000e */
[----:B------:R-:W-:Y:S05]  /*37700*/  WARPSYNC.COLLECTIVE R15, `(.L_x_1780) ;  /* 0x000000000f087348 */ /* 0x000fea0003c00000 */
[----:B------:R0:W1:Y:S02]  /*37710*/  SHFL.IDX P6, R14, R13, R12, R11 ;  /* 0x0000000c0d0e7389 */ /* 0x00006400000c000b */
[----:B01----:R-:W-:Y:S01]  /*37720*/  ENDCOLLECTIVE ;  /* 0x000000000000791b */ /* 0x003fe20003800000 */
.L_x_1780:
[----:B------:R-:W-:Y:S01]  /*37730*/  SEL R0, R29, R94, P0 ;  /* 0x0000005e1d007207 */ /* 0x000fe20000000000 */
[----:B------:R-:W-:Y:S02]  /*37740*/  IMAD.MOV.U32 R13, RZ, RZ, R98 ;  /* 0x000000ffff0d7224 */ /* 0x000fe400078e0062 */
[----:B------:R-:W-:-:S07]  /*37750*/  IMAD.MOV.U32 R41, RZ, RZ, R14 ;  /* 0x000000ffff297224 */ /* 0x000fce00078e000e */
[----:B------:R-:W-:Y:S05]  /*37760*/  WARPSYNC.COLLECTIVE R15, `(.L_x_1781) ;  /* 0x000000000f087348 */ /* 0x000fea0003c00000 */
[----:B------:R0:W1:Y:S02]  /*37770*/  SHFL.IDX P6, R14, R13, R12, R11 ;  /* 0x0000000c0d0e7389 */ /* 0x00006400000c000b */
[----:B01----:R-:W-:Y:S01]  /*37780*/  ENDCOLLECTIVE ;  /* 0x000000000000791b */ /* 0x003fe20003800000 */
.L_x_1781:
[----:B------:R-:W-:Y:S02]  /*37790*/  IMAD.MOV.U32 R13, RZ, RZ, R96 ;  /* 0x000000ffff0d7224 */ /* 0x000fe400078e0060 */
[----:B------:R-:W-:Y:S02]  /*377a0*/  IMAD.MOV.U32 R12, RZ, RZ, R5 ;  /* 0x000000ffff0c7224 */ /* 0x000fe400078e0005 */
[----:B------:R-:W-:-:S07]  /*377b0*/  IMAD.MOV.U32 R31, RZ, RZ, R14 ;  /* 0x000000ffff1f7224 */ /* 0x000fce00078e000e */
[----:B------:R-:W-:Y:S05]  /*377c0*/  WARPSYNC.COLLECTIVE R15, `(.L_x_1782) ;  /* 0x000000000f087348 */ /* 0x000fea0003c00000 */
[----:B------:R0:W1:Y:S02]  /*377d0*/  SHFL.IDX P6, R14, R13, R12, R11 ;  /* 0x0000000c0d0e7389 */ /* 0x00006400000c000b */
[----:B01----:R-:W-:Y:S01]  /*377e0*/  ENDCOLLECTIVE ;  /* 0x000000000000791b */ /* 0x003fe20003800000 */
.L_x_1782:
[----:B------:R-:W-:Y:S01]  /*377f0*/  IMAD.MOV.U32 R13, RZ, RZ, R36 ;  /* 0x000000ffff0d7224 */ /* 0x000fe200078e0024 */
[----:B------:R-:W-:Y:S01]  /*37800*/  SEL R36, R94, R29, P0 ;  /* 0x0000001d5e247207 */ /* 0x000fe20000000000 */
[----:B------:R-:W-:-:S07]  /*37810*/  IMAD.MOV.U32 R96, RZ, RZ, R14 ;  /* 0x000000ffff607224 */ /* 0x000fce00078e000e */
[----:B------:R-:W-:Y:S05]  /*37820*/  WARPSYNC.COLLECTIVE R15, `(.L_x_1783) ;  /* 0x000000000f087348 */ /* 0x000fea0003c00000 */
[----:B------:R0:W1:Y:S02]  /*37830*/  SHFL.IDX P6, R14, R13, R12, R11 ;  /* 0x0000000c0d0e7389 */ /* 0x00006400000c000b */
[----:B01----:R-:W-:Y:S01]  /*37840*/  ENDCOLLECTIVE ;  /* 0x000000000000791b */ /* 0x003fe20003800000 */
.L_x_1783:
        /* <DEDUP_REMOVED lines=8> */
.L_x_1784:
[----:B------:R-:W-:Y:S02]  /*378d0*/  IMAD.MOV.U32 R13, RZ, RZ, R100 ;  /* 0x000000ffff0d7224 */ /* 0x000fe400078e0064 */
[----:B------:R-:W-:-:S07]  /*378e0*/  IMAD.MOV.U32 R45, RZ, RZ, R14 ;  /* 0x000000ffff2d7224 */ /* 0x000fce00078e000e */
[----:B------:R-:W-:Y:S05]  /*378f0*/  WARPSYNC.COLLECTIVE R15, `(.L_x_1785) ;  /* 0x000000000f087348 */ /* 0x000fea0003c00000 */
[----:B------:R0:W1:Y:S02]  /*37900*/  SHFL.IDX P6, R14, R13, R12, R11 ;  /* 0x0000000c0d0e7389 */ /* 0x00006400000c000b */
[----:B01----:R-:W-:Y:S01]  /*37910*/  ENDCOLLECTIVE ;  /* 0x000000000000791b */ /* 0x003fe20003800000 */
.L_x_1785:
[----:B------:R-:W-:Y:S02]  /*37920*/  IMAD.MOV.U32 R13, RZ, RZ, R82 ;  /* 0x000000ffff0d7224 */ /* 0x000fe400078e0052 */
[----:B------:R-:W-:Y:S02]  /*37930*/  IMAD.MOV.U32 R12, RZ, RZ, R5 ;  /* 0x000000ffff0c7224 */ /* 0x000fe400078e0005 */
[----:B------:R-:W-:-:S07]  /*37940*/  IMAD.MOV.U32 R33, RZ, RZ, R14 ;  /* 0x000000ffff217224 */ /* 0x000fce00078e000e */
[----:B------:R-:W-:Y:S05]  /*37950*/  WARPSYNC.COLLECTIVE R15, `(.L_x_1786) ;  /* 0x000000000f087348 */ /* 0x000fea0003c00000 */
[----:B------:R0:W1:Y:S02]  /*37960*/  SHFL.IDX P6, R14, R13, R12, R11 ;  /* 0x0000000c0d0e7389 */ /* 0x00006400000c000b */
[----:B01----:R-:W-:Y:S01]  /*37970*/  ENDCOLLECTIVE ;  /* 0x000000000000791b */ /* 0x003fe20003800000 */
.L_x_1786:
[----:B------:R-:W-:Y:S01]  /*37980*/  IMAD.MOV.U32 R13, RZ, RZ, R38 ;  /* 0x000000ffff0d7224 */ /* 0x000fe200078e0026 */
[----:B------:R-:W-:Y:S01]  /*37990*/  SEL R38, R31, R98, P0 ;  /* 0x000000621f267207 */ /* 0x000fe20000000000 */
[----:B------:R-:W-:-:S07]  /*379a0*/  IMAD.MOV.U32 R82, RZ, RZ, R14 ;  /* 0x000000ffff527224 */ /* 0x000fce00078e000e */
[----:B------:R-:W-:Y:S05]  /*379b0*/  WARPSYNC.COLLECTIVE R15, `(.L_x_1787) ;  /* 0x000000000f087348 */ /* 0x000fea0003c00000 */
[----:B------:R0:W1:Y:S02]  /*379c0*/  SHFL.IDX P6, R14, R13, R12, R11 ;  /* 0x0000000c0d0e7389 */ /* 0x00006400000c000b */
[----:B01----:R-:W-:Y:S01]  /*379d0*/  ENDCOLLECTIVE ;  /* 0x000000000000791b */ /* 0x003fe20003800000 */
.L_x_1787:
        /* <DEDUP_REMOVED lines=8> */
.L_x_1788:
[----:B------:R-:W-:Y:S02]  /*37a60*/  IMAD.MOV.U32 R13, RZ, RZ, R102 ;  /* 0x000000ffff0d7224 */ /* 0x000fe400078e0066 */
[----:B------:R-:W-:-:S07]  /*37a70*/  IMAD.MOV.U32 R49, RZ, RZ, R14 ;  /* 0x000000ffff317224 */ /* 0x000fce00078e000e */
[----:B------:R-:W-:Y:S05]  /*37a80*/  WARPSYNC.COLLECTIVE R15, `(.L_x_1789) ;  /* 0x000000000f087348 */ /* 0x000fea0003c00000 */
[----:B------:R0:W1:Y:S02]  /*37a90*/  SHFL.IDX P6, R14, R13, R12, R11 ;  /* 0x0000000c0d0e7389 */ /* 0x00006400000c000b */
[----:B01----:R-:W-:Y:S01]  /*37aa0*/  ENDCOLLECTIVE ;  /* 0x000000000000791b */ /* 0x003fe20003800000 */
.L_x_1789:
[----:B------:R-:W-:Y:S02]  /*37ab0*/  IMAD.MOV.U32 R13, RZ, RZ, R46 ;  /* 0x000000ffff0d7224 */ /* 0x000fe400078e002e */
[----:B------:R-:W-:Y:S02]  /*37ac0*/  IMAD.MOV.U32 R12, RZ, RZ, R5 ;  /* 0x000000ffff0c7224 */ /* 0x000fe400078e0005 */
[----:B------:R-:W-:-:S07]  /*37ad0*/  IMAD.MOV.U32 R35, RZ, RZ, R14 ;  /* 0x000000ffff237224 */ /* 0x000fce00078e000e */
[----:B------:R-:W-:Y:S05]  /*37ae0*/  WARPSYNC.COLLECTIVE R15, `(.L_x_1790) ;  /* 0x000000000f087348 */ /* 0x000fea0003c00000 */
[----:B------:R0:W1:Y:S02]  /*37af0*/  SHFL.IDX P6, R14, R13, R12, R11 ;  /* 0x0000000c0d0e7389 */ /* 0x00006400000c000b */
[----:B01----:R-:W-:Y:S01]  /*37b00*/  ENDCOLLECTIVE ;  /* 0x000000000000791b */ /* 0x003fe20003800000 */
.L_x_1790:
[----:B------:R-:W-:Y:S01]  /*37b10*/  IMAD.MOV.U32 R13, RZ, RZ, R40 ;  /* 0x000000ffff0d7224 */ /* 0x000fe200078e0028 */
[----:B------:R-:W-:Y:S01]  /*37b20*/  SEL R40, R98, R31, P0 ;  /* 0x0000001f62287207 */ /* 0x000fe20000000000 */
[----:B------:R-:W-:-:S07]  /*37b30*/  IMAD.MOV.U32 R102, RZ, RZ, R14 ;  /* 0x000000ffff667224 */ /* 0x000fce00078e000e */
[----:B------:R-:W-:Y:S05]  /*37b40*/  WARPSYNC.COLLECTIVE R15, `(.L_x_1791) ;  /* 0x000000000f087348 */ /* 0x000fea0003c00000 */
[----:B------:R0:W1:Y:S02]  /*37b50*/  SHFL.IDX P6, R14, R13, R12, R11 ;  /* 0x0000000c0d0e7389 */ /* 0x00006400000c000b */
[----:B01----:R-:W-:Y:S01]  /*37b60*/  ENDCOLLECTIVE ;  /* 0x000000000000791b */ /* 0x003fe20003800000 */
.L_x_1791:
        /* <DEDUP_REMOVED lines=8> */
.L_x_1792:
[----:B------:R-:W-:Y:S02]  /*37bf0*/  SEL R46, R35, R104, P0 ;  /* 0x00000068232e7207 */ /* 0x000fe40000000000 */
[----:B------:R-:W-:Y:S01]  /*37c00*/  SEL R2, R104, R35, P0 ;  /* 0x0000002368027207 */ /* 0x000fe20000000000 */
[----:B------:R-:W-:Y:S02]  /*37c10*/  IMAD.MOV.U32 R13, RZ, RZ, R106 ;  /* 0x000000ffff0d7224 */ /* 0x000fe400078e006a */
[----:B------:R-:W-:-:S07]  /*37c20*/  IMAD.MOV.U32 R53, RZ, RZ, R14 ;  /* 0x000000ffff357224 */ /* 0x000fce00078e000e */
[----:B------:R-:W-:Y:S05]  /*37c30*/  WARPSYNC.COLLECTIVE R15, `(.L_x_1793) ;  /* 0x000000000f087348 */ /* 0x000fea0003c00000 */
[----:B------:R0:W1:Y:S02]  /*37c40*/  SHFL.IDX P6, R14, R13, R12, R11 ;  /* 0x0000000c0d0e7389 */ /* 0x00006400000c000b */
[----:B01----:R-:W-:Y:S01]  /*37c50*/  ENDCOLLECTIVE ;  /* 0x000000000000791b */ /* 0x003fe20003800000 */
.L_x_1793:
[----:B------:R-:W-:Y:S02]  /*37c60*/  IMAD.MOV.U32 R13, RZ, RZ, R84 ;  /* 0x000000ffff0d7224 */ /* 0x000fe400078e0054 */
[----:B------:R-:W-:Y:S02]  /*37c70*/  IMAD.MOV.U32 R12, RZ, RZ, R5 ;  /* 0x000000ffff0c7224 */ /* 0x000fe400078e0005 */
[----:B------:R-:W-:-:S07]  /*37c80*/  IMAD.MOV.U32 R55, RZ, RZ, R14 ;  /* 0x000000ffff377224 */ /* 0x000fce00078e000e */
[----:B------:R-:W-:Y:S05]  /*37c90*/  WARPSYNC.COLLECTIVE R15, `(.L_x_1794) ;  /* 0x000000000f087348 */ /* 0x000fea0003c00000 */
[----:B------:R0:W1:Y:S02]  /*37ca0*/  SHFL.IDX P6, R14, R13, R12, R11 ;  /* 0x0000000c0d0e7389 */ /* 0x00006400000c000b */
[----:B01----:R-:W-:Y:S01]  /*37cb0*/  ENDCOLLECTIVE ;  /* 0x000000000000791b */ /* 0x003fe20003800000 */
.L_x_1794:
[----:B------:R-:W-:Y:S01]  /*37cc0*/  IMAD.MOV.U32 R13, RZ, RZ, R44 ;  /* 0x000000ffff0d7224 */ /* 0x000fe200078e002c */
[----:B------:R-:W-:Y:S01]  /*37cd0*/  SEL R44, R100, R33, P0 ;  /* 0x00000021642c7207 */ /* 0x000fe20000000000 */
[----:B------:R-:W-:-:S07]  /*37ce0*/  IMAD.MOV.U32 R84, RZ, RZ, R14 ;  /* 0x000000ffff547224 */ /* 0x000fce00078e000e */
[----:B------:R-:W-:Y:S05]  /*37cf0*/  WARPSYNC.COLLECTIVE R15, `(.L_x_1795) ;  /* 0x000000000f087348 */ /* 0x000fea0003c00000 */
[----:B------:R0:W1:Y:S02]  /*37d00*/  SHFL.IDX P6, R14, R13, R12, R11 ;  /* 0x0000000c0d0e7389 */ /* 0x00006400000c000b */
[----:B01----:R-:W-:Y:S01]  /*37d10*/  ENDCOLLECTIVE ;  /* 0x000000000000791b */ /* 0x003fe20003800000 */
.L_x_1795:
        /* <DEDUP_REMOVED lines=8> */
.L_x_1796:
[----:B------:R-:W-:Y:S02]  /*37da0*/  IMAD.MOV.U32 R13, RZ, RZ, R110 ;  /* 0x000000ffff0d7224 */ /* 0x000fe400078e006e */
[----:B------:R-:W-:-:S07]  /*37db0*/  IMAD.MOV.U32 R57, RZ, RZ, R14 ;  /* 0x000000ffff397224 */ /* 0x000fce00078e000e */
[----:B------:R-:W-:Y:S05]  /*37dc0*/  WARPSYNC.COLLECTIVE R15, `(.L_x_1797) ;  /* 0x000000000f087348 */ /* 0x000fea0003c00000 */
[----:B------:R0:W1:Y:S02]  /*37dd0*/  SHFL.IDX P6, R14, R13, R12, R11 ;  /* 0x0000000c0d0e7389 */ /* 0x00006400000c000b */
[----:B01----:R-:W-:Y:S01]  /*37de0*/  ENDCOLLECTIVE ;  /* 0x000000000000791b */ /* 0x003fe20003800000 */
.L_x_1797:
[----:B------:R-:W-:Y:S02]  /*37df0*/  IMAD.MOV.U32 R13, RZ, RZ, R108 ;  /* 0x000000ffff0d7224 */ /* 0x000fe400078e006c */
[----:B------:R-:W-:Y:S02]  /*37e00*/  IMAD.MOV.U32 R12, RZ, RZ, R5 ;  /* 0x000000ffff0c7224 */ /* 0x000fe400078e0005 */
[----:B------:R-:W-:-:S07]  /*37e10*/  IMAD.MOV.U32 R61, RZ, RZ, R14 ;  /* 0x000000ffff3d7224 */ /* 0x000fce00078e000e */
[----:B------:R-:W-:Y:S05]  /*37e20*/  WARPSYNC.COLLECTIVE R15, `(.L_x_1798) ;  /* 0x000000000f087348 */ /* 0x000fea0003c00000 */
[----:B------:R0:W1:Y:S02]  /*37e30*/  SHFL.IDX P6, R14, R13, R12, R11 ;  /* 0x0000000c0d0e7389 */ /* 0x00006400000c000b */
[----:B01----:R-:W-:Y:S01]  /*37e40*/  ENDCOLLECTIVE ;  /* 0x000000000000791b */ /* 0x003fe20003800000 */
.L_x_1798:
[----:B------:R-:W-:Y:S01]  /*37e50*/  IMAD.MOV.U32 R13, RZ, RZ, R50 ;  /* 0x000000ffff0d7224 */ /* 0x000fe200078e0032 */
[----:B------:R-:W-:Y:S02]  /*37e60*/  SEL R50, R55, R106, P0 ;  /* 0x0000006a37327207 */ /* 0x000fe40000000000 */
[----:B------:R-:W-:Y:S01]  /*37e70*/  SEL R106, R106, R55, P0 ;  /* 0x000000376a6a7207 */ /* 0x000fe20000000000 */
[----:B------:R-:W-:-:S07]  /*37e80*/  IMAD.MOV.U32 R108, RZ, RZ, R14 ;  /* 0x000000ffff6c7224 */ /* 0x000fce00078e000e */
[----:B------:R-:W-:Y:S05]  /*37e90*/  WARPSYNC.COLLECTIVE R15, `(.L_x_1799) ;  /* 0x000000000f087348 */ /* 0x000fea0003c00000 */
[----:B------:R0:W1:Y:S02]  /*37ea0*/  SHFL.IDX P6, R14, R13, R12, R11 ;  /* 0x0000000c0d0e7389 */ /* 0x00006400000c000b */
[----:B01----:R-:W-:Y:S01]  /*37eb0*/  ENDCOLLECTIVE ;  /* 0x000000000000791b */ /* 0x003fe20003800000 */
.L_x_1799:
        /* <DEDUP_REMOVED lines=8> */
.L_x_1800:
[----:B------:R-:W-:Y:S02]  /*37f40*/  SEL R82, R61, R110, P0 ;  /* 0x0000006e3d527207 */ /* 0x000fe40000000000 */
[----:B------:R-:W-:Y:S01]  /*37f50*/  SEL R104, R110, R61, P0 ;  /* 0x0000003d6e687207 */ /* 0x000fe20000000000 */
[----:B------:R-:W-:Y:S02]  /*37f60*/  IMAD.MOV.U32 R13, RZ, RZ, R114 ;  /* 0x000000ffff0d7224 */ /* 0x000fe400078e0072 */
[----:B------:R-:W-:-:S07]  /*37f70*/  IMAD.MOV.U32 R63, RZ, RZ, R14 ;  /* 0x000000ffff3f7224 */ /* 0x000fce00078e000e */
[----:B------:R-:W-:Y:S05]  /*37f80*/  WARPSYNC.COLLECTIVE R15, `(.L_x_1801) ;  /* 0x000000000f087348 */ /* 0x000fea0003c00000 */
[----:B------:R0:W1:Y:S02]  /*37f90*/  SHFL.IDX P6, R14, R13, R12, R11 ;  /* 0x0000000c0d0e7389 */ /* 0x00006400000c000b */
[----:B01----:R-:W-:Y:S01]  /*37fa0*/  ENDCOLLECTIVE ;  /* 0x000000000000791b */ /* 0x003fe20003800000 */
.L_x_1801:
[----:B------:R-:W-:Y:S02]  /*37fb0*/  IMAD.MOV.U32 R13, RZ, RZ, R112 ;  /* 0x000000ffff0d7224 */ /* 0x000fe400078e0070 */
[----:B------:R-:W-:Y:S02]  /*37fc0*/  IMAD.MOV.U32 R12, RZ, RZ, R5 ;  /* 0x000000ffff0c7224 */ /* 0x000fe400078e0005 */
[----:B------:R-:W-:-:S07]  /*37fd0*/  IMAD.MOV.U32 R65, RZ, RZ, R14 ;  /* 0x000000ffff417224 */ /* 0x000fce00078e000e */
[----:B------:R-:W-:Y:S05]  /*37fe0*/  WARPSYNC.COLLECTIVE R15, `(.L_x_1802) ;  /* 0x000000000f087348 */ /* 0x000fea0003c00000 */
[----:B------:R0:W1:Y:S02]  /*37ff0*/  SHFL.IDX P6, R14, R13, R12, R11 ;  /* 0x0000000c0d0e7389 */ /* 0x00006400000c000b */
[----:B01----:R-:W-:Y:S01]  /*38000*/  ENDCOLLECTIVE ;  /* 0x000000000000791b */ /* 0x003fe20003800000 */
.L_x_1802:
[----:B------:R-:W-:Y:S01]  /*38010*/  IMAD.MOV.U32 R13, RZ, RZ, R42 ;  /* 0x000000ffff0d7224 */ /* 0x000fe200078e002a */
[----:B------:R-:W-:Y:S01]  /*38020*/  SEL R42, R33, R100, P0 ;  /* 0x00000064212a7207 */ /* 0x000fe20000000000 */
[----:B------:R-:W-:-:S07]  /*38030*/  IMAD.MOV.U32 R112, RZ, RZ, R14 ;  /* 0x000000ffff707224 */ /* 0x000fce00078e000e */
[----:B------:R-:W-:Y:S05]  /*38040*/  WARPSYNC.COLLECTIVE R15, `(.L_x_1803) ;  /* 0x000000000f087348 */ /* 0x000fea0003c00000 */
[----:B------:R0:W1:Y:S02]  /*38050*/  SHFL.IDX P6, R14, R13, R12, R11 ;  /* 0x0000000c0d0e7389 */ /* 0x00006400000c000b */
[----:B01----:R-:W-:Y:S01]  /*38060*/  ENDCOLLECTIVE ;  /* 0x000000000000791b */ /* 0x003fe20003800000 */
.L_x_1803:
        /* <DEDUP_REMOVED lines=8> */
.L_x_1804:
[----:B------:R-:W-:Y:S02]  /*380f0*/  IMAD.MOV.U32 R13, RZ, RZ, R122 ;  /* 0x000000ffff0d7224 */ /* 0x000fe400078e007a */
[----:B------:R-:W-:-:S07]  /*38100*/  IMAD.MOV.U32 R67, RZ, RZ, R14 ;  /* 0x000000ffff437224 */ /* 0x000fce00078e000e */
[----:B------:R-:W-:Y:S05]  /*38110*/  WARPSYNC.COLLECTIVE R15, `(.L_x_1805) ;  /* 0x000000000f087348 */ /* 0x000fea0003c00000 */
[----:B------:R0:W1:Y:S02]  /*38120*/  SHFL.IDX P6, R14, R13, R12, R11 ;  /* 0x0000000c0d0e7389 */ /* 0x00006400000c000b */
[----:B01----:R-:W-:Y:S01]  /*38130*/  ENDCOLLECTIVE ;  /* 0x000000000000791b */ /* 0x003fe20003800000 */
.L_x_1805:
[----:B------:R-:W-:Y:S02]  /*38140*/  IMAD.MOV.U32 R13, RZ, RZ, R116 ;  /* 0x000000ffff0d7224 */ /* 0x000fe400078e0074 */
[----:B------:R-:W-:Y:S02]  /*38150*/  IMAD.MOV.U32 R12, RZ, RZ, R5 ;  /* 0x000000ffff0c7224 */ /* 0x000fe400078e0005 */
[----:B------:R-:W-:-:S07]  /*38160*/  IMAD.MOV.U32 R69, RZ, RZ, R14 ;  /* 0x000000ffff457224 */ /* 0x000fce00078e000e */
[----:B------:R-:W-:Y:S05]  /*38170*/  WARPSYNC.COLLECTIVE R15, `(.L_x_1806) ;  /* 0x000000000f087348 */ /* 0x000fea0003c00000 */
[----:B------:R0:W1:Y:S02]  /*38180*/  SHFL.IDX P6, R14, R13, R12, R11 ;  /* 0x0000000c0d0e7389 */ /* 0x00006400000c000b */
[----:B01----:R-:W-:Y:S01]  /*38190*/  ENDCOLLECTIVE ;  /* 0x000000000000791b */ /* 0x003fe20003800000 */
.L_x_1806:
[----:B------:R-:W-:Y:S02]  /*381a0*/  IMAD.MOV.U32 R13, RZ, RZ, R70 ;  /* 0x000000ffff0d7224 */ /* 0x000fe400078e0046 */
[----:B------:R-:W-:-:S07]  /*381b0*/  IMAD.MOV.U32 R116, RZ, RZ, R14 ;  /* 0x000000ffff747224 */ /* 0x000fce00078e000e */
[----:B------:R-:W-:Y:S05]  /*381c0*/  WARPSYNC.COLLECTIVE R15, `(.L_x_1807) ;  /* 0x000000000f087348 */ /* 0x000fea0003c00000 */
[----:B------:R0:W1:Y:S02]  /*381d0*/  SHFL.IDX P6, R14, R13, R12, R11 ;  /* 0x0000000c0d0e7389 */ /* 0x00006400000c000b */
[----:B01----:R-:W-:Y:S01]  /*381e0*/  ENDCOLLECTIVE ;  /* 0x000000000000791b */ /* 0x003fe20003800000 */
.L_x_1807:
        /* <DEDUP_REMOVED lines=8> */
.L_x_1808:
[----:B------:R-:W-:Y:S02]  /*38270*/  IMAD.MOV.U32 R13, RZ, RZ, R76 ;  /* 0x000000ffff0d7224 */ /* 0x000fe400078e004c */
[----:B------:R-:W-:-:S07]  /*38280*/  IMAD.MOV.U32 R78, RZ, RZ, R14 ;  /* 0x000000ffff4e7224 */ /* 0x000fce00078e000e */
[----:B------:R-:W-:Y:S05]  /*38290*/  WARPSYNC.COLLECTIVE R15, `(.L_x_1809) ;  /* 0x000000000f087348 */ /* 0x000fea0003c00000 */
[----:B------:R0:W1:Y:S02]  /*382a0*/  SHFL.IDX P6, R14, R13, R12, R11 ;  /* 0x0000000c0d0e7389 */ /* 0x00006400000c000b */
[----:B01----:R-:W-:Y:S01]  /*382b0*/  ENDCOLLECTIVE ;  /* 0x000000000000791b */ /* 0x003fe20003800000 */
.L_x_1809:
[----:B------:R-:W-:Y:S01]  /*382c0*/  IMAD.MOV.U32 R13, RZ, RZ, R20 ;  /* 0x000000ffff0d7224 */ /* 0x000fe200078e0014 */
[----:B------:R-:W-:Y:S01]  /*382d0*/  SEL R20, R65, R114, P0 ;  /* 0x0000007241147207 */ /* 0x000fe20000000000 */
[----:B------:R-:W-:Y:S02]  /*382e0*/  IMAD.MOV.U32 R12, RZ, RZ, R5 ;  /* 0x000000ffff0c7224 */ /* 0x000fe400078e0005 */
[----:B------:R-:W-:-:S07]  /*382f0*/  IMAD.MOV.U32 R76, RZ, RZ, R14 ;  /* 0x000000ffff4c7224 */ /* 0x000fce00078e000e */
[----:B------:R-:W-:Y:S05]  /*38300*/  WARPSYNC.COLLECTIVE R15, `(.L_x_1810) ;  /* 0x000000000f087348 */ /* 0x000fea0003c00000 */
[----:B------:R0:W1:Y:S02]  /*38310*/  SHFL.IDX P6, R14, R13, R12, R11 ;  /* 0x0000000c0d0e7389 */ /* 0x00006400000c000b */
[----:B01----:R-:W-:Y:S01]  /*38320*/  ENDCOLLECTIVE ;  /* 0x000000000000791b */ /* 0x003fe20003800000 */
.L_x_1810:
[----:B------:R-:W-:Y:S01]  /*38330*/  IMAD.MOV.U32 R13, RZ, RZ, R48 ;  /* 0x000000ffff0d7224 */ /* 0x000fe200078e0030 */
[----:B------:R-:W-:Y:S01]  /*38340*/  SEL R48, R114, R65, P0 ;  /* 0x0000004172307207 */ /* 0x000fe20000000000 */
[----:B------:R-:W-:-:S07]  /*38350*/  IMAD.MOV.U32 R71, RZ, RZ, R14 ;  /* 0x000000ffff477224 */ /* 0x000fce00078e000e */
[----:B------:R-:W-:Y:S05]  /*38360*/  WARPSYNC.COLLECTIVE R15, `(.L_x_1811) ;  /* 0x000000000f087348 */ /* 0x000fea0003c00000 */
[----:B------:R0:W1:Y:S02]  /*38370*/  SHFL.IDX P6, R14, R13, R12, R11 ;  /* 0x0000000c0d0e7389 */ /* 0x00006400000c000b */
[----:B01----:R-:W-:Y:S01]  /*38380*/  ENDCOLLECTIVE ;  /* 0x000000000000791b */ /* 0x003fe20003800000 */
.L_x_1811:
        /* <DEDUP_REMOVED lines=8> */
.L_x_1812:
[----:B------:R-:W-:Y:S02]  /*38410*/  IMAD.MOV.U32 R13, RZ, RZ, R72 ;  /* 0x000000ffff0d7224 */ /* 0x000fe400078e0048 */
[----:B------:R-:W-:-:S07]  /*38420*/  IMAD.MOV.U32 R74, RZ, RZ, R14 ;  /* 0x000000ffff4a7224 */ /* 0x000fce00078e000e */
[----:B------:R-:W-:Y:S05]  /*38430*/  WARPSYNC.COLLECTIVE R15, `(.L_x_1813) ;  /* 0x000000000f087348 */ /* 0x000fea0003c00000 */
[----:B------:R0:W1:Y:S02]  /*38440*/  SHFL.IDX P6, R14, R13, R12, R11 ;  /* 0x0000000c0d0e7389 */ /* 0x00006400000c000b */
[----:B01----:R-:W-:Y:S01]  /*38450*/  ENDCOLLECTIVE ;  /* 0x000000000000791b */ /* 0x003fe20003800000 */
.L_x_1813:
[----:B------:R-:W-:Y:S02]  /*38460*/  IMAD.MOV.U32 R13, RZ, RZ, R60 ;  /* 0x000000ffff0d7224 */ /* 0x000fe400078e003c */
[----:B------:R-:W-:Y:S02]  /*38470*/  IMAD.MOV.U32 R12, RZ, RZ, R5 ;  /* 0x000000ffff0c7224 */ /* 0x000fe400078e0005 */
[----:B------:R-:W-:-:S07]  /*38480*/  IMAD.MOV.U32 R72, RZ, RZ, R14 ;  /* 0x000000ffff487224 */ /* 0x000fce00078e000e */
[----:B------:R-:W-:Y:S05]  /*38490*/  WARPSYNC.COLLECTIVE R15, `(.L_x_1814) ;  /* 0x000000000f087348 */ /* 0x000fea0003c00000 */
[----:B------:R0:W1:Y:S02]  /*384a0*/  SHFL.IDX P6, R14, R13, R12, R11 ;  /* 0x0000000c0d0e7389 */ /* 0x00006400000c000b */
[----:B01----:R-:W-:Y:S01]  /*384b0*/  ENDCOLLECTIVE ;  /* 0x000000000000791b */ /* 0x003fe20003800000 */
.L_x_1814:
[----:B------:R-:W-:Y:S01]  /*384c0*/  IMAD.MOV.U32 R13, RZ, RZ, R56 ;  /* 0x000000ffff0d7224 */ /* 0x000fe200078e0038 */
[----:B------:R-:W-:Y:S01]  /*384d0*/  SEL R56, R70, R69, P0 ;  /* 0x0000004546387207 */ /* 0x000fe20000000000 */
[----:B------:R-:W-:-:S07]  /*384e0*/  IMAD.MOV.U32 R75, RZ, RZ, R14 ;  /* 0x000000ffff4b7224 */ /* 0x000fce00078e000e */
[----:B------:R-:W-:Y:S05]  /*384f0*/  WARPSYNC.COLLECTIVE R15, `(.L_x_1815) ;  /* 0x000000000f087348 */ /* 0x000fea0003c00000 */
[----:B------:R0:W1:Y:S02]  /*38500*/  SHFL.IDX P6, R14, R13, R12, R11 ;  /* 0x0000000c0d0e7389 */ /* 0x00006400000c000b */
[----:B01----:R-:W-:Y:S01]  /*38510*/  ENDCOLLECTIVE ;  /* 0x000000000000791b */ /* 0x003fe20003800000 */
.L_x_1815:
        /* <DEDUP_REMOVED lines=8> */
.L_x_1816:
[----:B------:R-:W-:Y:S01]  /*385a0*/  IMAD.MOV.U32 R13, RZ, RZ, R66 ;  /* 0x000000ffff0d7224 */ /* 0x000fe200078e0042 */
[----:B------:R-:W-:Y:S01]  /*385b0*/  SEL R66, R77, R72, P0 ;  /* 0x000000484d427207 */ /* 0x000fe20000000000 */
[----:B------:R-:W-:-:S07]  /*385c0*/  IMAD.MOV.U32 R68, RZ, RZ, R14 ;  /* 0x000000ffff447224 */ /* 0x000fce00078e000e */
[----:B------:R-:W-:Y:S05]  /*385d0*/  WARPSYNC.COLLECTIVE R15, `(.L_x_1817) ;  /* 0x000000000f087348 */ /* 0x000fea0003c00000 */
[----:B------:R0:W1:Y:S02]  /*385e0*/  SHFL.IDX P6, R14, R13, R12, R11 ;  /* 0x0000000c0d0e7389 */ /* 0x00006400000c000b */
[----:B01----:R-:W-:Y:S01]  /*385f0*/  ENDCOLLECTIVE ;  /* 0x000000000000791b */ /* 0x003fe20003800000 */
.L_x_1817:
[----:B------:R-:W-:Y:S01]  /*38600*/  IMAD.MOV.U32 R13, RZ, RZ, R54 ;  /* 0x000000ffff0d7224 */ /* 0x000fe200078e0036 */
[----:B------:R-:W-:Y:S01]  /*38610*/  SEL R54, R69, R70, P0 ;  /* 0x0000004645367207 */ /* 0x000fe20000000000 */
[----:B------:R-:W-:Y:S02]  /*38620*/  IMAD.MOV.U32 R12, RZ, RZ, R5 ;  /* 0x000000ffff0c7224 */ /* 0x000fe400078e0005 */
[----:B------:R-:W-:-:S07]  /*38630*/  IMAD.MOV.U32 R79, RZ, RZ, R14 ;  /* 0x000000ffff4f7224 */ /* 0x000fce00078e000e */
[----:B------:R-:W-:Y:S05]  /*38640*/  WARPSYNC.COLLECTIVE R15, `(.L_x_1818) ;  /* 0x000000000f087348 */ /* 0x000fea0003c00000 */
[----:B------:R0:W1:Y:S02]  /*38650*/  SHFL.IDX P6, R14, R13, R12, R11 ;  /* 0x0000000c0d0e7389 */ /* 0x00006400000c000b */
[----:B01----:R-:W-:Y:S01]  /*38660*/  ENDCOLLECTIVE ;  /* 0x000000000000791b */ /* 0x003fe20003800000 */
.L_x_1818:
[----:B------:R-:W-:Y:S01]  /*38670*/  IMAD.MOV.U32 R13, RZ, RZ, R52 ;  /* 0x000000ffff0d7224 */ /* 0x000fe200078e0034 */
[----:B------:R-:W-:Y:S01]  /*38680*/  SEL R52, R76, R73, P0 ;  /* 0x000000494c347207 */ /* 0x000fe20000000000 */
[----:B------:R-:W-:-:S07]  /*38690*/  IMAD.MOV.U32 R111, RZ, RZ, R14 ;  /* 0x000000ffff6f7224 */ /* 0x000fce00078e000e */
[----:B------:R-:W-:Y:S05]  /*386a0*/  WARPSYNC.COLLECTIVE R15, `(.L_x_1819) ;  /* 0x000000000f087348 */ /* 0x000fea0003c00000 */
[----:B------:R0:W1:Y:S02]  /*386b0*/  SHFL.IDX P6, R14, R13, R12, R11 ;  /* 0x0000000c0d0e7389 */ /* 0x00006400000c000b */
[----:B01----:R-:W-:Y:S01]  /*386c0*/  ENDCOLLECTIVE ;  /* 0x000000000000791b */ /* 0x003fe20003800000 */
.L_x_1819:
[----:B------:R-:W-:Y:S01]  /*386d0*/  SEL R75, R111, R68, P0 ;  /* 0x000000446f4b7207 */ /* 0x000fe20000000000 */
[----:B------:R-:W-:Y:S01]  /*386e0*/  IMAD.MOV.U32 R13, RZ, RZ, R64 ;  /* 0x000000ffff0d7224 */ /* 0x000fe200078e0040 */
[----:B------:R-:W-:Y:S01]  /*386f0*/  SEL R64, R72, R77, P0 ;  /* 0x0000004d48407207 */ /* 0x000fe20000000000 */
[----:B------:R-:W-:Y:S02]  /*38700*/  IMAD.MOV.U32 R12, RZ, RZ, R7 ;  /* 0x000000ffff0c7224 */ /* 0x000fe400078e0007 */
[----:B------:R-:W-:-:S07]  /*38710*/  IMAD.MOV.U32 R122, RZ, RZ, R14 ;  /* 0x000000ffff7a7224 */ /* 0x000fce00078e000e */
[----:B------:R-:W-:Y:S05]  /*38720*/  WARPSYNC.COLLECTIVE R15, `(.L_x_1820) ;  /* 0x000000000f087348 */ /* 0x000fea0003c00000 */
[----:B------:R0:W1:Y:S02]  /*38730*/  SHFL.IDX P6, R14, R13, R12, R11 ;  /* 0x0000000c0d0e7389 */ /* 0x00006400000c000b */
[----:B01----:R-:W-:Y:S01]  /*38740*/  ENDCOLLECTIVE ;  /* 0x000000000000791b */ /* 0x003fe20003800000 */
.L_x_1820:
[----:B------:R-:W-:Y:S02]  /*38750*/  SEL R60, R79, R122, P0 ;  /* 0x0000007a4f3c7207 */ /* 0x000fe40000000000 */
[----:B------:R-:W-:Y:S01]  /*38760*/  SEL R72, R122, R79, P0 ;  /* 0x0000004f7a487207 */ /* 0x000fe20000000000 */
[----:B------:R-:W-:Y:S01]  /*38770*/  IMAD.MOV.U32 R13, RZ, RZ, R62 ;  /* 0x000000ffff0d7224 */ /* 0x000fe200078e003e */
[----:B------:R-:W-:Y:S02]  /*38780*/  SEL R62, R73, R76, P0 ;  /* 0x0000004c493e7207 */ /* 0x000fe40000000000 */
[----:B------:R-:W-:Y:S01]  /*38790*/  SEL R73, R68, R111, P0 ;  /* 0x0000006f44497207 */ /* 0x000fe20000000000 */
[----:B------:R-:W-:Y:S02]  /*387a0*/  IMAD.MOV.U32 R111, RZ, RZ, RZ ;  /* 0x000000ffff6f7224 */ /* 0x000fe400078e00ff */
[----:B------:R-:W-:-:S07]  /*387b0*/  IMAD.MOV.U32 R113, RZ, RZ, R14 ;  /* 0x000000ffff717224 */ /* 0x000fce00078e000e */
[----:B------:R-:W-:Y:S05]  /*387c0*/  WARPSYNC.COLLECTIVE R15, `(.L_x_1821) ;  /* 0x000000000f087348 */ /* 0x000fea0003c00000 */
[----:B------:R0:W1:Y:S02]  /*387d0*/  SHFL.IDX P6, R14, R13, R12, R11 ;  /* 0x0000000c0d0e7389 */ /* 0x00006400000c000b */
[----:B01----:R-:W-:Y:S01]  /*387e0*/  ENDCOLLECTIVE ;  /* 0x000000000000791b */ /* 0x003fe20003800000 */
.L_x_1821:
[----:B------:R-:W-:Y:S02]  /*387f0*/  IMAD.MOV.U32 R13, RZ, RZ, R30 ;  /* 0x000000ffff0d7224 */ /* 0x000fe400078e001e */
[----:B------:R-:W-:Y:S02]  /*38800*/  IMAD.MOV.U32 R12, RZ, RZ, R5 ;  /* 0x000000ffff0c7224 */ /* 0x000fe400078e0005 */
[----:B------:R-:W-:-:S07]  /*38810*/  IMAD.MOV.U32 R115, RZ, RZ, R14 ;  /* 0x000000ffff737224 */ /* 0x000fce00078e000e */
[----:B------:R-:W-:Y:S05]  /*38820*/  WARPSYNC.COLLECTIVE R15, `(.L_x_1822) ;  /* 0x000000000f087348 */ /* 0x000fea0003c00000 */
[----:B------:R0:W1:Y:S02]  /*38830*/  SHFL.IDX P6, R14, R13, R12, R11 ;  /* 0x0000000c0d0e7389 */ /* 0x00006400000c000b */
[----:B01----:R-:W-:Y:S01]  /*38840*/  ENDCOLLECTIVE ;  /* 0x000000000000791b */ /* 0x003fe20003800000 */
.L_x_1822:
[----:B------:R-:W-:Y:S02]  /*38850*/  IMAD.MOV.U32 R13, RZ, RZ, R28 ;  /* 0x000000ffff0d7224 */ /* 0x000fe400078e001c */
[----:B------:R-:W-:-:S07]  /*38860*/  IMAD.MOV.U32 R30, RZ, RZ, R14 ;  /* 0x000000ffff1e7224 */ /* 0x000fce00078e000e */
[----:B------:R-:W-:Y:S05]  /*38870*/  WARPSYNC.COLLECTIVE R15, `(.L_x_1823) ;  /* 0x000000000f087348 */ /* 0x000fea0003c00000 */
[----:B------:R0:W1:Y:S02]  /*38880*/  SHFL.IDX P6, R14, R13, R12, R11 ;  /* 0x0000000c0d0e7389 */ /* 0x00006400000c000b */
[----:B01----:R-:W-:Y:S01]  /*38890*/  ENDCOLLECTIVE ;  /* 0x000000000000791b */ /* 0x003fe20003800000 */
.L_x_1823:
        /* <DEDUP_REMOVED lines=8> */
.L_x_1824:
[----:B------:R-:W-:Y:S02]  /*38920*/  SEL R76, R115, R28, P0 ;  /* 0x0000001c734c7207 */ /* 0x000fe40000000000 */
[----:B------:R-:W-:Y:S01]  /*38930*/  SEL R112, R28, R115, P0 ;  /* 0x000000731c707207 */ /* 0x000fe20000000000 */
[----:B------:R-:W-:Y:S02]  /*38940*/  IMAD.MOV.U32 R13, RZ, RZ, R32 ;  /* 0x000000ffff0d7224 */ /* 0x000fe400078e0020 */
[----:B------:R-:W-:-:S07]  /*38950*/  IMAD.MOV.U32 R34, RZ, RZ, R14 ;  /* 0x000000ffff227224 */ /* 0x000fce00078e000e */
[----:B------:R-:W-:Y:S05]  /*38960*/  WARPSYNC.COLLECTIVE R15, `(.L_x_1825) ;  /* 0x000000000f087348 */ /* 0x000fea0003c00000 */
[----:B------:R0:W1:Y:S02]  /*38970*/  SHFL.IDX P6, R14, R13, R12, R11 ;  /* 0x0000000c0d0e7389 */ /* 0x00006400000c000b */
[----:B01----:R-:W-:Y:S01]  /*38980*/  ENDCOLLECTIVE ;  /* 0x000000000000791b */ /* 0x003fe20003800000 */
.L_x_1825:
[----:B------:R-:W-:Y:S02]  /*38990*/  IMAD.MOV.U32 R13, RZ, RZ, R26 ;  /* 0x000000ffff0d7224 */ /* 0x000fe400078e001a */
[----:B------:R-:W-:Y:S02]  /*389a0*/  IMAD.MOV.U32 R12, RZ, RZ, R5 ;  /* 0x000000ffff0c7224 */ /* 0x000fe400078e0005 */
[----:B------:R-:W-:-:S07]  /*389b0*/  IMAD.MOV.U32 R32, RZ, RZ, R14 ;  /* 0x000000ffff207224 */ /* 0x000fce00078e000e */
[----:B------:R-:W-:Y:S05]  /*389c0*/  WARPSYNC.COLLECTIVE R15, `(.L_x_1826) ;  /* 0x000000000f087348 */ /* 0x000fea0003c00000 */
[----:B------:R0:W1:Y:S02]  /*389d0*/  SHFL.IDX P6, R14, R13, R12, R11 ;  /* 0x0000000c0d0e7389 */ /* 0x00006400000c000b */
[----:B01----:R-:W-:Y:S01]  /*389e0*/  ENDCOLLECTIVE ;  /* 0x000000000000791b */ /* 0x003fe20003800000 */
.L_x_1826:
[----:B------:R-:W-:Y:S02]  /*389f0*/  IMAD.MOV.U32 R13, RZ, RZ, R24 ;  /* 0x000000ffff0d7224 */ /* 0x000fe400078e0018 */
[----:B------:R-:W-:-:S07]  /*38a00*/  IMAD.MOV.U32 R117, RZ, RZ, R14 ;  /* 0x000000ffff757224 */ /* 0x000fce00078e000e */
[----:B------:R-:W-:Y:S05]  /*38a10*/  WARPSYNC.COLLECTIVE R15, `(.L_x_1827) ;  /* 0x000000000f087348 */ /* 0x000fea0003c00000 */
[----:B------:R0:W1:Y:S02]  /*38a20*/  SHFL.IDX P6, R14, R13, R12, R11 ;  /* 0x0000000c0d0e7389 */ /* 0x00006400000c000b */
[----:B01----:R-:W-:Y:S01]  /*38a30*/  ENDCOLLECTIVE ;  /* 0x000000000000791b */ /* 0x003fe20003800000 */
.L_x_1827:
        /* <DEDUP_REMOVED lines=8> */
.L_x_1828:
[----:B------:R-:W-:Y:S02]  /*38ac0*/  SEL R114, R32, R119, P0 ;  /* 0x0000007720727207 */ /* 0x000fe40000000000 */
[----:B------:R-:W-:Y:S01]  /*38ad0*/  SEL R74, R119, R32, P0 ;  /* 0x00000020774a7207 */ /* 0x000fe20000000000 */
[----:B------:R-:W-:Y:S02]  /*38ae0*/  IMAD.MOV.U32 R13, RZ, RZ, R4 ;  /* 0x000000ffff0d7224 */ /* 0x000fe400078e0004 */
[----:B------:R-:W-:-:S07]  /*38af0*/  IMAD.MOV.U32 R10, RZ, RZ, R14 ;  /* 0x000000ffff0a7224 */ /* 0x000fce00078e000e */
[----:B------:R-:W-:Y:S05]  /*38b00*/  WARPSYNC.COLLECTIVE R15, `(.L_x_1829) ;  /* 0x000000000f087348 */ /* 0x000fea0003c00000 */
[----:B------:R0:W1:Y:S02]  /*38b10*/  SHFL.IDX P6, R14, R13, R12, R11 ;  /* 0x0000000c0d0e7389 */ /* 0x00006400000c000b */
[----:B01----:R-:W-:Y:S01]  /*38b20*/  ENDCOLLECTIVE ;  /* 0x000000000000791b */ /* 0x003fe20003800000 */
.L_x_1829:
[----:B------:R-:W-:Y:S02]  /*38b30*/  IMAD.MOV.U32 R13, RZ, RZ, R8 ;  /* 0x000000ffff0d7224 */ /* 0x000fe400078e0008 */
[----:B------:R-:W-:Y:S02]  /*38b40*/  IMAD.MOV.U32 R12, RZ, RZ, R5 ;  /* 0x000000ffff0c7224 */ /* 0x000fe400078e0005 */
[----:B------:R-:W-:-:S07]  /*38b50*/  IMAD.MOV.U32 R4, RZ, RZ, R14 ;  /* 0x000000ffff047224 */ /* 0x000fce00078e000e */
[----:B------:R-:W-:Y:S05]  /*38b60*/  WARPSYNC.COLLECTIVE R15, `(.L_x_1830) ;  /* 0x000000000f087348 */ /* 0x000fea0003c00000 */
[----:B------:R0:W1:Y:S02]  /*38b70*/  SHFL.IDX P6, R14, R13, R12, R11 ;  /* 0x0000000c0d0e7389 */ /* 0x00006400000c000b */
[----:B01----:R-:W-:Y:S01]  /*38b80*/  ENDCOLLECTIVE ;  /* 0x000000000000791b */ /* 0x003fe20003800000 */
.L_x_1830:
[----:B------:R-:W-:Y:S02]  /*38b90*/  IMAD.MOV.U32 R13, RZ, RZ, R6 ;  /* 0x000000ffff0d7224 */ /* 0x000fe400078e0006 */
[----:B------:R-:W-:-:S07]  /*38ba0*/  IMAD.MOV.U32 R7, RZ, RZ, R14 ;  /* 0x000000ffff077224 */ /* 0x000fce00078e000e */
[----:B------:R-:W-:Y:S05]  /*38bb0*/  WARPSYNC.COLLECTIVE R15, `(.L_x_1831) ;  /* 0x000000000f087348 */ /* 0x000fea0003c00000 */
[----:B------:R0:W1:Y:S02]  /*38bc0*/  SHFL.IDX P6, R14, R13, R12, R11 ;  /* 0x0000000c0d0e7389 */ /* 0x00006400000c000b */
[----:B01----:R-:W-:Y:S01]  /*38bd0*/  ENDCOLLECTIVE ;  /* 0x000000000000791b */ /* 0x003fe20003800000 */
.L_x_1831:
[----:B------:R-:W-:Y:S05]  /*38be0*/  BRA `(.L_x_1832) ;  /* 0xffffff2800947947 */ /* 0x000fea000383ffff */
.L_x_1564:
[----:B------:R-:W-:Y:S02]  /*38bf0*/  IMAD.MOV.U32 R13, RZ, RZ, R3 ;  /* 0x000000ffff0d7224 */ /* 0x000fe400078e0003 */
[----:B------:R-:W-:Y:S02]  /*38c00*/  IMAD.MOV.U32 R12, RZ, RZ, RZ ;  /* 0x000000ffff0c7224 */ /* 0x000fe400078e00ff */
[----:B------:R-:W-:Y:S02]  /*38c10*/  IMAD.MOV.U32 R11, RZ, RZ, 0x181f ;  /* 0x0000181fff0b7424 */ /* 0x000fe400078e00ff */
[----:B------:R-:W-:-:S07]  /*38c20*/  IMAD.MOV.U32 R15, RZ, RZ, -0x1 ;  /* 0xffffffffff0f7424 */ /* 0x000fce00078e00ff */
[----:B-----5:R-:W-:Y:S05]  /*38c30*/  WARPSYNC.COLLECTIVE R15, `(.L_x_1833) ;  /* 0x000000000f087348 */ /* 0x020fea0003c00000 */
[----:B------:R0:W1:Y:S02]  /*38c40*/  SHFL.IDX P6, R14, R13, R12, R11 ;  /* 0x0000000c0d0e7389 */ /* 0x00006400000c000b */
[----:B01---5:R-:W-:Y:S01]  /*38c50*/  ENDCOLLECTIVE ;  /* 0x000000000000791b */ /* 0x023fe20003800000 */
.L_x_1833:
[----:B------:R-:W-:Y:S02]  /*38c60*/  IMAD.MOV.U32 R13, RZ, RZ, R2 ;  /* 0x000000ffff0d7224 */ /* 0x000fe400078e0002 */
[----:B------:R-:W-:-:S07]  /*38c70*/  IMAD.MOV.U32 R0, RZ, RZ, R14 ;  /* 0x000000ffff007224 */ /* 0x000fce00078e000e */
[----:B------:R-:W-:Y:S05]  /*38c80*/  WARPSYNC.COLLECTIVE R15, `(.L_x_1834) ;  /* 0x000000000f087348 */ /* 0x000fea0003c00000 */
[----:B------:R0:W1:Y:S02]  /*38c90*/  SHFL.IDX P6, R14, R13, R12, R11 ;  /* 0x0000000c0d0e7389 */ /* 0x00006400000c000b */
[----:B01----:R-:W-:Y:S01]  /*38ca0*/  ENDCOLLECTIVE ;  /* 0x000000000000791b */ /* 0x003fe20003800000 */
.L_x_1834:
[----:B------:R-:W-:Y:S05]  /*38cb0*/  BRA `(.L_x_1835) ;  /* 0xffffff3400f07947 */ /* 0x000fea000383ffff */
.L_x_1567:
        /* <DEDUP_REMOVED lines=8> */
.L_x_1837:
[----:B------:R-:W-:Y:S05]  /*38d40*/  BSYNC B1 ;  /* 0x0000000000017941 */ /* 0x000fea0003800000 */
.L_x_1836:
[----:B------:R-:W-:Y:S02]  /*38d50*/  IMAD.MOV.U32 R13, RZ, RZ, R2 ;  /* 0x000000ffff0d7224 */ /* 0x000fe400078e0002 */
[----:B------:R-:W-:Y:S02]  /*38d60*/  IMAD.MOV.U32 R12, RZ, RZ, 0x1 ;  /* 0x00000001ff0c7424 */ /* 0x000fe400078e00ff */
[----:B------:R-:W-:Y:S02]  /*38d70*/  IMAD.MOV.U32 R11, RZ, RZ, 0x181f ;  /* 0x0000181fff0b7424 */ /* 0x000fe400078e00ff */
[----:B------:R-:W-:Y:S02]  /*38d80*/  IMAD.MOV.U32 R15, RZ, RZ, -0x1 ;  /* 0xffffffffff0f7424 */ /* 0x000fe400078e00ff */
[----:B------:R-:W-:-:S07]  /*38d90*/  IMAD.MOV.U32 R0, RZ, RZ, R14 ;  /* 0x000000ffff007224 */ /* 0x000fce00078e000e */
[----:B------:R-:W-:Y:S05]  /*38da0*/  WARPSYNC.COLLECTIVE R15, `(.L_x_1838) ;  /* 0x000000000f087348 */ /* 0x000fea0003c00000 */
[----:B------:R0:W1:Y:S02]  /*38db0*/  SHFL.IDX P6, R14, R13, R12, R11 ;  /* 0x0000000c0d0e7389 */ /* 0x00006400000c000b */
[----:B01----:R-:W-:Y:S01]  /*38dc0*/  ENDCOLLECTIVE ;  /* 0x000000000000791b */ /* 0x003fe20003800000 */
.L_x_1838:
[----:B------:R-:W-:Y:S05]  /*38dd0*/  BRA `(.L_x_1839) ;  /* 0xffffff3400f87947 */ /* 0x000fea000383ffff */
.L_x_1570:
[----:B------:R-:W-:Y:S01]  /*38de0*/  BSSY B1, `(.L_x_1840) ;  /* 0x0000008000017945 */ /* 0x000fe20003800000 */
[----:B------:R-:W-:Y:S02]  /*38df0*/  IMAD.MOV.U32 R13, RZ, RZ, R3 ;  /* 0x000000ffff0d7224 */ /* 0x000fe400078e0003 */
[----:B------:R-:W-:Y:S02]  /*38e00*/  IMAD.MOV.U32 R12, RZ, RZ, 0x2 ;  /* 0x00000002ff0c7424 */ /* 0x000fe400078e00ff */
[----:B------:R-:W-:Y:S02]  /*38e10*/  IMAD.MOV.U32 R11, RZ, RZ, 0x181f ;  /* 0x0000181fff0b7424 */ /* 0x000fe400078e00ff */
[----:B---3--:R-:W-:-:S07]  /*38e20*/  IMAD.MOV.U32 R15, RZ, RZ, -0x1 ;  /* 0xffffffffff0f7424 */ /* 0x008fce00078e00ff */
[----:B012-4-:R-:W-:Y:S05]  /*38e30*/  WARPSYNC.COLLECTIVE R15, `(.L_x_1841) ;  /* 0x000000000f087348 */ /* 0x017fea0003c00000 */
[----:B--2---:R2:W3:Y:S02]  /*38e40*/  SHFL.IDX P6, R14, R13, R12, R11 ;  /* 0x0000000c0d0e7389 */ /* 0x0044e400000c000b */
[----:B01234-:R-:W-:Y:S01]  /*38e50*/  ENDCOLLECTIVE ;  /* 0x000000000000791b */ /* 0x01ffe20003800000 */
.L_x_1841:
[----:B------:R-:W-:Y:S05]  /*38e60*/  BSYNC B1 ;  /* 0x0000000000017941 */ /* 0x000fea0003800000 */
.L_x_1840:
        /* <DEDUP_REMOVED lines=8> */
.L_x_1842:
[----:B------:R-:W-:Y:S05]  /*38ef0*/  BRA `(.L_x_1843) ;  /* 0xffffff3800007947 */ /* 0x000fea000383ffff */
.L_x_1573:
        /* <DEDUP_REMOVED lines=8> */
.L_x_1845:
[----:B------:R-:W-:Y:S05]  /*38f80*/  BSYNC B1 ;  /* 0x0000000000017941 */ /* 0x000fea0003800000 */
.L_x_1844:
        /* <DEDUP_REMOVED lines=8> */
.L_x_1846:
[----:B------:R-:W-:Y:S05]  /*39010*/  BRA `(.L_x_1847) ;  /* 0xffffff3800087947 */ /* 0x000fea000383ffff */
.L_x_1575:
[----:B------:R-:W-:Y:S02]  /*39020*/  IMAD.MOV.U32 R13, RZ, RZ, R24 ;  /* 0x000000ffff0d7224 */ /* 0x000fe400078e0018 */
[----:B------:R-:W-:Y:S02]  /*39030*/  IMAD.MOV.U32 R12, RZ, RZ, RZ ;  /* 0x000000ffff0c7224 */ /* 0x000fe400078e00ff */
[----:B------:R-:W-:Y:S02]  /*39040*/  IMAD.MOV.U32 R11, RZ, RZ, 0x1c1f ;  /* 0x00001c1fff0b7424 */ /* 0x000fe400078e00ff */
[----:B------:R-:W-:-:S07]  /*39050*/  IMAD.MOV.U32 R15, RZ, RZ, -0x1 ;  /* 0xffffffffff0f7424 */ /* 0x000fce00078e00ff */
[----:B------:R-:W-:Y:S05]  /*39060*/  WARPSYNC.COLLECTIVE R15, `(.L_x_1848) ;  /* 0x000000000f087348 */ /* 0x000fea0003c00000 */
[----:B------:R0:W1:Y:S02]  /*39070*/  SHFL.IDX P6, R14, R13, R12, R11 ;  /* 0x0000000c0d0e7389 */ /* 0x00006400000c000b */
[----:B01----:R-:W-:Y:S01]  /*39080*/  ENDCOLLECTIVE ;  /* 0x000000000000791b */ /* 0x003fe20003800000 */
.L_x_1848:
[----:B------:R-:W-:Y:S02]  /*39090*/  IMAD.MOV.U32 R13, RZ, RZ, R4 ;  /* 0x000000ffff0d7224 */ /* 0x000fe400078e0004 */
[----:B------:R-:W-:-:S07]  /*390a0*/  IMAD.MOV.U32 R5, RZ, RZ, R14 ;  /* 0x000000ffff057224 */ /* 0x000fce00078e000e */
[----:B------:R-:W-:Y:S05]  /*390b0*/  WARPSYNC.COLLECTIVE R15, `(.L_x_1849) ;  /* 0x000000000f087348 */ /* 0x000fea0003c00000 */
[----:B------:R0:W1:Y:S02]  /*390c0*/  SHFL.IDX P6, R14, R13, R12, R11 ;  /* 0x0000000c0d0e7389 */ /* 0x00006400000c000b */
[----:B01----:R-:W-:Y:S01]  /*390d0*/  ENDCOLLECTIVE ;  /* 0x000000000000791b */ /* 0x003fe20003800000 */
.L_x_1849:
[----:B------:R-:W-:Y:S05]  /*390e0*/  BRA `(.L_x_1850) ;  /* 0xffffff3c00347947 */ /* 0x000fea000383ffff */
.L_x_1578:
[----:B------:R-:W-:Y:S01]  /*390f0*/  BSSY B1, `(.L_x_1851) ;  /* 0x0000008000017945 */ /* 0x000fe20003800000 */
[----:B---3--:R-:W-:Y:S02]  /*39100*/  IMAD.MOV.U32 R13, RZ, RZ, R24 ;  /* 0x000000ffff0d7224 */ /* 0x008fe400078e0018 */
[----:B------:R-:W-:Y:S02]  /*39110*/  IMAD.MOV.U32 R12, RZ, RZ, 0x1 ;  /* 0x00000001ff0c7424 */ /* 0x000fe400078e00ff */
[----:B------:R-:W-:Y:S02]  /*39120*/  IMAD.MOV.U32 R11, RZ, RZ, 0x1c1f ;  /* 0x00001c1fff0b7424 */ /* 0x000fe400078e00ff */
[----:B------:R-:W-:-:S07]  /*39130*/  IMAD.MOV.U32 R15, RZ, RZ, -0x1 ;  /* 0xffffffffff0f7424 */ /* 0x000fce00078e00ff */
[----:B012---:R-:W-:Y:S05]  /*39140*/  WARPSYNC.COLLECTIVE R15, `(.L_x_1852) ;  /* 0x000000000f087348 */ /* 0x007fea0003c00000 */
[----:B--2---:R2:W3:Y:S02]  /*39150*/  SHFL.IDX P6, R14, R13, R12, R11 ;  /* 0x0000000c0d0e7389 */ /* 0x0044e400000c000b */
[----:B0123--:R-:W-:Y:S01]  /*39160*/  ENDCOLLECTIVE ;  /* 0x000000000000791b */ /* 0x00ffe20003800000 */
.L_x_1852:
[----:B------:R-:W-:Y:S05]  /*39170*/  BSYNC B1 ;  /* 0x0000000000017941 */ /* 0x000fea0003800000 */
.L_x_1851:
        /* <DEDUP_REMOVED lines=8> */
.L_x_1853:
[----:B------:R-:W-:Y:S05]  /*39200*/  BRA `(.L_x_1854) ;  /* 0xffffff4000347947 */ /* 0x000fea000383ffff */
.L_x_1582:
[----:B------:R-:W-:Y:S02]  /*39210*/  IMAD.MOV.U32 R13, RZ, RZ, R3 ;  /* 0x000000ffff0d7224 */ /* 0x000fe400078e0003 */
[----:B------:R-:W-:Y:S02]  /*39220*/  IMAD.MOV.U32 R12, RZ, RZ, RZ ;  /* 0x000000ffff0c7224 */ /* 0x000fe400078e00ff */
[----:B------:R-:W-:Y:S02]  /*39230*/  IMAD.MOV.U32 R11, RZ, RZ, 0x181f ;  /* 0x0000181fff0b7424 */ /* 0x000fe400078e00ff */
[----:B------:R-:W-:-:S07]  /*39240*/  IMAD.MOV.U32 R15, RZ, RZ, -0x1 ;  /* 0xffffffffff0f7424 */ /* 0x000fce00078e00ff */
[----:B--2---:R-:W-:Y:S05]  /*39250*/  WARPSYNC.COLLECTIVE R15, `(.L_x_1855) ;  /* 0x000000000f087348 */ /* 0x004fea0003c00000 */
[----:B------:R0:W1:Y:S02]  /*39260*/  SHFL.IDX P6, R14, R13, R12, R11 ;  /* 0x0000000c0d0e7389 */ /* 0x00006400000c000b */
[----:B012---:R-:W-:Y:S01]  /*39270*/  ENDCOLLECTIVE ;  /* 0x000000000000791b */ /* 0x007fe20003800000 */
.L_x_1855:
[----:B------:R-:W-:Y:S02]  /*39280*/  IMAD.MOV.U32 R13, RZ, RZ, R2 ;  /* 0x000000ffff0d7224 */ /* 0x000fe400078e0002 */
[----:B------:R-:W-:-:S07]  /*39290*/  IMAD.MOV.U32 R0, RZ, RZ, R14 ;  /* 0x000000ffff007224 */ /* 0x000fce00078e000e */
[----:B------:R-:W-:Y:S05]  /*392a0*/  WARPSYNC.COLLECTIVE R15, `(.L_x_1856) ;  /* 0x000000000f087348 */ /* 0x000fea0003c00000 */
[----:B------:R0:W1:Y:S02]  /*392b0*/  SHFL.IDX P6, R14, R13, R12, R11 ;  /* 0x0000000c0d0e7389 */ /* 0x00006400000c000b */
[----:B01----:R-:W-:Y:S01]  /*392c0*/  ENDCOLLECTIVE ;  /* 0x000000000000791b */ /* 0x003fe20003800000 */
.L_x_1856:
[----:B------:R-:W-:Y:S05]  /*392d0*/  BRA `(.L_x_1857) ;  /* 0xffffff4c00187947 */ /* 0x000fea000383ffff */
.L_x_1585:
[----:B------:R-:W-:Y:S01]  /*392e0*/  BSSY B1, `(.L_x_1858) ;  /* 0x0000008000017945 */ /* 0x000fe20003800000 */
[----:B------:R-:W-:Y:S02]  /*392f0*/  IMAD.MOV.U32 R13, RZ, RZ, R3 ;  /* 0x000000ffff0d7224 */ /* 0x000fe400078e0003 */
[----:B------:R-:W-:Y:S02]  /*39300*/  IMAD.MOV.U32 R12, RZ, RZ, 0x1 ;  /* 0x00000001ff0c7424 */ /* 0x000fe400078e00ff */
[----:B------:R-:W-:Y:S02]  /*39310*/  IMAD.MOV.U32 R11, RZ, RZ, 0x181f ;  /* 0x0000181fff0b7424 */ /* 0x000fe400078e00ff */
[----:B----4-:R-:W-:-:S07]  /*39320*/  IMAD.MOV.U32 R15, RZ, RZ, -0x1 ;  /* 0xffffffffff0f7424 */ /* 0x010fce00078e00ff */
[----:B0123--:R-:W-:Y:S05]  /*39330*/  WARPSYNC.COLLECTIVE R15, `(.L_x_1859) ;  /* 0x000000000f087348 */ /* 0x00ffea0003c00000 */
[----:B---3--:R3:W4:Y:S02]  /*39340*/  SHFL.IDX P6, R14, R13, R12, R11 ;  /* 0x0000000c0d0e7389 */ /* 0x00872400000c000b */
[----:B01234-:R-:W-:Y:S01]  /*39350*/  ENDCOLLECTIVE ;  /* 0x000000000000791b */ /* 0x01ffe20003800000 */
.L_x_1859:
[----:B------:R-:W-:Y:S05]  /*39360*/  BSYNC B1 ;  /* 0x0000000000017941 */ /* 0x000fea0003800000 */
.L_x_1858:
        /* <DEDUP_REMOVED lines=8> */
.L_x_1860:
[----:B------:R-:W-:Y:S05]  /*393f0*/  BRA `(.L_x_1861) ;  /* 0xffffff4c00247947 */ /* 0x000fea000383ffff */
.L_x_1588:
        /* <DEDUP_REMOVED lines=8> */
.L_x_1863:
[----:B------:R-:W-:Y:S05]  /*39480*/  BSYNC B1 ;  /* 0x0000000000017941 */ /* 0x000fea0003800000 */
.L_x_1862:
        /* <DEDUP_REMOVED lines=8> */
.L_x_1864:
[----:B------:R-:W-:Y:S05]  /*39510*/  BRA `(.L_x_1865) ;  /* 0xffffff4c002c7947 */ /* 0x000fea000383ffff */
.L_x_1591:
[----:B------:R-:W-:Y:S01]  /*39520*/  BSSY B1, `(.L_x_1866) ;  /* 0x0000008000017945 */ /* 0x000fe20003800000 */
[----:B------:R-:W-:Y:S02]  /*39530*/  IMAD.MOV.U32 R13, RZ, RZ, R3 ;  /* 0x000000ffff0d7224 */ /* 0x000fe400078e0003 */
[----:B------:R-:W-:Y:S02]  /*39540*/  IMAD.MOV.U32 R12, RZ, RZ, 0x3 ;  /* 0x00000003ff0c7424 */ /* 0x000fe400078e00ff */
[----:B------:R-:W-:Y:S02]  /*39550*/  IMAD.MOV.U32 R11, RZ, RZ, 0x181f ;  /* 0x0000181fff0b7424 */ /* 0x000fe400078e00ff */
[----:B0-----:R-:W-:-:S07]  /*39560*/  IMAD.MOV.U32 R15, RZ, RZ, -0x1 ;  /* 0xffffffffff0f7424 */ /* 0x001fce00078e00ff */
[----:B-1234-:R-:W-:Y:S05]  /*39570*/  WARPSYNC.COLLECTIVE R15, `(.L_x_1867) ;  /* 0x000000000f087348 */ /* 0x01efea0003c00000 */
[----:B----4-:R0:W4:Y:S02]  /*39580*/  SHFL.IDX P6, R14, R13, R12, R11 ;  /* 0x0000000c0d0e7389 */ /* 0x01012400000c000b */
[----:B01234-:R-:W-:Y:S01]  /*39590*/  ENDCOLLECTIVE ;  /* 0x000000000000791b */ /* 0x01ffe20003800000 */
.L_x_1867:
[----:B------:R-:W-:Y:S05]  /*395a0*/  BSYNC B1 ;  /* 0x0000000000017941 */ /* 0x000fea0003800000 */
.L_x_1866:
        /* <DEDUP_REMOVED lines=8> */
.L_x_1868:
[----:B------:R-:W-:Y:S05]  /*39630*/  BRA `(.L_x_1869) ;  /* 0xffffff4c00347947 */ /* 0x000fea000383ffff */
.L_x_1618:
[----:B------:R-:W1:Y:S01]  /*39640*/  S2R R11, SR_TID.X ;  /* 0x00000000000b7919 */ /* 0x000e620000002100 */
[----:B------:R-:W-:Y:S01]  /*39650*/  BSSY B1, `(.L_x_1870) ;  /* 0x000000a000017945 */ /* 0x000fe20003800000 */
[----:B------:R-:W-:Y:S02]  /*39660*/  IMAD.MOV.U32 R12, RZ, RZ, RZ ;  /* 0x000000ffff0c7224 */ /* 0x000fe400078e00ff */
[----:B0-----:R-:W-:Y:S01]  /*39670*/  IMAD.MOV.U32 R15, RZ, RZ, -0x1 ;  /* 0xffffffffff0f7424 */ /* 0x001fe200078e00ff */
[----:B-1----:R-:W-:-:S04]  /*39680*/  SHF.R.U32.HI R11, RZ, 0x5, R11 ;  /* 0x00000005ff0b7819 */ /* 0x002fc8000001160b */
[----:B------:R-:W-:-:S05]  /*39690*/  LOP3.LUT R11, R11, 0x3, RZ, 0xc0, !PT ;  /* 0x000000030b0b7812 */ /* 0x000fca00078ec0ff */
[----:B------:R-:W-:Y:S02]  /*396a0*/  IMAD.MOV.U32 R13, RZ, RZ, R11 ;  /* 0x000000ffff0d7224 */ /* 0x000fe400078e000b */
[----:B------:R-:W-:-:S07]  /*396b0*/  IMAD.MOV.U32 R11, RZ, RZ, 0x1f ;  /* 0x0000001fff0b7424 */ /* 0x000fce00078e00ff */
[----:B------:R-:W-:Y:S05]  /*396c0*/  WARPSYNC.COLLECTIVE R15, `(.L_x_1871) ;  /* 0x000000000f087348 */ /* 0x000fea0003c00000 */
[----:B------:R0:W1:Y:S02]  /*396d0*/  SHFL.IDX P6, R14, R13, R12, R11 ;  /* 0x0000000c0d0e7389 */ /* 0x00006400000c000b */
[----:B01----:R-:W-:Y:S01]  /*396e0*/  ENDCOLLECTIVE ;  /* 0x000000000000791b */ /* 0x003fe20003800000 */
.L_x_1871:
[----:B------:R-:W-:Y:S05]  /*396f0*/  BSYNC B1 ;  /* 0x0000000000017941 */ /* 0x000fea0003800000 */
.L_x_1870:
[----:B------:R-:W-:Y:S05]  /*39700*/  BRA `(.L_x_1872) ;  /* 0xffffff6c00a07947 */ /* 0x000fea000383ffff */
.L_x_1620:
[----:B------:R-:W-:Y:S01]  /*39710*/  BSSY B1, `(.L_x_1873) ;  /* 0x0000006000017945 */ /* 0x000fe20003800000 */
[----:B0-----:R-:W-:-:S07]  /*39720*/  IMAD.MOV.U32 R15, RZ, RZ, -0x1 ;  /* 0xffffffffff0f7424 */ /* 0x001fce00078e00ff */
[----:B-1----:R-:W-:Y:S05]  /*39730*/  WARPSYNC.COLLECTIVE R15, `(.L_x_1874) ;  /* 0x000000000f0c7348 */ /* 0x002fea0003c00000 */
[----:B------:R-:W-:Y:S02]  /*39740*/  ELECT P6, UR62, PT ;  /* 0x00000000003e782f */ /* 0x000fe400038c0000 */
[----:B------:R-:W-:Y:S01]  /*39750*/  MOV R14, UR62 ;  /* 0x0000003e000e7c02 */ /* 0x000fe20008000f00 */
[----:B-1----:R-:W-:Y:S10]  /*39760*/  ENDCOLLECTIVE ;  /* 0x000000000000791b */ /* 0x002ff40003800000 */
.L_x_1874:
[----:B------:R-:W-:Y:S05]  /*39770*/  BSYNC B1 ;  /* 0x0000000000017941 */ /* 0x000fea0003800000 */
.L_x_1873:
[----:B------:R-:W-:Y:S05]  /*39780*/  BRA `(.L_x_1619) ;  /* 0xffffff6c00987947 */ /* 0x000fea000383ffff */
.L_x_1622:
[----:B-1----:R1:W2:Y:S02]  /*39790*/  SYNCS.PHASECHK.TRANS64.TRYWAIT P0, [R19+URZ+0x29820], R5 ;  /* 0x02982005130075a7 */ /* 0x0022a4000800017f */
[----:B--2---:R-:W-:Y:S05]  /*397a0*/  @!P0 NANOSLEEP.SYNCS 0x989680 ;  /* 0x009896800000895d */ /* 0x004fea0003900000 */
[----:B------:R-:W2:Y:S02]  /*397b0*/  @!P0 SYNCS.PHASECHK.TRANS64 P0, [R19+URZ+0x29820], R5 ;  /* 0x02982005130085a7 */ /* 0x000ea4000800007f */
[----:B--2---:R-:W-:Y:S05]  /*397c0*/  @!P0 BRA `(.L_x_1622) ;  /* 0xfffffffc00f08947 */ /* 0x004fea000383ffff */
[----:B------:R-:W-:Y:S05]  /*397d0*/  BRA `(.L_x_1875) ;  /* 0xffffff6c00a87947 */ /* 0x000fea000383ffff */
.L_x_1626:
[----:B--2---:R2:W3:Y:S02]  /*397e0*/  SYNCS.PHASECHK.TRANS64.TRYWAIT P0, [R8+URZ+0x298a0], R11 ;  /* 0x0298a00b080075a7 */ /* 0x0044e4000800017f */
[----:B---3--:R-:W-:Y:S05]  /*397f0*/  @!P0 NANOSLEEP.SYNCS 0x989680 ;  /* 0x009896800000895d */ /* 0x008fea0003900000 */
[----:B------:R-:W3:Y:S02]  /*39800*/  @!P0 SYNCS.PHASECHK.TRANS64 P0, [R8+URZ+0x298a0], R11 ;  /* 0x0298a00b080085a7 */ /* 0x000ee4000800007f */
[----:B---3--:R-:W-:Y:S05]  /*39810*/  @!P0 BRA `(.L_x_1626) ;  /* 0xfffffffc00f08947 */ /* 0x008fea000383ffff */
[----:B------:R-:W-:Y:S05]  /*39820*/  BRA `(.L_x_1876) ;  /* 0xffffff6c00c87947 */ /* 0x000fea000383ffff */
.L_x_1633:
[----:B-1----:R1:W3:Y:S02]  /*39830*/  SYNCS.PHASECHK.TRANS64.TRYWAIT P0, [R8+URZ+0x298c0], R11 ;  /* 0x0298c00b080075a7 */ /* 0x0022e4000800017f */
[----:B---3--:R-:W-:Y:S05]  /*39840*/  @!P0 NANOSLEEP.SYNCS 0x989680 ;  /* 0x009896800000895d */ /* 0x008fea0003900000 */
[----:B------:R-:W3:Y:S02]  /*39850*/  @!P0 SYNCS.PHASECHK.TRANS64 P0, [R8+URZ+0x298c0], R11 ;  /* 0x0298c00b080085a7 */ /* 0x000ee4000800007f */
[----:B---3--:R-:W-:Y:S05]  /*39860*/  @!P0 BRA `(.L_x_1633) ;  /* 0xfffffffc00f08947 */ /* 0x008fea000383ffff */
[----:B------:R-:W-:Y:S05]  /*39870*/  BRA `(.L_x_1877) ;  /* 0xffffff7000c07947 */ /* 0x000fea000383ffff */
.L_x_1640:
[----:B-1----:R1:W2:Y:S02]  /*39880*/  SYNCS.PHASECHK.TRANS64.TRYWAIT P1, [R9+URZ+0x298a0], R8 ;  /* 0x0298a008090075a7 */ /* 0x0022a4000802017f */
[----:B--2---:R-:W-:Y:S05]  /*39890*/  @!P1 NANOSLEEP.SYNCS 0x989680 ;  /* 0x009896800000995d */ /* 0x004fea0003900000 */
[----:B------:R-:W2:Y:S02]  /*398a0*/  @!P1 SYNCS.PHASECHK.TRANS64 P1, [R9+URZ+0x298a0], R8 ;  /* 0x0298a008090095a7 */ /* 0x000ea4000802007f */
[----:B--2---:R-:W-:Y:S05]  /*398b0*/  @!P1 BRA `(.L_x_1640) ;  /* 0xfffffffc00f09947 */ /* 0x004fea000383ffff */
[----:B------:R-:W-:Y:S05]  /*398c0*/  BRA `(.L_x_1878) ;  /* 0xffffff74009c7947 */ /* 0x000fea000383ffff */
.L_x_1647:
[----:B--2---:R2:W3:Y:S02]  /*398d0*/  SYNCS.PHASECHK.TRANS64.TRYWAIT P1, [R9+URZ+0x298c0], R8 ;  /* 0x0298c008090075a7 */ /* 0x0044e4000802017f */
[----:B---3--:R-:W-:Y:S05]  /*398e0*/  @!P1 NANOSLEEP.SYNCS 0x989680 ;  /* 0x009896800000995d */ /* 0x008fea0003900000 */
[----:B------:R-:W3:Y:S02]  /*398f0*/  @!P1 SYNCS.PHASECHK.TRANS64 P1, [R9+URZ+0x298c0], R8 ;  /* 0x0298c008090095a7 */ /* 0x000ee4000802007f */
[----:B---3--:R-:W-:Y:S05]  /*39900*/  @!P1 BRA `(.L_x_1647) ;  /* 0xfffffffc00f09947 */ /* 0x008fea000383ffff */
[----:B------:R-:W-:Y:S05]  /*39910*/  BRA `(.L_x_1879) ;  /* 0xffffff7800907947 */ /* 0x000fea000383ffff */
.L_x_1672:
[----:B------:R-:W3:Y:S01]  /*39920*/  S2R R0, SR_TID.X ;  /* 0x0000000000007919 */ /* 0x000ee20000002100 */
[----:B------:R-:W-:Y:S01]  /*39930*/  BSSY B0, `(.L_x_1880) ;  /* 0x000000a000007945 */ /* 0x000fe20003800000 */
[----:B------:R-:W-:Y:S02]  /*39940*/  IMAD.MOV.U32 R12, RZ, RZ, RZ ;  /* 0x000000ffff0c7224 */ /* 0x000fe400078e00ff */
[----:B------:R-:W-:Y:S02]  /*39950*/  IMAD.MOV.U32 R11, RZ, RZ, 0x1f ;  /* 0x0000001fff0b7424 */ /* 0x000fe400078e00ff */
[----:B0-----:R-:W-:Y:S01]  /*39960*/  IMAD.MOV.U32 R15, RZ, RZ, -0x1 ;  /* 0xffffffffff0f7424 */ /* 0x001fe200078e00ff */
[----:B---3--:R-:W-:-:S04]  /*39970*/  SHF.R.U32.HI R0, RZ, 0x5, R0 ;  /* 0x00000005ff007819 */ /* 0x008fc80000011600 */
[----:B------:R-:W-:-:S05]  /*39980*/  LOP3.LUT R0, R0, 0x3, RZ, 0xc0, !PT ;  /* 0x0000000300007812 */ /* 0x000fca00078ec0ff */
[----:B------:R-:W-:-:S07]  /*39990*/  IMAD.MOV.U32 R13, RZ, RZ, R0 ;  /* 0x000000ffff0d7224 */ /* 0x000fce00078e0000 */
[----:B-12---:R-:W-:Y:S05]  /*399a0*/  WARPSYNC.COLLECTIVE R15, `(.L_x_1881) ;  /* 0x000000000f087348 */ /* 0x006fea0003c00000 */
[----:B------:R0:W3:Y:S02]  /*399b0*/  SHFL.IDX P6, R14, R13, R12, R11 ;  /* 0x0000000c0d0e7389 */ /* 0x0000e400000c000b */
[----:B0123--:R-:W-:Y:S01]  /*399c0*/  ENDCOLLECTIVE ;  /* 0x000000000000791b */ /* 0x00ffe20003800000 */
.L_x_1881:
[----:B------:R-:W-:Y:S05]  /*399d0*/  BSYNC B0 ;  /* 0x0000000000007941 */ /* 0x000fea0003800000 */
.L_x_1880:
[----:B------:R-:W-:Y:S05]  /*399e0*/  BRA `(.L_x_1882) ;  /* 0xffffff8800c07947 */ /* 0x000fea000383ffff */
.L_x_1674:
[----:B------:R-:W-:Y:S01]  /*399f0*/  BSSY B0, `(.L_x_1883) ;  /* 0x0000006000007945 */ /* 0x000fe20003800000 */
[----:B0-----:R-:W-:-:S07]  /*39a00*/  IMAD.MOV.U32 R15, RZ, RZ, -0x1 ;  /* 0xffffffffff0f7424 */ /* 0x001fce00078e00ff */
[----:B-123--:R-:W-:Y:S05]  /*39a10*/  WARPSYNC.COLLECTIVE R15, `(.L_x_1884) ;  /* 0x000000000f0c7348 */ /* 0x00efea0003c00000 */
[----:B------:R-:W-:Y:S02]  /*39a20*/  ELECT P6, UR62, PT ;  /* 0x00000000003e782f */ /* 0x000fe400038c0000 */
[----:B------:R-:W-:Y:S01]  /*39a30*/  MOV R14, UR62 ;  /* 0x0000003e000e7c02 */ /* 0x000fe20008000f00 */
[----:B-123--:R-:W-:Y:S10]  /*39a40*/  ENDCOLLECTIVE ;  /* 0x000000000000791b */ /* 0x00eff40003800000 */
.L_x_1884:
[----:B------:R-:W-:Y:S05]  /*39a50*/  BSYNC B0 ;  /* 0x0000000000007941 */ /* 0x000fea0003800000 */
.L_x_1883:
[----:B------:R-:W-:Y:S05]  /*39a60*/  BRA `(.L_x_1885) ;  /* 0xffffff8800c07947 */ /* 0x000fea000383ffff */
.L_x_1676:
[----:B--2---:R2:W3:Y:S02]  /*39a70*/  SYNCS.PHASECHK.TRANS64.TRYWAIT P0, [R2+URZ+0x29880], R3 ;  /* 0x02988003020075a7 */ /* 0x0044e4000800017f */
[----:B---3--:R-:W-:Y:S05]  /*39a80*/  @!P0 NANOSLEEP.SYNCS 0x989680 ;  /* 0x009896800000895d */ /* 0x008fea0003900000 */
[----:B------:R-:W3:Y:S02]  /*39a90*/  @!P0 SYNCS.PHASECHK.TRANS64 P0, [R2+URZ+0x29880], R3 ;  /* 0x02988003020085a7 */ /* 0x000ee4000800007f */
[----:B---3--:R-:W-:Y:S05]  /*39aa0*/  @!P0 BRA `(.L_x_1676) ;  /* 0xfffffffc00f08947 */ /* 0x008fea000383ffff */
[----:B------:R-:W-:Y:S05]  /*39ab0*/  BRA `(.L_x_1886) ;  /* 0xffffff8c002c7947 */ /* 0x000fea000383ffff */
.L_x_1678:
[----:B-1----:R1:W3:Y:S02]  /*39ac0*/  SYNCS.PHASECHK.TRANS64.TRYWAIT P0, [R2+URZ+0x29840], R3 ;  /* 0x02984003020075a7 */ /* 0x0022e4000800017f */
[----:B---3--:R-:W-:Y:S05]  /*39ad0*/  @!P0 NANOSLEEP.SYNCS 0x989680 ;  /* 0x009896800000895d */ /* 0x008fea0003900000 */
[----:B------:R-:W3:Y:S02]  /*39ae0*/  @!P0 SYNCS.PHASECHK.TRANS64 P0, [R2+URZ+0x29840], R3 ;  /* 0x02984003020085a7 */ /* 0x000ee4000800007f */
[----:B---3--:R-:W-:Y:S05]  /*39af0*/  @!P0 BRA `(.L_x_1678) ;  /* 0xfffffffc00f08947 */ /* 0x008fea000383ffff */
[----:B------:R-:W-:Y:S05]  /*39b00*/  BRA `(.L_x_1887) ;  /* 0xffffff8c00847947 */ /* 0x000fea000383ffff */
.L_x_1682:
[----:B------:R-:W2:Y:S01]  /*39b10*/  LDL.LU R11, [R1+0x38] ;  /* 0x00003800010b7983 */ /* 0x000ea20000300800 */
[----:B------:R-:W-:Y:S02]  /*39b20*/  IMAD.MOV.U32 R5, RZ, RZ, R12 ;  /* 0x000000ffff057224 */ /* 0x000fe400078e000c */
[----:B------:R-:W-:Y:S02]  /*39b30*/  IMAD.MOV.U32 R13, RZ, RZ, R3 ;  /* 0x000000ffff0d7224 */ /* 0x000fe400078e0003 */
[----:B------:R-:W-:Y:S02]  /*39b40*/  IMAD.MOV.U32 R12, RZ, RZ, RZ ;  /* 0x000000ffff0c7224 */ /* 0x000fe400078e00ff */
[----:B------:R-:W-:Y:S02]  /*39b50*/  IMAD.MOV.U32 R15, RZ, RZ, -0x1 ;  /* 0xffffffffff0f7424 */ /* 0x000fe400078e00ff */
[----:B------:R-:W-:-:S04]  /*39b60*/  IMAD.IADD R0, R10, 0x1, R5 ;  /* 0x000000010a007824 */ /* 0x000fc800078e0205 */
[----:B------:R-:W-:Y:S02]  /*39b70*/  VIADD R5, R0, 0x20 ;  /* 0x0000002000057836 */ /* 0x000fe40000000000 */
[----:B--2---:R-:W-:Y:S02]  /*39b80*/  IMAD R2, R11, R7, RZ ;  /* 0x000000070b027224 */ /* 0x004fe400078e02ff */
[----:B------:R-:W-:-:S03]  /*39b90*/  IMAD.MOV.U32 R11, RZ, RZ, 0x1c1f ;  /* 0x00001c1fff0b7424 */ /* 0x000fc600078e00ff */
[----:B------:R-:W-:-:S13]  /*39ba0*/  ISETP.GE.AND P4, PT, R0, R2, PT ;  /* 0x000000020000720c */ /* 0x000fda0003f86270 */
[----:B-----5:R-:W-:Y:S05]  /*39bb0*/  WARPSYNC.COLLECTIVE R15, `(.L_x_1888) ;  /* 0x000000000f087348 */ /* 0x020fea0003c00000 */
[----:B------:R0:W1:Y:S02]  /*39bc0*/  SHFL.IDX P6, R14, R13, R12, R11 ;  /* 0x0000000c0d0e7389 */ /* 0x00006400000c000b */
[----:B01---5:R-:W-:Y:S01]  /*39bd0*/  ENDCOLLECTIVE ;  /* 0x000000000000791b */ /* 0x023fe20003800000 */
.L_x_1888:
[----:B------:R-:W-:Y:S02]  /*39be0*/  IMAD.MOV.U32 R13, RZ, RZ, R4 ;  /* 0x000000ffff0d7224 */ /* 0x000fe400078e0004 */
[----:B------:R-:W-:-:S07]  /*39bf0*/  IMAD.MOV.U32 R6, RZ, RZ, R14 ;  /* 0x000000ffff067224 */ /* 0x000fce00078e000e */
[----:B------:R-:W-:Y:S05]  /*39c00*/  WARPSYNC.COLLECTIVE R15, `(.L_x_1889) ;  /* 0x000000000f087348 */ /* 0x000fea0003c00000 */
[----:B------:R0:W1:Y:S02]  /*39c10*/  SHFL.IDX P6, R14, R13, R12, R11 ;  /* 0x0000000c0d0e7389 */ /* 0x00006400000c000b */
[----:B01----:R-:W-:Y:S01]  /*39c20*/  ENDCOLLECTIVE ;  /* 0x000000000000791b */ /* 0x003fe20003800000 */
.L_x_1889:
[----:B------:R-:W-:Y:S02]  /*39c30*/  IMAD.MOV.U32 R13, RZ, RZ, R3 ;  /* 0x000000ffff0d7224 */ /* 0x000fe400078e0003 */
[----:B------:R-:W-:Y:S02]  /*39c40*/  IMAD.MOV.U32 R12, RZ, RZ, 0x1 ;  /* 0x00000001ff0c7424 */ /* 0x000fe400078e00ff */
[----:B------:R-:W-:-:S07]  /*39c50*/  IMAD.MOV.U32 R7, RZ, RZ, R14 ;  /* 0x000000ffff077224 */ /* 0x000fce00078e000e */
[----:B------:R-:W-:Y:S05]  /*39c60*/  WARPSYNC.COLLECTIVE R15, `(.L_x_1890) ;  /* 0x000000000f087348 */ /* 0x000fea0003c00000 */
[----:B------:R0:W1:Y:S02]  /*39c70*/  SHFL.IDX P6, R14, R13, R12, R11 ;  /* 0x0000000c0d0e7389 */ /* 0x00006400000c000b */
[----:B01----:R-:W-:Y:S01]  /*39c80*/  ENDCOLLECTIVE ;  /* 0x000000000000791b */ /* 0x003fe20003800000 */
.L_x_1890:
        /* <DEDUP_REMOVED lines=17> */
.L_x_1891:
[----:B------:R-:W-:Y:S02]  /*39da0*/  IMAD.MOV.U32 R13, RZ, RZ, R3 ;  /* 0x000000ffff0d7224 */ /* 0x000fe400078e0003 */
[----:B------:R-:W-:Y:S02]  /*39db0*/  IMAD.MOV.U32 R12, RZ, RZ, 0x2 ;  /* 0x00000002ff0c7424 */ /* 0x000fe400078e00ff */
[----:B------:R-:W-:-:S07]  /*39dc0*/  IMAD.MOV.U32 R5, RZ, RZ, R14 ;  /* 0x000000ffff057224 */ /* 0x000fce00078e000e */
[----:B------:R-:W-:Y:S05]  /*39dd0*/  WARPSYNC.COLLECTIVE R15, `(.L_x_1892) ;  /* 0x000000000f087348 */ /* 0x000fea0003c00000 */
[----:B------:R0:W1:Y:S02]  /*39de0*/  SHFL.IDX P6, R14, R13, R12, R11 ;  /* 0x0000000c0d0e7389 */ /* 0x00006400000c000b */
[----:B01----:R-:W-:Y:S01]  /*39df0*/  ENDCOLLECTIVE ;  /* 0x000000000000791b */ /* 0x003fe20003800000 */
.L_x_1892:
        /* <DEDUP_REMOVED lines=17> */
.L_x_1893:
[----:B------:R-:W-:Y:S02]  /*39f10*/  IMAD.MOV.U32 R13, RZ, RZ, R3 ;  /* 0x000000ffff0d7224 */ /* 0x000fe400078e0003 */
[----:B------:R-:W-:Y:S02]  /*39f20*/  IMAD.MOV.U32 R12, RZ, RZ, 0x3 ;  /* 0x00000003ff0c7424 */ /* 0x000fe400078e00ff */
[----:B------:R-:W-:-:S07]  /*39f30*/  IMAD.MOV.U32 R5, RZ, RZ, R14 ;  /* 0x000000ffff057224 */ /* 0x000fce00078e000e */
[----:B------:R-:W-:Y:S05]  /*39f40*/  WARPSYNC.COLLECTIVE R15, `(.L_x_1894) ;  /* 0x000000000f087348 */ /* 0x000fea0003c00000 */
[----:B------:R0:W1:Y:S02]  /*39f50*/  SHFL.IDX P6, R14, R13, R12, R11 ;  /* 0x0000000c0d0e7389 */ /* 0x00006400000c000b */
[----:B01----:R-:W-:Y:S01]  /*39f60*/  ENDCOLLECTIVE ;  /* 0x000000000000791b */ /* 0x003fe20003800000 */
.L_x_1894:
[----:B------:R-:W-:-:S05]  /*39f70*/  @!P3 IADD3 R5, P4, R9, R5, RZ ;  /* 0x000000050905b210 */ /* 0x000fca0007f9e0ff */
[----:B------:R-:W-:-:S04]  /*39f80*/  @!P3 IMAD.X R6, RZ, RZ, R6, P4 ;  /* 0x000000ffff06b224 */ /* 0x000fc800020e0606 */
[----:B------:R-:W-:Y:S02]  /*39f90*/  @!P3 IMAD.MOV.U32 R7, RZ, RZ, R6 ;  /* 0x000000ffff07b224 */ /* 0x000fe400078e0006 */
[----:B------:R-:W-:Y:S02]  /*39fa0*/  IMAD.MOV.U32 R13, RZ, RZ, R4 ;  /* 0x000000ffff0d7224 */ /* 0x000fe400078e0004 */
[----:B------:R-:W-:-:S05]  /*39fb0*/  @!P3 IMAD.MOV.U32 R6, RZ, RZ, R5 ;  /* 0x000000ffff06b224 */ /* 0x000fca00078e0005 */
[----:B------:R-:W-:Y:S01]  /*39fc0*/  @!PT LDS RZ, [RZ] ;  /* 0x00000000fffff984 */ /* 0x000fe20000000800 */
[----:B------:R-:W-:Y:S01]  /*39fd0*/  @!PT LDS RZ, [RZ] ;  /* 0x00000000fffff984 */ /* 0x000fe20000000800 */
[----:B------:R-:W-:Y:S01]  /*39fe0*/  @!PT LDS RZ, [RZ] ;  /* 0x00000000fffff984 */ /* 0x000fe20000000800 */
[----:B------:R0:W-:Y:S01]  /*39ff0*/  @!P3 LDGSTS.E.BYPASS.LTC128B.128 [R8+0x15400], desc[UR60][R6.64], !P0 ;  /* 0x154000000608bfae */ /* 0x0001e2000c101d7c */
[----:B------:R-:W-:-:S03]  /*3a000*/  IMAD.MOV.U32 R5, RZ, RZ, R14 ;  /* 0x000000ffff057224 */ /* 0x000fc600078e000e */
[----:B------:R0:W-:Y:S04]  /*3a010*/  @!P3 LDGSTS.E.BYPASS.LTC128B.128 [R8+0x17400], desc[UR60][R6.64+0x40], !P1 ;  /* 0x174000400608bfae */ /* 0x0001e8000c901d7c */
[----:B0-----:R-:W-:Y:S05]  /*3a020*/  WARPSYNC.COLLECTIVE R15, `(.L_x_1895) ;  /* 0x000000000f087348 */ /* 0x001fea0003c00000 */
[----:B------:R1:W2:Y:S02]  /*3a030*/  SHFL.IDX P6, R14, R13, R12, R11 ;  /* 0x0000000c0d0e7389 */ /* 0x0002a400000c000b */
[----:B012---:R-:W-:Y:S01]  /*3a040*/  ENDCOLLECTIVE ;  /* 0x000000000000791b */ /* 0x007fe20003800000 */
.L_x_1895:
[----:B------:R-:W-:Y:S01]  /*3a050*/  @!PT LDS RZ, [RZ] ;  /* 0x00000000fffff984 */ /* 0x000fe20000000800 */
[----:B------:R-:W-:Y:S01]  /*3a060*/  @!PT LDS RZ, [RZ] ;  /* 0x00000000fffff984 */ /* 0x000fe20000000800 */
[----:B------:R-:W-:Y:S01]  /*3a070*/  @!PT LDS RZ, [RZ] ;  /* 0x00000000fffff984 */ /* 0x000fe20000000800 */
[----:B------:R0:W-:Y:S01]  /*3a080*/  @!P3 LDGSTS.E.BYPASS.LTC128B.128 [R8+0x19400], desc[UR60][R6.64+0x80], !P2 ;  /* 0x194000800608bfae */ /* 0x0001e2000d101d7c */
[----:B------:R-:W-:Y:S01]  /*3a090*/  IMAD.MOV.U32 R3, RZ, RZ, R14 ;  /* 0x000000ffff037224 */ /* 0x000fe200078e000e */
[----:B------:R-:W-:Y:S06]  /*3a0a0*/  BRA `(.L_x_1896) ;  /* 0xffffff9000d87947 */ /* 0x000fec000383ffff */
.L_x_1687:
[----:B----4-:R4:W0:Y:S02]  /*3a0b0*/  SYNCS.PHASECHK.TRANS64.TRYWAIT P0, [R19+URZ+0x29820], R0 ;  /* 0x02982000130075a7 */ /* 0x010824000800017f */
[----:B0-----:R-:W-:Y:S05]  /*3a0c0*/  @!P0 NANOSLEEP.SYNCS 0x989680 ;  /* 0x009896800000895d */ /* 0x001fea0003900000 */
[----:B------:R-:W0:Y:S02]  /*3a0d0*/  @!P0 SYNCS.PHASECHK.TRANS64 P0, [R19+URZ+0x29820], R0 ;  /* 0x02982000130085a7 */ /* 0x000e24000800007f */
[----:B0-----:R-:W-:Y:S05]  /*3a0e0*/  @!P0 BRA `(.L_x_1687) ;  /* 0xfffffffc00f08947 */ /* 0x001fea000383ffff */
[----:B------:R-:W-:Y:S05]  /*3a0f0*/  BRA `(.L_x_1897) ;  /* 0xffffff9400487947 */ /* 0x000fea000383ffff */
.L_x_1693:
[----:B0-----:R0:W3:Y:S02]  /*3a100*/  SYNCS.PHASECHK.TRANS64.TRYWAIT P0, [R5+URZ+0x29880], R4 ;  /* 0x02988004050075a7 */ /* 0x0010e4000800017f */
[----:B---3--:R-:W-:Y:S05]  /*3a110*/  @!P0 NANOSLEEP.SYNCS 0x989680 ;  /* 0x009896800000895d */ /* 0x008fea0003900000 */
[----:B------:R-:W3:Y:S02]  /*3a120*/  @!P0 SYNCS.PHASECHK.TRANS64 P0, [R5+URZ+0x29880], R4 ;  /* 0x02988004050085a7 */ /* 0x000ee4000800007f */
[----:B---3--:R-:W-:Y:S05]  /*3a130*/  @!P0 BRA `(.L_x_1693) ;  /* 0xfffffffc00f08947 */ /* 0x008fea000383ffff */
[----:B------:R-:W-:Y:S05]  /*3a140*/  BRA `(.L_x_1898) ;  /* 0xffffff9800007947 */ /* 0x000fea000383ffff */
.L_x_1698:
[----:B--2---:R2:W3:Y:S02]  /*3a150*/  SYNCS.PHASECHK.TRANS64.TRYWAIT P0, [R5+URZ+0x29840], R4 ;  /* 0x02984004050075a7 */ /* 0x0044e4000800017f */
[----:B---3--:R-:W-:Y:S05]  /*3a160*/  @!P0 NANOSLEEP.SYNCS 0x989680 ;  /* 0x009896800000895d */ /* 0x008fea0003900000 */
[----:B------:R-:W3:Y:S02]  /*3a170*/  @!P0 SYNCS.PHASECHK.TRANS64 P0, [R5+URZ+0x29840], R4 ;  /* 0x02984004050085a7 */ /* 0x000ee4000800007f */
[----:B---3--:R-:W-:Y:S05]  /*3a180*/  @!P0 BRA `(.L_x_1698) ;  /* 0xfffffffc00f08947 */ /* 0x008fea000383ffff */
[----:B------:R-:W-:Y:S05]  /*3a190*/  BRA `(.L_x_1899) ;  /* 0xffffff9800807947 */ /* 0x000fea000383ffff */
.L_x_1706:
[----:B---3--:R3:W4:Y:S02]  /*3a1a0*/  SYNCS.PHASECHK.TRANS64.TRYWAIT P0, [R20+URZ+0x29870], R4 ;  /* 0x02987004140075a7 */ /* 0x008724000800017f */
[----:B----4-:R-:W-:Y:S05]  /*3a1b0*/  @!P0 NANOSLEEP.SYNCS 0x989680 ;  /* 0x009896800000895d */ /* 0x010fea0003900000 */
[----:B------:R-:W4:Y:S02]  /*3a1c0*/  @!P0 SYNCS.PHASECHK.TRANS64 P0, [R20+URZ+0x29870], R4 ;  /* 0x02987004140085a7 */ /* 0x000f24000800007f */
[----:B----4-:R-:W-:Y:S05]  /*3a1d0*/  @!P0 BRA `(.L_x_1706) ;  /* 0xfffffffc00f08947 */ /* 0x010fea000383ffff */
[----:B------:R-:W-:Y:S05]  /*3a1e0*/  BRA `(.L_x_1900) ;  /* 0xffffff9c009c7947 */ /* 0x000fea000383ffff */
.L_x_1708:
[----:B----4-:R4:W0:Y:S02]  /*3a1f0*/  SYNCS.PHASECHK.TRANS64.TRYWAIT P0, [R20+URZ+0x29860], R3 ;  /* 0x02986003140075a7 */ /* 0x010824000800017f */
[----:B0-----:R-:W-:Y:S05]  /*3a200*/  @!P0 NANOSLEEP.SYNCS 0x989680 ;  /* 0x009896800000895d */ /* 0x001fea0003900000 */
[----:B------:R-:W0:Y:S02]  /*3a210*/  @!P0 SYNCS.PHASECHK.TRANS64 P0, [R20+URZ+0x29860], R3 ;  /* 0x02986003140085a7 */ /* 0x000e24000800007f */
[----:B0-----:R-:W-:Y:S05]  /*3a220*/  @!P0 BRA `(.L_x_1708) ;  /* 0xfffffffc00f08947 */ /* 0x001fea000383ffff */
[----:B------:R-:W-:Y:S05]  /*3a230*/  BRA `(.L_x_1901) ;  /* 0xffffff9c00a47947 */ /* 0x000fea000383ffff */
.L_x_1715:
[----:B--2---:R2:W3:Y:S02]  /*3a240*/  SYNCS.PHASECHK.TRANS64.TRYWAIT P1, [R16+URZ+0x29870], R0 ;  /* 0x02987000100075a7 */ /* 0x0044e4000802017f */
[----:B---3--:R-:W-:Y:S05]  /*3a250*/  @!P1 NANOSLEEP.SYNCS 0x989680 ;  /* 0x009896800000995d */ /* 0x008fea0003900000 */
[----:B------:R-:W3:Y:S02]  /*3a260*/  @!P1 SYNCS.PHASECHK.TRANS64 P1, [R16+URZ+0x29870], R0 ;  /* 0x02987000100095a7 */ /* 0x000ee4000802007f */
[----:B---3--:R-:W-:Y:S05]  /*3a270*/  @!P1 BRA `(.L_x_1715) ;  /* 0xfffffffc00f09947 */ /* 0x008fea000383ffff */
[----:B------:R-:W-:Y:S05]  /*3a280*/  BRA `(.L_x_1902) ;  /* 0xffffffa4008c7947 */ /* 0x000fea000383ffff */
.L_x_1717:
[----:B--2---:R2:W3:Y:S02]  /*3a290*/  SYNCS.PHASECHK.TRANS64.TRYWAIT P1, [R16+URZ+0x29860], R0 ;  /* 0x02986000100075a7 */ /* 0x0044e4000802017f */
[----:B---3--:R-:W-:Y:S05]  /*3a2a0*/  @!P1 NANOSLEEP.SYNCS 0x989680 ;  /* 0x009896800000995d */ /* 0x008fea0003900000 */
[----:B------:R-:W3:Y:S02]  /*3a2b0*/  @!P1 SYNCS.PHASECHK.TRANS64 P1, [R16+URZ+0x29860], R0 ;  /* 0x02986000100095a7 */ /* 0x000ee4000802007f */
[----:B---3--:R-:W-:Y:S05]  /*3a2c0*/  @!P1 BRA `(.L_x_1717) ;  /* 0xfffffffc00f09947 */ /* 0x008fea000383ffff */
[----:B------:R-:W-:Y:S05]  /*3a2d0*/  BRA `(.L_x_1903) ;  /* 0xffffffa400947947 */ /* 0x000fea000383ffff */
.L_x_1721:
[----:B------:R-:W2:Y:S01]  /*3a2e0*/  LDL R0, [R1] ;  /* 0x0000000001007983 */ /* 0x000ea20000100800 */
[----:B------:R-:W-:Y:S01]  /*3a2f0*/  BSSY B0, `(.L_x_1904) ;  /* 0x0000008000007945 */ /* 0x000fe20003800000 */
[----:B------:R-:W-:Y:S02]  /*3a300*/  IMAD.MOV.U32 R12, RZ, RZ, RZ ;  /* 0x000000ffff0c7224 */ /* 0x000fe400078e00ff */
[----:B------:R-:W-:Y:S02]  /*3a310*/  IMAD.MOV.U32 R11, RZ, RZ, 0x1f ;  /* 0x0000001fff0b7424 */ /* 0x000fe400078e00ff */
[----:B0-----:R-:W-:Y:S02]  /*3a320*/  IMAD.MOV.U32 R15, RZ, RZ, -0x1 ;  /* 0xffffffffff0f7424 */ /* 0x001fe400078e00ff */
[----:B--2---:R-:W-:-:S07]  /*3a330*/  IMAD.MOV.U32 R13, RZ, RZ, R0 ;  /* 0x000000ffff0d7224 */ /* 0x004fce00078e0000 */
[----:B-1----:R-:W-:Y:S05]  /*3a340*/  WARPSYNC.COLLECTIVE R15, `(.L_x_1905) ;  /* 0x000000000f087348 */ /* 0x002fea0003c00000 */
[----:B------:R0:W2:Y:S02]  /*3a350*/  SHFL.IDX P6, R14, R13, R12, R11 ;  /* 0x0000000c0d0e7389 */ /* 0x0000a400000c000b */
[----:B012---:R-:W-:Y:S01]  /*3a360*/  ENDCOLLECTIVE ;  /* 0x000000000000791b */ /* 0x007fe20003800000 */
.L_x_1905:
[----:B------:R-:W-:Y:S05]  /*3a370*/  BSYNC B0 ;  /* 0x0000000000007941 */ /* 0x000fea0003800000 */
.L_x_1904:
[----:B------:R0:W5:Y:S01]  /*3a380*/  LDL R2, [R1+0xc] ;  /* 0x00000c0001027983 */ /* 0x0001620000100800 */
[----:B------:R-:W-:Y:S02]  /*3a390*/  IMAD.MOV.U32 R13, RZ, RZ, R0 ;  /* 0x000000ffff0d7224 */ /* 0x000fe400078e0000 */
[----:B------:R-:W-:Y:S02]  /*3a3a0*/  IMAD.MOV.U32 R12, RZ, RZ, 0x1 ;  /* 0x00000001ff0c7424 */ /* 0x000fe400078e00ff */
[----:B------:R-:W-:Y:S02]  /*3a3b0*/  IMAD.MOV.U32 R11, RZ, RZ, 0x1f ;  /* 0x0000001fff0b7424 */ /* 0x000fe400078e00ff */
[----:B------:R-:W-:Y:S02]  /*3a3c0*/  IMAD.MOV.U32 R15, RZ, RZ, -0x1 ;  /* 0xffffffffff0f7424 */ /* 0x000fe400078e00ff */
[----:B0-----:R-:W-:-:S07]  /*3a3d0*/  IMAD.MOV.U32 R5, RZ, RZ, R14 ;  /* 0x000000ffff057224 */ /* 0x001fce00078e000e */
[----:B-----5:R-:W-:Y:S05]  /*3a3e0*/  WARPSYNC.COLLECTIVE R15, `(.L_x_1906) ;  /* 0x000000000f087348 */ /* 0x020fea0003c00000 */
[----:B------:R0:W1:Y:S02]  /*3a3f0*/  SHFL.IDX P6, R14, R13, R12, R11 ;  /* 0x0000000c0d0e7389 */ /* 0x00006400000c000b */
[----:B01---5:R-:W-:Y:S01]  /*3a400*/  ENDCOLLECTIVE ;  /* 0x000000000000791b */ /* 0x023fe20003800000 */
.L_x_1906:
        /* <DEDUP_REMOVED lines=16> */
[----:B------:R-:W-:Y:S01]  /*3a510*/  ISETP.GE.U32.AND P5, PT, R16, 0x10, PT ;  /* 0x000000101000780c */ /* 0x000fe20003fa6070 */
[----:B--2---:R-:W-:Y:S02]  /*3a520*/  @!P1 IMAD.MOV.U32 R4, RZ, RZ, R8 ;  /* 0x000000ffff049224 */ /* 0x004fe400078e0008 */
        /* <DEDUP_REMOVED lines=8> */
.L_x_1907:
        /* <DEDUP_REMOVED lines=8> */
.L_x_1908:
        /* <DEDUP_REMOVED lines=8> */
.L_x_1909:
        /* <DEDUP_REMOVED lines=8> */
.L_x_1910:
        /* <DEDUP_REMOVED lines=8> */
.L_x_1911:
[----:B------:R-:W-:Y:S02]  /*3a7b0*/  IMAD.MOV.U32 R12, RZ, RZ, 0x1f ;  /* 0x0000001fff0c7424 */ /* 0x000fe400078e00ff */
[----:B------:R-:W-:Y:S02]  /*3a7c0*/  IMAD.MOV.U32 R11, RZ, RZ, 0x1f ;  /* 0x0000001fff0b7424 */ /* 0x000fe400078e00ff */
[----:B------:R-:W-:-:S05]  /*3a7d0*/  IMAD.MOV.U32 R3, RZ, RZ, R14 ;  /* 0x000000ffff037224 */ /* 0x000fca00078e000e */
[----:B------:R-:W-:-:S05]  /*3a7e0*/  SEL R3, R3, RZ, P5 ;  /* 0x000000ff03037207 */ /* 0x000fca0002800000 */
[----:B------:R-:W-:-:S04]  /*3a7f0*/  IMAD.IADD R3, R2, 0x1, R3 ;  /* 0x0000000102037824 */ /* 0x000fc800078e0203 */
[----:B------:R-:W-:-:S07]  /*3a800*/  IMAD.MOV.U32 R13, RZ, RZ, R3 ;  /* 0x000000ffff0d7224 */ /* 0x000fce00078e0003 */
[----:B------:R-:W-:Y:S05]  /*3a810*/  WARPSYNC.COLLECTIVE R15, `(.L_x_1912) ;  /* 0x000000000f087348 */ /* 0x000fea0003c00000 */
[----:B------:R0:W1:Y:S02]  /*3a820*/  SHFL.IDX P6, R14, R13, R12, R11 ;  /* 0x0000000c0d0e7389 */ /* 0x00006400000c000b */
[----:B01----:R-:W-:Y:S01]  /*3a830*/  ENDCOLLECTIVE ;  /* 0x000000000000791b */ /* 0x003fe20003800000 */
.L_x_1912:
[----:B------:R-:W-:Y:S01]  /*3a840*/  IMAD.MOV.U32 R9, RZ, RZ, R14 ;  /* 0x000000ffff097224 */ /* 0x000fe200078e000e */
[----:B------:R-:W-:Y:S06]  /*3a850*/  BRA `(.L_x_1913) ;  /* 0xffffffa8009c7947 */ /* 0x000fec000383ffff */
.L_x_1724:
[----:B------:R-:W-:Y:S01]  /*3a860*/  BSSY B0, `(.L_x_1914) ;  /* 0x0000008000007945 */ /* 0x000fe20003800000 */
[----:B------:R-:W-:Y:S02]  /*3a870*/  IMAD.MOV.U32 R13, RZ, RZ, R2 ;  /* 0x000000ffff0d7224 */ /* 0x000fe400078e0002 */
[----:B------:R-:W-:Y:S02]  /*3a880*/  IMAD.MOV.U32 R12, RZ, RZ, 0x1 ;  /* 0x00000001ff0c7424 */ /* 0x000fe400078e00ff */
[----:B------:R-:W-:Y:S02]  /*3a890*/  IMAD.MOV.U32 R11, RZ, RZ, RZ ;  /* 0x000000ffff0b7224 */ /* 0x000fe400078e00ff */
[----:B0-----:R-:W-:-:S07]  /*3a8a0*/  IMAD.MOV.U32 R15, RZ, RZ, -0x1 ;  /* 0xffffffffff0f7424 */ /* 0x001fce00078e00ff */
[----:B------:R-:W-:Y:S05]  /*3a8b0*/  WARPSYNC.COLLECTIVE R15, `(.L_x_1915) ;  /* 0x000000000f087348 */ /* 0x000fea0003c00000 */
[----:B------:R0:W1:Y:S02]  /*3a8c0*/  SHFL.UP P6, R14, R13, R12, R11 ;  /* 0x0400000c0d0e7389 */ /* 0x00006400000c000b */
[----:B01----:R-:W-:Y:S01]  /*3a8d0*/  ENDCOLLECTIVE ;  /* 0x000000000000791b */ /* 0x003fe20003800000 */
.L_x_1915:
[----:B------:R-:W-:Y:S05]  /*3a8e0*/  BSYNC B0 ;  /* 0x0000000000007941 */ /* 0x000fea0003800000 */
.L_x_1914:
[----:B------:R-:W-:Y:S02]  /*3a8f0*/  IMAD.MOV.U32 R3, RZ, RZ, R14 ;  /* 0x000000ffff037224 */ /* 0x000fe400078e000e */
[----:B------:R-:W-:Y:S02]  /*3a900*/  IMAD.MOV.U32 R12, RZ, RZ, 0x2 ;  /* 0x00000002ff0c7424 */ /* 0x000fe400078e00ff */
[----:B------:R-:W-:Y:S01]  /*3a910*/  IMAD.MOV.U32 R11, RZ, RZ, RZ ;  /* 0x000000ffff0b7224 */ /* 0x000fe200078e00ff */
[----:B------:R-:W-:Y:S01]  /*3a920*/  SEL R3, R3, RZ, P1 ;  /* 0x000000ff03037207 */ /* 0x000fe20000800000 */
[----:B------:R-:W-:-:S04]  /*3a930*/  IMAD.MOV.U32 R15, RZ, RZ, -0x1 ;  /* 0xffffffffff0f7424 */ /* 0x000fc800078e00ff */
[----:B------:R-:W-:-:S04]  /*3a940*/  IMAD.IADD R2, R2, 0x1, R3 ;  /* 0x0000000102027824 */ /* 0x000fc800078e0203 */
[----:B------:R-:W-:-:S07]  /*3a950*/  IMAD.MOV.U32 R13, RZ, RZ, R2 ;  /* 0x000000ffff0d7224 */ /* 0x000fce00078e0002 */
[----:B------:R-:W-:Y:S05]  /*3a960*/  WARPSYNC.COLLECTIVE R15, `(.L_x_1916) ;  /* 0x000000000f087348 */ /* 0x000fea0003c00000 */
[----:B------:R0:W1:Y:S02]  /*3a970*/  SHFL.UP P6, R14, R13, R12, R11 ;  /* 0x0400000c0d0e7389 */ /* 0x00006400000c000b */
[----:B01----:R-:W-:Y:S01]  /*3a980*/  ENDCOLLECTIVE ;  /* 0x000000000000791b */ /* 0x003fe20003800000 */
.L_x_1916:
        /* <DEDUP_REMOVED lines=8> */
.L_x_1917:
        /* <DEDUP_REMOVED lines=8> */
.L_x_1918:
        /* <DEDUP_REMOVED lines=8> */
.L_x_1919:
        /* <DEDUP_REMOVED lines=9> */
.L_x_1920:
[----:B------:R-:W-:Y:S01]  /*3aba0*/  IMAD.MOV.U32 R9, RZ, RZ, R14 ;  /* 0x000000ffff097224 */ /* 0x000fe200078e000e */
[----:B------:R-:W-:Y:S06]  /*3abb0*/  BRA `(.L_x_1921) ;  /* 0xffffffa800747947 */ /* 0x000fec000383ffff */
.L_x_1726:
[----:B------:R-:W-:Y:S01]  /*3abc0*/  BSSY B0, `(.L_x_1922) ;  /* 0x0000006000007945 */ /* 0x000fe20003800000 */
[----:B------:R-:W-:Y:S01]  /*3abd0*/  PLOP3.LUT P6, PT, P6, PT, PT, 0x8, 0x0 ;  /* 0x000000000000781c */ /* 0x000fe200037ce170 */
[----:B0-----:R-:W-:-:S12]  /*3abe0*/  IMAD.MOV.U32 R15, RZ, RZ, -0x1 ;  /* 0xffffffffff0f7424 */ /* 0x001fd800078e00ff */
[----:B-1----:R-:W-:Y:S05]  /*3abf0*/  WARPSYNC.COLLECTIVE R15, `(.L_x_1923) ;  /* 0x000000000f087348 */ /* 0x002fea0003c00000 */
[----:B------:R-:W-:Y:S01]  /*3ac00*/  VOTE.ANY R14, PT, P6 ;  /* 0x00000000000e7806 */ /* 0x000fe200030e0100 */
[----:B-1----:R-:W-:Y:S06]  /*3ac10*/  ENDCOLLECTIVE ;  /* 0x000000000000791b */ /* 0x002fec0003800000 */
.L_x_1923:
[----:B------:R-:W-:Y:S05]  /*3ac20*/  BSYNC B0 ;  /* 0x0000000000007941 */ /* 0x000fea0003800000 */
.L_x_1922:
[----:B------:R0:W5:Y:S01]  /*3ac30*/  LDL.LU R10, [R1+0xc] ;  /* 0x00000c00010a7983 */ /* 0x0001620000300800 */
[----:B------:R-:W-:Y:S02]  /*3ac40*/  IMAD.MOV.U32 R3, RZ, RZ, R14 ;  /* 0x000000ffff037224 */ /* 0x000fe400078e000e */
[----:B------:R-:W-:Y:S02]  /*3ac50*/  IMAD.MOV.U32 R13, RZ, RZ, R4 ;  /* 0x000000ffff0d7224 */ /* 0x000fe400078e0004 */
[----:B------:R-:W1:Y:S01]  /*3ac60*/  POPC R0, R3 ;  /* 0x0000000300007309 */ /* 0x000e620000000000 */
[----:B------:R-:W-:Y:S02]  /*3ac70*/  IMAD.MOV.U32 R11, RZ, RZ, 0x1f ;  /* 0x0000001fff0b7424 */ /* 0x000fe400078e00ff */
[----:B------:R-:W-:Y:S02]  /*3ac80*/  IMAD.MOV.U32 R15, RZ, RZ, -0x1 ;  /* 0xffffffffff0f7424 */ /* 0x000fe400078e00ff */
[----:B01----:R-:W-:-:S07]  /*3ac90*/  IMAD.MOV.U32 R12, RZ, RZ, R0 ;  /* 0x000000ffff0c7224 */ /* 0x003fce00078e0000 */
[----:B-----5:R-:W-:Y:S05]  /*3aca0*/  WARPSYNC.COLLECTIVE R15, `(.L_x_1924) ;  /* 0x000000000f087348 */ /* 0x020fea0003c00000 */
[----:B------:R0:W1:Y:S02]  /*3acb0*/  SHFL.IDX P6, R14, R13, R12, R11 ;  /* 0x0000000c0d0e7389 */ /* 0x00006400000c000b */
[----:B01---5:R-:W-:Y:S01]  /*3acc0*/  ENDCOLLECTIVE ;  /* 0x000000000000791b */ /* 0x023fe20003800000 */
.L_x_1924:
[----:B------:R-:W-:Y:S02]  /*3acd0*/  IMAD.MOV.U32 R13, RZ, RZ, R6 ;  /* 0x000000ffff0d7224 */ /* 0x000fe400078e0006 */
[----:B------:R-:W-:-:S07]  /*3ace0*/  IMAD.MOV.U32 R4, RZ, RZ, R14 ;  /* 0x000000ffff047224 */ /* 0x000fce00078e000e */
[----:B------:R-:W-:Y:S05]  /*3acf0*/  WARPSYNC.COLLECTIVE R15, `(.L_x_1925) ;  /* 0x000000000f087348 */ /* 0x000fea0003c00000 */
[----:B------:R0:W1:Y:S02]  /*3ad00*/  SHFL.IDX P6, R14, R13, R12, R11 ;  /* 0x0000000c0d0e7389 */ /* 0x00006400000c000b */
[----:B01----:R-:W-:Y:S01]  /*3ad10*/  ENDCOLLECTIVE ;  /* 0x000000000000791b */ /* 0x003fe20003800000 */
.L_x_1925:
[----:B------:R-:W-:Y:S02]  /*3ad20*/  IMAD.MOV.U32 R6, RZ, RZ, R14 ;  /* 0x000000ffff067224 */ /* 0x000fe400078e000e */
[----:B------:R-:W-:-:S05]  /*3ad30*/  IMAD.IADD R10, R0, 0x1, R10 ;  /* 0x00000001000a7824 */ /* 0x000fca00078e020a */
[----:B------:R2:W-:Y:S01]  /*3ad40*/  STL [R1+0xc], R10 ;  /* 0x00000c0a01007387 */ /* 0x0005e20000100800 */
[----:B------:R-:W-:Y:S05]  /*3ad50*/  BRA `(.L_x_1926) ;  /* 0xffffffa800547947 */ /* 0x000fea000383ffff */
.L_x_1728:
[----:B------:R-:W-:Y:S01]  /*3ad60*/  BSSY B0, `(.L_x_1927) ;  /* 0x0000008000007945 */ /* 0x000fe20003800000 */
[----:B------:R-:W-:Y:S02]  /*3ad70*/  IMAD.MOV.U32 R13, RZ, RZ, R7 ;  /* 0x000000ffff0d7224 */ /* 0x000fe400078e0007 */
[----:B------:R-:W-:Y:S02]  /*3ad80*/  IMAD.MOV.U32 R12, RZ, RZ, R0 ;  /* 0x000000ffff0c7224 */ /* 0x000fe400078e0000 */
[----:B------:R-:W-:Y:S02]  /*3ad90*/  IMAD.MOV.U32 R11, RZ, RZ, 0x1f ;  /* 0x0000001fff0b7424 */ /* 0x000fe400078e00ff */
[----:B0-----:R-:W-:-:S07]  /*3ada0*/  IMAD.MOV.U32 R15, RZ, RZ, -0x1 ;  /* 0xffffffffff0f7424 */ /* 0x001fce00078e00ff */
[----:B--2---:R-:W-:Y:S05]  /*3adb0*/  WARPSYNC.COLLECTIVE R15, `(.L_x_1928) ;  /* 0x000000000f087348 */ /* 0x004fea0003c00000 */
[----:B------:R0:W1:Y:S02]  /*3adc0*/  SHFL.IDX P6, R14, R13, R12, R11 ;  /* 0x0000000c0d0e7389 */ /* 0x00006400000c000b */
[----:B012---:R-:W-:Y:S01]  /*3add0*/  ENDCOLLECTIVE ;  /* 0x000000000000791b */ /* 0x007fe20003800000 */
.L_x_1928:
[----:B------:R-:W-:Y:S05]  /*3ade0*/  BSYNC B0 ;  /* 0x0000000000007941 */ /* 0x000fea0003800000 */
.L_x_1927:
[----:B------:R-:W-:Y:S01]  /*3adf0*/  IMAD.MOV.U32 R0, RZ, RZ, R14 ;  /* 0x000000ffff007224 */ /* 0x000fe200078e000e */
[----:B------:R-:W-:Y:S06]  /*3ae00*/  BRA `(.L_x_1929) ;  /* 0xffffffa800407947 */ /* 0x000fec000383ffff */
.L_x_1734:
[----:B0-----:R0:W1:Y:S02]  /*3ae10*/  SYNCS.PHASECHK.TRANS64.TRYWAIT P0, [R0+URZ+0x29820], R3 ;  /* 0x02982003000075a7 */ /* 0x001064000800017f */
[----:B-1----:R-:W-:Y:S05]  /*3ae20*/  @!P0 NANOSLEEP.SYNCS 0x989680 ;  /* 0x009896800000895d */ /* 0x002fea0003900000 */
[----:B------:R-:W1:Y:S02]  /*3ae30*/  @!P0 SYNCS.PHASECHK.TRANS64 P0, [R0+URZ+0x29820], R3 ;  /* 0x02982003000085a7 */ /* 0x000e64000800007f */
[----:B-1----:R-:W-:Y:S05]  /*3ae40*/  @!P0 BRA `(.L_x_1734) ;  /* 0xfffffffc00f08947 */ /* 0x002fea000383ffff */
[----:B------:R-:W-:Y:S05]  /*3ae50*/  BRA `(.L_x_1930) ;  /* 0xffffffb000e47947 */ /* 0x000fea000383ffff */
.L_x_1735:
        /* <DEDUP_REMOVED lines=11> */
.L_x_1932:
[----:B------:R-:W-:Y:S05]  /*3af10*/  BSYNC B0 ;  /* 0x0000000000007941 */ /* 0x000fea0003800000 */
.L_x_1931:
[----:B------:R-:W-:Y:S05]  /*3af20*/  BRA `(.L_x_1933) ;  /* 0xffffffb000cc7947 */ /* 0x000fea000383ffff */
.L_x_1736:
[----:B------:R-:W-:Y:S01]  /*3af30*/  BSSY B0, `(.L_x_1934) ;  /* 0x0000006000007945 */ /* 0x000fe20003800000 */
[----:B------:R-:W-:-:S07]  /*3af40*/  IMAD.MOV.U32 R15, RZ, RZ, -0x1 ;  /* 0xffffffffff0f7424 */ /* 0x000fce00078e00ff */
[----:B01----:R-:W-:Y:S05]  /*3af50*/  WARPSYNC.COLLECTIVE R15, `(.L_x_1935) ;  /* 0x000000000f0c7348 */ /* 0x003fea0003c00000 */
[----:B------:R-:W-:Y:S02]  /*3af60*/  ELECT P6, UR62, PT ;  /* 0x00000000003e782f */ /* 0x000fe400038c0000 */
[----:B------:R-:W-:Y:S01]  /*3af70*/  MOV R14, UR62 ;  /* 0x0000003e000e7c02 */ /* 0x000fe20008000f00 */
[----:B01----:R-:W-:Y:S10]  /*3af80*/  ENDCOLLECTIVE ;  /* 0x000000000000791b */ /* 0x003ff40003800000 */
.L_x_1935:
[----:B------:R-:W-:Y:S05]  /*3af90*/  BSYNC B0 ;  /* 0x0000000000007941 */ /* 0x000fea0003800000 */
.L_x_1934:
[----:B------:R-:W-:Y:S05]  /*3afa0*/  BRA `(.L_x_1936) ;  /* 0xffffffb000c07947 */ /* 0x000fea000383ffff */
.L_x_1738:
[----:B0-----:R0:W1:Y:S02]  /*3afb0*/  SYNCS.PHASECHK.TRANS64.TRYWAIT P1, [R6+URZ], R5 ;  /* 0x00000005060075a7 */ /* 0x001064000802017f */
[----:B-1----:R-:W-:Y:S05]  /*3afc0*/  @!P1 NANOSLEEP.SYNCS 0x989680 ;  /* 0x009896800000995d */ /* 0x002fea0003900000 */
[----:B------:R-:W1:Y:S02]  /*3afd0*/  @!P1 SYNCS.PHASECHK.TRANS64 P1, [R6+URZ], R5 ;  /* 0x00000005060095a7 */ /* 0x000e64000802007f */
[----:B-1----:R-:W-:Y:S05]  /*3afe0*/  @!P1 BRA `(.L_x_1738) ;  /* 0xfffffffc00f09947 */ /* 0x002fea000383ffff */
[----:B------:R-:W-:Y:S05]  /*3aff0*/  BRA `(.L_x_1937) ;  /* 0xffffffb000fc7947 */ /* 0x000fea000383ffff */
.L_x_1739:
[----:B-1----:R1:W2:Y:S02]  /*3b000*/  SYNCS.PHASECHK.TRANS64.TRYWAIT P1, [R7+URZ], R2 ;  /* 0x00000002070075a7 */ /* 0x0022a4000802017f */
[----:B--2---:R-:W-:Y:S05]  /*3b010*/  @!P1 NANOSLEEP.SYNCS 0x989680 ;  /* 0x009896800000995d */ /* 0x004fea0003900000 */
[----:B------:R-:W2:Y:S02]  /*3b020*/  @!P1 SYNCS.PHASECHK.TRANS64 P1, [R7+URZ], R2 ;  /* 0x00000002070095a7 */ /* 0x000ea4000802007f */
[----:B--2---:R-:W-:Y:S05]  /*3b030*/  @!P1 BRA `(.L_x_1739) ;  /* 0xfffffffc00f09947 */ /* 0x004fea000383ffff */
[----:B------:R-:W-:Y:S05]  /*3b040*/  BRA `(.L_x_1938) ;  /* 0xffffffb000f07947 */ /* 0x000fea000383ffff */
.L_x_1741:
[----:B--2---:R2:W3:Y:S02]  /*3b050*/  SYNCS.PHASECHK.TRANS64.TRYWAIT P1, [R4+URZ+0x29860], R5 ;  /* 0x02986005040075a7 */ /* 0x0044e4000802017f */
[----:B---3--:R-:W-:Y:S05]  /*3b060*/  @!P1 NANOSLEEP.SYNCS 0x989680 ;  /* 0x009896800000995d */ /* 0x008fea0003900000 */
[----:B------:R-:W3:Y:S02]  /*3b070*/  @!P1 SYNCS.PHASECHK.TRANS64 P1, [R4+URZ+0x29860], R5 ;  /* 0x02986005040095a7 */ /* 0x000ee4000802007f */
[----:B---3--:R-:W-:Y:S05]  /*3b080*/  @!P1 BRA `(.L_x_1741) ;  /* 0xfffffffc00f09947 */ /* 0x008fea000383ffff */
[----:B------:R-:W-:Y:S05]  /*3b090*/  BRA `(.L_x_1939) ;  /* 0xffffffb000f47947 */ /* 0x000fea000383ffff */
.L_x_1743:
[----:B---3--:R3:W4:Y:S02]  /*3b0a0*/  SYNCS.PHASECHK.TRANS64.TRYWAIT P1, [R3+URZ+0x29860], R2 ;  /* 0x02986002030075a7 */ /* 0x008724000802017f */
[----:B----4-:R-:W-:Y:S05]  /*3b0b0*/  @!P1 NANOSLEEP.SYNCS 0x989680 ;  /* 0x009896800000995d */ /* 0x010fea0003900000 */
[----:B------:R-:W4:Y:S02]  /*3b0c0*/  @!P1 SYNCS.PHASECHK.TRANS64 P1, [R3+URZ+0x29860], R2 ;  /* 0x02986002030095a7 */ /* 0x000f24000802007f */
[----:B----4-:R-:W-:Y:S05]  /*3b0d0*/  @!P1 BRA `(.L_x_1743) ;  /* 0xfffffffc00f09947 */ /* 0x010fea000383ffff */
[----:B------:R-:W-:Y:S05]  /*3b0e0*/  BRA `(.L_x_1940) ;  /* 0xffffffb000f47947 */ /* 0x000fea000383ffff */
.L_x_1745:
[----:B----4-:R4:W0:Y:S02]  /*3b0f0*/  SYNCS.PHASECHK.TRANS64.TRYWAIT P0, [R4+URZ+0x29880], R5 ;  /* 0x02988005040075a7 */ /* 0x010824000800017f */
[----:B0-----:R-:W-:Y:S05]  /*3b100*/  @!P0 NANOSLEEP.SYNCS 0x989680 ;  /* 0x009896800000895d */ /* 0x001fea0003900000 */
[----:B------:R-:W0:Y:S02]  /*3b110*/  @!P0 SYNCS.PHASECHK.TRANS64 P0, [R4+URZ+0x29880], R5 ;  /* 0x02988005040085a7 */ /* 0x000e24000800007f */
[----:B0-----:R-:W-:Y:S05]  /*3b120*/  @!P0 BRA `(.L_x_1745) ;  /* 0xfffffffc00f08947 */ /* 0x001fea000383ffff */
[----:B------:R-:W-:Y:S05]  /*3b130*/  BRA `(.L_x_1746) ;  /* 0xffffffb000f07947 */ /* 0x000fea000383ffff */
.L_x_1941:
        /* <DEDUP_REMOVED lines=12> */
.L_x_2849:


//--------------------- .text._ZN7cutlass13device_kernelIN5flash11enable_sm90INS1_16FlashAttnFwdSm90INS1_25CollectiveMainloopFwdSm90ILi2EN4cute5tupleIJNS5_1CILi1EEES8_S8_EEENS6_IJNS7_ILi128EEENS7_ILi160EEENS7_ILi192EEEEEELi128ENS_12float_e4m3_tEfNS_4arch4Sm90ELb1ELb0ELb0ELb0ELb0ELb0ELb0ELb1ELb1ELb1ELb1ELb0EEENS1_21CollectiveEpilogueFwdINS6_IJSA_SA_SB_EEES9_NS_10bfloat16_tESG_Li256ELb0ELb1ELb1ELb1EEENS1_19SingleTileSchedulerILb0ELb1ELb1ELi128EEEEEEEEEvNT_6ParamsE --------------------------
	.section	.text._ZN7cutlass13device_kernelIN5flash11enable_sm90INS1_16FlashAttnFwdSm90INS1_25CollectiveMainloopFwdSm90ILi2EN4cute5tupleIJNS5_1CILi1EEES8_S8_EEENS6_IJNS7_ILi128EEENS7_ILi160EEENS7_ILi192EEEEEELi128ENS_12float_e4m3_tEfNS_4arch4Sm90ELb1ELb0ELb0ELb0ELb0ELb0ELb0ELb1ELb1ELb1ELb1ELb0EEENS1_21CollectiveEpilogueFwdINS6_IJSA_SA_SB_EEES9_NS_10bfloat16_tESG_Li256ELb0ELb1ELb1ELb1EEENS1_19SingleTileSchedulerILb0ELb1ELb1ELi128EEEEEEEEEvNT_6ParamsE,"ax",@progbits
	.align	128
.text._ZN7cutlass13device_kernelIN5flash11enable_sm90INS1_16FlashAttnFwdSm90INS1_25CollectiveMainloopFwdSm90ILi2EN4cute5tupleIJNS5_1CILi1EEES8_S8_EEENS6_IJNS7_ILi128EEENS7_ILi160EEENS7_ILi192EEEEEELi128ENS_12float_e4m3_tEfNS_4arch4Sm90ELb1ELb0ELb0ELb0ELb0ELb0ELb0ELb1ELb1ELb1ELb1ELb0EEENS1_21CollectiveEpilogueFwdINS6_IJSA_SA_SB_EEES9_NS_10bfloat16_tESG_Li256ELb0ELb1ELb1ELb1EEENS1_19SingleTileSchedulerILb0ELb1ELb1ELi128EEEEEEEEEvNT_6ParamsE:
        .type           _ZN7cutlass13device_kernelIN5flash11enable_sm90INS1_16FlashAttnFwdSm90INS1_25CollectiveMainloopFwdSm90ILi2EN4cute5tupleIJNS5_1CILi1EEES8_S8_EEENS6_IJNS7_ILi128EEENS7_ILi160EEENS7_ILi192EEEEEELi128ENS_12float_e4m3_tEfNS_4arch4Sm90ELb1ELb0ELb0ELb0ELb0ELb0ELb0ELb1ELb1ELb1ELb1ELb0EEENS1_21CollectiveEpilogueFwdINS6_IJSA_SA_SB_EEES9_NS_10bfloat16_tESG_Li256ELb0ELb1ELb1ELb1EEENS1_19SingleTileSchedulerILb0ELb1ELb1ELi128EEEEEEEEEvNT_6ParamsE,@function
        .size           _ZN7cutlass13device_kernelIN5flash11enable_sm90INS1_16FlashAttnFwdSm90INS1_25CollectiveMainloopFwdSm90ILi2EN4cute5tupleIJNS5_1CILi1EEES8_S8_EEENS6_IJNS7_ILi128EEENS7_ILi160EEENS7_ILi192EEEEEELi128ENS_12float_e4m3_tEfNS_4arch4Sm90ELb1ELb0ELb0ELb0ELb0ELb0ELb0ELb1ELb1ELb1ELb1ELb0EEENS1_21CollectiveEpilogueFwdINS6_IJSA_SA_SB_EEES9_NS_10bfloat16_tESG_Li256ELb0ELb1ELb1ELb1EEENS1_19SingleTileSchedulerILb0ELb1ELb1ELi128EEEEEEEEEvNT_6ParamsE,(.L_x_2850 - _ZN7cutlass13device_kernelIN5flash11enable_sm90INS1_16FlashAttnFwdSm90INS1_25CollectiveMainloopFwdSm90ILi2EN4cute5tupleIJNS5_1CILi1EEES8_S8_EEENS6_IJNS7_ILi128EEENS7_ILi160EEENS7_ILi192EEEEEELi128ENS_12float_e4m3_tEfNS_4arch4Sm90ELb1ELb0ELb0ELb0ELb0ELb0ELb0ELb1ELb1ELb1ELb1ELb0EEENS1_21CollectiveEpilogueFwdINS6_IJSA_SA_SB_EEES9_NS_10bfloat16_tESG_Li256ELb0ELb1ELb1ELb1EEENS1_19SingleTileSchedulerILb0ELb1ELb1ELi128EEEEEEEEEvNT_6ParamsE)
        .other          _ZN7cutlass13device_kernelIN5flash11enable_sm90INS1_16FlashAttnFwdSm90INS1_25CollectiveMainloopFwdSm90ILi2EN4cute5tupleIJNS5_1CILi1EEES8_S8_EEENS6_IJNS7_ILi128EEENS7_ILi160EEENS7_ILi192EEEEEELi128ENS_12float_e4m3_tEfNS_4arch4Sm90ELb1ELb0ELb0ELb0ELb0ELb0ELb0ELb1ELb1ELb1ELb1ELb0EEENS1_21CollectiveEpilogueFwdINS6_IJSA_SA_SB_EEES9_NS_10bfloat16_tESG_Li256ELb0ELb1ELb1ELb1EEENS1_19SingleTileSchedulerILb0ELb1ELb1ELi128EEEEEEEEEvNT_6ParamsE,@"STO_CUDA_ENTRY STV_DEFAULT"
_ZN7cutlass13device_kernelIN5flash11enable_sm90INS1_16FlashAttnFwdSm90INS1_25CollectiveMainloopFwdSm90ILi2EN4cute5tupleIJNS5_1CILi1EEES8_S8_EEENS6_IJNS7_ILi128EEENS7_ILi160EEENS7_ILi192EEEEEELi128ENS_12float_e4m3_tEfNS_4arch4Sm90ELb1ELb0ELb0ELb0ELb0ELb0ELb0ELb1ELb1ELb1ELb1ELb0EEENS1_21CollectiveEpilogueFwdINS6_IJSA_SA_SB_EEES9_NS_10bfloat16_tESG_Li256ELb0ELb1ELb1ELb1EEENS1_19SingleTileSchedulerILb0ELb1ELb1ELi128EEEEEEEEEvNT_6ParamsE:
        /* <DEDUP_REMOVED lines=17> */
.L_x_1943:
[----:B------:R-:W-:Y:S05]  /*0110*/  BSYNC B0 ;  /* 0x0000000000007941 */ /* 0x000fea0003800000 */
.L_x_1942:
        /* <DEDUP_REMOVED lines=40> */
.L_x_1944:
        /* <DEDUP_REMOVED lines=22> */
.L_x_1945:
        /* <DEDUP_REMOVED lines=18> */
.L_x_1946:
        /* <DEDUP_REMOVED lines=22> */
.L_x_1947:
        /* <DEDUP_REMOVED lines=22> */
.L_x_1948:
        /* <DEDUP_REMOVED lines=9> */
.L_x_1951:
[----:B------:R-:W-:-:S08]  /*0970*/  NOP ;  /* 0x0000000000007918 */ /* 0x000fd00000000000 */
[----:B------:R-:W0:Y:S02]  /*0980*/  USETMAXREG.TRY_ALLOC.CTAPOOL UP0, 0xf0 ;  /* 0x000000f0000079c8 */ /* 0x000e240008000600 */
[----:B0-----:R-:W-:-:S13]  /*0990*/  PLOP3.LUT P0, PT, PT, PT, UP0, 0x80, 0x0 ;  /* 0x000000000000781c */ /* 0x001fda0003f0f008 */
[----:B------:R-:W-:Y:S05]  /*09a0*/  @!P0 BRA `(.L_x_1951) ;  /* 0xfffffffc00f08947 */ /* 0x000fea000383ffff */
[----:B--2---:R-:W0:Y:S01]  /*09b0*/  LDC R2, c[0x0][0xc50] ;  /* 0x00031400ff027b82 */ /* 0x004e220000000800 */
[----:B------:R-:W1:Y:S07]  /*09c0*/  S2R R24, SR_TID.X ;  /* 0x0000000000187919 */ /* 0x000e6e0000002100 */
[----:B------:R-:W2:Y:S08]  /*09d0*/  S2UR UR4, SR_CTAID.Y ;  /* 0x00000000000479c3 */ /* 0x000eb00000002600 */
[----:B------:R-:W3:Y:S08]  /*09e0*/  S2UR UR36, SR_CTAID.Z ;  /* 0x00000000002479c3 */ /* 0x000ef00000002700 */
[----:B------:R-:W-:Y:S06]  /*09f0*/  BAR.ARV 0x8, 0x180 ;  /* 0x0206000000007b1d */ /* 0x000fec0000002000 */
[----:B0-----:R-:W-:Y:S01]  /*0a00*/  ISETP.NE.AND P1, PT, R2, 0x1, PT ;  /* 0x000000010200780c */ /* 0x001fe20003f25270 */
[----:B--2---:R-:W-:Y:S01]  /*0a10*/  IMAD.U32 R17, RZ, RZ, UR4 ;  /* 0x00000004ff117e24 */ /* 0x004fe2000f8e00ff */
[----:B-1----:R-:W-:-:S11]  /*0a20*/  LOP3.LUT R4, R24, 0xffffff80, RZ, 0xc0, !PT ;  /* 0xffffff8018047812 */ /* 0x002fd600078ec0ff */
[----:B------:R-:W0:Y:S01]  /*0a30*/  @P1 LDC R0, c[0x0][0xc54] ;  /* 0x00031500ff001b82 */ /* 0x000e220000000800 */
[----:B------:R-:W-:-:S07]  /*0a40*/  ISETP.NE.AND P0, PT, R4, 0x80, PT ;  /* 0x000000800400780c */ /* 0x000fce0003f05270 */
[----:B------:R-:W1:Y:S08]  /*0a50*/  @P1 LDC R3, c[0x0][0xc58] ;  /* 0x00031600ff031b82 */ /* 0x000e700000000800 */
[----:B------:R-:W-:Y:S06]  /*0a60*/  @!P0 BAR.ARV 0x9, 0x100 ;  /* 0x0244000000008b1d */ /* 0x000fec0000002000 */
[----:B---3--:R-:W-:Y:S01]  /*0a70*/  ISETP.LE.AND P0, PT, RZ, UR36, PT ;  /* 0x00000024ff007c0c */ /* 0x008fe2000bf03270 */
[----:B0-----:R-:W-:-:S05]  /*0a80*/  @P1 IMAD.HI.U32 R0, R0, UR4, RZ ;  /* 0x0000000400001c27 */ /* 0x001fca000f8e00ff */
[----:B-1----:R-:W-:-:S05]  /*0a90*/  @P1 SHF.R.U32.HI R17, RZ, R3, R0 ;  /* 0x00000003ff111219 */ /* 0x002fca0000011600 */
[----:B------:R-:W-:-:S04]  /*0aa0*/  IMAD.MOV R3, RZ, RZ, -R17 ;  /* 0x000000ffff037224 */ /* 0x000fc800078e0a11 */
[----:B------:R-:W-:Y:S01]  /*0ab0*/  IMAD R18, R2, R3, UR4 ;  /* 0x0000000402127e24 */ /* 0x000fe2000f8e0203 */
[----:B------:R-:W-:Y:S06]  /*0ac0*/  @!P0 BRA `(.L_x_1952) ;  /* 0x0000010c003c8947 */ /* 0x000fec0003800000 */
[----:B------:R-:W0:Y:S01]  /*0ad0*/  LDC.64 R12, c[0x0][0x990] ;  /* 0x00026400ff0c7b82 */ /* 0x000e220000000a00 */
[----:B------:R-:W-:-:S07]  /*0ae0*/  USHF.R.S32.HI UR37, URZ, 0x1f, UR36 ;  /* 0x0000001f3f257899 */ /* 0x000fce0008011424 */
[----:B------:R-:W1:Y:S08]  /*0af0*/  LDC.64 R20, c[0x0][0x998] ;  /* 0x00026600ff147b82 */ /* 0x000e700000000a00 */
[----:B------:R-:W2:Y:S01]  /*0b00*/  LDC R16, c[0x0][0x424] ;  /* 0x00010900ff107b82 */ /* 0x000ea20000000800 */
[----:B0-----:R-:W-:-:S04]  /*0b10*/  ISETP.NE.U32.AND P0, PT, R12, RZ, PT ;  /* 0x000000ff0c00720c */ /* 0x001fc80003f05070 */
[----:B------:R-:W-:Y:S02]  /*0b20*/  ISETP.NE.AND.EX P0, PT, R13, RZ, PT, P0 ;  /* 0x000000ff0d00720c */ /* 0x000fe40003f05300 */
[----:B-1----:R-:W-:-:S04]  /*0b30*/  ISETP.NE.U32.AND P1, PT, R20, RZ, PT ;  /* 0x000000ff1400720c */ /* 0x002fc80003f25070 */
[----:B------:R-:W-:-:S07]  /*0b40*/  ISETP.NE.AND.EX P1, PT, R21, RZ, PT, P1 ;  /* 0x000000ff1500720c */ /* 0x000fce0003f25310 */
[----:B------:R-:W0:Y:S01]  /*0b50*/  @P0 LDC.64 R8, c[0x0][0x9a8] ;  /* 0x00026a00ff080b82 */ /* 0x000e220000000a00 */
[----:B------:R-:W-:-:S07]  /*0b60*/  @P0 SHF.R.S32.HI R7, RZ, 0x1f, R17 ;  /* 0x0000001fff070819 */ /* 0x000fce0000011411 */
[----:B------:R-:W1:Y:S08]  /*0b70*/  @P1 LDC.64 R10, c[0x0][0x9b8] ;  /* 0x00026e00ff0a1b82 */ /* 0x000e700000000a00 */
[----:B------:R-:W3:Y:S08]  /*0b80*/  @P0 LDC.64 R14, c[0x0][0x9b0] ;  /* 0x00026c00ff0e0b82 */ /* 0x000ef00000000a00 */
[----:B------:R-:W4:Y:S01]  /*0b90*/  @P1 LDC.64 R22, c[0x0][0x9c0] ;  /* 0x00027000ff161b82 */ /* 0x000f220000000a00 */
[----:B0-----:R-:W-:-:S02]  /*0ba0*/  @P0 IMAD R0, R8, UR37, RZ ;  /* 0x0000002508000c24 */ /* 0x001fc4000f8e02ff */
[----:B------:R-:W-:-:S04]  /*0bb0*/  @P0 IMAD.WIDE.U32 R2, R8, UR36, RZ ;  /* 0x0000002408020c25 */ /* 0x000fc8000f8e00ff */
[----:B------:R-:W-:Y:S02]  /*0bc0*/  @P0 IMAD R9, R9, UR36, R0 ;  /* 0x0000002409090c24 */ /* 0x000fe4000f8e0200 */
[C---:B-1----:R-:W-:Y:S02]  /*0bd0*/  @P1 IMAD R4, R10.reuse, UR37, RZ ;  /* 0x000000250a041c24 */ /* 0x042fe4000f8e02ff */
[----:B------:R-:W-:Y:S01]  /*0be0*/  @P0 IMAD.IADD R3, R3, 0x1, R9 ;  /* 0x0000000103030824 */ /* 0x000fe200078e0209 */
[----:B------:R-:W-:Y:S01]  /*0bf0*/  @P1 SHF.R.S32.HI R9, RZ, 0x1f, R17 ;  /* 0x0000001fff091819 */ /* 0x000fe20000011411 */
[----:B------:R-:W-:Y:S02]  /*0c00*/  @P1 IMAD R11, R11, UR36, R4 ;  /* 0x000000240b0b1c24 */ /* 0x000fe4000f8e0204 */
[----:B------:R-:W-:Y:S02]  /*0c10*/  @P1 IMAD.WIDE.U32 R4, R10, UR36, RZ ;  /* 0x000000240a041c25 */ /* 0x000fe4000f8e00ff */
[----:B------:R-:W0:Y:S02]  /*0c20*/  LDC R10, c[0x0][0x288] ;  /* 0x0000a200ff0a7b82 */ /* 0x000e240000000800 */
[----:B---3--:R-:W-:-:S02]  /*0c30*/  @P0 IMAD R0, R7, R14, RZ ;  /* 0x0000000e07000224 */ /* 0x008fc400078e02ff */
[----:B------:R-:W-:Y:S02]  /*0c40*/  @P1 IMAD.IADD R5, R5, 0x1, R11 ;  /* 0x0000000105051824 */ /* 0x000fe400078e020b */
[----:B------:R-:W-:-:S04]  /*0c50*/  @P0 IMAD.WIDE.U32 R2, R17, R14, R2 ;  /* 0x0000000e11020225 */ /* 0x000fc800078e0002 */
[-C--:B----4-:R-:W-:Y:S02]  /*0c60*/  @P1 IMAD R6, R9, R22.reuse, RZ ;  /* 0x0000001609061224 */ /* 0x090fe400078e02ff */
[C---:B------:R-:W-:Y:S02]  /*0c70*/  @P0 IMAD R9, R17.reuse, R15, R0 ;  /* 0x0000000f11090224 */ /* 0x040fe400078e0200 */
[C---:B------:R-:W-:Y:S02]  /*0c80*/  @P1 IMAD R11, R17.reuse, R23, R6 ;  /* 0x00000017110b1224 */ /* 0x040fe400078e0206 */
[----:B------:R-:W-:Y:S01]  /*0c90*/  @P1 IMAD.WIDE.U32 R6, R17, R22, R4 ;  /* 0x0000001611061225 */ /* 0x000fe200078e0004 */
[----:B------:R-:W-:-:S03]  /*0ca0*/  @P0 LEA R4, P2, R2, R12, 0x2 ;  /* 0x0000000c02040211 */ /* 0x000fc600078410ff */
[----:B------:R-:W-:Y:S01]  /*0cb0*/  @P0 IMAD.IADD R3, R3, 0x1, R9 ;  /* 0x0000000103030824 */ /* 0x000fe200078e0209 */
[----:B------:R-:W-:Y:S01]  /*0cc0*/  @P1 LEA R8, P3, R6, R20, 0x2 ;  /* 0x0000001406081211 */ /* 0x000fe200078610ff */
[----:B------:R-:W-:Y:S01]  /*0cd0*/  @P1 IMAD.IADD R0, R7, 0x1, R11 ;  /* 0x0000000107001824 */ /* 0x000fe200078e020b */
[----:B------:R-:W1:Y:S01]  /*0ce0*/  S2R R22, SR_CTAID.X ;  /* 0x0000000000167919 */ /* 0x000e620000002500 */
[----:B------:R-:W3:Y:S01]  /*0cf0*/  LDC R11, c[0x0][0x2f0] ;  /* 0x0000bc00ff0b7b82 */ /* 0x000ee20000000800 */
[----:B------:R-:W-:Y:S01]  /*0d00*/  @P0 LEA.HI.X R5, R2, R13, R3, 0x2, P2 ;  /* 0x0000000d02050211 */ /* 0x000fe200010f1403 */
[----:B------:R-:W-:Y:S01]  /*0d10*/  IMAD.MOV.U32 R7, RZ, RZ, 0x3f800000 ;  /* 0x3f800000ff077424 */ /* 0x000fe200078e00ff */
[----:B------:R-:W-:Y:S01]  /*0d20*/  @P1 LEA.HI.X R9, R6, R21, R0, 0x2, P3 ;  /* 0x0000001506091211 */ /* 0x000fe200018f1400 */
[----:B------:R-:W-:-:S04]  /*0d30*/  IMAD.MOV.U32 R0, RZ, RZ, 0x3f800000 ;  /* 0x3f800000ff007424 */ /* 0x000fc800078e00ff */
[----:B------:R-:W4:Y:S01]  /*0d40*/  LDC R2, c[0x0][0x448] ;  /* 0x00011200ff027b82 */ /* 0x000f220000000800 */
[----:B------:R0:W5:Y:S04]  /*0d50*/  @P0 LDG.E R7, desc[UR48][R4.64] ;  /* 0x0000003004070981 */ /* 0x000168000c1e1900 */
[----:B------:R0:W5:Y:S01]  /*0d60*/  @P1 LDG.E R0, desc[UR48][R8.64] ;  /* 0x0000003008001981 */ /* 0x000162000c1e1900 */
[----:B------:R-:W-:Y:S01]  /*0d70*/  IMAD.MOV.U32 R23, RZ, RZ, RZ ;  /* 0x000000ffff177224 */ /* 0x000fe200078e00ff */
[----:B0-----:R-:W-:Y:S01]  /*0d80*/  IADD3 R5, -R10, 0xa0, RZ ;  /* 0x000000a00a057810 */ /* 0x001fe20007ffe1ff */
[----:B-1----:R-:W-:Y:S01]  /*0d90*/  IMAD.SHL.U32 R22, R22, 0x80, RZ ;  /* 0x0000008016167824 */ /* 0x002fe200078e00ff */
[----:B----4-:R-:W-:Y:S02]  /*0da0*/  ISETP.NE.AND P1, PT, R2, 0x1, PT ;  /* 0x000000010200780c */ /* 0x010fe40003f25270 */
[----:B------:R-:W0:Y:S11]  /*0db0*/  LDC.64 R2, c[0x0][0x418] ;  /* 0x00010600ff027b82 */ /* 0x000e360000000a00 */
[----:B------:R-:W1:Y:S08]  /*0dc0*/  @P1 LDC R13, c[0x0][0x44c] ;  /* 0x00011300ff0d1b82 */ /* 0x000e700000000800 */
[----:B------:R-:W4:Y:S01]  /*0dd0*/  @P1 LDC R6, c[0x0][0x450] ;  /* 0x00011400ff061b82 */ /* 0x000f220000000800 */
[----:B0-----:R-:W-:Y:S01]  /*0de0*/  ISETP.NE.U32.AND P0, PT, R2, RZ, PT ;  /* 0x000000ff0200720c */ /* 0x001fe20003f05070 */
[----:B------:R-:W-:-:S03]  /*0df0*/  @P1 VIADD R2, R22, 0x7f ;  /* 0x0000007f16021836 */ /* 0x000fc60000000000 */
[----:B------:R-:W-:-:S04]  /*0e00*/  ISETP.NE.AND.EX P0, PT, R3, RZ, PT, P0 ;  /* 0x000000ff0300720c */ /* 0x000fc80003f05300 */
[----:B--2---:R-:W-:Y:S01]  /*0e10*/  SEL R16, R16, 0x1, P0 ;  /* 0x0000000110107807 */ /* 0x004fe20000000000 */
[----:B-1----:R-:W-:-:S04]  /*0e20*/  @P1 IMAD.HI.U32 R3, R2, R13, RZ ;  /* 0x0000000d02031227 */ /* 0x002fc800078e00ff */
[----:B------:R-:W-:Y:S02]  /*0e30*/  VIADD R2, R22, 0x7f ;  /* 0x0000007f16027836 */ /* 0x000fe40000000000 */
[CC--:B---3--:R-:W-:Y:S01]  /*0e40*/  IMAD R5, R16.reuse, R11.reuse, R5 ;  /* 0x0000000b10057224 */ /* 0x0c8fe200078e0205 */
[----:B----4-:R-:W-:Y:S01]  /*0e50*/  @P1 SHF.R.U32.HI R2, RZ, R6, R3 ;  /* 0x00000006ff021219 */ /* 0x010fe20000011603 */
[----:B------:R-:W-:Y:S01]  /*0e60*/  IMAD R3, R16, R11, 0x9f ;  /* 0x0000009f10037424 */ /* 0x000fe200078e020b */
[----:B------:R-:W-:Y:S02]  /*0e70*/  SHF.R.U32.HI R6, RZ, 0x10, R18 ;  /* 0x00000010ff067819 */ /* 0x000fe40000011612 */
[----:B------:R-:W-:Y:S01]  /*0e80*/  LOP3.LUT R18, R18, 0xffff, RZ, 0xc0, !PT ;  /* 0x0000ffff12127812 */ /* 0x000fe200078ec0ff */
[----:B------:R-:W-:Y:S01]  /*0e90*/  IMAD.IADD R2, R5, 0x1, R2 ;  /* 0x0000000105027824 */ /* 0x000fe200078e0202 */
[----:B------:R-:W-:Y:S01]  /*0ea0*/  ISETP.NE.AND P0, PT, R6, RZ, PT ;  /* 0x000000ff0600720c */ /* 0x000fe20003f05270 */
[----:B------:R-:W-:-:S04]  /*0eb0*/  IMAD.HI R3, R3, 0x66666667, RZ ;  /* 0x6666666703037827 */ /* 0x000fc800078e02ff */
[----:B------:R-:W-:Y:S01]  /*0ec0*/  IMAD.HI R4, R2, 0x66666667, RZ ;  /* 0x6666666702047827 */ /* 0x000fe200078e02ff */
[----:B------:R-:W-:-:S04]  /*0ed0*/  SHF.R.U32.HI R2, RZ, 0x1f, R3 ;  /* 0x0000001fff027819 */ /* 0x000fc80000011603 */
[----:B------:R-:W-:Y:S02]  /*0ee0*/  SHF.R.U32.HI R5, RZ, 0x1f, R4 ;  /* 0x0000001fff057819 */ /* 0x000fe40000011604 */
[----:B------:R-:W-:Y:S01]  /*0ef0*/  LEA.HI.SX32 R2, R3, R2, 0x1a ;  /* 0x0000000203027211 */ /* 0x000fe200078fd2ff */
[----:B------:R-:W0:Y:S01]  /*0f00*/  @!P0 LDC R6, c[0x0][0x9f0] ;  /* 0x00027c00ff068b82 */ /* 0x000e220000000800 */
[----:B------:R-:W-:-:S04]  /*0f10*/  LEA.HI.SX32 R5, R4, R5, 0x1a ;  /* 0x0000000504057211 */ /* 0x000fc800078fd2ff */
[----:B------:R-:W-:-:S04]  /*0f20*/  VIMNMX R15, R2, R5, PT ;  /* 0x00000005020f7248 */ /* 0x000fc80003fe0100 */
[----:B------:R-:W-:-:S13]  /*0f30*/  ISETP.GE.AND P1, PT, R15, 0x1, PT ;  /* 0x000000010f00780c */ /* 0x000fda0003f26270 */
[----:B------:R-:W-:Y:S05]  /*0f40*/  @!P1 BRA `(.L_x_1953) ;  /* 0x00000000006c9947 */ /* 0x000fea0003800000 */
        /* <DEDUP_REMOVED lines=27> */
.L_x_1953:
[-C--:B------:R-:W-:Y:S02]  /*1100*/  IMAD R18, R18, R23.reuse, RZ ;  /* 0x0000001712127224 */ /* 0x080fe400078e02ff */
[----:B-----5:R-:W-:Y:S01]  /*1110*/  FMUL.FTZ R2, R7, R0 ;  /* 0x0000000007027220 */ /* 0x020fe20000410000 */
[----:B------:R-:W-:Y:S01]  /*1120*/  ULDC UR4, c[0x0][0x988] ;  /* 0x0002620000047ab9 */ /* 0x000fe20000000800 */
[----:B------:R-:W-:Y:S01]  /*1130*/  VIADD R105, R24, 0xffffff80 ;  /* 0xffffff8018697836 */ /* 0x000fe20000000000 */
[----:B------:R-:W-:Y:S01]  /*1140*/  PLOP3.LUT P0, PT, PT, PT, PT, 0x80, 0x0 ;  /* 0x000000000000781c */ /* 0x000fe20003f0f070 */
[----:B------:R-:W-:Y:S01]  /*1150*/  FMUL.FTZ R2, R2, UR4 ;  /* 0x0000000402027c20 */ /* 0x000fe20008410000 */
[----:B------:R-:W-:Y:S02]  /*1160*/  VIADDMNMX R23, R18, R23, R15, PT ;  /* 0x0000001712177246 */ /* 0x000fe4000380010f */
[----:B------:R-:W-:Y:S01]  /*1170*/  CS2R R28, SRZ ;  /* 0x00000000001c7805 */ /* 0x000fe2000001ff00 */
[----:B------:R-:W-:Y:S01]  /*1180*/  IMAD.MOV.U32 R3, RZ, RZ, RZ ;  /* 0x000000ffff037224 */ /* 0x000fe200078e00ff */
[----:B------:R-:W-:-:S02]  /*1190*/  CS2R R24, SRZ ;  /* 0x0000000000187805 */ /* 0x000fc4000001ff00 */
[----:B------:R-:W-:Y:S01]  /*11a0*/  ISETP.GT.AND P1, PT, R23, R18, PT ;  /* 0x000000121700720c */ /* 0x000fe20003f24270 */
[----:B------:R-:W-:Y:S01]  /*11b0*/  IMAD.MOV.U32 R0, RZ, RZ, RZ ;  /* 0x000000ffff007224 */ /* 0x000fe200078e00ff */
        /* <DEDUP_REMOVED lines=30> */
[----:B------:R-:W-:Y:S01]  /*13a0*/  IMAD R104, R16, R11, RZ ;  /* 0x0000000b10687224 */ /* 0x000fe200078e02ff */
[----:B------:R-:W-:Y:S06]  /*13b0*/  @!P1 BRA `(.L_x_1954) ;  /* 0x000000a400e89947 */ /* 0x000fec0003800000 */
[----:B------:R-:W-:Y:S01]  /*13c0*/  SHF.R.S32.HI R106, RZ, 0x1f, R105 ;  /* 0x0000001fff6a7819 */ /* 0x000fe20000011469 */
[----:B------:R-:W1:Y:S01]  /*13d0*/  S2UR UR5, SR_CgaCtaId ;  /* 0x00000000000579c3 */ /* 0x000e620000008800 */
[----:B------:R-:W-:Y:S02]  /*13e0*/  UMOV UR39, 0x400 ;  /* 0x0000040000277882 */ /* 0x000fe40000000000 */
[----:B------:R-:W-:-:S04]  /*13f0*/  LEA.HI R107, R106, R105, RZ, 0x7 ;  /* 0x000000696a6b7211 */ /* 0x000fc800078f38ff */
[----:B------:R-:W-:-:S05]  /*1400*/  SHF.R.S32.HI R108, RZ, 0x7, R107 ;  /* 0x00000007ff6c7819 */ /* 0x000fca000001146b */
[----:B------:R-:W2:Y:S01]  /*1410*/  SHFL.IDX PT, R0, R108, RZ, 0x1f ;  /* 0x00001fff6c007589 */ /* 0x000ea200000e0000 */
[----:B-1----:R-:W-:-:S04]  /*1420*/  ULEA UR39, UR5, UR39, 0x18 ;  /* 0x0000002705277291 */ /* 0x002fc8000f8ec03f */
[----:B------:R-:W-:-:S04]  /*1430*/  UIADD3 UR5, UR39, 0x14400, URZ ;  /* 0x0001440027057890 */ /* 0x000fc8000fffe03f */
[----:B------:R-:W-:Y:S01]  /*1440*/  ULOP3.LUT UP0, URZ, UR5, 0x9f, URZ, 0xc0, !UPT ;  /* 0x0000009f053f7892 */ /* 0x000fe2000f80c03f */
[----:B--2---:R-:W-:-:S05]  /*1450*/  R2UR UR38, R0 ;  /* 0x00000000002672ca */ /* 0x004fca00000e0000 */
        /* <DEDUP_REMOVED lines=12> */
[----:B------:R1:W2:Y:S01]  /*1520*/  LDC.64 R14, c[0x4][R0] ;  /* 0x01000000000e7b82 */ /* 0x0002a20000000a00 */
[----:B------:R-:W-:Y:S01]  /*1530*/  IMAD.U32 R5, RZ, RZ, UR5 ;  /* 0x00000005ff057e24 */ /* 0x000fe2000f8e00ff */
[----:B------:R-:W-:Y:S01]  /*1540*/  ULDC.64 UR4, c[0x4][0xa8] ;  /* 0x01002a0000047ab9 */ /* 0x000fe20000000a00 */
[----:B------:R-:W-:Y:S02]  /*1550*/  IMAD.U32 R10, RZ, RZ, UR6 ;  /* 0x00000006ff0a7e24 */ /* 0x000fe4000f8e00ff */
[----:B0-----:R-:W-:Y:S02]  /*1560*/  IMAD.U32 R6, RZ, RZ, UR4 ;  /* 0x00000004ff067e24 */ /* 0x001fe4000f8e00ff */
[----:B------:R-:W-:-:S02]  /*1570*/  IMAD.U32 R7, RZ, RZ, UR5 ;  /* 0x00000005ff077e24 */ /* 0x000fc4000f8e00ff */
[----:B------:R-:W-:Y:S02]  /*1580*/  IMAD.U32 R11, RZ, RZ, UR7 ;  /* 0x00000007ff0b7e24 */ /* 0x000fe4000f8e00ff */
[----:B------:R-:W-:Y:S02]  /*1590*/  IMAD.MOV.U32 R8, RZ, RZ, 0x70 ;  /* 0x00000070ff087424 */ /* 0x000fe400078e00ff */
[----:B------:R-:W-:Y:S02]  /*15a0*/  IMAD.MOV.U32 R12, RZ, RZ, 0x1 ;  /* 0x00000001ff0c7424 */ /* 0x000fe400078e00ff */
[----:B-1----:R-:W-:-:S07]  /*15b0*/  IMAD.MOV.U32 R13, RZ, RZ, RZ ;  /* 0x000000ffff0d7224 */ /* 0x002fce00078e00ff */
[----:B------:R-:W-:-:S07]  /*15c0*/  LEPC R20, `(.L_x_1955) ;  /* 0x000000001014794e */ /* 0x000fce0000000000 */
[----:B--2---:R-:W-:Y:S05]  /*15d0*/  CALL.ABS.NOINC R14 ;  /* 0x000000000e007343 */ /* 0x004fea0003c00000 */
.L_x_1955:
[----:B------:R-:W2:Y:S01]  /*15e0*/  LDL.LU R20, [R1+0x1c] ;  /* 0x00001c0001147983 */ /* 0x000ea20000300800 */
[----:B------:R-:W-:-:S04]  /*15f0*/  SHF.L.U32 R3, RZ, 0x1f, RZ ;  /* 0x0000001fff037819 */ /* 0x000fc800000006ff */
[----:B------:R-:W1:Y:S01]  /*1600*/  SYNCS.PHASECHK.TRANS64.TRYWAIT P0, [UR39+0x29800], R3 ;  /* 0x02980003ff0075a7 */ /* 0x000e620008000167 */
[----:B--2---:R-:W-:-:S04]  /*1610*/  LOP3.LUT R0, R20, 0x1, RZ, 0xfc, !PT ;  /* 0x0000000114007812 */ /* 0x004fc800078efcff */
[----:B------:R-:W-:Y:S01]  /*1620*/  ISETP.NE.AND P1, PT, R0, 0x3, PT ;  /* 0x000000030000780c */ /* 0x000fe20003f25270 */
[----:B-1----:R-:W-:-:S12]  /*1630*/  @!P0 BRA `(.L_x_1956) ;  /* 0x0000010000688947 */ /* 0x002fd80003800000 */
.L_x_2050:
[----:B------:R-:W-:Y:S05]  /*1640*/  @!P1 BRA `(.L_x_1957) ;  /* 0x0000000000049947 */ /* 0x000fea0003800000 */
[----:B------:R-:W-:Y:S01]  /*1650*/  BPT.TRAP 0x1 ;  /* 0x000000040000795c */ /* 0x000fe20000300000 */
.L_x_1957:
[----:B------:R2:W3:Y:S01]  /*1660*/  SYNCS.PHASECHK.TRANS64.TRYWAIT P2, [UR39+0x29830], R3 ;  /* 0x02983003ff0075a7 */ /* 0x0004e20008040167 */
[----:B------:R-:W-:Y:S05]  /*1670*/  @!P1 BRA `(.L_x_1958) ;  /* 0x0000000000049947 */ /* 0x000fea0003800000 */
[----:B------:R-:W-:Y:S01]  /*1680*/  BPT.TRAP 0x1 ;  /* 0x000000040000795c */ /* 0x000fe20000300000 */
.L_x_1958:
[----:B-1----:R-:W1:Y:S01]  /*1690*/  S2R R0, SR_TID.X ;  /* 0x0000000000007919 */ /* 0x002e620000002100 */
[----:B------:R-:W-:-:S05]  /*16a0*/  IMAD.U32 R4, RZ, RZ, UR40 ;  /* 0x00000028ff047e24 */ /* 0x000fca000f8e00ff */
[----:B------:R-:W-:Y:S02]  /*16b0*/  LOP3.LUT R4, R4, 0x10000, RZ, 0xfc, !PT ;  /* 0x0001000004047812 */ /* 0x000fe400078efcff */
[----:B-1----:R-:W-:-:S04]  /*16c0*/  LOP3.LUT R0, R0, 0x7f, RZ, 0xc0, !PT ;  /* 0x0000007f00007812 */ /* 0x002fc800078ec0ff */
[----:B------:R-:W-:Y:S01]  /*16d0*/  ISETP.NE.AND P0, PT, R0, RZ, PT ;  /* 0x000000ff0000720c */ /* 0x000fe20003f05270 */
[----:B---3--:R-:W-:-:S12]  /*16e0*/  @P2 BRA `(.L_x_1959) ;  /* 0x0000000000082947 */ /* 0x008fd80003800000 */
[----:B------:R-:W1:Y:S02]  /*16f0*/  SYNCS.PHASECHK.TRANS64.TRYWAIT P2, [UR39+0x29830], R3 ;  /* 0x02983003ff0075a7 */ /* 0x000e640008040167 */
[----:B-1----:R-:W-:Y:S05]  /*1700*/  @!P2 BRA `(.L_x_1960) ;  /* 0x00000100004ca947 */ /* 0x002fea0003800000 */
.L_x_1959:
[----:B------:R-:W-:Y:S05]  /*1710*/  WARPSYNC.ALL ;  /* 0x0000000000007948 */ /* 0x000fea0003800000 */
[----:B------:R-:W-:Y:S01]  /*1720*/  IMAD.MOV.U32 R5, RZ, RZ, -0x7fffffe0 ;  /* 0x80000020ff057424 */ /* 0x000fe200078e00ff */
        /* <DEDUP_REMOVED lines=15> */
[C---:B------:R-:W-:Y:S01]  /*1820*/  R2UR UR13, R5.reuse ;  /* 0x00000000050d72ca */ /* 0x040fe200000e0000 */
[----:B------:R-:W-:Y:S01]  /*1830*/  UIADD3 UR4, UR52, 0x80, URZ ;  /* 0x0000008034047890 */ /* 0x000fe2000fffe03f */
[C---:B------:R-:W-:Y:S01]  /*1840*/  R2UR UR6, R4.reuse ;  /* 0x00000000040672ca */ /* 0x040fe200000e0000 */
[----:B------:R-:W-:Y:S01]  /*1850*/  UMOV UR15, 0x80000020 ;  /* 0x80000020000f7882 */ /* 0x000fe20000000000 */
[----:B------:R-:W-:Y:S01]  /*1860*/  UMOV UR10, UR52 ;  /* 0x00000034000a7c82 */ /* 0x000fe20008000000 */
[----:B------:R-:W-:Y:S01]  /*1870*/  UIADD3 UR7, UR52, 0x2, URZ ;  /* 0x0000000234077890 */ /* 0x000fe2000fffe03f */
[----:B------:R-:W-:Y:S01]  /*1880*/  QGMMA.64x32x32.F32.E4M3.E4M3 R88, gdesc[UR8], RZ, !UPT, gsb0 ;  /* 0x00600000085879f3 */ /* 0x000fe2000c0008ff */
[----:B------:R-:W-:Y:S01]  /*1890*/  R2UR UR8, R4 ;  /* 0x00000000040872ca */ /* 0x000fe200000e0000 */
[----:B------:R-:W-:Y:S01]  /*18a0*/  UMOV UR10, UR4 ;  /* 0x00000004000a7c82 */ /* 0x000fe20008000000 */
[----:B------:R-:W-:Y:S01]  /*18b0*/  R2UR UR9, R5 ;  /* 0x00000000050972ca */ /* 0x000fe200000e0000 */
[----:B------:R-:W-:Y:S01]  /*18c0*/  UMOV UR11, 0x80000020 ;  /* 0x80000020000b7882 */ /* 0x000fe20000000000 */
[----:B------:R-:W-:Y:S01]  /*18d0*/  UIADD3 UR4, UR52, 0x100, URZ ;  /* 0x0000010034047890 */ /* 0x000fe2000fffe03f */
[----:B-12---:R-:W1:Y:S01]  /*18e0*/  LDC R3, c[0x0][0x448] ;  /* 0x00011200ff037b82 */ /* 0x006e620000000800 */
[----:B------:R-:W-:Y:S01]  /*18f0*/  UMOV UR5, 0x80000020 ;  /* 0x8000002000057882 */ /* 0x000fe20000000000 */
[----:B------:R-:W-:Y:S01]  /*1900*/  UIADD3 UR26, UR52, 0x600, URZ ;  /* 0x00000600341a7890 */ /* 0x000fe2000fffe03f */
[----:B------:R-:W-:Y:S01]  /*1910*/  LOP3.LUT R0, R107, 0xffffff80, RZ, 0xc0, !PT ;  /* 0xffffff806b007812 */ /* 0x000fe200078ec0ff */
[----:B------:R-:W-:Y:S01]  /*1920*/  UMOV UR27, 0x80000020 ;  /* 0x80000020001b7882 */ /* 0x000fe20000000000 */
[----:B------:R-:W-:Y:S01]  /*1930*/  UIADD3 UR30, UR52, 0x700, URZ ;  /* 0x00000700341e7890 */ /* 0x000fe2000fffe03f */
[----:B------:R-:W-:Y:S01]  /*1940*/  LEA.HI R106, R106, R105, RZ, 0x2 ;  /* 0x000000696a6a7211 */ /* 0x000fe200078f10ff */
[----:B------:R-:W-:Y:S01]  /*1950*/  UMOV UR18, UR4 ;  /* 0x0000000400127c82 */ /* 0x000fe20008000000 */
[----:B------:R-:W-:Y:S01]  /*1960*/  UIADD3 UR4, UR6, 0x2, URZ ;  /* 0x0000000206047890 */ /* 0x000fe2000fffe03f */
[----:B------:R-:W-:Y:S01]  /*1970*/  IMAD.IADD R0, R105, 0x1, -R0 ;  /* 0x0000000169007824 */ /* 0x000fe200078e0a00 */
[----:B------:R-:W-:Y:S01]  /*1980*/  UMOV UR31, 0x80000020 ;  /* 0x80000020001f7882 */ /* 0x000fe20000000000 */
[----:B------:R-:W-:Y:S01]  /*1990*/  LOP3.LUT R106, R106, 0xfffffffc, RZ, 0xc0, !PT ;  /* 0xfffffffc6a6a7812 */ /* 0x000fe200078ec0ff */
[----:B------:R-:W2:Y:S01]  /*19a0*/  S2UR UR50, SR_CgaCtaId ;  /* 0x00000000003279c3 */ /* 0x000ea20000008800 */
[----:B------:R-:W-:-:S03]  /*19b0*/  UMOV UR54, URZ ;  /* 0x0000003f00367c82 */ /* 0x000fc60008000000 */
[----:B------:R-:W-:-:S05]  /*19c0*/  IMAD.IADD R106, R105, 0x1, -R106 ;  /* 0x00000001696a7824 */ /* 0x000fca00078e0a6a */
[----:B------:R-:W-:Y:S02]  /*19d0*/  LEA.HI R10, R106, R106, RZ, 0x1 ;  /* 0x0000006a6a0a7211 */ /* 0x000fe400078f08ff */
[----:B-1----:R-:W-:Y:S02]  /*19e0*/  ISETP.NE.AND P2, PT, R3, 0x1, PT ;  /* 0x000000010300780c */ /* 0x002fe40003f45270 */
[----:B------:R-:W-:-:S04]  /*19f0*/  LEA.HI R3, R108, R108, RZ, 0x1 ;  /* 0x0000006c6c037211 */ /* 0x000fc800078f08ff */
[----:B------:R-:W-:Y:S02]  /*1a00*/  LOP3.LUT R9, R3, 0x3fffffe, RZ, 0xc0, !PT ;  /* 0x03fffffe03097812 */ /* 0x000fe400078ec0ff */
[----:B------:R-:W-:-:S03]  /*1a10*/  SHF.R.S32.HI R3, RZ, 0x1f, R0 ;  /* 0x0000001fff037819 */ /* 0x000fc60000011400 */
[----:B------:R-:W-:Y:S01]  /*1a20*/  IMAD.IADD R9, R108, 0x1, -R9 ;  /* 0x000000016c097824 */ /* 0x000fe200078e0a09 */
[CC--:B0-----:R-:W-:Y:S01]  /*1a30*/  LEA.HI R6, R3.reuse, R0.reuse, RZ, 0x2 ;  /* 0x0000000003067211 */ /* 0x0c1fe200078f10ff */
[----:B------:R-:W0:Y:S01]  /*1a40*/  @P2 LDC R12, c[0x0][0x44c] ;  /* 0x00011300ff0c2b82 */ /* 0x000e220000000800 */
[----:B------:R-:W-:Y:S02]  /*1a50*/  LEA.HI R7, R3, R0, RZ, 0x5 ;  /* 0x0000000003077211 */ /* 0x000fe400078f28ff */
[--C-:B------:R-:W-:Y:S02]  /*1a60*/  SHF.R.S32.HI R3, RZ, 0x2, R6.reuse ;  /* 0x00000002ff037819 */ /* 0x100fe40000011406 */
[----:B------:R-:W-:Y:S02]  /*1a70*/  SHF.R.S32.HI R8, RZ, 0x1f, R6 ;  /* 0x0000001fff087819 */ /* 0x000fe40000011406 */
[----:B------:R-:W-:Y:S01]  /*1a80*/  SHF.R.S32.HI R7, RZ, 0x5, R7 ;  /* 0x00000005ff077819 */ /* 0x000fe20000011407 */
[----:B------:R-:W1:Y:S01]  /*1a90*/  @P2 LDC R14, c[0x0][0x450] ;  /* 0x00011400ff0e2b82 */ /* 0x000e620000000800 */
[----:B------:R-:W-:-:S03]  /*1aa0*/  LEA.HI R8, R8, R3, RZ, 0x3 ;  /* 0x0000000308087211 */ /* 0x000fc600078f18ff */
[----:B------:R-:W-:Y:S01]  /*1ab0*/  IMAD R11, R7, 0x10, R22 ;  /* 0x00000010070b7824 */ /* 0x000fe200078e0216 */
[----:B------:R-:W-:Y:S02]  /*1ac0*/  LOP3.LUT R8, R8, 0xfffffff8, RZ, 0xc0, !PT ;  /* 0xfffffff808087812 */ /* 0x000fe400078ec0ff */
[----:B------:R-:W-:Y:S01]  /*1ad0*/  LOP3.LUT R7, R10, 0x1ffffffe, RZ, 0xc0, !PT ;  /* 0x1ffffffe0a077812 */ /* 0x000fe200078ec0ff */
[----:B------:R-:W-:Y:S02]  /*1ae0*/  WARPGROUP.DEPBAR.LE gsb0, 0x0 ;  /* 0x00008000000079c5 */ /* 0x000fe40000010000 */
[----:B------:R-:W-:Y:S01]  /*1af0*/  WARPGROUP.ARRIVE ;  /* 0x00000000000079c5 */ /* 0x000fe20000000000 */
[----:B------:R-:W-:Y:S01]  /*1b00*/  IADD3 R8, R11, R3, -R8 ;  /* 0x000000030b087210 */ /* 0x000fe20007ffe808 */
[----:B------:R-:W-:-:S04]  /*1b10*/  IMAD.IADD R7, R106, 0x1, -R7 ;  /* 0x000000016a077824 */ /* 0x000fc800078e0a07 */
[----:B------:R-:W-:Y:S01]  /*1b20*/  QGMMA.64x32x32.F32.E4M3.E4M3 R72, gdesc[UR8], RZ, !UPT, gsb0 ;  /* 0x00600000084879f3 */ /* 0x000fe2000c0008ff */
[----:B------:R-:W-:Y:S01]  /*1b30*/  UIADD3 UR8, UR52, 0x180, URZ ;  /* 0x0000018034087890 */ /* 0x000fe2000fffe03f */
[----:B------:R-:W-:Y:S01]  /*1b40*/  IMAD R8, R9, 0x40, R8 ;  /* 0x0000004009087824 */ /* 0x000fe200078e0208 */
[----:B------:R-:W-:Y:S01]  /*1b50*/  UIADD3 UR10, UR52, 0x200, URZ ;  /* 0x00000200340a7890 */ /* 0x000fe2000fffe03f */
[----:B------:R-:W-:Y:S01]  /*1b60*/  LOP3.LUT R9, R6, 0x7ffffffc, RZ, 0xc0, !PT ;  /* 0x7ffffffc06097812 */ /* 0x000fe200078ec0ff */
[----:B------:R-:W-:Y:S01]  /*1b70*/  UMOV UR9, UR5 ;  /* 0x0000000500097c82 */ /* 0x000fe20008000000 */
[----:B------:R-:W-:Y:S01]  /*1b80*/  UMOV UR11, 0x80000020 ;  /* 0x80000020000b7882 */ /* 0x000fe20000000000 */
[----:B------:R-:W-:Y:S01]  /*1b90*/  IMAD R7, R7, 0x8, R8 ;  /* 0x0000000807077824 */ /* 0x000fe200078e0208 */
[----:B------:R-:W-:Y:S01]  /*1ba0*/  UMOV UR22, UR8 ;  /* 0x0000000800167c82 */ /* 0x000fe20008000000 */
[----:B------:R-:W-:Y:S01]  /*1bb0*/  UMOV UR8, UR4 ;  /* 0x0000000400087c82 */ /* 0x000fe20008000000 */
[----:B------:R-:W-:Y:S01]  /*1bc0*/  UMOV UR14, UR10 ;  /* 0x0000000a000e7c82 */ /* 0x000fe20008000000 */
[----:B------:R-:W-:Y:S01]  /*1bd0*/  UMOV UR10, UR7 ;  /* 0x00000007000a7c82 */ /* 0x000fe20008000000 */
[----:B------:R-:W-:Y:S01]  /*1be0*/  UIADD3 UR7, UR52, 0x182, URZ ;  /* 0x0000018234077890 */ /* 0x000fe2000fffe03f */
[----:B0-----:R-:W-:-:S04]  /*1bf0*/  @P2 IMAD.HI.U32 R3, R7, R12, RZ ;  /* 0x0000000c07032227 */ /* 0x001fc800078e00ff */
[----:B------:R-:W-:Y:S01]  /*1c00*/  IMAD.MOV.U32 R12, RZ, RZ, R7 ;  /* 0x000000ffff0c7224 */ /* 0x000fe200078e0007 */
[----:B-1----:R-:W-:Y:S01]  /*1c10*/  @P2 SHF.R.U32.HI R12, RZ, R14, R3 ;  /* 0x0000000eff0c2219 */ /* 0x002fe20000011603 */
[----:B------:R-:W-:Y:S01]  /*1c20*/  IMAD.MOV.U32 R14, RZ, RZ, -0xa0 ;  /* 0xffffff60ff0e7424 */ /* 0x000fe200078e00ff */
[----:B------:R-:W0:Y:S01]  /*1c30*/  LDC R3, c[0x0][0x288] ;  /* 0x0000a200ff037b82 */ /* 0x000e220000000800 */
[C---:B------:R-:W-:Y:S02]  /*1c40*/  IMAD R6, R23.reuse, -0xa0, R104 ;  /* 0xffffff6017067824 */ /* 0x040fe400078e0268 */
[----:B------:R-:W1:Y:S01]  /*1c50*/  SHFL.IDX PT, R10, R12, 0x1, 0x1c1f ;  /* 0x003c1f000c0a7f89 */ /* 0x000e6200000e0000 */
[----:B------:R-:W-:Y:S02]  /*1c60*/  IMAD.IADD R8, R0, 0x1, -R9 ;  /* 0x0000000100087824 */ /* 0x000fe400078e0a09 */
[----:B------:R-:W-:Y:S01]  /*1c70*/  IMAD R11, R23, R14, 0xa1 ;  /* 0x000000a1170b7424 */ /* 0x000fe200078e020e */
[----:B------:R-:W3:Y:S01]  /*1c80*/  SHFL.IDX PT, R12, R12, RZ, 0x1c1f ;  /* 0x001c1fff0c0c7589 */ /* 0x000ee200000e0000 */
[----:B------:R-:W-:-:S02]  /*1c90*/  VIADD R9, R6, 0xa0 ;  /* 0x000000a006097836 */ /* 0x000fc40000000000 */
[C---:B------:R-:W-:Y:S02]  /*1ca0*/  IMAD R11, R8.reuse, -0x2, R11 ;  /* 0xfffffffe080b7824 */ /* 0x040fe400078e020b */
[----:B------:R-:W-:-:S03]  /*1cb0*/  IMAD R14, R8, -0x2, R9 ;  /* 0xfffffffe080e7824 */ /* 0x000fc600078e0209 */
[----:B0-----:R-:W-:-:S04]  /*1cc0*/  IADD3 R21, R11, -R3, R104 ;  /* 0x800000030b157210 */ /* 0x001fc80007ffe068 */
[----:B-1----:R-:W-:-:S04]  /*1cd0*/  VIADDMNMX R10, R10, R21, R14, PT ;  /* 0x000000150a0a7246 */ /* 0x002fc8000380010e */
[C---:B------:R-:W-:Y:S02]  /*1ce0*/  ISETP.GT.AND P3, PT, R10.reuse, RZ, PT ;  /* 0x000000ff0a00720c */ /* 0x040fe40003f64270 */
[C---:B------:R-:W-:Y:S02]  /*1cf0*/  ISETP.GT.AND P4, PT, R10.reuse, 0x1, PT ;  /* 0x000000010a00780c */ /* 0x040fe40003f84270 */
[----:B------:R-:W-:Y:S01]  /*1d00*/  ISETP.GT.AND P5, PT, R10, 0x8, PT ;  /* 0x000000080a00780c */ /* 0x000fe20003fa4270 */
[----:B------:R-:W-:Y:S02]  /*1d10*/  WARPGROUP.DEPBAR.LE gsb0, 0x0 ;  /* 0x00008000000079c5 */ /* 0x000fe40000010000 */
[----:B------:R-:W-:-:S06]  /*1d20*/  WARPGROUP.ARRIVE ;  /* 0x00000000000079c5 */ /* 0x000fcc0000000000 */
[----:B------:R-:W-:Y:S01]  /*1d30*/  QGMMA.64x32x32.F32.E4M3.E4M3 R56, gdesc[UR16], RZ, !UPT, gsb0 ;  /* 0x00600000103879f3 */ /* 0x000fe2000c0008ff */
[----:B------:R-:W-:Y:S02]  /*1d40*/  UIADD3 UR16, UR6, 0x400, URZ ;  /* 0x0000040006107890 */ /* 0x000fe4000fffe03f */
[----:B------:R-:W-:Y:S01]  /*1d50*/  UIADD3 UR18, UR52, 0x500, URZ ;  /* 0x0000050034127890 */ /* 0x000fe2000fffe03f */
[----:B------:R-:W-:Y:S01]  /*1d60*/  UMOV UR17, 0x80000020 ;  /* 0x8000002000117882 */ /* 0x000fe20000000000 */
[----:B------:R-:W-:Y:S01]  /*1d70*/  UMOV UR19, 0x80000020 ;  /* 0x8000002000137882 */ /* 0x000fe20000000000 */
[----:B------:R-:W-:Y:S02]  /*1d80*/  UMOV UR25, UR17 ;  /* 0x0000001100197c82 */ /* 0x000fe40008000000 */
[----:B------:R-:W-:Y:S01]  /*1d90*/  UMOV UR24, UR16 ;  /* 0x0000001000187c82 */ /* 0x000fe20008000000 */
[----:B------:R-:W-:Y:S01]  /*1da0*/  UMOV UR28, UR16 ;  /* 0x00000010001c7c82 */ /* 0x000fe20008000000 */
[----:B------:R-:W-:Y:S01]  /*1db0*/  UMOV UR29, UR17 ;  /* 0x00000011001d7c82 */ /* 0x000fe20008000000 */
[----:B------:R-:W-:-:S02]  /*1dc0*/  WARPGROUP.DEPBAR.LE gsb0, 0x0 ;  /* 0x00008000000079c5 */ /* 0x000fc40000010000 */
[----:B------:R-:W-:-:S06]  /*1dd0*/  WARPGROUP.ARRIVE ;  /* 0x00000000000079c5 */ /* 0x000fcc0000000000 */
[----:B------:R-:W-:Y:S01]  /*1de0*/  QGMMA.64x32x32.F32.E4M3.E4M3 R40, gdesc[UR20], RZ, !UPT, gsb0 ;  /* 0x00600000142879f3 */ /* 0x000fe2000c0008ff */
[----:B------:R-:W-:Y:S02]  /*1df0*/  UIADD3 UR20, UR6, 0x402, URZ ;  /* 0x0000040206147890 */ /* 0x000fe4000fffe03f */
[----:B------:R-:W-:Y:S01]  /*1e00*/  UIADD3 UR22, UR52, 0x502, URZ ;  /* 0x0000050234167890 */ /* 0x000fe2000fffe03f */
[----:B------:R-:W-:Y:S01]  /*1e10*/  UMOV UR21, 0x80000020 ;  /* 0x8000002000157882 */ /* 0x000fe20000000000 */
[----:B------:R-:W-:Y:S01]  /*1e20*/  UMOV UR23, 0x80000020 ;  /* 0x8000002000177882 */ /* 0x000fe20000000000 */
[----:B------:R-:W-:Y:S02]  /*1e30*/  WARPGROUP.DEPBAR.LE gsb0, 0x0 ;  /* 0x00008000000079c5 */ /* 0x000fe40000010000 */
[----:B------:R-:W-:-:S06]  /*1e40*/  WARPGROUP.ARRIVE ;  /* 0x00000000000079c5 */ /* 0x000fcc0000000000 */
[----:B------:R-:W-:Y:S01]  /*1e50*/  QGMMA.64x32x32.F32.E4M3.E4M3 R24, gdesc[UR12], RZ, !UPT, gsb0 ;  /* 0x006000000c1879f3 */ /* 0x000fe2000c0008ff */
[----:B------:R-:W-:Y:S02]  /*1e60*/  UIADD3 UR12, UR52, 0x202, URZ ;  /* 0x00000202340c7890 */ /* 0x000fe4000fffe03f */
[----:B------:R-:W-:Y:S02]  /*1e70*/  UIADD3 UR13, UR6, 0x200, URZ ;  /* 0x00000200060d7890 */ /* 0x000fe4000fffe03f */
        /* <DEDUP_REMOVED lines=120> */
[----:B------:R-:W-:Y:S01]  /*2600*/  ISETP.GT.AND P3, PT, R10, 0x9, PT ;  /* 0x000000090a00780c */ /* 0x000fe20003f64270 */
[----:B------:R-:W-:Y:S01]  /*2610*/  QGMMA.64x32x32.F32.E4M3.E4M3 R72, gdesc[UR20], R72, gsb0 ;  /* 0x00600000144879f3 */ /* 0x000fe20008000848 */
[----:B------:R-:W-:Y:S01]  /*2620*/  UIADD3 UR22, UR52, 0x602, URZ ;  /* 0x0000060234167890 */ /* 0x000fe2000fffe03f */
[----:B------:R-:W-:Y:S01]  /*2630*/  FSEL R94, R94, -INF , P5 ;  /* 0xff8000005e5e7808 */ /* 0x000fe20002800000 */
[----:B------:R-:W-:Y:S01]  /*2640*/  UMOV UR23, 0x80000020 ;  /* 0x8000002000177882 */ /* 0x000fe20000000000 */
[----:B------:R-:W-:-:S02]  /*2650*/  FMNMX.FTZ R9, R90, R6, !PT ;  /* 0x000000065a097209 */ /* 0x000fc40007810000 */
[----:B------:R-:W-:Y:S02]  /*2660*/  ISETP.GT.AND P4, PT, R10, 0x10, PT ;  /* 0x000000100a00780c */ /* 0x000fe40003f84270 */
[----:B------:R-:W-:Y:S02]  /*2670*/  FSEL R20, R95, -INF , P3 ;  /* 0xff8000005f147808 */ /* 0x000fe40001800000 */
[----:B------:R-:W-:Y:S02]  /*2680*/  FMNMX.FTZ R9, R94, R9, !PT ;  /* 0x000000095e097209 */ /* 0x000fe40007810000 */
[----:B------:R-:W-:Y:S02]  /*2690*/  ISETP.GT.AND P3, PT, R10, 0x11, PT ;  /* 0x000000110a00780c */ /* 0x000fe40003f64270 */
[----:B------:R-:W-:Y:S02]  /*26a0*/  FSEL R98, R98, -INF , P4 ;  /* 0xff80000062627808 */ /* 0x000fe40002000000 */
        /* <DEDUP_REMOVED lines=11> */
[----:B------:R-:W-:Y:S01]  /*2760*/  FMNMX.FTZ R9, R108, R9, !PT ;  /* 0x000000096c097209 */ /* 0x000fe20007810000 */
[----:B------:R-:W-:Y:S02]  /*2770*/  WARPGROUP.DEPBAR.LE gsb0, 0x0 ;  /* 0x00008000000079c5 */ /* 0x000fe40000010000 */
[----:B------:R-:W-:Y:S01]  /*2780*/  WARPGROUP.ARRIVE ;  /* 0x00000000000079c5 */ /* 0x000fe20000000000 */
[----:B------:R-:W-:-:S02]  /*2790*/  FSEL R74, R74, -INF , P4 ;  /* 0xff8000004a4a7808 */ /* 0x000fc40002000000 */
[----:B------:R-:W-:Y:S02]  /*27a0*/  ISETP.GT.AND P4, PT, R10, 0x28, PT ;  /* 0x000000280a00780c */ /* 0x000fe40003f84270 */
[----:B------:R-:W-:Y:S01]  /*27b0*/  FSEL R110, R75, -INF , P3 ;  /* 0xff8000004b6e7808 */ /* 0x000fe20001800000 */
[----:B------:R-:W-:Y:S01]  /*27c0*/  QGMMA.64x32x32.F32.E4M3.E4M3 R56, gdesc[UR20], R56, gsb0 ;  /* 0x00600000143879f3 */ /* 0x000fe20008000838 */
[----:B------:R-:W-:Y:S01]  /*27d0*/  UIADD3 UR22, UR52, 0x682, URZ ;  /* 0x0000068234167890 */ /* 0x000fe2000fffe03f */
[----:B------:R-:W-:Y:S01]  /*27e0*/  FMNMX.FTZ R9, R74, R9, !PT ;  /* 0x000000094a097209 */ /* 0x000fe20007810000 */
[----:B------:R-:W-:Y:S01]  /*27f0*/  UMOV UR23, 0x80000020 ;  /* 0x8000002000177882 */ /* 0x000fe20000000000 */
        /* <DEDUP_REMOVED lines=44> */
[C---:B------:R-:W-:Y:S02]  /*2ac0*/  ISETP.GT.AND P4, PT, R10.reuse, 0x60, PT ;  /* 0x000000600a00780c */ /* 0x040fe40003f84270 */
[----:B------:R-:W-:Y:S02]  /*2ad0*/  FSEL R103, R71, -INF , P3 ;  /* 0xff80000047677808 */ /* 0x000fe40001800000 */
[----:B------:R-:W-:Y:S02]  /*2ae0*/  FMNMX.FTZ R0, R107, R0, !PT ;  /* 0x000000006b007209 */ /* 0x000fe40007810000 */
[----:B------:R-:W-:Y:S02]  /*2af0*/  ISETP.GT.AND P3, PT, R10, 0x61, PT ;  /* 0x000000610a00780c */ /* 0x000fe40003f64270 */
[----:B------:R-:W-:Y:S01]  /*2b00*/  FMNMX.FTZ R0, R103, R0, !PT ;  /* 0x0000000067007209 */ /* 0x000fe20007810000 */
[----:B------:R-:W-:Y:S02]  /*2b10*/  WARPGROUP.DEPBAR.LE gsb0, 0x0 ;  /* 0x00008000000079c5 */ /* 0x000fe40000010000 */
[----:B------:R-:W-:Y:S01]  /*2b20*/  WARPGROUP.ARRIVE ;  /* 0x00000000000079c5 */ /* 0x000fe20000000000 */
[----:B------:R-:W-:-:S02]  /*2b30*/  FSEL R83, R42, -INF , P4 ;  /* 0xff8000002a537808 */ /* 0x000fc40002000000 */
[C---:B------:R-:W-:Y:S02]  /*2b40*/  ISETP.GT.AND P4, PT, R10.reuse, 0x68, PT ;  /* 0x000000680a00780c */ /* 0x040fe40003f84270 */
[----:B------:R-:W-:Y:S01]  /*2b50*/  FSEL R63, R43, -INF , P3 ;  /* 0xff8000002b3f7808 */ /* 0x000fe20001800000 */
[----:B------:R-:W-:Y:S01]  /*2b60*/  QGMMA.64x32x32.F32.E4M3.E4M3 R24, gdesc[UR20], R24, gsb0 ;  /* 0x00600000141879f3 */ /* 0x000fe20008000818 */
        /* <DEDUP_REMOVED lines=20> */
[----:B------:R-:W-:Y:S02]  /*2cb0*/  FMNMX.FTZ R0, R75, R0, !PT ;  /* 0x000000004b007209 */ /* 0x000fe40007810000 */
[----:B---3--:R-:W-:-:S04]  /*2cc0*/  VIADDMNMX R46, R12, R21, R14, PT ;  /* 0x000000150c2e7246 */ /* 0x008fc8000380010e */
[----:B------:R-:W-:Y:S01]  /*2cd0*/  ISETP.GT.AND P5, PT, R46, 0x8, PT ;  /* 0x000000082e00780c */ /* 0x000fe20003fa4270 */
[----:B------:R-:W-:Y:S02]  /*2ce0*/  WARPGROUP.DEPBAR.LE gsb0, 0x0 ;  /* 0x00008000000079c5 */ /* 0x000fe40000010000 */
[----:B------:R-:W-:Y:S02]  /*2cf0*/  FSEL R71, R26, -INF , P4 ;  /* 0xff8000001a477808 */ /* 0x000fe40002000000 */
[C---:B------:R-:W-:Y:S02]  /*2d00*/  ISETP.GT.AND P4, PT, R10.reuse, 0x88, PT ;  /* 0x000000880a00780c */ /* 0x040fe40003f84270 */
[----:B------:R-:W-:Y:S02]  /*2d10*/  FSEL R55, R27, -INF , P3 ;  /* 0xff8000001b377808 */ /* 0x000fe40001800000 */
[----:B------:R-:W-:Y:S02]  /*2d20*/  FMNMX.FTZ R0, R71, R0, !PT ;  /* 0x0000000047007209 */ /* 0x000fe40007810000 */
[----:B------:R-:W-:-:S02]  /*2d30*/  ISETP.GT.AND P3, PT, R10, 0x89, PT ;  /* 0x000000890a00780c */ /* 0x000fc40003f64270 */
[----:B------:R-:W-:Y:S02]  /*2d40*/  FSEL R79, R30, -INF , P4 ;  /* 0xff8000001e4f7808 */ /* 0x000fe40002000000 */
[----:B------:R-:W-:Y:S02]  /*2d50*/  FMNMX.FTZ R0, R55, R0, !PT ;  /* 0x0000000037007209 */ /* 0x000fe40007810000 */
        /* <DEDUP_REMOVED lines=12> */
[----:B------:R-:W-:Y:S02]  /*2e20*/  FSEL R99, R39, -INF , P3 ;  /* 0xff80000027637808 */ /* 0x000fe40001800000 */
[----:B------:R-:W-:Y:S02]  /*2e30*/  FMNMX.FTZ R0, R105, R0, !PT ;  /* 0x0000000069007209 */ /* 0x000fe40007810000 */
[----:B------:R-:W-:Y:S02]  /*2e40*/  ISETP.GT.AND P4, PT, R46, 0x1, PT ;  /* 0x000000012e00780c */ /* 0x000fe40003f84270 */
[----:B------:R-:W-:-:S02]  /*2e50*/  FMNMX.FTZ R10, R99, R0, !PT ;  /* 0x00000000630a7209 */ /* 0x000fc40007810000 */
[----:B------:R-:W-:Y:S02]  /*2e60*/  FSEL R42, R89, -INF , P4 ;  /* 0xff800000592a7808 */ /* 0x000fe40002000000 */
[----:B------:R-:W-:Y:S01]  /*2e70*/  FSEL R89, R92, -INF , P5 ;  /* 0xff8000005c597808 */ /* 0x000fe20002800000 */
[----:B------:R-:W0:Y:S01]  /*2e80*/  SHFL.BFLY PT, R11, R10, 0x2, 0x1f ;  /* 0x0c401f000a0b7f89 */ /* 0x000e2200000e0000 */
[----:B------:R-:W-:-:S04]  /*2e90*/  ISETP.GT.AND P4, PT, R46, 0x10, PT ;  /* 0x000000102e00780c */ /* 0x000fc80003f84270 */
[----:B------:R-:W-:Y:S02]  /*2ea0*/  FSEL R115, R96, -INF , P4 ;  /* 0xff80000060737808 */ /* 0x000fe40002000000 */
[----:B------:R-:W-:-:S04]  /*2eb0*/  ISETP.GT.AND P4, PT, R46, 0x18, PT ;  /* 0x000000182e00780c */ /* 0x000fc80003f84270 */
[----:B------:R-:W-:Y:S02]  /*2ec0*/  FSEL R117, R100, -INF , P4 ;  /* 0xff80000064757808 */ /* 0x000fe40002000000 */
[----:B------:R-:W-:-:S04]  /*2ed0*/  ISETP.GT.AND P4, PT, R46, 0x21, PT ;  /* 0x000000212e00780c */ /* 0x000fc80003f84270 */
[----:B------:R-:W-:Y:S02]  /*2ee0*/  FSEL R73, R73, -INF , P4 ;  /* 0xff80000049497808 */ /* 0x000fe40002000000 */
[----:B------:R-:W-:-:S04]  /*2ef0*/  ISETP.GT.AND P4, PT, R46, 0x29, PT ;  /* 0x000000292e00780c */ /* 0x000fc80003f84270 */
[----:B------:R-:W-:Y:S02]  /*2f00*/  FSEL R77, R77, -INF , P4 ;  /* 0xff8000004d4d7808 */ /* 0x000fe40002000000 */
[----:B0-----:R-:W-:Y:S02]  /*2f10*/  FMNMX.FTZ R15, R10, R11, !PT ;  /* 0x0000000b0a0f7209 */ /* 0x001fe40007810000 */
[----:B------:R-:W-:-:S03]  /*2f20*/  ISETP.GT.AND P4, PT, R46, 0x31, PT ;  /* 0x000000312e00780c */ /* 0x000fc60003f84270 */
[----:B------:R-:W0:Y:S01]  /*2f30*/  SHFL.BFLY PT, R0, R15, 0x1, 0x1f ;  /* 0x0c201f000f007f89 */ /* 0x000e2200000e0000 */
[----:B------:R-:W-:Y:S02]  /*2f40*/  FSEL R81, R81, -INF , P4 ;  /* 0xff80000051517808 */ /* 0x000fe40002000000 */
[----:B------:R-:W-:-:S04]  /*2f50*/  ISETP.GT.AND P4, PT, R46, 0x39, PT ;  /* 0x000000392e00780c */ /* 0x000fc80003f84270 */
[----:B------:R-:W-:Y:S02]  /*2f60*/  FSEL R85, R85, -INF , P4 ;  /* 0xff80000055557808 */ /* 0x000fe40002000000 */
[----:B------:R-:W-:-:S04]  /*2f70*/  ISETP.GT.AND P4, PT, R46, 0x41, PT ;  /* 0x000000412e00780c */ /* 0x000fc80003f84270 */
[----:B------:R-:W-:Y:S02]  /*2f80*/  FSEL R129, R57, -INF , P4 ;  /* 0xff80000039817808 */ /* 0x000fe40002000000 */
[----:B------:R-:W-:-:S04]  /*2f90*/  ISETP.GT.AND P4, PT, R46, 0x49, PT ;  /* 0x000000492e00780c */ /* 0x000fc80003f84270 */
[----:B------:R-:W-:Y:S02]  /*2fa0*/  FSEL R133, R61, -INF , P4 ;  /* 0xff8000003d857808 */ /* 0x000fe40002000000 */
[----:B------:R-:W-:Y:S02]  /*2fb0*/  ISETP.GT.AND P4, PT, R46, 0x51, PT ;  /* 0x000000512e00780c */ /* 0x000fe40003f84270 */
[----:B0-----:R-:W-:Y:S02]  /*2fc0*/  FMNMX.FTZ R11, R15, R0, !PT ;  /* 0x000000000f0b7209 */ /* 0x001fe40007810000 */
[----:B------:R-:W-:Y:S02]  /*2fd0*/  FSEL R65, R65, -INF , P4 ;  /* 0xff80000041417808 */ /* 0x000fe40002000000 */
[----:B------:R-:W-:Y:S01]  /*2fe0*/  FSETP.NEU.FTZ.AND P3, PT, R11, -INF , PT ;  /* 0xff8000000b00780b */ /* 0x000fe20003f7d000 */
[----:B------:R-:W-:Y:S01]  /*2ff0*/  FFMA.FTZ R111, R2, R11, -8 ;  /* 0xc1000000026f7423 */ /* 0x000fe2000001000b */
[----:B------:R-:W-:-:S04]  /*3000*/  ISETP.GT.AND P4, PT, R46, 0x59, PT ;  /* 0x000000592e00780c */ /* 0x000fc80003f84270 */
[----:B------:R-:W-:Y:S02]  /*3010*/  FSEL R111, R111, RZ, P3 ;  /* 0x000000ff6f6f7208 */ /* 0x000fe40001800000 */
[----:B------:R-:W-:Y:S02]  /*3020*/  ISETP.GT.AND P3, PT, R46, RZ, PT ;  /* 0x000000ff2e00720c */ /* 0x000fe40003f64270 */
[----:B------:R-:W-:Y:S01]  /*3030*/  FSEL R69, R69, -INF , P4 ;  /* 0xff80000045457808 */ /* 0x000fe20002000000 */
[--C-:B------:R-:W-:Y:S01]  /*3040*/  FFMA.FTZ R15, R2, R20, -R111.reuse ;  /* 0x00000014020f7223 */ /* 0x100fe2000001086f */
[----:B------:R-:W-:Y:S01]  /*3050*/  FSEL R113, R88, -INF , P3 ;  /* 0xff80000058717808 */ /* 0x000fe20001800000 */
[--C-:B------:R-:W-:Y:S01]  /*3060*/  FFMA.FTZ R58, R2, R58, -R111.reuse ;  /* 0x0000003a023a7223 */ /* 0x100fe2000001086f */
[----:B------:R-:W-:Y:S01]  /*3070*/  ISETP.GT.AND P3, PT, R46, 0x9, PT ;  /* 0x000000092e00780c */ /* 0x000fe20003f64270 */
[C-C-:B------:R-:W-:Y:S01]  /*3080*/  FFMA.FTZ R0, R2.reuse, R90, -R111.reuse ;  /* 0x0000005a02007223 */ /* 0x140fe2000001086f */
[----:B------:R-:W-:Y:S01]  /*3090*/  FMNMX.FTZ R14, R113, R42, !PT ;  /* 0x0000002a710e7209 */ /* 0x000fe20007810000 */
[C-C-:B------:R-:W-:Y:S01]  /*30a0*/  FFMA.FTZ R13, R2.reuse, R6, -R111.reuse ;  /* 0x00000006020d7223 */ /* 0x140fe2000001086f */
[----:B------:R-:W-:Y:S01]  /*30b0*/  FSEL R93, R93, -INF , P3 ;  /* 0xff8000005d5d7808 */ /* 0x000fe20001800000 */
[--C-:B------:R-:W-:Y:S01]  /*30c0*/  FFMA.FTZ R6, R2, R94, -R111.reuse ;  /* 0x0000005e02067223 */ /* 0x100fe2000001086f */
[----:B------:R-:W-:Y:S01]  /*30d0*/  FMNMX.FTZ R14, R89, R14, !PT ;  /* 0x0000000e590e7209 */ /* 0x000fe20007810000 */
[----:B------:R-:W-:Y:S01]  /*30e0*/  MUFU.EX2 R0, R0 ;  /* 0x0000000000007308 */ /* 0x000fe20000000800 */
[----:B------:R-:W-:Y:S01]  /*30f0*/  ISETP.GT.AND P3, PT, R46, 0x11, PT ;  /* 0x000000112e00780c */ /* 0x000fe20003f64270 */
[C-C-:B------:R-:W-:Y:S01]  /*3100*/  FFMA.FTZ R10, R2.reuse, R98, -R111.reuse ;  /* 0x00000062020a7223 */ /* 0x140fe2000001086f */
[----:B------:R-:W-:Y:S01]  /*3110*/  FMNMX.FTZ R20, R93, R14, !PT ;  /* 0x0000000e5d147209 */ /* 0x000fe20007810000 */
[C-C-:B------:R-:W-:Y:S01]  /*3120*/  FFMA.FTZ R106, R2.reuse, R106, -R111.reuse ;  /* 0x0000006a026a7223 */ /* 0x140fe2000001086f */
[----:B------:R-:W-:Y:S01]  /*3130*/  FSEL R97, R97, -INF , P3 ;  /* 0xff80000061617808 */ /* 0x000fe20001800000 */
[--C-:B------:R-:W-:Y:S01]  /*3140*/  FFMA.FTZ R12, R2, R102, -R111.reuse ;  /* 0x00000066020c7223 */ /* 0x100fe2000001086f */
[----:B------:R-:W-:Y:S01]  /*3150*/  FMNMX.FTZ R20, R115, R20, !PT ;  /* 0x0000001473147209 */ /* 0x000fe20007810000 */
[----:B------:R-:W0:Y:S01]  /*3160*/  MUFU.EX2 R13, R13 ;  /* 0x0000000d000d7308 */ /* 0x000e220000000800 */
[----:B------:R-:W-:Y:S01]  /*3170*/  ISETP.GT.AND P3, PT, R46, 0x19, PT ;  /* 0x000000192e00780c */ /* 0x000fe20003f64270 */
[C-C-:B------:R-:W-:Y:S01]  /*3180*/  FFMA.FTZ R62, R2.reuse, R62, -R111.reuse ;  /* 0x0000003e023e7223 */ /* 0x140fe2000001086f */
[----:B------:R-:W-:Y:S01]  /*3190*/  FMNMX.FTZ R20, R97, R20, !PT ;  /* 0x0000001461147209 */ /* 0x000fe20007810000 */
[C-C-:B------:R-:W-:Y:S01]  /*31a0*/  FFMA.FTZ R78, R2.reuse, R78, -R111.reuse ;  /* 0x0000004e024e7223 */ /* 0x140fe2000001086f */
[----:B------:R-:W-:Y:S01]  /*31b0*/  FSEL R101, R101, -INF , P3 ;  /* 0xff80000065657808 */ /* 0x000fe20001800000 */
[--C-:B------:R-:W-:Y:S01]  /*31c0*/  FFMA.FTZ R27, R2, R108, -R111.reuse ;  /* 0x0000006c021b7223 */ /* 0x100fe2000001086f */
[----:B------:R-:W-:Y:S01]  /*31d0*/  ISETP.GT.AND P3, PT, R46, 0x20, PT ;  /* 0x000000202e00780c */ /* 0x000fe20003f64270 */
[----:B------:R-:W-:Y:S01]  /*31e0*/  MUFU.EX2 R6, R6 ;  /* 0x0000000600067308 */ /* 0x000fe20000000800 */
[----:B------:R-:W-:Y:S01]  /*31f0*/  FMNMX.FTZ R20, R117, R20, !PT ;  /* 0x0000001475147209 */ /* 0x000fe20007810000 */
[--C-:B------:R-:W-:Y:S01]  /*3200*/  FFMA.FTZ R74, R2, R74, -R111.reuse ;  /* 0x0000004a024a7223 */ /* 0x100fe2000001086f */
[----:B------:R-:W-:Y:S01]  /*3210*/  FSEL R119, R72, -INF , P3 ;  /* 0xff80000048777808 */ /* 0x000fe20001800000 */
[C-C-:B------:R-:W-:Y:S01]  /*3220*/  FFMA.FTZ R31, R2.reuse, R110, -R111.reuse ;  /* 0x0000006e021f7223 */ /* 0x140fe2000001086f */
[----:B------:R-:W-:Y:S01]  /*3230*/  FMNMX.FTZ R26, R101, R20, !PT ;  /* 0x00000014651a7209 */ /* 0x000fe20007810000 */
[--C-:B------:R-:W-:Y:S01]  /*3240*/  FFMA.FTZ R66, R2, R66, -R111.reuse ;  /* 0x0000004202427223 */ /* 0x100fe2000001086f */
[----:B------:R-:W-:Y:S01]  /*3250*/  ISETP.GT.AND P3, PT, R46, 0x28, PT ;  /* 0x000000282e00780c */ /* 0x000fe20003f64270 */
[----:B------:R-:W1:Y:S01]  /*3260*/  MUFU.EX2 R15, R15 ;  /* 0x0000000f000f7308 */ /* 0x000e620000000800 */
[----:B------:R-:W-:Y:S01]  /*3270*/  FMNMX.FTZ R26, R119, R26, !PT ;  /* 0x0000001a771a7209 */ /* 0x000fe20007810000 */
[--C-:B------:R-:W-:Y:S01]  /*3280*/  FFMA.FTZ R82, R2, R82, -R111.reuse ;  /* 0x0000005202527223 */ /* 0x100fe2000001086f */
[----:B------:R-:W-:Y:S01]  /*3290*/  FSEL R121, R76, -INF , P3 ;  /* 0xff8000004c797808 */ /* 0x000fe20001800000 */
[C-C-:B------:R-:W-:Y:S01]  /*32a0*/  FFMA.FTZ R35, R2.reuse, R112, -R111.reuse ;  /* 0x0000007002237223 */ /* 0x140fe2000001086f */
[----:B------:R-:W-:Y:S01]  /*32b0*/  FMNMX.FTZ R26, R73, R26, !PT ;  /* 0x0000001a491a7209 */ /* 0x000fe20007810000 */
        /* <DEDUP_REMOVED lines=12> */
[----:B------:R-:W-:Y:S01]  /*3380*/  FFMA.FTZ R50, R2, R91, -R111 ;  /* 0x0000005b02327223 */ /* 0x000fe2000001086f */
[----:B------:R-:W-:-:S02]  /*3390*/  FSEL R125, R84, -INF , P3 ;  /* 0xff800000547d7808 */ /* 0x000fc40001800000 */
[----:B------:R-:W-:Y:S02]  /*33a0*/  FMNMX.FTZ R30, R81, R30, !PT ;  /* 0x0000001e511e7209 */ /* 0x000fe40007810000 */
[----:B------:R-:W-:Y:S01]  /*33b0*/  ISETP.GT.AND P3, PT, R46, 0x40, PT ;  /* 0x000000402e00780c */ /* 0x000fe20003f64270 */
[----:B------:R-:W-:Y:S01]  /*33c0*/  MUFU.EX2 R12, R12 ;  /* 0x0000000c000c7308 */ /* 0x000fe20000000800 */
[----:B------:R-:W-:Y:S02]  /*33d0*/  FMNMX.FTZ R30, R125, R30, !PT ;  /* 0x0000001e7d1e7209 */ /* 0x000fe40007810000 */
[----:B------:R-:W-:Y:S01]  /*33e0*/  FSEL R127, R56, -INF , P3 ;  /* 0xff800000387f7808 */ /* 0x000fe20001800000 */
[----:B------:R-:W-:Y:S01]  /*33f0*/  IMAD.U32 R56, RZ, RZ, UR39 ;  /* 0x00000027ff387e24 */ /* 0x000fe2000f8e00ff */
[----:B------:R-:W-:Y:S02]  /*3400*/  FMNMX.FTZ R34, R85, R30, !PT ;  /* 0x0000001e55227209 */ /* 0x000fe40007810000 */
[----:B------:R-:W-:Y:S01]  /*3410*/  ISETP.GT.AND P3, PT, R46, 0x48, PT ;  /* 0x000000482e00780c */ /* 0x000fe20003f64270 */
[----:B------:R-:W-:Y:S01]  /*3420*/  @!P0 VIADD R56, R56, 0x29840 ;  /* 0x0002984038388836 */ /* 0x000fe20000000000 */
[----:B------:R-:W-:Y:S01]  /*3430*/  FMNMX.FTZ R34, R127, R34, !PT ;  /* 0x000000227f227209 */ /* 0x000fe20007810000 */
[----:B------:R-:W-:Y:S01]  /*3440*/  MUFU.EX2 R20, R78 ;  /* 0x0000004e00147308 */ /* 0x000fe20000000800 */
[----:B------:R-:W-:-:S02]  /*3450*/  FSEL R131, R60, -INF , P3 ;  /* 0xff8000003c837808 */ /* 0x000fc40001800000 */
[----:B------:R-:W-:Y:S02]  /*3460*/  FMNMX.FTZ R34, R129, R34, !PT ;  /* 0x0000002281227209 */ /* 0x000fe40007810000 */
[----:B------:R-:W-:Y:S02]  /*3470*/  ISETP.GT.AND P3, PT, R46, 0x50, PT ;  /* 0x000000502e00780c */ /* 0x000fe40003f64270 */
[----:B------:R-:W-:Y:S01]  /*3480*/  FMNMX.FTZ R34, R131, R34, !PT ;  /* 0x0000002283227209 */ /* 0x000fe20007810000 */
[----:B------:R-:W3:Y:S01]  /*3490*/  MUFU.EX2 R27, R27 ;  /* 0x0000001b001b7308 */ /* 0x000ee20000000800 */
[----:B------:R-:W-:Y:S02]  /*34a0*/  FSEL R135, R64, -INF , P3 ;  /* 0xff80000040877808 */ /* 0x000fe40001800000 */
[----:B------:R-:W-:Y:S02]  /*34b0*/  FMNMX.FTZ R38, R133, R34, !PT ;  /* 0x0000002285267209 */ /* 0x000fe40007810000 */
[----:B------:R-:W-:-:S02]  /*34c0*/  ISETP.GT.AND P3, PT, R46, 0x58, PT ;  /* 0x000000582e00780c */ /* 0x000fc40003f64270 */
[----:B------:R-:W-:Y:S01]  /*34d0*/  FMNMX.FTZ R38, R135, R38, !PT ;  /* 0x0000002687267209 */ /* 0x000fe20007810000 */
[----:B------:R-:W-:Y:S01]  /*34e0*/  MUFU.EX2 R34, R58 ;  /* 0x0000003a00227308 */ /* 0x000fe20000000800 */
[----:B------:R-:W-:Y:S02]  /*34f0*/  FSEL R137, R68, -INF , P3 ;  /* 0xff80000044897808 */ /* 0x000fe40001800000 */
[----:B------:R-:W-:Y:S02]  /*3500*/  FMNMX.FTZ R38, R65, R38, !PT ;  /* 0x0000002641267209 */ /* 0x000fe40007810000 */
[----:B------:R-:W-:Y:S02]  /*3510*/  ISETP.GT.AND P3, PT, R46, 0x60, PT ;  /* 0x000000602e00780c */ /* 0x000fe40003f64270 */
[----:B------:R-:W-:Y:S01]  /*3520*/  FMNMX.FTZ R38, R137, R38, !PT ;  /* 0x0000002689267209 */ /* 0x000fe20007810000 */
[----:B------:R-:W-:Y:S01]  /*3530*/  MUFU.EX2 R14, R74 ;  /* 0x0000004a000e7308 */ /* 0x000fe20000000800 */
[----:B------:R-:W-:-:S02]  /*3540*/  FSEL R139, R40, -INF , P3 ;  /* 0xff800000288b7808 */ /* 0x000fc40001800000 */
[C---:B------:R-:W-:Y:S02]  /*3550*/  ISETP.GT.AND P4, PT, R46.reuse, 0x61, PT ;  /* 0x000000612e00780c */ /* 0x040fe40003f84270 */
[----:B------:R-:W-:Y:S02]  /*3560*/  FMNMX.FTZ R40, R69, R38, !PT ;  /* 0x0000002645287209 */ /* 0x000fe40007810000 */
[----:B------:R-:W-:Y:S01]  /*3570*/  ISETP.GT.AND P3, PT, R46, 0x68, PT ;  /* 0x000000682e00780c */ /* 0x000fe20003f64270 */
[----:B------:R-:W-:Y:S01]  /*3580*/  MUFU.EX2 R38, R62 ;  /* 0x0000003e00267308 */ /* 0x000fe20000000800 */
[----:B------:R-:W-:Y:S01]  /*3590*/  FSEL R141, R41, -INF , P4 ;  /* 0xff800000298d7808 */ /* 0x000fe20002000000 */
[----:B------:R-:W-:Y:S01]  /*35a0*/  FFMA.FTZ R41, R2, R120, -R111 ;  /* 0x0000007802297223 */ /* 0x000fe2000001086f */
[----:B------:R-:W-:Y:S02]  /*35b0*/  FMNMX.FTZ R40, R139, R40, !PT ;  /* 0x000000288b287209 */ /* 0x000fe40007810000 */
[----:B------:R-:W-:-:S02]  /*35c0*/  ISETP.GT.AND P4, PT, R46, 0x69, PT ;  /* 0x000000692e00780c */ /* 0x000fc40003f84270 */
[----:B------:R-:W-:Y:S01]  /*35d0*/  FSEL R143, R44, -INF , P3 ;  /* 0xff8000002c8f7808 */ /* 0x000fe20001800000 */
[----:B------:R-:W-:Y:S01]  /*35e0*/  MUFU.EX2 R31, R31 ;  /* 0x0000001f001f7308 */ /* 0x000fe20000000800 */
[----:B------:R-:W-:Y:S02]  /*35f0*/  FMNMX.FTZ R40, R141, R40, !PT ;  /* 0x000000288d287209 */ /* 0x000fe40007810000 */
[----:B------:R-:W-:Y:S02]  /*3600*/  ISETP.GT.AND P3, PT, R46, 0x70, PT ;  /* 0x000000702e00780c */ /* 0x000fe40003f64270 */
[----:B------:R-:W-:Y:S01]  /*3610*/  FSEL R145, R45, -INF , P4 ;  /* 0xff8000002d917808 */ /* 0x000fe20002000000 */
[----:B------:R-:W-:Y:S01]  /*3620*/  FFMA.FTZ R45, R2, R109, -R111 ;  /* 0x0000006d022d7223 */ /* 0x000fe2000001086f */
[----:B------:R-:W-:Y:S01]  /*3630*/  FMNMX.FTZ R40, R143, R40, !PT ;  /* 0x000000288f287209 */ /* 0x000fe20007810000 */
[----:B------:R-:W-:Y:S01]  /*3640*/  MUFU.EX2 R26, R82 ;  /* 0x00000052001a7308 */ /* 0x000fe20000000800 */
[----:B------:R-:W-:-:S02]  /*3650*/  ISETP.GT.AND P4, PT, R46, 0x71, PT ;  /* 0x000000712e00780c */ /* 0x000fc40003f84270 */
[----:B------:R-:W-:Y:S01]  /*3660*/  FSEL R147, R48, -INF , P3 ;  /* 0xff80000030937808 */ /* 0x000fe20001800000 */
[--C-:B------:R-:W-:Y:S01]  /*3670*/  FFMA.FTZ R48, R2, R79, -R111.reuse ;  /* 0x0000004f02307223 */ /* 0x100fe2000001086f */
[----:B------:R-:W-:Y:S02]  /*3680*/  FMNMX.FTZ R44, R145, R40, !PT ;  /* 0x00000028912c7209 */ /* 0x000fe40007810000 */
[----:B------:R-:W-:Y:S01]  /*3690*/  ISETP.GT.AND P3, PT, R46, 0x78, PT ;  /* 0x000000782e00780c */ /* 0x000fe20003f64270 */
[----:B------:R-:W-:Y:S01]  /*36a0*/  MUFU.EX2 R40, R66 ;  /* 0x0000004200287308 */ /* 0x000fe20000000800 */
[----:B------:R-:W-:Y:S01]  /*36b0*/  FSEL R149, R49, -INF , P4 ;  /* 0xff80000031957808 */ /* 0x000fe20002000000 */
[C-C-:B------:R-:W-:Y:S01]  /*36c0*/  FFMA.FTZ R49, R2.reuse, R55, -R111.reuse ;  /* 0x0000003702317223 */ /* 0x140fe2000001086f */
[----:B------:R-:W-:Y:S01]  /*36d0*/  FMNMX.FTZ R44, R147, R44, !PT ;  /* 0x0000002c932c7209 */ /* 0x000fe20007810000 */
[----:B------:R-:W-:Y:S01]  /*36e0*/  FFMA.FTZ R55, R2, R99, -R111 ;  /* 0x0000006302377223 */ /* 0x000fe2000001086f */
[----:B------:R-:W-:-:S02]  /*36f0*/  ISETP.GT.AND P4, PT, R46, 0x79, PT ;  /* 0x000000792e00780c */ /* 0x000fc40003f84270 */
[----:B------:R-:W-:Y:S01]  /*3700*/  FSEL R151, R52, -INF , P3 ;  /* 0xff80000034977808 */ /* 0x000fe20001800000 */
[----:B------:R-:W-:Y:S01]  /*3710*/  MUFU.EX2 R35, R35 ;  /* 0x0000002300237308 */ /* 0x000fe20000000800 */
[----:B------:R-:W-:Y:S02]  /*3720*/  FMNMX.FTZ R44, R149, R44, !PT ;  /* 0x0000002c952c7209 */ /* 0x000fe40007810000 */
[----:B------:R-:W-:Y:S01]  /*3730*/  FSEL R109, R53, -INF , P4 ;  /* 0xff800000356d7808 */ /* 0x000fe20002000000 */
[----:B------:R-:W-:Y:S01]  /*3740*/  FFMA.FTZ R53, R2, R95, -R111 ;  /* 0x0000005f02357223 */ /* 0x000fe2000001086f */
[C---:B------:R-:W-:Y:S02]  /*3750*/  ISETP.GT.AND P3, PT, R46.reuse, 0x80, PT ;  /* 0x000000802e00780c */ /* 0x040fe40003f64270 */
[----:B------:R-:W-:Y:S01]  /*3760*/  FMNMX.FTZ R44, R151, R44, !PT ;  /* 0x0000002c972c7209 */ /* 0x000fe20007810000 */
[----:B------:R-:W-:Y:S01]  /*3770*/  MUFU.EX2 R39, R39 ;  /* 0x0000002700277308 */ /* 0x000fe20000000800 */
[----:B------:R-:W-:-:S02]  /*3780*/  ISETP.GT.AND P4, PT, R46, 0x81, PT ;  /* 0x000000812e00780c */ /* 0x000fc40003f84270 */
[----:B------:R-:W-:Y:S01]  /*3790*/  FSEL R153, R24, -INF , P3 ;  /* 0xff80000018997808 */ /* 0x000fe20001800000 */
[--C-:B------:R-:W-:Y:S01]  /*37a0*/  FFMA.FTZ R24, R2, R107, -R111.reuse ;  /* 0x0000006b02187223 */ /* 0x100fe2000001086f */
[----:B------:R-:W-:Y:S02]  /*37b0*/  FMNMX.FTZ R44, R109, R44, !PT ;  /* 0x0000002c6d2c7209 */ /* 0x000fe40007810000 */
[----:B------:R-:W-:Y:S01]  /*37c0*/  ISETP.GT.AND P3, PT, R46, 0x88, PT ;  /* 0x000000882e00780c */ /* 0x000fe20003f64270 */
[----:B------:R4:W-:Y:S01]  /*37d0*/  MUFU.EX2 R30, R86 ;  /* 0x00000056001e7308 */ /* 0x0009e20000000800 */
[----:B------:R-:W-:Y:S01]  /*37e0*/  FSEL R107, R25, -INF , P4 ;  /* 0xff800000196b7808 */ /* 0x000fe20002000000 */
[----:B------:R-:W-:Y:S01]  /*37f0*/  FFMA.FTZ R25, R2, R103, -R111 ;  /* 0x0000006702197223 */ /* 0x000fe2000001086f */
[----:B------:R-:W-:Y:S02]  /*3800*/  FMNMX.FTZ R44, R153, R44, !PT ;  /* 0x0000002c992c7209 */ /* 0x000fe40007810000 */
[----:B------:R-:W-:-:S02]  /*3810*/  ISETP.GT.AND P4, PT, R46, 0x89, PT ;  /* 0x000000892e00780c */ /* 0x000fc40003f84270 */
[----:B------:R-:W-:Y:S01]  /*3820*/  FSEL R155, R28, -INF , P3 ;  /* 0xff8000001c9b7808 */ /* 0x000fe20001800000 */
[--C-:B------:R-:W-:Y:S01]  /*3830*/  FFMA.FTZ R28, R2, R83, -R111.reuse ;  /* 0x00000053021c7223 */ /* 0x100fe2000001086f */
[----:B------:R-:W-:Y:S01]  /*3840*/  FMNMX.FTZ R44, R107, R44, !PT ;  /* 0x0000002c6b2c7209 */ /* 0x000fe20007810000 */
[----:B------:R-:W-:Y:S01]  /*3850*/  MUFU.EX2 R43, R43 ;  /* 0x0000002b002b7308 */ /* 0x000fe20000000800 */
[----:B------:R-:W-:Y:S02]  /*3860*/  ISETP.GT.AND P3, PT, R46, 0x90, PT ;  /* 0x000000902e00780c */ /* 0x000fe40003f64270 */
[----:B------:R-:W-:Y:S01]  /*3870*/  FSEL R103, R29, -INF , P4 ;  /* 0xff8000001d677808 */ /* 0x000fe20002000000 */
[--C-:B------:R-:W-:Y:S01]  /*3880*/  FFMA.FTZ R29, R2, R63, -R111.reuse ;  /* 0x0000003f021d7223 */ /* 0x100fe2000001086f */
[----:B------:R-:W-:Y:S02]  /*3890*/  FMNMX.FTZ R44, R155, R44, !PT ;  /* 0x0000002c9b2c7209 */ /* 0x000fe40007810000 */
[----:B------:R-:W-:Y:S01]  /*38a0*/  ISETP.GT.AND P4, PT, R46, 0x91, PT ;  /* 0x000000912e00780c */ /* 0x000fe20003f84270 */
[----:B------:R-:W-:Y:S01]  /*38b0*/  MUFU.EX2 R57, R57 ;  /* 0x0000003900397308 */ /* 0x000fe20000000800 */
[----:B------:R-:W-:Y:S01]  /*38c0*/  FSEL R157, R32, -INF , P3 ;  /* 0xff800000209d7808 */ /* 0x000fe20001800000 */
[----:B------:R-:W-:Y:S01]  /*38d0*/  FFMA.FTZ R32, R2, R9, -R111 ;  /* 0x0000000902207223 */ /* 0x000fe2000001086f */
[----:B------:R-:W-:-:S02]  /*38e0*/  FMNMX.FTZ R44, R103, R44, !PT ;  /* 0x0000002c672c7209 */ /* 0x000fc40007810000 */
[----:B------:R-:W-:Y:S02]  /*38f0*/  ISETP.GT.AND P3, PT, R46, 0x98, PT ;  /* 0x000000982e00780c */ /* 0x000fe40003f64270 */
[----:B------:R-:W-:Y:S01]  /*3900*/  FSEL R83, R33, -INF , P4 ;  /* 0xff80000021537808 */ /* 0x000fe20002000000 */
[--C-:B------:R-:W-:Y:S01]  /*3910*/  FFMA.FTZ R33, R2, R59, -R111.reuse ;  /* 0x0000003b02217223 */ /* 0x100fe2000001086f */
[----:B------:R-:W-:Y:S01]  /*3920*/  FMNMX.FTZ R44, R157, R44, !PT ;  /* 0x0000002c9d2c7209 */ /* 0x000fe20007810000 */
[----:B------:R-:W-:Y:S01]  /*3930*/  MUFU.EX2 R41, R41 ;  /* 0x0000002900297308 */ /* 0x000fe20000000800 */
[----:B------:R-:W-:Y:S02]  /*3940*/  ISETP.GT.AND P4, PT, R46, 0x99, PT ;  /* 0x000000992e00780c */ /* 0x000fe40003f84270 */
[----:B------:R-:W-:Y:S01]  /*3950*/  FSEL R159, R36, -INF , P3 ;  /* 0xff800000249f7808 */ /* 0x000fe20001800000 */
[C-C-:B------:R-:W-:Y:S01]  /*3960*/  FFMA.FTZ R36, R2.reuse, R47, -R111.reuse ;  /* 0x0000002f02247223 */ /* 0x140fe2000001086f */
[----:B------:R-:W-:Y:S01]  /*3970*/  FMNMX.FTZ R44, R83, R44, !PT ;  /* 0x0000002c532c7209 */ /* 0x000fe20007810000 */
[C-C-:B------:R-:W-:Y:S01]  /*3980*/  FFMA.FTZ R47, R2.reuse, R75, -R111.reuse ;  /* 0x0000004b022f7223 */ /* 0x140fe2000001086f */
[----:B------:R-:W-:Y:S01]  /*3990*/  FSEL R63, R37, -INF , P4 ;  /* 0xff800000253f7808 */ /* 0x000fe20002000000 */
[----:B------:R-:W-:Y:S01]  /*39a0*/  MUFU.EX2 R32, R32 ;  /* 0x0000002000207308 */ /* 0x000fe20000000800 */
[----:B------:R-:W-:Y:S01]  /*39b0*/  FMNMX.FTZ R44, R159, R44, !PT ;  /* 0x0000002c9f2c7209 */ /* 0x000fe20007810000 */
[C-C-:B------:R-:W-:Y:S01]  /*39c0*/  FFMA.FTZ R37, R2.reuse, R51, -R111.reuse ;  /* 0x0000003302257223 */ /* 0x140fe2000001086f */
[----:B------:R-:W-:Y:S01]  /*39d0*/  @!P0 PRMT R56, RZ, 0x654, R56 ;  /* 0x00000654ff388816 */ /* 0x000fe20000000038 */
[C-C-:B------:R-:W-:Y:S01]  /*39e0*/  FFMA.FTZ R51, R2.reuse, R87, -R111.reuse ;  /* 0x0000005702337223 */ /* 0x140fe2000001086f */
[----:B------:R-:W-:Y:S01]  /*39f0*/  FMNMX.FTZ R9, R63, R44, !PT ;  /* 0x0000002c3f097209 */ /* 0x000fe20007810000 */
[----:B------:R-:W-:Y:S01]  /*3a00*/  FFMA.FTZ R44, R2, R67, -R111 ;  /* 0x00000043022c7223 */ /* 0x000fe2000001086f */
[----:B0-----:R-:W-:Y:S01]  /*3a10*/  FADD.FTZ R67, R0, R13 ;  /* 0x0000000d00437221 */ /* 0x001fe20000010000 */
[----:B------:R0:W-:Y:S01]  /*3a20*/  @!P0 SYNCS.ARRIVE.TRANS64.RED.A1T0 RZ, [R56+URZ], RZ ;  /* 0x000000ff38ff89a7 */ /* 0x0001e2000810043f */
[----:B-1----:R-:W-:Y:S01]  /*3a30*/  F2FP.SATFINITE.E4M3.F32.PACK_AB_MERGE_C R185, R15, R6, RZ ;  /* 0x000000060fb9723e */ /* 0x002fe200048070ff */
[----:B------:R-:W1:Y:S01]  /*3a40*/  SHFL.BFLY PT, R46, R9, 0x2, 0x1f ;  /* 0x0c401f00092e7f89 */ /* 0x000e6200000e0000 */
[----:B---3--:R-:W-:Y:S01]  /*3a50*/  F2FP.SATFINITE.E4M3.F32.PACK_AB_MERGE_C R187, R27, R12, RZ ;  /* 0x0000000c1bbb723e */ /* 0x008fe200048070ff */
[----:B------:R-:W-:Y:S01]  /*3a60*/  MUFU.EX2 R33, R33 ;  /* 0x0000002100217308 */ /* 0x000fe20000000800 */
[----:B------:R-:W-:-:S02]  /*3a70*/  F2FP.SATFINITE.E4M3.F32.PACK_AB_MERGE_C R185, R13, R0, R185 ;  /* 0x000000000db9723e */ /* 0x000fc400048070b9 */
[----:B----4-:R-:W-:Y:S02]  /*3a80*/  CS2R R86, SRZ ;  /* 0x0000000000567805 */ /* 0x010fe4000001ff00 */
[----:B------:R-:W-:Y:S01]  /*3a90*/  F2FP.SATFINITE.E4M3.F32.PACK_AB_MERGE_C R187, R21, R10, R187 ;  /* 0x0000000a15bb723e */ /* 0x000fe200048070bb */
[----:B0-----:R-:W-:-:S04]  /*3aa0*/  FADD.FTZ R56, R6, R67 ;  /* 0x0000004306387221 */ /* 0x001fc80000010000 */
[----:B------:R-:W-:Y:S01]  /*3ab0*/  FADD.FTZ R67, R15, R56 ;  /* 0x000000380f437221 */ /* 0x000fe20000010000 */
[----:B------:R-:W-:Y:S03]  /*3ac0*/  MUFU.EX2 R45, R45 ;  /* 0x0000002d002d7308 */ /* 0x000fe60000000800 */
[----:B------:R-:W-:-:S04]  /*3ad0*/  FADD.FTZ R80, R10, R67 ;  /* 0x000000430a507221 */ /* 0x000fc80000010000 */
[----:B------:R-:W-:Y:S01]  /*3ae0*/  FADD.FTZ R67, R21, R80 ;  /* 0x0000005015437221 */ /* 0x000fe20000010000 */
[----:B------:R-:W-:Y:S01]  /*3af0*/  MUFU.EX2 R28, R28 ;  /* 0x0000001c001c7308 */ /* 0x000fe20000000800 */
[----:B------:R-:W0:Y:S01]  /*3b00*/  @P2 LDC R21, c[0x0][0x44c] ;  /* 0x00011300ff152b82 */ /* 0x000e220000000800 */
[----:B-1----:R-:W-:Y:S01]  /*3b10*/  FMNMX.FTZ R52, R9, R46, !PT ;  /* 0x0000002e09347209 */ /* 0x002fe20007810000 */
[----:B------:R-:W-:-:S05]  /*3b20*/  FFMA.FTZ R46, R2, R71, -R111 ;  /* 0x00000047022e7223 */ /* 0x000fca000001086f */
[----:B------:R-:W-:Y:S01]  /*3b30*/  MUFU.EX2 R29, R29 ;  /* 0x0000001d001d7308 */ /* 0x000fe20000000800 */
[----:B------:R-:W1:Y:S07]  /*3b40*/  SHFL.BFLY PT, R9, R52, 0x1, 0x1f ;  /* 0x0c201f0034097f89 */ /* 0x000e6e00000e0000 */
[----:B------:R-:W-:Y:S08]  /*3b50*/  MUFU.EX2 R24, R24 ;  /* 0x0000001800187308 */ /* 0x000ff00000000800 */
[----:B------:R-:W-:Y:S08]  /*3b60*/  MUFU.EX2 R25, R25 ;  /* 0x0000001900197308 */ /* 0x000ff00000000800 */
[----:B------:R-:W-:Y:S01]  /*3b70*/  MUFU.EX2 R44, R44 ;  /* 0x0000002c002c7308 */ /* 0x000fe20000000800 */
[----:B-1----:R-:W-:Y:S01]  /*3b80*/  FMNMX.FTZ R9, R52, R9, !PT ;  /* 0x0000000934097209 */ /* 0x002fe20007810000 */
        /* <DEDUP_REMOVED lines=21> */
[----:B------:R-:W1:Y:S01]  /*3ce0*/  MUFU.EX2 R59, R59 ;  /* 0x0000003b003b7308 */ /* 0x000e620000000800 */
[C-C-:B------:R-:W-:Y:S01]  /*3cf0*/  FFMA.FTZ R81, R2.reuse, R81, -R58.reuse ;  /* 0x0000005102517223 */ /* 0x140fe2000001083a */
[C-C-:B------:R-:W-:Y:S01]  /*3d00*/  FFMA.FTZ R125, R2.reuse, R125, -R58.reuse ;  /* 0x0000007d027d7223 */ /* 0x140fe2000001083a */
[C-C-:B------:R-:W-:Y:S01]  /*3d10*/  FFMA.FTZ R85, R2.reuse, R85, -R58.reuse ;  /* 0x0000005502557223 */ /* 0x140fe2000001083a */
[C-C-:B------:R-:W-:Y:S01]  /*3d20*/  FFMA.FTZ R127, R2.reuse, R127, -R58.reuse ;  /* 0x0000007f027f7223 */ /* 0x140fe2000001083a */
[C-C-:B------:R-:W-:Y:S01]  /*3d30*/  FFMA.FTZ R129, R2.reuse, R129, -R58.reuse ;  /* 0x0000008102817223 */ /* 0x140fe2000001083a */
[C-C-:B------:R-:W-:Y:S01]  /*3d40*/  FFMA.FTZ R131, R2.reuse, R131, -R58.reuse ;  /* 0x0000008302837223 */ /* 0x140fe2000001083a */
[C-C-:B------:R-:W-:Y:S01]  /*3d50*/  FFMA.FTZ R133, R2.reuse, R133, -R58.reuse ;  /* 0x0000008502857223 */ /* 0x140fe2000001083a */
[----:B------:R-:W3:Y:S01]  /*3d60*/  MUFU.EX2 R89, R89 ;  /* 0x0000005900597308 */ /* 0x000ee20000000800 */
[C-C-:B------:R-:W-:Y:S01]  /*3d70*/  FFMA.FTZ R135, R2.reuse, R135, -R58.reuse ;  /* 0x0000008702877223 */ /* 0x140fe2000001083a */
[C-C-:B------:R-:W-:Y:S01]  /*3d80*/  FFMA.FTZ R137, R2.reuse, R137, -R58.reuse ;  /* 0x0000008902897223 */ /* 0x140fe2000001083a */
[C-C-:B------:R-:W-:Y:S01]  /*3d90*/  FFMA.FTZ R69, R2.reuse, R69, -R58.reuse ;  /* 0x0000004502457223 */ /* 0x140fe2000001083a */
[C-C-:B------:R-:W-:Y:S01]  /*3da0*/  FFMA.FTZ R139, R2.reuse, R139, -R58.reuse ;  /* 0x0000008b028b7223 */ /* 0x140fe2000001083a */
[C-C-:B------:R-:W-:Y:S01]  /*3db0*/  FFMA.FTZ R141, R2.reuse, R141, -R58.reuse ;  /* 0x0000008d028d7223 */ /* 0x140fe2000001083a */
[C-C-:B------:R-:W-:Y:S01]  /*3dc0*/  FFMA.FTZ R143, R2.reuse, R143, -R58.reuse ;  /* 0x0000008f028f7223 */ /* 0x140fe2000001083a */
[--C-:B------:R-:W-:Y:S01]  /*3dd0*/  FFMA.FTZ R145, R2, R145, -R58.reuse ;  /* 0x0000009102917223 */ /* 0x100fe2000001083a */
[----:B------:R-:W4:Y:S01]  /*3de0*/  MUFU.EX2 R60, R93 ;  /* 0x0000005d003c7308 */ /* 0x000f220000000800 */
[----:B-1----:R-:W-:Y:S01]  /*3df0*/  FADD.FTZ R78, R54, R59 ;  /* 0x0000003b364e7221 */ /* 0x002fe20000010000 */
        /* <DEDUP_REMOVED lines=12> */
[----:B------:R-:W-:-:S02]  /*3ec0*/  FFMA.FTZ R58, R2, R63, -R58 ;  /* 0x0000003f023a7223 */ /* 0x000fc4000001083a */
[----:B------:R-:W5:Y:S08]  /*3ed0*/  MUFU.EX2 R62, R97 ;  /* 0x00000061003e7308 */ /* 0x000f700000000800 */
[----:B------:R-:W2:Y:S08]  /*3ee0*/  MUFU.EX2 R117, R117 ;  /* 0x0000007500757308 */ /* 0x000eb00000000800 */
[----:B------:R3:W-:Y:S08]  /*3ef0*/  MUFU.EX2 R76, R65 ;  /* 0x00000041004c7308 */ /* 0x0007f00000000800 */
[----:B------:R-:W0:Y:S01]  /*3f00*/  MUFU.EX2 R64, R101 ;  /* 0x0000006500407308 */ /* 0x000e220000000800 */
[----:B---3--:R-:W-:-:S04]  /*3f10*/  FADD.FTZ R65, R89, R78 ;  /* 0x0000004e59417221 */ /* 0x008fc80000010000 */
[C---:B----4-:R-:W-:Y:S01]  /*3f20*/  FADD.FTZ R78, R60.reuse, R65 ;  /* 0x000000413c4e7221 */ /* 0x050fe20000010000 */
[----:B------:R-:W-:Y:S02]  /*3f30*/  F2FP.SATFINITE.E4M3.F32.PACK_AB_MERGE_C R60, R60, R89, RZ ;  /* 0x000000593c3c723e */ /* 0x000fe400048070ff */
[----:B------:R-:W3:Y:S01]  /*3f40*/  MUFU.EX2 R42, R42 ;  /* 0x0000002a002a7308 */ /* 0x000ee20000000800 */
[----:B-1----:R-:W-:Y:S01]  /*3f50*/  FADD.FTZ R65, R115, R78 ;  /* 0x0000004e73417221 */ /* 0x002fe20000010000 */
[----:B------:R-:W-:Y:S01]  /*3f60*/  FADD.FTZ R78, R12, R67 ;  /* 0x000000430c4e7221 */ /* 0x000fe20000010000 */
[----:B------:R-:W-:Y:S02]  /*3f70*/  F2FP.SATFINITE.E4M3.F32.PACK_AB_MERGE_C R184, R59, R54, R60 ;  /* 0x000000363bb8723e */ /* 0x000fe4000480703c */
[----:B-----5:R-:W-:Y:S01]  /*3f80*/  FADD.FTZ R80, R62, R65 ;  /* 0x000000413e507221 */ /* 0x020fe20000010000 */
[----:B------:R-:W-:Y:S02]  /*3f90*/  FADD.FTZ R67, R27, R78 ;  /* 0x0000004e1b437221 */ /* 0x000fe40000010000 */
[----:B------:R-:W1:Y:S01]  /*3fa0*/  MUFU.EX2 R61, R61 ;  /* 0x0000003d003d7308 */ /* 0x000e620000000800 */
[----:B--2---:R-:W-:Y:S01]  /*3fb0*/  FADD.FTZ R65, R117, R80 ;  /* 0x0000005075417221 */ /* 0x004fe20000010000 */
[----:B------:R-:W-:-:S03]  /*3fc0*/  FADD.FTZ R80, R14, R67 ;  /* 0x000000430e507221 */ /* 0x000fc60000010000 */
[C---:B0-----:R-:W-:Y:S01]  /*3fd0*/  FADD.FTZ R65, R64.reuse, R65 ;  /* 0x0000004140417221 */ /* 0x041fe20000010000 */
[----:B------:R-:W-:Y:S01]  /*3fe0*/  FADD.FTZ R67, R31, R80 ;  /* 0x000000501f437221 */ /* 0x000fe20000010000 */
[----:B------:R-:W-:Y:S01]  /*3ff0*/  F2FP.SATFINITE.E4M3.F32.PACK_AB_MERGE_C R64, R64, R117, RZ ;  /* 0x000000754040723e */ /* 0x000fe200048070ff */
[----:B------:R-:W0:Y:S01]  /*4000*/  MUFU.EX2 R121, R121 ;  /* 0x0000007900797308 */ /* 0x000e220000000800 */
[----:B---3--:R-:W-:Y:S01]  /*4010*/  FADD.FTZ R80, R42, R65 ;  /* 0x000000412a507221 */ /* 0x008fe20000010000 */
[----:B------:R-:W-:Y:S01]  /*4020*/  FADD.FTZ R84, R20, R67 ;  /* 0x0000004314547221 */ /* 0x000fe20000010000 */
[----:B------:R-:W-:-:S03]  /*4030*/  F2FP.SATFINITE.E4M3.F32.PACK_AB_MERGE_C R186, R62, R115, R64 ;  /* 0x000000733eba723e */ /* 0x000fc60004807040 */
[C---:B------:R-:W-:Y:S01]  /*4040*/  FADD.FTZ R67, R35.reuse, R84 ;  /* 0x0000005423437221 */ /* 0x040fe20000010000 */
[----:B------:R-:W-:Y:S01]  /*4050*/  F2FP.SATFINITE.E4M3.F32.PACK_AB_MERGE_C R35, R35, R20, RZ ;  /* 0x000000142323723e */ /* 0x000fe200048070ff */
[----:B------:R-:W2:Y:S01]  /*4060*/  MUFU.EX2 R66, R77 ;  /* 0x0000004d00427308 */ /* 0x000ea20000000800 */
[----:B-1----:R-:W-:Y:S02]  /*4070*/  FADD.FTZ R82, R61, R80 ;  /* 0x000000503d527221 */ /* 0x002fe40000010000 */
[----:B------:R-:W-:Y:S02]  /*4080*/  F2FP.SATFINITE.E4M3.F32.PACK_AB_MERGE_C R181, R31, R14, R35 ;  /* 0x0000000e1fb5723e */ /* 0x000fe40004807023 */
[----:B------:R-:W-:-:S03]  /*4090*/  F2FP.SATFINITE.E4M3.F32.PACK_AB_MERGE_C R14, R33, R32, RZ ;  /* 0x00000020210e723e */ /* 0x000fc600048070ff */
[----:B------:R-:W1:Y:S01]  /*40a0*/  MUFU.EX2 R123, R123 ;  /* 0x0000007b007b7308 */ /* 0x000e620000000800 */
[----:B0-----:R-:W-:Y:S01]  /*40b0*/  FADD.FTZ R65, R121, R82 ;  /* 0x0000005279417221 */ /* 0x001fe20000010000 */
[----:B------:R-:W-:Y:S01]  /*40c0*/  FADD.FTZ R82, R26, R67 ;  /* 0x000000431a527221 */ /* 0x000fe20000010000 */
[----:B------:R-:W-:-:S03]  /*40d0*/  F2FP.SATFINITE.E4M3.F32.PACK_AB_MERGE_C R173, R29, R28, R14 ;  /* 0x0000001c1dad723e */ /* 0x000fc6000480700e */
[----:B------:R-:W-:Y:S02]  /*40e0*/  FADD.FTZ R63, R39, R82 ;  /* 0x00000052273f7221 */ /* 0x000fe40000010000 */
[----:B------:R-:W0:Y:S01]  /*40f0*/  MUFU.EX2 R68, R81 ;  /* 0x0000005100447308 */ /* 0x000e220000000800 */
[C---:B--2---:R-:W-:Y:S01]  /*4100*/  FADD.FTZ R6, R66.reuse, R65 ;  /* 0x0000004142067221 */ /* 0x044fe20000010000 */
[----:B------:R-:W-:Y:S02]  /*4110*/  F2FP.SATFINITE.E4M3.F32.PACK_AB_MERGE_C R66, R66, R121, RZ ;  /* 0x000000794242723e */ /* 0x000fe400048070ff */
[----:B------:R-:W-:Y:S02]  /*4120*/  CS2R R64, SRZ ;  /* 0x0000000000407805 */ /* 0x000fe4000001ff00 */
[----:B------:R-:W-:Y:S02]  /*4130*/  F2FP.SATFINITE.E4M3.F32.PACK_AB_MERGE_C R180, R61, R42, R66 ;  /* 0x0000002a3db4723e */ /* 0x000fe40004807042 */
[----:B------:R-:W-:Y:S01]  /*4140*/  CS2R R60, SRZ ;  /* 0x00000000003c7805 */ /* 0x000fe2000001ff00 */
[----:B------:R-:W2:Y:S01]  /*4150*/  MUFU.EX2 R125, R125 ;  /* 0x0000007d007d7308 */ /* 0x000ea20000000800 */
[----:B-1----:R-:W-:Y:S01]  /*4160*/  FADD.FTZ R15, R123, R6 ;  /* 0x000000067b0f7221 */ /* 0x002fe20000010000 */
[----:B------:R-:W-:Y:S01]  /*4170*/  FADD.FTZ R6, R30, R63 ;  /* 0x0000003f1e067221 */ /* 0x000fe20000010000 */
[----:B------:R-:W-:-:S02]  /*4180*/  F2FP.SATFINITE.E4M3.F32.PACK_AB_MERGE_C R30, R43, R30, RZ ;  /* 0x0000001e2b1e723e */ /* 0x000fc400048070ff */
[----:B------:R-:W-:Y:S02]  /*4190*/  CS2R R62, SRZ ;  /* 0x00000000003e7805 */ /* 0x000fe4000001ff00 */
[----:B------:R-:W-:Y:S01]  /*41a0*/  CS2R R66, SRZ ;  /* 0x0000000000427805 */ /* 0x000fe2000001ff00 */
[----:B------:R-:W-:Y:S01]  /*41b0*/  FADD.FTZ R43, R43, R6 ;  /* 0x000000062b2b7221 */ /* 0x000fe20000010000 */
[----:B------:R-:W-:Y:S01]  /*41c0*/  F2FP.SATFINITE.E4M3.F32.PACK_AB_MERGE_C R183, R39, R26, R30 ;  /* 0x0000001a27b7723e */ /* 0x000fe2000480701e */
[----:B------:R1:W3:Y:S01]  /*41d0*/  MUFU.EX2 R70, R85 ;  /* 0x0000005500467308 */ /* 0x0002e20000000800 */
[----:B0-----:R-:W-:Y:S01]  /*41e0*/  FADD.FTZ R12, R68, R15 ;  /* 0x0000000f440c7221 */ /* 0x001fe20000010000 */
[----:B------:R-:W-:Y:S01]  /*41f0*/  FADD.FTZ R20, R34, R43 ;  /* 0x0000002b22147221 */ /* 0x000fe20000010000 */
[----:B------:R-:W-:Y:S02]  /*4200*/  CS2R R30, SRZ ;  /* 0x00000000001e7805 */ /* 0x000fe4000001ff00 */
[----:B------:R-:W-:Y:S01]  /*4210*/  CS2R R42, SRZ ;  /* 0x00000000002a7805 */ /* 0x000fe2000001ff00 */
[----:B------:R-:W-:-:S02]  /*4220*/  FADD.FTZ R27, R57, R20 ;  /* 0x00000014391b7221 */ /* 0x000fc40000010000 */
[----:B------:R-:W0:Y:S01]  /*4230*/  MUFU.EX2 R127, R127 ;  /* 0x0000007f007f7308 */ /* 0x000e220000000800 */
[----:B--2---:R-:W-:Y:S01]  /*4240*/  FADD.FTZ R15, R125, R12 ;  /* 0x0000000c7d0f7221 */ /* 0x004fe20000010000 */
[----:B------:R-:W-:Y:S01]  /*4250*/  FADD.FTZ R20, R38, R27 ;  /* 0x0000001b26147221 */ /* 0x000fe20000010000 */
[C---:B------:R-:W-:Y:S02]  /*4260*/  F2FP.SATFINITE.E4M3.F32.PACK_AB_MERGE_C R38, R41.reuse, R38, RZ ;  /* 0x000000262926723e */ /* 0x040fe400048070ff */
[----:B------:R-:W-:Y:S02]  /*4270*/  CS2R R26, SRZ ;  /* 0x00000000001a7805 */ /* 0x000fe4000001ff00 */
[----:B-1----:R-:W-:Y:S01]  /*4280*/  CS2R R84, SRZ ;  /* 0x0000000000547805 */ /* 0x002fe2000001ff00 */
[----:B------:R-:W-:Y:S01]  /*4290*/  FADD.FTZ R41, R41, R20 ;  /* 0x0000001429297221 */ /* 0x000fe20000010000 */
[----:B------:R-:W-:Y:S01]  /*42a0*/  F2FP.SATFINITE.E4M3.F32.PACK_AB_MERGE_C R177, R57, R34, R38 ;  /* 0x0000002239b1723e */ /* 0x000fe20004807026 */
[----:B------:R-:W1:Y:S01]  /*42b0*/  MUFU.EX2 R72, R129 ;  /* 0x0000008100487308 */ /* 0x000e620000000800 */
[----:B---3--:R-:W-:Y:S01]  /*42c0*/  FADD.FTZ R12, R70, R15 ;  /* 0x0000000f460c7221 */ /* 0x008fe20000010000 */
[----:B------:R-:W-:Y:S01]  /*42d0*/  FADD.FTZ R10, R40, R41 ;  /* 0x00000029280a7221 */ /* 0x000fe20000010000 */
[----:B------:R-:W-:-:S02]  /*42e0*/  F2FP.SATFINITE.E4M3.F32.PACK_AB_MERGE_C R70, R70, R125, RZ ;  /* 0x0000007d4646723e */ /* 0x000fc400048070ff */
[----:B------:R-:W-:Y:S02]  /*42f0*/  CS2R R34, SRZ ;  /* 0x0000000000227805 */ /* 0x000fe4000001ff00 */
[----:B------:R-:W-:Y:S02]  /*4300*/  CS2R R38, SRZ ;  /* 0x0000000000267805 */ /* 0x000fe4000001ff00 */
[----:B------:R-:W-:Y:S01]  /*4310*/  F2FP.SATFINITE.E4M3.F32.PACK_AB_MERGE_C R182, R68, R123, R70 ;  /* 0x0000007b44b6723e */ /* 0x000fe20004807046 */
[----:B------:R-:W2:Y:S01]  /*4320*/  MUFU.EX2 R131, R131 ;  /* 0x0000008300837308 */ /* 0x000ea20000000800 */
[----:B0-----:R-:W-:Y:S01]  /*4330*/  FADD.FTZ R15, R127, R12 ;  /* 0x0000000c7f0f7221 */ /* 0x001fe20000010000 */
[----:B------:R-:W-:-:S06]  /*4340*/  CS2R R70, SRZ ;  /* 0x0000000000467805 */ /* 0x000fcc000001ff00 */
[----:B------:R-:W0:Y:S01]  /*4350*/  MUFU.EX2 R74, R133 ;  /* 0x00000085004a7308 */ /* 0x000e220000000800 */
[----:B-1----:R-:W-:Y:S01]  /*4360*/  FADD.FTZ R12, R72, R15 ;  /* 0x0000000f480c7221 */ /* 0x002fe20000010000 */
[----:B------:R-:W-:-:S04]  /*4370*/  FADD.FTZ R15, R45, R10 ;  /* 0x0000000a2d0f7221 */ /* 0x000fc80000010000 */
[----:B------:R-:W-:Y:S01]  /*4380*/  FADD.FTZ R10, R24, R15 ;  /* 0x0000000f180a7221 */ /* 0x000fe20000010000 */
[----:B------:R-:W-:Y:S01]  /*4390*/  F2FP.SATFINITE.E4M3.F32.PACK_AB_MERGE_C R24, R25, R24, RZ ;  /* 0x000000181918723e */ /* 0x000fe200048070ff */
[----:B------:R-:W1:Y:S01]  /*43a0*/  MUFU.EX2 R135, R135 ;  /* 0x0000008700877308 */ /* 0x000e620000000800 */
[----:B--2---:R-:W-:Y:S01]  /*43b0*/  FADD.FTZ R13, R131, R12 ;  /* 0x0000000c830d7221 */ /* 0x004fe20000010000 */
[----:B------:R-:W-:Y:S01]  /*43c0*/  FADD.FTZ R25, R25, R10 ;  /* 0x0000000a19197221 */ /* 0x000fe20000010000 */
[----:B------:R-:W-:Y:S02]  /*43d0*/  F2FP.SATFINITE.E4M3.F32.PACK_AB_MERGE_C R179, R45, R40, R24 ;  /* 0x000000282db3723e */ /* 0x000fe40004807018 */
[----:B------:R-:W-:Y:S01]  /*43e0*/  CS2R R40, SRZ ;  /* 0x0000000000287805 */ /* 0x000fe2000001ff00 */
[----:B------:R-:W2:Y:S02]  /*43f0*/  @P2 LDC R24, c[0x0][0x450] ;  /* 0x00011400ff182b82 */ /* 0x000ea40000000800 */
[----:B------:R-:W3:Y:S01]  /*4400*/  MUFU.EX2 R137, R137 ;  /* 0x0000008900897308 */ /* 0x000ee20000000800 */
[C---:B0-----:R-:W-:Y:S01]  /*4410*/  F2FP.SATFINITE.E4M3.F32.PACK_AB_MERGE_C R131, R74.reuse, R131, RZ ;  /* 0x000000834a83723e */ /* 0x041fe200048070ff */
[----:B------:R-:W-:-:S03]  /*4420*/  FADD.FTZ R74, R74, R13 ;  /* 0x0000000d4a4a7221 */ /* 0x000fc60000010000 */
[----:B------:R-:W-:Y:S02]  /*4430*/  F2FP.SATFINITE.E4M3.F32.PACK_AB_MERGE_C R176, R72, R127, R131 ;  /* 0x0000007f48b0723e */ /* 0x000fe40004807083 */
[----:B------:R-:W-:Y:S01]  /*4440*/  CS2R R72, SRZ ;  /* 0x0000000000487805 */ /* 0x000fe2000001ff00 */
[----:B------:R0:W4:Y:S01]  /*4450*/  MUFU.EX2 R56, R69 ;  /* 0x0000004500387308 */ /* 0x0001220000000800 */
[----:B-1----:R-:W-:Y:S01]  /*4460*/  FADD.FTZ R13, R135, R74 ;  /* 0x0000004a870d7221 */ /* 0x002fe20000010000 */
[----:B------:R-:W-:-:S03]  /*4470*/  CS2R R74, SRZ ;  /* 0x00000000004a7805 */ /* 0x000fc6000001ff00 */
[----:B------:R-:W-:-:S03]  /*4480*/  FADD.FTZ R12, R76, R13 ;  /* 0x0000000d4c0c7221 */ /* 0x000fc60000010000 */
[----:B------:R-:W1:Y:S01]  /*4490*/  MUFU.EX2 R139, R139 ;  /* 0x0000008b008b7308 */ /* 0x000e620000000800 */
[----:B---3--:R-:W-:Y:S01]  /*44a0*/  FADD.FTZ R13, R137, R12 ;  /* 0x0000000c890d7221 */ /* 0x008fe20000010000 */
[----:B------:R-:W-:Y:S01]  /*44b0*/  FADD.FTZ R12, R28, R25 ;  /* 0x000000191c0c7221 */ /* 0x000fe20000010000 */
[----:B0-----:R-:W-:-:S03]  /*44c0*/  CS2R R68, SRZ ;  /* 0x0000000000447805 */ /* 0x001fc6000001ff00 */
[----:B------:R-:W-:Y:S01]  /*44d0*/  FADD.FTZ R15, R29, R12 ;  /* 0x0000000c1d0f7221 */ /* 0x000fe20000010000 */
[----:B------:R-:W-:Y:S01]  /*44e0*/  CS2R R28, SRZ ;  /* 0x00000000001c7805 */ /* 0x000fe2000001ff00 */
[----:B------:R-:W0:Y:S01]  /*44f0*/  MUFU.EX2 R78, R141 ;  /* 0x0000008d004e7308 */ /* 0x000e220000000800 */
[C---:B----4-:R-:W-:Y:S01]  /*4500*/  F2FP.SATFINITE.E4M3.F32.PACK_AB_MERGE_C R137, R56.reuse, R137, RZ ;  /* 0x000000893889723e */ /* 0x050fe200048070ff */
[----:B------:R-:W-:Y:S01]  /*4510*/  FADD.FTZ R56, R56, R13 ;  /* 0x0000000d38387221 */ /* 0x000fe20000010000 */
[----:B------:R-:W-:Y:S01]  /*4520*/  FADD.FTZ R32, R32, R15 ;  /* 0x0000000f20207221 */ /* 0x000fe20000010000 */
[----:B------:R-:W-:Y:S02]  /*4530*/  F2FP.SATFINITE.E4M3.F32.PACK_AB_MERGE_C R15, R47, R44, RZ ;  /* 0x0000002c2f0f723e */ /* 0x000fe400048070ff */
[----:B------:R-:W-:Y:S01]  /*4540*/  F2FP.SATFINITE.E4M3.F32.PACK_AB_MERGE_C R178, R76, R135, R137 ;  /* 0x000000874cb2723e */ /* 0x000fe20004807089 */
[----:B------:R-:W-:Y:S01]  /*4550*/  FADD.FTZ R33, R33, R32 ;  /* 0x0000002021217221 */ /* 0x000fe20000010000 */
[----:B------:R-:W3:Y:S01]  /*4560*/  MUFU.EX2 R143, R143 ;  /* 0x0000008f008f7308 */ /* 0x000ee20000000800 */
[----:B-1----:R-:W-:Y:S01]  /*4570*/  FADD.FTZ R13, R139, R56 ;  /* 0x000000388b0d7221 */ /* 0x002fe20000010000 */
[----:B------:R-:W-:-:S02]  /*4580*/  CS2R R56, SRZ ;  /* 0x0000000000387805 */ /* 0x000fc4000001ff00 */
[----:B------:R-:W-:-:S04]  /*4590*/  CS2R R76, SRZ ;  /* 0x00000000004c7805 */ /* 0x000fc8000001ff00 */
[----:B------:R-:W1:Y:S01]  /*45a0*/  MUFU.EX2 R80, R145 ;  /* 0x0000009100507308 */ /* 0x000e620000000800 */
[----:B0-----:R-:W-:-:S07]  /*45b0*/  FADD.FTZ R14, R78, R13 ;  /* 0x0000000d4e0e7221 */ /* 0x001fce0000010000 */
[----:B------:R-:W0:Y:S01]  /*45c0*/  MUFU.EX2 R147, R147 ;  /* 0x0000009300937308 */ /* 0x000e220000000800 */
[----:B---3--:R-:W-:Y:S01]  /*45d0*/  FADD.FTZ R13, R143, R14 ;  /* 0x0000000e8f0d7221 */ /* 0x008fe20000010000 */
[----:B------:R-:W-:Y:S01]  /*45e0*/  FADD.FTZ R14, R36, R33 ;  /* 0x00000021240e7221 */ /* 0x000fe20000010000 */
[----:B------:R-:W-:-:S05]  /*45f0*/  CS2R R32, SRZ ;  /* 0x0000000000207805 */ /* 0x000fca000001ff00 */
[----:B------:R-:W3:Y:S01]  /*4600*/  MUFU.EX2 R6, R149 ;  /* 0x0000009500067308 */ /* 0x000ee20000000800 */
[C---:B-1----:R-:W-:Y:S01]  /*4610*/  F2FP.SATFINITE.E4M3.F32.PACK_AB_MERGE_C R143, R80.reuse, R143, RZ ;  /* 0x0000008f508f723e */ /* 0x042fe200048070ff */
[----:B------:R-:W-:-:S03]  /*4620*/  FADD.FTZ R80, R80, R13 ;  /* 0x0000000d50507221 */ /* 0x000fc60000010000 */
[----:B------:R-:W-:Y:S02]  /*4630*/  F2FP.SATFINITE.E4M3.F32.PACK_AB_MERGE_C R172, R78, R139, R143 ;  /* 0x0000008b4eac723e */ /* 0x000fe4000480708f */
[----:B------:R-:W-:Y:S01]  /*4640*/  CS2R R78, SRZ ;  /* 0x00000000004e7805 */ /* 0x000fe2000001ff00 */
[----:B------:R-:W1:Y:S01]  /*4650*/  MUFU.EX2 R151, R151 ;  /* 0x0000009700977308 */ /* 0x000e620000000800 */
[----:B0-----:R-:W-:Y:S01]  /*4660*/  FADD.FTZ R13, R147, R80 ;  /* 0x00000050930d7221 */ /* 0x001fe20000010000 */
[----:B------:R-:W-:-:S06]  /*4670*/  CS2R R80, SRZ ;  /* 0x0000000000507805 */ /* 0x000fcc000001ff00 */
[----:B------:R-:W0:Y:S01]  /*4680*/  MUFU.EX2 R37, R37 ;  /* 0x0000002500257308 */ /* 0x000e220000000800 */
[----:B---3--:R-:W-:-:S07]  /*4690*/  FADD.FTZ R20, R6, R13 ;  /* 0x0000000d06147221 */ /* 0x008fce0000010000 */
[----:B------:R-:W-:Y:S01]  /*46a0*/  MUFU.EX2 R48, R48 ;  /* 0x0000003000307308 */ /* 0x000fe20000000800 */
[----:B-1----:R-:W-:-:S07]  /*46b0*/  FADD.FTZ R13, R151, R20 ;  /* 0x00000014970d7221 */ /* 0x002fce0000010000 */
[----:B------:R-:W1:Y:S01]  /*46c0*/  MUFU.EX2 R51, R51 ;  /* 0x0000003300337308 */ /* 0x000e620000000800 */
[C---:B0-----:R-:W-:Y:S01]  /*46d0*/  F2FP.SATFINITE.E4M3.F32.PACK_AB_MERGE_C R175, R37.reuse, R36, R15 ;  /* 0x0000002425af723e */ /* 0x041fe2000480700f */
[----:B------:R-:W-:-:S04]  /*46e0*/  FADD.FTZ R37, R37, R14 ;  /* 0x0000000e25257221 */ /* 0x000fc80000010000 */
[----:B------:R-:W-:Y:S01]  /*46f0*/  FADD.FTZ R44, R44, R37 ;  /* 0x000000252c2c7221 */ /* 0x000fe20000010000 */
[----:B------:R-:W-:Y:S01]  /*4700*/  CS2R R36, SRZ ;  /* 0x0000000000247805 */ /* 0x000fe2000001ff00 */
[----:B------:R-:W0:Y:S02]  /*4710*/  MUFU.EX2 R0, R109 ;  /* 0x0000006d00007308 */ /* 0x000e240000000800 */
[----:B------:R-:W-:Y:S01]  /*4720*/  FADD.FTZ R47, R47, R44 ;  /* 0x0000002c2f2f7221 */ /* 0x000fe20000010000 */
[----:B------:R-:W-:-:S05]  /*4730*/  CS2R R44, SRZ ;  /* 0x00000000002c7805 */ /* 0x000fca000001ff00 */
[----:B------:R-:W3:Y:S01]  /*4740*/  MUFU.EX2 R46, R46 ;  /* 0x0000002e002e7308 */ /* 0x000ee20000000800 */
[----:B-1----:R-:W-:-:S07]  /*4750*/  F2FP.SATFINITE.E4M3.F32.PACK_AB_MERGE_C R15, R51, R48, RZ ;  /* 0x00000030330f723e */ /* 0x002fce00048070ff */
[----:B------:R-:W1:Y:S01]  /*4760*/  MUFU.EX2 R49, R49 ;  /* 0x0000003100317308 */ /* 0x000e620000000800 */
[C---:B0-----:R-:W-:Y:S01]  /*4770*/  F2FP.SATFINITE.E4M3.F32.PACK_AB_MERGE_C R151, R0.reuse, R151, RZ ;  /* 0x000000970097723e */ /* 0x041fe200048070ff */
[----:B------:R-:W-:-:S03]  /*4780*/  FADD.FTZ R0, R0, R13 ;  /* 0x0000000d00007221 */ /* 0x000fc60000010000 */
[----:B------:R-:W-:-:S03]  /*4790*/  F2FP.SATFINITE.E4M3.F32.PACK_AB_MERGE_C R174, R6, R147, R151 ;  /* 0x0000009306ae723e */ /* 0x000fc60004807097 */
[----:B------:R-:W0:Y:S01]  /*47a0*/  MUFU.EX2 R153, R153 ;  /* 0x0000009900997308 */ /* 0x000e220000000800 */
[----:B---3--:R-:W-:-:S07]  /*47b0*/  FADD.FTZ R20, R46, R47 ;  /* 0x0000002f2e147221 */ /* 0x008fce0000010000 */
[----:B------:R-:W3:Y:S01]  /*47c0*/  MUFU.EX2 R10, R107 ;  /* 0x0000006b000a7308 */ /* 0x000ee20000000800 */
[----:B-1----:R-:W-:Y:S01]  /*47d0*/  F2FP.SATFINITE.E4M3.F32.PACK_AB_MERGE_C R169, R49, R46, R15 ;  /* 0x0000002e31a9723e */ /* 0x002fe2000480700f */
[----:B------:R-:W-:-:S04]  /*47e0*/  @P2 IMAD.HI.U32 R15, R22, R21, RZ ;  /* 0x00000015160f2227 */ /* 0x000fc800078e00ff */
[----:B------:R-:W-:Y:S01]  /*47f0*/  FADD.FTZ R49, R49, R20 ;  /* 0x0000001431317221 */ /* 0x000fe20000010000 */
[----:B------:R-:W-:Y:S02]  /*4800*/  CS2R R46, SRZ ;  /* 0x00000000002e7805 */ /* 0x000fe4000001ff00 */
[----:B--2---:R-:W-:Y:S01]  /*4810*/  @P2 SHF.R.U32.HI R22, RZ, R24, R15 ;  /* 0x00000018ff162219 */ /* 0x004fe2000001160f */
[----:B------:R-:W1:Y:S01]  /*4820*/  MUFU.EX2 R155, R155 ;  /* 0x0000009b009b7308 */ /* 0x000e620000000800 */
[----:B0-----:R-:W-:Y:S01]  /*4830*/  FADD.FTZ R13, R153, R0 ;  /* 0x00000000990d7221 */ /* 0x001fe20000010000 */
[----:B------:R-:W-:Y:S01]  /*4840*/  FADD.FTZ R48, R48, R49 ;  /* 0x0000003130307221 */ /* 0x000fe20000010000 */
[----:B------:R-:W-:Y:S02]  /*4850*/  IADD3 R22, R22, -R3, R104 ;  /* 0x8000000316167210 */ /* 0x000fe40007ffe068 */
[----:B------:R-:W-:Y:S01]  /*4860*/  CS2R R24, SRZ ;  /* 0x0000000000187805 */ /* 0x000fe2000001ff00 */
[----:B------:R-:W-:Y:S01]  /*4870*/  FADD.FTZ R51, R51, R48 ;  /* 0x0000003033337221 */ /* 0x000fe20000010000 */
[----:B------:R-:W-:Y:S01]  /*4880*/  CS2R R48, SRZ ;  /* 0x0000000000307805 */ /* 0x000fe2000001ff00 */
[----:B------:R-:W0:Y:S01]  /*4890*/  MUFU.EX2 R12, R103 ;  /* 0x00000067000c7308 */ /* 0x000e220000000800 */
[----:B---3--:R-:W-:Y:S01]  /*48a0*/  FADD.FTZ R0, R10, R13 ;  /* 0x0000000d0a007221 */ /* 0x008fe20000010000 */
[----:B------:R-:W-:-:S06]  /*48b0*/  IMAD.HI R22, R22, 0x66666667, RZ ;  /* 0x6666666716167827 */ /* 0x000fcc00078e02ff */
[----:B------:R-:W-:Y:S01]  /*48c0*/  MUFU.EX2 R52, R52 ;  /* 0x0000003400347308 */ /* 0x000fe20000000800 */
[----:B-1----:R-:W-:-:S07]  /*48d0*/  FADD.FTZ R13, R155, R0 ;  /* 0x000000009b0d7221 */ /* 0x002fce0000010000 */
[----:B------:R-:W1:Y:S01]  /*48e0*/  MUFU.EX2 R55, R55 ;  /* 0x0000003700377308 */ /* 0x000e620000000800 */
[C---:B0-----:R-:W-:Y:S01]  /*48f0*/  F2FP.SATFINITE.E4M3.F32.PACK_AB_MERGE_C R155, R12.reuse, R155, RZ ;  /* 0x0000009b0c9b723e */ /* 0x041fe200048070ff */
[----:B------:R-:W-:-:S03]  /*4900*/  FADD.FTZ R12, R12, R13 ;  /* 0x0000000d0c0c7221 */ /* 0x000fc60000010000 */
[----:B------:R-:W-:Y:S01]  /*4910*/  F2FP.SATFINITE.E4M3.F32.PACK_AB_MERGE_C R168, R10, R153, R155 ;  /* 0x000000990aa8723e */ /* 0x000fe2000480709b */
[----:B------:R-:W-:Y:S02]  /*4920*/  VIADD R10, R23, 0xfffffffe ;  /* 0xfffffffe170a7836 */ /* 0x000fe40000000000 */
[----:B------:R-:W0:Y:S08]  /*4930*/  MUFU.EX2 R50, R50 ;  /* 0x0000003200327308 */ /* 0x000e300000000800 */
[----:B------:R-:W2:Y:S01]  /*4940*/  MUFU.EX2 R53, R53 ;  /* 0x0000003500357308 */ /* 0x000ea20000000800 */
[----:B-1----:R-:W-:-:S07]  /*4950*/  F2FP.SATFINITE.E4M3.F32.PACK_AB_MERGE_C R13, R55, R52, RZ ;  /* 0x00000034370d723e */ /* 0x002fce00048070ff */
[----:B------:R-:W1:Y:S01]  /*4960*/  MUFU.EX2 R157, R157 ;  /* 0x0000009d009d7308 */ /* 0x000e620000000800 */
[----:B0-----:R-:W-:-:S07]  /*4970*/  FADD.FTZ R0, R50, R51 ;  /* 0x0000003332007221 */ /* 0x001fce0000010000 */
[----:B------:R0:W3:Y:S01]  /*4980*/  MUFU.EX2 R14, R83 ;  /* 0x00000053000e7308 */ /* 0x0000e20000000800 */
[C---:B--2---:R-:W-:Y:S01]  /*4990*/  F2FP.SATFINITE.E4M3.F32.PACK_AB_MERGE_C R171, R53.reuse, R50, R13 ;  /* 0x0000003235ab723e */ /* 0x044fe2000480700d */
[----:B------:R-:W-:Y:S01]  /*49a0*/  FADD.FTZ R53, R53, R0 ;  /* 0x0000000035357221 */ /* 0x000fe20000010000 */
[----:B------:R-:W-:Y:S02]  /*49b0*/  SHF.R.U32.HI R13, RZ, 0x1f, R22 ;  /* 0x0000001fff0d7819 */ /* 0x000fe40000011616 */
[----:B------:R-:W-:Y:S01]  /*49c0*/  CS2R R50, SRZ ;  /* 0x0000000000327805 */ /* 0x000fe2000001ff00 */
[----:B------:R-:W-:Y:S01]  /*49d0*/  FADD.FTZ R52, R52, R53 ;  /* 0x0000003534347221 */ /* 0x000fe20000010000 */
[----:B------:R-:W-:Y:S01]  /*49e0*/  LEA.HI.SX32 R13, R22, R13, 0x1a ;  /* 0x0000000d160d7211 */ /* 0x000fe200078fd2ff */
[----:B------:R-:W-:Y:S01]  /*49f0*/  MUFU.EX2 R159, R159 ;  /* 0x0000009f009f7308 */ /* 0x000fe20000000800 */
[----:B-1----:R-:W-:Y:S01]  /*4a00*/  FADD.FTZ R3, R157, R12 ;  /* 0x0000000c9d037221 */ /* 0x002fe20000010000 */
[----:B0-----:R-:W-:-:S02]  /*4a10*/  CS2R R82, SRZ ;  /* 0x0000000000527805 */ /* 0x001fc4000001ff00 */
[----:B------:R-:W-:-:S04]  /*4a20*/  VIMNMX R15, R18, R13, !PT ;  /* 0x0000000d120f7248 */ /* 0x000fc80007fe0100 */
[----:B------:R-:W-:Y:S01]  /*4a30*/  ISETP.GE.AND P3, PT, R10, R15, PT ;  /* 0x0000000f0a00720c */ /* 0x000fe20003f66270 */
[----:B------:R-:W0:Y:S01]  /*4a40*/  MUFU.EX2 R58, R58 ;  /* 0x0000003a003a7308 */ /* 0x000e220000000800 */
[----:B---3--:R-:W-:Y:S01]  /*4a50*/  FADD.FTZ R0, R14, R3 ;  /* 0x000000030e007221 */ /* 0x008fe20000010000 */
[----:B0-----:R-:W-:-:S03]  /*4a60*/  F2FP.SATFINITE.E4M3.F32.PACK_AB_MERGE_C R3, R58, R159, RZ ;  /* 0x0000009f3a03723e */ /* 0x001fc600048070ff */
[----:B------:R-:W-:Y:S01]  /*4a70*/  FADD.FTZ R159, R159, R0 ;  /* 0x000000009f9f7221 */ /* 0x000fe20000010000 */
[----:B------:R-:W-:Y:S01]  /*4a80*/  IMAD.MOV.U32 R0, RZ, RZ, RZ ;  /* 0x000000ffff007224 */ /* 0x000fe200078e00ff */
[----:B------:R-:W-:Y:S01]  /*4a90*/  F2FP.SATFINITE.E4M3.F32.PACK_AB_MERGE_C R170, R14, R157, R3 ;  /* 0x0000009d0eaa723e */ /* 0x000fe20004807003 */
[----:B------:R-:W-:Y:S01]  /*4aa0*/  FADD.FTZ R3, R55, R52 ;  /* 0x0000003437037221 */ /* 0x000fe20000010000 */
[----:B------:R-:W-:Y:S01]  /*4ab0*/  FADD.FTZ R6, R58, R159 ;  /* 0x0000009f3a067221 */ /* 0x000fe20000010000 */
[----:B------:R-:W-:Y:S02]  /*4ac0*/  CS2R R52, SRZ ;  /* 0x0000000000347805 */ /* 0x000fe4000001ff00 */
[----:B------:R-:W-:Y:S02]  /*4ad0*/  CS2R R54, SRZ ;  /* 0x0000000000367805 */ /* 0x000fe4000001ff00 */
[----:B------:R-:W-:Y:S01]  /*4ae0*/  CS2R R58, SRZ ;  /* 0x00000000003a7805 */ /* 0x000fe2000001ff00 */
        /* <DEDUP_REMOVED lines=37> */
[----:B------:R-:W-:Y:S01]  /*4d40*/  ULDC UR51, c[0x0][0x288] ;  /* 0x0000a20000337ab9 */ /* 0x000fe20000000800 */
[----:B------:R-:W-:-:S05]  /*4d50*/  ULDC UR53, c[0x0][0x2f0] ;  /* 0x0000bc0000357ab9 */ /* 0x000fca0000000800 */
.L_x_1971:
[----:B------:R-:W-:Y:S01]  /*4d60*/  ISETP.NE.AND P4, PT, RZ, UR38, PT ;  /* 0x00000026ff007c0c */ /* 0x000fe2000bf85270 */
[----:B------:R-:W-:-:S04]  /*4d70*/  UISETP.NE.AND UP0, UPT, UR55, 0x1, UPT ;  /* 0x000000013700788c */ /* 0x000fc8000bf05270 */
[----:B------:R-:W-:-:S06]  /*4d80*/  USEL UR6, URZ, 0x1, UP0 ;  /* 0x000000013f067887 */ /* 0x000fcc0008000000 */
[----:B------:R-:W-:Y:S02]  /*4d90*/  LOP3.LUT R0, R14, UR6, RZ, 0x3c, !PT ;  /* 0x000000060e007c12 */ /* 0x000fe4000f8e3cff */
[----:B------:R-:W-:Y:S05]  /*4da0*/  @P4 BRA `(.L_x_1962) ;  /* 0x0000000000344947 */ /* 0x000fea0003800000 */
[----:B------:R-:W-:Y:S05]  /*4db0*/  @!P1 BRA `(.L_x_1963) ;  /* 0x0000000000049947 */ /* 0x000fea0003800000 */
[----:B------:R-:W-:Y:S01]  /*4dc0*/  BPT.TRAP 0x1 ;  /* 0x000000040000795c */ /* 0x000fe20000300000 */
.L_x_1963:
        /* <DEDUP_REMOVED lines=8> */
.L_x_1964:
[----:B-1----:R-:W-:Y:S05]  /*4e50*/  @P3 BRA `(.L_x_1962) ;  /* 0x0000000000083947 */ /* 0x002fea0003800000 */
[----:B------:R-:W1:Y:S02]  /*4e60*/  SYNCS.PHASECHK.TRANS64.TRYWAIT P3, [UR6+0x29830], R9 ;  /* 0x02983009ff0075a7 */ /* 0x000e640008060146 */
[----:B-1----:R-:W-:Y:S05]  /*4e70*/  @!P3 BRA `(.L_x_1965) ;  /* 0x000000c80088b947 */ /* 0x002fea0003800000 */
.L_x_1962:
        /* <DEDUP_REMOVED lines=35> */
[----:B------:R-:W-:Y:S02]  /*50b0*/  UIADD3 UR11, UR56, 0x182, URZ ;  /* 0x00000182380b7890 */ /* 0x000fe4000fffe03f */
        /* <DEDUP_REMOVED lines=158> */
.L_x_1967:
[----:B------:R-:W-:Y:S01]  /*5aa0*/  ULEA UR6, UR55, UR39, 0x3 ;  /* 0x0000002737067291 */ /* 0x000fe2000f8e183f */
[----:B------:R-:W-:-:S08]  /*5ab0*/  SHF.L.U32 R9, R14, 0x1f, RZ ;  /* 0x0000001f0e097819 */ /* 0x000fd000000006ff */
[----:B------:R0:W1:Y:S01]  /*5ac0*/  SYNCS.PHASECHK.TRANS64.TRYWAIT P3, [UR6+0x29850], R9 ;  /* 0x02985009ff0075a7 */ /* 0x0000620008060146 */
[----:B------:R-:W-:Y:S05]  /*5ad0*/  @!P1 BRA `(.L_x_1968) ;  /* 0x0000000000049947 */ /* 0x000fea0003800000 */
[----:B------:R-:W-:Y:S01]  /*5ae0*/  BPT.TRAP 0x1 ;  /* 0x000000040000795c */ /* 0x000fe20000300000 */
.L_x_1968:
[----:B-1----:R-:W-:Y:S05]  /*5af0*/  @P3 BRA `(.L_x_1966) ;  /* 0x0000000000083947 */ /* 0x002fea0003800000 */
[----:B------:R-:W1:Y:S02]  /*5b00*/  SYNCS.PHASECHK.TRANS64.TRYWAIT P3, [UR6+0x29850], R9 ;  /* 0x02985009ff0075a7 */ /* 0x000e640008060146 */
[----:B-1----:R-:W-:Y:S05]  /*5b10*/  @!P3 BRA `(.L_x_1969) ;  /* 0x000000bc0078b947 */ /* 0x002fea0003800000 */
.L_x_1966:
[----:B-1----:R-:W1:Y:S01]  /*5b20*/  @P2 LDC R14, c[0x0][0x44c] ;  /* 0x00011300ff0e2b82 */ /* 0x002e620000000800 */
[----:B------:R-:W-:Y:S01]  /*5b30*/  UIADD3 UR6, UR39, 0x400, URZ ;  /* 0x0000040027067890 */ /* 0x000fe2000fffe03f */
[----:B------:R-:W-:Y:S01]  /*5b40*/  IMAD.MOV.U32 R190, RZ, RZ, R7 ;  /* 0x000000ffffbe7224 */ /* 0x000fe200078e0007 */
[----:B------:R-:W-:Y:S01]  /*5b50*/  WARPGROUP.ARRIVE ;  /* 0x00000000000079c5 */ /* 0x000fe20000000000 */
[----:B------:R-:W-:Y:S01]  /*5b60*/  UMOV UR7, 0xc0000010 ;  /* 0xc000001000077882 */ /* 0x000fe20000000000 */
[----:B------:R-:W-:Y:S01]  /*5b70*/  USHF.R.U32.HI UR6, URZ, 0x4, UR6 ;  /* 0x000000043f067899 */ /* 0x000fe20008011606 */
[----:B------:R-:W-:Y:S02]  /*5b80*/  UMOV UR11, 0xc0000010 ;  /* 0xc0000010000b7882 */ /* 0x000fe40000000000 */
[----:B0-----:R-:W0:Y:S01]  /*5b90*/  @P2 LDC R9, c[0x0][0x450] ;  /* 0x00011400ff092b82 */ /* 0x001e220000000800 */
[----:B------:R-:W-:-:S04]  /*5ba0*/  ULOP3.LUT UR6, UR6, 0x3fff, URZ, 0xc0, !UPT ;  /* 0x00003fff06067892 */ /* 0x000fc8000f8ec03f */
[----:B------:R-:W-:-:S04]  /*5bb0*/  ULOP3.LUT UR6, UR6, 0x10000, URZ, 0xfc, !UPT ;  /* 0x0001000006067892 */ /* 0x000fc8000f8efc3f */
[----:B------:R-:W-:-:S04]  /*5bc0*/  UIMAD UR6, UR55, 0x500, UR6 ;  /* 0x00000500370678a4 */ /* 0x000fc8000f8e0206 */
[----:B------:R-:W-:Y:S01]  /*5bd0*/  UIADD3 UR10, UR6, 0x100, URZ ;  /* 0x00000100060a7890 */ /* 0x000fe2000fffe03f */
[----:B-1----:R-:W-:-:S04]  /*5be0*/  @P2 IMAD.HI.U32 R14, R7, R14, RZ ;  /* 0x0000000e070e2227 */ /* 0x002fc800078e00ff */
[----:B------:R-:W-:Y:S01]  /*5bf0*/  QGMMA.64x128x32.F32.E4M3.E4M3 R24, R184, gdesc[UR4], R24, gsb0 ;  /* 0x01e00004b8187df3 */ /* 0x000fe20008000818 */
[----:B------:R-:W-:Y:S01]  /*5c00*/  UMOV UR7, 0xc0000010 ;  /* 0xc000001000077882 */ /* 0x000fe20000000000 */
[----:B0-----:R-:W-:Y:S01]  /*5c10*/  @P2 SHF.R.U32.HI R190, RZ, R9, R14 ;  /* 0x00000009ffbe2219 */ /* 0x001fe2000001160e */
[----:B------:R-:W-:-:S04]  /*5c20*/  IMAD.MOV.U32 R9, RZ, RZ, -0xa0 ;  /* 0xffffff60ff097424 */ /* 0x000fc800078e00ff */
[----:B------:R-:W0:Y:S01]  /*5c30*/  SHFL.IDX PT, R11, R190, RZ, 0x1c1f ;  /* 0x001c1fffbe0b7589 */ /* 0x000e2200000e0000 */
[----:B------:R-:W-:-:S03]  /*5c40*/  IMAD R9, R10, R9, 0x1 ;  /* 0x000000010a097424 */ /* 0x000fc600078e0209 */
[----:B------:R-:W1:Y:S01]  /*5c50*/  SHFL.IDX PT, R199, R190, 0x1, 0x1c1f ;  /* 0x003c1f00bec77f89 */ /* 0x000e6200000e0000 */
[----:B------:R-:W-:-:S04]  /*5c60*/  IMAD R9, R8, -0x2, R9 ;  /* 0xfffffffe08097824 */ /* 0x000fc800078e0209 */
[----:B------:R-:W-:-:S05]  /*5c70*/  IMAD R188, R16, UR53, R9 ;  /* 0x0000003510bc7c24 */ /* 0x000fca000f8e0209 */
[----:B0-----:R-:W-:-:S04]  /*5c80*/  IADD3 R9, R11, -UR51, R188 ;  /* 0x800000330b097c10 */ /* 0x001fc8000fffe0bc */
[C---:B------:R-:W-:Y:S02]  /*5c90*/  ISETP.GT.AND P3, PT, R9.reuse, RZ, PT ;  /* 0x000000ff0900720c */ /* 0x040fe40003f64270 */
[C---:B------:R-:W-:Y:S02]  /*5ca0*/  ISETP.GT.AND P4, PT, R9.reuse, 0x1, PT ;  /* 0x000000010900780c */ /* 0x040fe40003f84270 */
[----:B------:R-:W-:Y:S02]  /*5cb0*/  FSEL R22, R152, -INF , P3 ;  /* 0xff80000098167808 */ /* 0x000fe40001800000 */
        /* <DEDUP_REMOVED lines=48> */
[----:B------:R-:W-:Y:S01]  /*5fc0*/  ISETP.GT.AND P3, PT, R9, 0x48, PT ;  /* 0x000000480900780c */ /* 0x000fe20003f64270 */
[----:B------:R-:W-:Y:S02]  /*5fd0*/  WARPGROUP.DEPBAR.LE gsb0, 0x0 ;  /* 0x00008000000079c5 */ /* 0x000fe40000010000 */
[----:B------:R-:W-:Y:S01]  /*5fe0*/  FSEL R145, R121, -INF , P4 ;  /* 0xff80000079917808 */ /* 0x000fe20002000000 */
[----:B------:R-:W-:Y:S01]  /*5ff0*/  WARPGROUP.ARRIVE ;  /* 0x00000000000079c5 */ /* 0x000fe20000000000 */
[----:B------:R-:W-:-:S02]  /*6000*/  FMNMX.FTZ R198, R153, R198, !PT ;  /* 0x000000c699c67209 */ /* 0x000fc40007810000 */
[----:B------:R-:W-:Y:S02]  /*6010*/  ISETP.GT.AND P4, PT, R9, 0x49, PT ;  /* 0x000000490900780c */ /* 0x000fe40003f84270 */
[----:B------:R-:W-:Y:S01]  /*6020*/  FSEL R137, R124, -INF , P3 ;  /* 0xff8000007c897808 */ /* 0x000fe20001800000 */
[----:B------:R-:W-:Y:S01]  /*6030*/  QGMMA.64x128x32.F32.E4M3.E4M3 R24, R180, gdesc[UR8], R24, gsb0 ;  /* 0x01e00008b4187df3 */ /* 0x000fe20008000818 */
[----:B------:R-:W-:Y:S01]  /*6040*/  FMNMX.FTZ R198, R145, R198, !PT ;  /* 0x000000c691c67209 */ /* 0x000fe20007810000 */
[----:B------:R-:W-:Y:S01]  /*6050*/  UIADD3 UR10, UR6, 0x200, URZ ;  /* 0x00000200060a7890 */ /* 0x000fe2000fffe03f */
[----:B------:R-:W-:Y:S01]  /*6060*/  ISETP.GT.AND P3, PT, R9, 0x50, PT ;  /* 0x000000500900780c */ /* 0x000fe20003f64270 */
[----:B------:R-:W-:Y:S01]  /*6070*/  UMOV UR11, 0xc0000010 ;  /* 0xc0000010000b7882 */ /* 0x000fe20000000000 */
        /* <DEDUP_REMOVED lines=59> */
[----:B------:R-:W-:Y:S02]  /*6430*/  FSEL R101, R101, -INF , P4 ;  /* 0xff80000065657808 */ /* 0x000fe40002000000 */
[----:B------:R-:W-:Y:S02]  /*6440*/  FMNMX.FTZ R198, R195, R198, !PT ;  /* 0x000000c6c3c67209 */ /* 0x000fe40007810000 */
[----:B-1----:R-:W-:-:S02]  /*6450*/  IADD3 R112, R199, -UR51, R188 ;  /* 0x80000033c7707c10 */ /* 0x002fc4000fffe0bc */
[----:B------:R-:W-:Y:S02]  /*6460*/  FMNMX.FTZ R198, R101, R198, !PT ;  /* 0x000000c665c67209 */ /* 0x000fe40007810000 */
[C---:B------:R-:W-:Y:S02]  /*6470*/  ISETP.GT.AND P4, PT, R112.reuse, RZ, PT ;  /* 0x000000ff7000720c */ /* 0x040fe40003f84270 */
[----:B------:R-:W-:Y:S01]  /*6480*/  ISETP.GT.AND P5, PT, R112, 0x1, PT ;  /* 0x000000017000780c */ /* 0x000fe20003fa4270 */
[----:B------:R-:W0:Y:S01]  /*6490*/  SHFL.BFLY PT, R9, R198, 0x2, 0x1f ;  /* 0x0c401f00c6097f89 */ /* 0x000e2200000e0000 */
[----:B------:R-:W-:Y:S02]  /*64a0*/  FSEL R154, R154, -INF , P4 ;  /* 0xff8000009a9a7808 */ /* 0x000fe40002000000 */
[----:B------:R-:W-:Y:S02]  /*64b0*/  ISETP.GT.AND P4, PT, R112, 0x8, PT ;  /* 0x000000087000780c */ /* 0x000fe40003f84270 */
[----:B------:R-:W-:-:S02]  /*64c0*/  FSEL R155, R155, -INF , P5 ;  /* 0xff8000009b9b7808 */ /* 0x000fc40002800000 */
[----:B------:R-:W-:Y:S01]  /*64d0*/  FMNMX.FTZ R92, R154, R13, !PT ;  /* 0x0000000d9a5c7209 */ /* 0x000fe20007810000 */
[----:B------:R-:W-:Y:S02]  /*64e0*/  WARPGROUP.DEPBAR.LE gsb0, 0x0 ;  /* 0x00008000000079c5 */ /* 0x000fe40000010000 */
[----:B------:R-:W-:Y:S01]  /*64f0*/  ISETP.GT.AND P5, PT, R112, 0x9, PT ;  /* 0x000000097000780c */ /* 0x000fe20003fa4270 */
[----:B------:R-:W-:Y:S01]  /*6500*/  WARPGROUP.ARRIVE ;  /* 0x00000000000079c5 */ /* 0x000fe20000000000 */
[----:B------:R-:W-:Y:S02]  /*6510*/  FSEL R183, R158, -INF , P4 ;  /* 0xff8000009eb77808 */ /* 0x000fe40002000000 */
[----:B------:R-:W-:Y:S02]  /*6520*/  FMNMX.FTZ R92, R155, R92, !PT ;  /* 0x0000005c9b5c7209 */ /* 0x000fe40007810000 */
[C---:B------:R-:W-:Y:S01]  /*6530*/  ISETP.GT.AND P4, PT, R112.reuse, 0x10, PT ;  /* 0x000000107000780c */ /* 0x040fe20003f84270 */
[----:B------:R-:W-:Y:S01]  /*6540*/  QGMMA.64x128x32.F32.E4M3.E4M3 R24, R176, gdesc[UR8], R24, gsb0 ;  /* 0x01e00008b0187df3 */ /* 0x000fe20008000818 */
[----:B------:R-:W-:Y:S01]  /*6550*/  FSEL R159, R159, -INF , P5 ;  /* 0xff8000009f9f7808 */ /* 0x000fe20002800000 */
[----:B------:R-:W-:Y:S01]  /*6560*/  UIADD3 UR10, UR6, 0x300, URZ ;  /* 0x00000300060a7890 */ /* 0x000fe2000fffe03f */
[----:B------:R-:W-:Y:S01]  /*6570*/  FMNMX.FTZ R96, R183, R92, !PT ;  /* 0x0000005cb7607209 */ /* 0x000fe20007810000 */
[----:B------:R-:W-:Y:S01]  /*6580*/  UMOV UR11, 0xc0000010 ;  /* 0xc0000010000b7882 */ /* 0x000fe20000000000 */
[----:B------:R-:W-:Y:S01]  /*6590*/  ISETP.GT.AND P5, PT, R112, 0x11, PT ;  /* 0x000000117000780c */ /* 0x000fe20003fa4270 */
[----:B------:R-:W-:Y:S01]  /*65a0*/  UIADD3 UR6, UR6, 0x400, URZ ;  /* 0x0000040006067890 */ /* 0x000fe2000fffe03f */
[----:B------:R-:W-:-:S02]  /*65b0*/  FSEL R201, R162, -INF , P4 ;  /* 0xff800000a2c97808 */ /* 0x000fc40002000000 */
[----:B------:R-:W-:Y:S02]  /*65c0*/  FMNMX.FTZ R96, R159, R96, !PT ;  /* 0x000000609f607209 */ /* 0x000fe40007810000 */
[----:B0-----:R-:W-:Y:S02]  /*65d0*/  FMNMX.FTZ R88, R198, R9, !PT ;  /* 0x00000009c6587209 */ /* 0x001fe40007810000 */
[C---:B------:R-:W-:Y:S02]  /*65e0*/  ISETP.GT.AND P4, PT, R112.reuse, 0x18, PT ;  /* 0x000000187000780c */ /* 0x040fe40003f84270 */
[----:B------:R-:W-:Y:S01]  /*65f0*/  FSEL R163, R163, -INF , P5 ;  /* 0xff800000a3a37808 */ /* 0x000fe20002800000 */
[----:B------:R-:W0:Y:S01]  /*6600*/  SHFL.BFLY PT, R9, R88, 0x1, 0x1f ;  /* 0x0c201f0058097f89 */ /* 0x000e2200000e0000 */
[----:B------:R-:W-:Y:S02]  /*6610*/  FMNMX.FTZ R96, R201, R96, !PT ;  /* 0x00000060c9607209 */ /* 0x000fe40007810000 */
[----:B------:R-:W-:-:S02]  /*6620*/  ISETP.GT.AND P5, PT, R112, 0x19, PT ;  /* 0x000000197000780c */ /* 0x000fc40003fa4270 */
[----:B------:R-:W-:Y:S02]  /*6630*/  FSEL R205, R166, -INF , P4 ;  /* 0xff800000a6cd7808 */ /* 0x000fe40002000000 */
[----:B------:R-:W-:Y:S02]  /*6640*/  FMNMX.FTZ R96, R163, R96, !PT ;  /* 0x00000060a3607209 */ /* 0x000fe40007810000 */
[----:B------:R-:W-:Y:S02]  /*6650*/  FSEL R167, R167, -INF , P5 ;  /* 0xff800000a7a77808 */ /* 0x000fe40002800000 */
[C---:B------:R-:W-:Y:S02]  /*6660*/  ISETP.GT.AND P4, PT, R112.reuse, 0x20, PT ;  /* 0x000000207000780c */ /* 0x040fe40003f84270 */
        /* <DEDUP_REMOVED lines=10> */
[----:B------:R-:W-:Y:S02]  /*6710*/  ISETP.GT.AND P4, PT, R112, 0x30, PT ;  /* 0x000000307000780c */ /* 0x000fe40003f84270 */
[----:B------:R-:W-:Y:S02]  /*6720*/  FSEL R143, R143, -INF , P5 ;  /* 0xff8000008f8f7808 */ /* 0x000fe40002800000 */
[----:B------:R-:W-:Y:S02]  /*6730*/  FMNMX.FTZ R104, R211, R100, !PT ;  /* 0x00000064d3687209 */ /* 0x000fe40007810000 */
[----:B0-----:R-:W-:-:S02]  /*6740*/  FMNMX.FTZ R9, R88, R9, !PT ;  /* 0x0000000958097209 */ /* 0x001fc40007810000 */
[----:B------:R-:W-:Y:S02]  /*6750*/  ISETP.GT.AND P5, PT, R112, 0x31, PT ;  /* 0x000000317000780c */ /* 0x000fe40003fa4270 */
[----:B------:R-:W-:Y:S01]  /*6760*/  FSEL R213, R146, -INF , P4 ;  /* 0xff80000092d57808 */ /* 0x000fe20002000000 */
[----:B------:R-:W-:-:S01]  /*6770*/  FFMA.FTZ R185, R2, R9, -8 ;  /* 0xc100000002b97423 */ /* 0x000fc20000010009 */
[----:B------:R-:W-:Y:S02]  /*6780*/  FMNMX.FTZ R104, R143, R104, !PT ;  /* 0x000000688f687209 */ /* 0x000fe40007810000 */
[----:B------:R-:W-:Y:S02]  /*6790*/  ISETP.GT.AND P4, PT, R112, 0x38, PT ;  /* 0x000000387000780c */ /* 0x000fe40003f84270 */
[----:B------:R-:W-:Y:S02]  /*67a0*/  FSEL R147, R147, -INF , P5 ;  /* 0xff80000093937808 */ /* 0x000fe40002800000 */
[----:B------:R-:W-:-:S02]  /*67b0*/  FMNMX.FTZ R104, R213, R104, !PT ;  /* 0x00000068d5687209 */ /* 0x000fc40007810000 */
[----:B------:R-:W-:Y:S02]  /*67c0*/  FSETP.NEU.FTZ.AND P3, PT, R9, -INF , PT ;  /* 0xff8000000900780b */ /* 0x000fe40003f7d000 */
[----:B------:R-:W-:Y:S02]  /*67d0*/  ISETP.GT.AND P5, PT, R112, 0x39, PT ;  /* 0x000000397000780c */ /* 0x000fe40003fa4270 */
[----:B------:R-:W-:Y:S02]  /*67e0*/  FSEL R215, R150, -INF , P4 ;  /* 0xff80000096d77808 */ /* 0x000fe40002000000 */
[----:B------:R-:W-:Y:S02]  /*67f0*/  FMNMX.FTZ R104, R147, R104, !PT ;  /* 0x0000006893687209 */ /* 0x000fe40007810000 */
[----:B------:R-:W-:Y:S02]  /*6800*/  FSEL R185, R185, RZ, P3 ;  /* 0x000000ffb9b97208 */ /* 0x000fe40001800000 */
[----:B------:R-:W-:-:S02]  /*6810*/  FSEL R151, R151, -INF , P5 ;  /* 0xff80000097977808 */ /* 0x000fc40002800000 */
[----:B------:R-:W-:Y:S01]  /*6820*/  ISETP.GT.AND P4, PT, R112, 0x40, PT ;  /* 0x000000407000780c */ /* 0x000fe20003f84270 */
[----:B------:R-:W-:-:S01]  /*6830*/  FFMA.FTZ R116, R2, R189, -R185 ;  /* 0x000000bd02747223 */ /* 0x000fc200000108b9 */
[----:B------:R-:W-:Y:S01]  /*6840*/  FMNMX.FTZ R108, R215, R104, !PT ;  /* 0x00000068d76c7209 */ /* 0x000fe20007810000 */
[----:B------:R-:W-:-:S01]  /*6850*/  FFMA.FTZ R120, R2, R153, -R185 ;  /* 0x0000009902787223 */ /* 0x000fc200000108b9 */
[----:B------:R-:W-:Y:S01]  /*6860*/  ISETP.GT.AND P5, PT, R112, 0x41, PT ;  /* 0x000000417000780c */ /* 0x000fe20003fa4270 */
[----:B------:R0:W-:Y:S01]  /*6870*/  MUFU.EX2 R104, R116 ;  /* 0x0000007400687308 */ /* 0x0001e20000000800 */
[----:B------:R-:W-:Y:S01]  /*6880*/  FSEL R189, R122, -INF , P4 ;  /* 0xff8000007abd7808 */ /* 0x000fe20002000000 */
[C-C-:B------:R-:W-:Y:S01]  /*6890*/  FFMA.FTZ R11, R2.reuse, R11, -R185.reuse ;  /* 0x0000000b020b7223 */ /* 0x140fe200000108b9 */
[----:B------:R-:W-:Y:S01]  /*68a0*/  FMNMX.FTZ R108, R151, R108, !PT ;  /* 0x0000006c976c7209 */ /* 0x000fe20007810000 */
[--C-:B------:R-:W-:Y:S01]  /*68b0*/  FFMA.FTZ R140, R2, R140, -R185.reuse ;  /* 0x0000008c028c7223 */ /* 0x100fe200000108b9 */
[----:B------:R-:W-:Y:S01]  /*68c0*/  ISETP.GT.AND P4, PT, R112, 0x48, PT ;  /* 0x000000487000780c */ /* 0x000fe20003f84270 */
[C-C-:B------:R-:W-:Y:S01]  /*68d0*/  FFMA.FTZ R187, R2.reuse, R22, -R185.reuse ;  /* 0x0000001602bb7223 */ /* 0x140fe200000108b9 */
[----:B------:R-:W-:Y:S01]  /*68e0*/  FSEL R123, R123, -INF , P5 ;  /* 0xff8000007b7b7808 */ /* 0x000fe20002800000 */
[----:B------:R-:W-:Y:S01]  /*68f0*/  MUFU.EX2 R96, R140 ;  /* 0x0000008c00607308 */ /* 0x000fe20000000800 */
[----:B------:R-:W-:Y:S01]  /*6900*/  FMNMX.FTZ R108, R189, R108, !PT ;  /* 0x0000006cbd6c7209 */ /* 0x000fe20007810000 */
[--C-:B------:R-:W-:Y:S01]  /*6910*/  FFMA.FTZ R14, R2, R14, -R185.reuse ;  /* 0x0000000e020e7223 */ /* 0x100fe200000108b9 */
[----:B------:R-:W-:Y:S01]  /*6920*/  ISETP.GT.AND P5, PT, R112, 0x49, PT ;  /* 0x000000497000780c */ /* 0x000fe20003fa4270 */
[--C-:B------:R-:W-:Y:S01]  /*6930*/  FFMA.FTZ R20, R2, R20, -R185.reuse ;  /* 0x0000001402147223 */ /* 0x100fe200000108b9 */
[----:B------:R-:W-:Y:S01]  /*6940*/  FSEL R217, R126, -INF , P4 ;  /* 0xff8000007ed97808 */ /* 0x000fe20002000000 */
[--C-:B------:R-:W-:Y:S01]  /*6950*/  FFMA.FTZ R197, R2, R192, -R185.reuse ;  /* 0x000000c002c57223 */ /* 0x100fe200000108b9 */
[----:B------:R-:W-:Y:S01]  /*6960*/  FMNMX.FTZ R108, R123, R108, !PT ;  /* 0x0000006c7b6c7209 */ /* 0x000fe20007810000 */
[----:B------:R-:W-:Y:S01]  /*6970*/  MUFU.EX2 R187, R187 ;  /* 0x000000bb00bb7308 */ /* 0x000fe20000000800 */
[----:B------:R-:W-:Y:S01]  /*6980*/  ISETP.GT.AND P4, PT, R112, 0x50, PT ;  /* 0x000000507000780c */ /* 0x000fe20003f84270 */
[C-C-:B------:R-:W-:Y:S01]  /*6990*/  FFMA.FTZ R22, R2.reuse, R196, -R185.reuse ;  /* 0x000000c402167223 */ /* 0x140fe200000108b9 */
[----:B------:R-:W-:Y:S01]  /*69a0*/  FSEL R127, R127, -INF , P5 ;  /* 0xff8000007f7f7808 */ /* 0x000fe20002800000 */
[C-C-:B------:R-:W-:Y:S01]  /*69b0*/  FFMA.FTZ R199, R2.reuse, R194, -R185.reuse ;  /* 0x000000c202c77223 */ /* 0x140fe200000108b9 */
[----:B0-----:R-:W-:Y:S01]  /*69c0*/  FMNMX.FTZ R116, R217, R108, !PT ;  /* 0x0000006cd9747209 */ /* 0x001fe20007810000 */
[--C-:B------:R-:W-:Y:S01]  /*69d0*/  FFMA.FTZ R88, R2, R164, -R185.reuse ;  /* 0x000000a402587223 */ /* 0x100fe200000108b9 */
        /* <DEDUP_REMOVED lines=11> */
[--C-:B0-----:R-:W-:Y:S01]  /*6a90*/  FFMA.FTZ R120, R2, R137, -R185.reuse ;  /* 0x0000008902787223 */ /* 0x101fe200000108b9 */
[----:B------:R-:W-:Y:S01]  /*6aa0*/  ISETP.GT.AND P5, PT, R112, 0x59, PT ;  /* 0x000000597000780c */ /* 0x000fe20003fa4270 */
[--C-:B------:R-:W-:Y:S01]  /*6ab0*/  FFMA.FTZ R209, R2, R136, -R185.reuse ;  /* 0x0000008802d17223 */ /* 0x100fe200000108b9 */
[----:B------:R-:W-:Y:S01]  /*6ac0*/  FSEL R219, R134, -INF , P4 ;  /* 0xff80000086db7808 */ /* 0x000fe20002000000 */
[C-C-:B------:R-:W-:Y:S01]  /*6ad0*/  FFMA.FTZ R144, R2.reuse, R144, -R185.reuse ;  /* 0x0000009002907223 */ /* 0x140fe200000108b9 */
[----:B------:R-:W-:Y:S01]  /*6ae0*/  FMNMX.FTZ R116, R131, R116, !PT ;  /* 0x0000007483747209 */ /* 0x000fe20007810000 */
[----:B------:R-:W-:Y:S01]  /*6af0*/  MUFU.EX2 R20, R20 ;  /* 0x0000001400147308 */ /* 0x000fe20000000800 */
[----:B------:R-:W-:Y:S01]  /*6b00*/  FSEL R135, R135, -INF , P5 ;  /* 0xff80000087877808 */ /* 0x000fe20002800000 */
[--C-:B------:R-:W-:Y:S01]  /*6b10*/  FFMA.FTZ R193, R2, R193, -R185.reuse ;  /* 0x000000c102c17223 */ /* 0x100fe200000108b9 */
[----:B------:R-:W-:Y:S01]  /*6b20*/  ISETP.GT.AND P4, PT, R112, 0x60, PT ;  /* 0x000000607000780c */ /* 0x000fe20003f84270 */
[C-C-:B------:R-:W-:Y:S01]  /*6b30*/  FFMA.FTZ R161, R2.reuse, R161, -R185.reuse ;  /* 0x000000a102a17223 */ /* 0x140fe200000108b9 */
[----:B------:R-:W-:Y:S01]  /*6b40*/  FMNMX.FTZ R116, R219, R116, !PT ;  /* 0x00000074db747209 */ /* 0x000fe20007810000 */
[--C-:B------:R-:W-:Y:S01]  /*6b50*/  FFMA.FTZ R145, R2, R145, -R185.reuse ;  /* 0x0000009102917223 */ /* 0x100fe200000108b9 */
[----:B------:R-:W-:Y:S01]  /*6b60*/  ISETP.GT.AND P5, PT, R112, 0x61, PT ;  /* 0x000000617000780c */ /* 0x000fe20003fa4270 */
[----:B------:R-:W-:Y:S01]  /*6b70*/  MUFU.EX2 R197, R197 ;  /* 0x000000c500c57308 */ /* 0x000fe20000000800 */
[----:B------:R-:W-:Y:S01]  /*6b80*/  FSEL R137, R106, -INF , P4 ;  /* 0xff8000006a897808 */ /* 0x000fe20002000000 */
[C-C-:B------:R-:W-:Y:S01]  /*6b90*/  FFMA.FTZ R125, R2.reuse, R125, -R185.reuse ;  /* 0x0000007d027d7223 */ /* 0x140fe200000108b9 */
[----:B------:R-:W-:Y:S01]  /*6ba0*/  FMNMX.FTZ R116, R135, R116, !PT ;  /* 0x0000007487747209 */ /* 0x000fe20007810000 */
[--C-:B------:R-:W-:Y:S01]  /*6bb0*/  FFMA.FTZ R21, R2, R21, -R185.reuse ;  /* 0x0000001502157223 */ /* 0x100fe200000108b9 */
[----:B------:R-:W-:Y:S01]  /*6bc0*/  ISETP.GT.AND P4, PT, R112, 0x68, PT ;  /* 0x000000687000780c */ /* 0x000fe20003f84270 */
[----:B------:R-:W-:Y:S01]  /*6bd0*/  FFMA.FTZ R23, R2, R23, -R185 ;  /* 0x0000001702177223 */ /* 0x000fe200000108b9 */
[----:B------:R-:W-:Y:S01]  /*6be0*/  FSEL R107, R107, -INF , P5 ;  /* 0xff8000006b6b7808 */ /* 0x000fe20002800000 */
[----:B------:R-:W-:-:S02]  /*6bf0*/  WARPGROUP.DEPBAR.LE gsb0, 0x0 ;  /* 0x00008000000079c5 */ /* 0x000fc40000010000 */
[----:B------:R-:W-:Y:S01]  /*6c00*/  FMNMX.FTZ R116, R137, R116, !PT ;  /* 0x0000007489747209 */ /* 0x000fe20007810000 */
[----:B------:R-:W-:Y:S01]  /*6c10*/  WARPGROUP.ARRIVE ;  /* 0x00000000000079c5 */ /* 0x000fe20000000000 */
[----:B------:R-:W-:Y:S01]  /*6c20*/  ISETP.GT.AND P5, PT, R112, 0x69, PT ;  /* 0x000000697000780c */ /* 0x000fe20003fa4270 */
[----:B------:R-:W-:Y:S01]  /*6c30*/  MUFU.EX2 R106, R120 ;  /* 0x00000078006a7308 */ /* 0x000fe20000000800 */
[----:B------:R-:W-:Y:S01]  /*6c40*/  FSEL R221, R110, -INF , P4 ;  /* 0xff8000006edd7808 */ /* 0x000fe20002000000 */
[--C-:B------:R-:W-:Y:S01]  /*6c50*/  FFMA.FTZ R110, R2, R129, -R185.reuse ;  /* 0x00000081026e7223 */ /* 0x100fe200000108b9 */
[----:B------:R-:W-:Y:S01]  /*6c60*/  FMNMX.FTZ R116, R107, R116, !PT ;  /* 0x000000746b747209 */ /* 0x000fe20007810000 */
[----:B------:R-:W-:Y:S01]  /*6c70*/  QGMMA.64x128x32.F32.E4M3.E4M3 R24, R172, gdesc[UR8], R24, gsb0 ;  /* 0x01e00008ac187df3 */ /* 0x000fe20008000818 */
        /* <DEDUP_REMOVED lines=16> */
[----:B------:R-:W-:Y:S01]  /*6d80*/  FMNMX.FTZ R116, R223, R116, !PT ;  /* 0x00000074df747209 */ /* 0x000fe20007810000 */
[--C-:B------:R-:W-:Y:S01]  /*6d90*/  FFMA.FTZ R97, R2, R97, -R185.reuse ;  /* 0x0000006102617223 */ /* 0x100fe200000108b9 */
[----:B------:R-:W-:Y:S01]  /*6da0*/  ISETP.GT.AND P5, PT, R112, 0x79, PT ;  /* 0x000000797000780c */ /* 0x000fe20003fa4270 */
[----:B------:R-:W-:Y:S01]  /*6db0*/  MUFU.EX2 R88, R88 ;  /* 0x0000005800587308 */ /* 0x000fe20000000800 */
[----:B------:R-:W-:Y:S01]  /*6dc0*/  FSEL R129, R118, -INF , P4 ;  /* 0xff80000076817808 */ /* 0x000fe20002000000 */
[----:B------:R-:W-:Y:S01]  /*6dd0*/  FFMA.FTZ R118, R2, R191, -R185 ;  /* 0x000000bf02767223 */ /* 0x000fe200000108b9 */
[----:B------:R-:W-:-:S02]  /*6de0*/  FMNMX.FTZ R116, R115, R116, !PT ;  /* 0x0000007473747209 */ /* 0x000fc40007810000 */
[----:B------:R-:W-:Y:S02]  /*6df0*/  FSEL R119, R119, -INF , P5 ;  /* 0xff80000077777808 */ /* 0x000fe40002800000 */
[C---:B------:R-:W-:Y:S01]  /*6e00*/  ISETP.GT.AND P4, PT, R112.reuse, 0x80, PT ;  /* 0x000000807000780c */ /* 0x040fe20003f84270 */
[----:B------:R-:W-:Y:S01]  /*6e10*/  MUFU.EX2 R181, R181 ;  /* 0x000000b500b57308 */ /* 0x000fe20000000800 */
[----:B------:R-:W-:Y:S02]  /*6e20*/  FMNMX.FTZ R116, R129, R116, !PT ;  /* 0x0000007481747209 */ /* 0x000fe40007810000 */
[----:B------:R-:W-:Y:S02]  /*6e30*/  ISETP.GT.AND P5, PT, R112, 0x81, PT ;  /* 0x000000817000780c */ /* 0x000fe40003fa4270 */
[----:B------:R-:W-:Y:S02]  /*6e40*/  FSEL R225, R90, -INF , P4 ;  /* 0xff8000005ae17808 */ /* 0x000fe40002000000 */
[----:B------:R-:W-:Y:S01]  /*6e50*/  FMNMX.FTZ R116, R119, R116, !PT ;  /* 0x0000007477747209 */ /* 0x000fe20007810000 */
[----:B------:R0:W-:Y:S01]  /*6e60*/  MUFU.EX2 R90, R11 ;  /* 0x0000000b005a7308 */ /* 0x0001e20000000800 */
[----:B------:R-:W-:-:S02]  /*6e70*/  ISETP.GT.AND P4, PT, R112, 0x88, PT ;  /* 0x000000887000780c */ /* 0x000fc40003f84270 */
[----:B------:R-:W-:Y:S01]  /*6e80*/  FSEL R227, R91, -INF , P5 ;  /* 0xff8000005be37808 */ /* 0x000fe20002800000 */
[----:B------:R-:W-:-:S01]  /*6e90*/  FFMA.FTZ R91, R2, R133, -R185 ;  /* 0x00000085025b7223 */ /* 0x000fc200000108b9 */
        /* <DEDUP_REMOVED lines=12> */
[C-C-:B------:R-:W-:Y:S01]  /*6f60*/  FFMA.FTZ R98, R2.reuse, R121, -R185.reuse ;  /* 0x0000007902627223 */ /* 0x140fe200000108b9 */
[----:B------:R-:W-:Y:S01]  /*6f70*/  FMNMX.FTZ R116, R95, R116, !PT ;  /* 0x000000745f747209 */ /* 0x000fe20007810000 */
[----:B------:R-:W-:Y:S01]  /*6f80*/  FFMA.FTZ R121, R2, R101, -R185 ;  /* 0x0000006502797223 */ /* 0x000fe200000108b9 */
[----:B------:R-:W-:Y:S01]  /*6f90*/  ISETP.GT.AND P4, PT, R112, 0x98, PT ;  /* 0x000000987000780c */ /* 0x000fe20003f84270 */
[----:B------:R-:W-:Y:S01]  /*6fa0*/  MUFU.EX2 R209, R209 ;  /* 0x000000d100d17308 */ /* 0x000fe20000000800 */
[----:B------:R-:W-:-:S02]  /*6fb0*/  FSEL R99, R99, -INF , P5 ;  /* 0xff80000063637808 */ /* 0x000fc40002800000 */
[----:B------:R-:W-:Y:S02]  /*6fc0*/  FMNMX.FTZ R116, R229, R116, !PT ;  /* 0x00000074e5747209 */ /* 0x000fe40007810000 */
[----:B------:R-:W-:Y:S01]  /*6fd0*/  ISETP.GT.AND P5, PT, R112, 0x99, PT ;  /* 0x000000997000780c */ /* 0x000fe20003fa4270 */
[--C-:B------:R-:W-:Y:S01]  /*6fe0*/  FFMA.FTZ R112, R2, R149, -R185.reuse ;  /* 0x0000009502707223 */ /* 0x100fe200000108b9 */
[----:B------:R-:W-:Y:S01]  /*6ff0*/  FSEL R105, R102, -INF , P4 ;  /* 0xff80000066697808 */ /* 0x000fe20002000000 */
[----:B------:R-:W-:Y:S01]  /*7000*/  FFMA.FTZ R102, R2, R141, -R185 ;  /* 0x0000008d02667223 */ /* 0x000fe200000108b9 */
[----:B------:R-:W-:Y:S01]  /*7010*/  FMNMX.FTZ R116, R99, R116, !PT ;  /* 0x0000007463747209 */ /* 0x000fe20007810000 */
[----:B------:R1:W-:Y:S01]  /*7020*/  MUFU.EX2 R100, R144 ;  /* 0x0000009000647308 */ /* 0x0003e20000000800 */
[----:B------:R-:W-:Y:S02]  /*7030*/  FSEL R103, R103, -INF , P5 ;  /* 0xff80000067677808 */ /* 0x000fe40002800000 */
[----:B------:R-:W-:-:S04]  /*7040*/  FMNMX.FTZ R116, R105, R116, !PT ;  /* 0x0000007469747209 */ /* 0x000fc80007810000 */
[----:B------:R-:W-:Y:S01]  /*7050*/  FMNMX.FTZ R116, R103, R116, !PT ;  /* 0x0000007467747209 */ /* 0x000fe20007810000 */
[----:B------:R-:W-:Y:S04]  /*7060*/  MUFU.EX2 R193, R193 ;  /* 0x000000c100c17308 */ /* 0x000fe80000000800 */
[----:B0-----:R-:W0:Y:S04]  /*7070*/  SHFL.BFLY PT, R11, R116, 0x2, 0x1f ;  /* 0x0c401f00740b7f89 */ /* 0x001e2800000e0000 */
[----:B------:R-:W-:Y:S08]  /*7080*/  MUFU.EX2 R161, R161 ;  /* 0x000000a100a17308 */ /* 0x000ff00000000800 */
[----:B------:R-:W-:Y:S08]  /*7090*/  MUFU.EX2 R145, R145 ;  /* 0x0000009100917308 */ /* 0x000ff00000000800 */
[----:B------:R-:W-:Y:S01]  /*70a0*/  MUFU.EX2 R125, R125 ;  /* 0x0000007d007d7308 */ /* 0x000fe20000000800 */
[----:B0-----:R-:W-:Y:S01]  /*70b0*/  FMNMX.FTZ R120, R116, R11, !PT ;  /* 0x0000000b74787209 */ /* 0x001fe20007810000 */
[----:B------:R-:W-:-:S06]  /*70c0*/  FFMA.FTZ R116, R2, R165, -R185 ;  /* 0x000000a502747223 */ /* 0x000fcc00000108b9 */
[----:B------:R-:W-:Y:S01]  /*70d0*/  MUFU.EX2 R21, R21 ;  /* 0x0000001500157308 */ /* 0x000fe20000000800 */
[----:B------:R-:W0:Y:S07]  /*70e0*/  SHFL.BFLY PT, R11, R120, 0x1, 0x1f ;  /* 0x0c201f00780b7f89 */ /* 0x000e2e00000e0000 */
[----:B------:R-:W-:Y:S08]  /*70f0*/  MUFU.EX2 R110, R110 ;  /* 0x0000006e006e7308 */ /* 0x000ff00000000800 */
[----:B------:R-:W-:Y:S08]  /*7100*/  MUFU.EX2 R91, R91 ;  /* 0x0000005b005b7308 */ /* 0x000ff00000000800 */
[----:B------:R-:W-:Y:S01]  /*7110*/  MUFU.EX2 R23, R23 ;  /* 0x0000001700177308 */ /* 0x000fe20000000800 */
[----:B0-----:R-:W-:Y:S01]  /*7120*/  FMNMX.FTZ R11, R120, R11, !PT ;  /* 0x0000000b780b7209 */ /* 0x001fe20007810000 */
[----:B------:R-:W-:-:S03]  /*7130*/  FFMA.FTZ R120, R2, R195, -R185 ;  /* 0x000000c302787223 */ /* 0x000fc600000108b9 */
[----:B------:R-:W-:Y:S01]  /*7140*/  FSETP.NEU.FTZ.AND P4, PT, R11, -INF , PT ;  /* 0xff8000000b00780b */ /* 0x000fe20003f9d000 */
[----:B------:R-:W-:-:S01]  /*7150*/  FFMA.FTZ R122, R2, R11, -8 ;  /* 0xc1000000027a7423 */ /* 0x000fc2000001000b */
[----:B------:R-:W-:Y:S02]  /*7160*/  WARPGROUP.DEPBAR.LE gsb0, 0x0 ;  /* 0x00008000000079c5 */ /* 0x000fe40000010000 */
[----:B------:R-:W-:Y:S01]  /*7170*/  FSEL R142, R11, RZ, P4 ;  /* 0x000000ff0b8e7208 */ /* 0x000fe20002000000 */
[----:B------:R-:W-:Y:S01]  /*7180*/  WARPGROUP.ARRIVE ;  /* 0x00000000000079c5 */ /* 0x000fe20000000000 */
[----:B------:R-:W-:Y:S01]  /*7190*/  FSEL R101, R122, RZ, P4 ;  /* 0x000000ff7a657208 */ /* 0x000fe20002000000 */
[----:B------:R-:W-:Y:S02]  /*71a0*/  MUFU.EX2 R94, R94 ;  /* 0x0000005e005e7308 */ /* 0x000fe40000000800 */
[----:B------:R-:W-:-:S02]  /*71b0*/  FADD.FTZ R13, -R142, R13 ;  /* 0x0000000d8e0d7221 */ /* 0x000fc40000010100 */
[C-C-:B------:R-:W-:Y:S01]  /*71c0*/  FFMA.FTZ R149, R2.reuse, R159, -R101.reuse ;  /* 0x0000009f02957223 */ /* 0x140fe20000010865 */
[----:B------:R-:W-:Y:S01]  /*71d0*/  FSEL R159, R9, RZ, P3 ;  /* 0x000000ff099f7208 */ /* 0x000fe20001800000 */
[C-C-:B------:R-:W-:Y:S01]  /*71e0*/  FFMA.FTZ R122, R2.reuse, R154, -R101.reuse ;  /* 0x0000009a027a7223 */ /* 0x140fe20000010865 */
[C---:B------:R-:W-:Y:S01]  /*71f0*/  FMUL.FTZ R13, R2.reuse, R13 ;  /* 0x0000000d020d7220 */ /* 0x040fe20000410000 */
[C-C-:B------:R-:W-:Y:S01]  /*7200*/  FFMA.FTZ R141, R2.reuse, R155, -R101.reuse ;  /* 0x0000009b028d7223 */ /* 0x140fe20000010865 */
[----:B------:R-:W-:-:S01]  /*7210*/  FFMA.FTZ R124, R2, R183, -R101 ;  /* 0x000000b7027c7223 */ /* 0x000fc20000010865 */
[----:B------:R-:W-:Y:S01]  /*7220*/  FADD.FTZ R159, -R159, R12 ;  /* 0x0000000c9f9f7221 */ /* 0x000fe20000010100 */
[----:B------:R-:W-:-:S01]  /*7230*/  FFMA.FTZ R126, R2, R201, -R101 ;  /* 0x000000c9027e7223 */ /* 0x000fc20000010865 */
[----:B------:R-:W-:Y:S01]  /*7240*/  MUFU.EX2 R122, R122 ;  /* 0x0000007a007a7308 */ /* 0x000fe20000000800 */
[----:B------:R-:W-:-:S01]  /*7250*/  FFMA.FTZ R155, R2, R163, -R101 ;  /* 0x000000a3029b7223 */ /* 0x000fc20000010865 */
[C---:B------:R-:W-:Y:S01]  /*7260*/  FMUL.FTZ R140, R2.reuse, R159 ;  /* 0x0000009f028c7220 */ /* 0x040fe20000410000 */
        /* <DEDUP_REMOVED lines=10> */
[----:B------:R-:W-:Y:S01]  /*7310*/  QGMMA.64x128x32.F32.E4M3.E4M3 R24, R168, gdesc[UR4], R24, gsb0 ;  /* 0x01e00004a8187df3 */ /* 0x000fe20008000818 */
[----:B------:R-:W-:-:S01]  /*7320*/  FFMA.FTZ R136, R2, R215, -R101 ;  /* 0x000000d702887223 */ /* 0x000fc20000010865 */
[C-C-:B------:R-:W-:Y:S01]  /*7330*/  FFMA.FTZ R151, R2.reuse, R151, -R101.reuse ;  /* 0x0000009702977223 */ /* 0x140fe20000010865 */
[----:B------:R-:W2:Y:S01]  /*7340*/  MUFU.EX2 R13, R13 ;  /* 0x0000000d000d7308 */ /* 0x000ea20000000800 */
[----:B------:R-:W-:-:S01]  /*7350*/  FFMA.FTZ R138, R2, R189, -R101 ;  /* 0x000000bd028a7223 */ /* 0x000fc20000010865 */
[C-C-:B------:R-:W-:Y:S01]  /*7360*/  FFMA.FTZ R123, R2.reuse, R123, -R101.reuse ;  /* 0x0000007b027b7223 */ /* 0x140fe20000010865 */
[----:B------:R-:W-:-:S01]  /*7370*/  FFMA.FTZ R217, R2, R217, -R101 ;  /* 0x000000d902d97223 */ /* 0x000fc20000010865 */
[C-C-:B------:R-:W-:Y:S01]  /*7380*/  FFMA.FTZ R127, R2.reuse, R127, -R101.reuse ;  /* 0x0000007f027f7223 */ /* 0x140fe20000010865 */
[----:B------:R-:W-:-:S01]  /*7390*/  FFMA.FTZ R131, R2, R131, -R101 ;  /* 0x0000008302837223 */ /* 0x000fc20000010865 */
[C-C-:B-1----:R-:W-:Y:S01]  /*73a0*/  FFMA.FTZ R144, R2.reuse, R219, -R101.reuse ;  /* 0x000000db02907223 */ /* 0x142fe20000010865 */
[----:B------:R-:W-:-:S01]  /*73b0*/  FFMA.FTZ R135, R2, R135, -R101 ;  /* 0x0000008702877223 */ /* 0x000fc20000010865 */
[----:B------:R-:W1:Y:S01]  /*73c0*/  MUFU.EX2 R141, R141 ;  /* 0x0000008d008d7308 */ /* 0x000e620000000800 */
[----:B0-----:R-:W-:-:S01]  /*73d0*/  FFMA.FTZ R153, R140, R6, R187 ;  /* 0x000000068c997223 */ /* 0x001fc200000100bb */
[C-C-:B------:R-:W-:Y:S01]  /*73e0*/  FFMA.FTZ R137, R2.reuse, R137, -R101.reuse ;  /* 0x0000008902897223 */ /* 0x140fe20000010865 */
[----:B------:R-:W-:-:S01]  /*73f0*/  FFMA.FTZ R154, R2, R119, -R101 ;  /* 0x00000077029a7223 */ /* 0x000fc20000010865 */
[----:B------:R-:W-:Y:S01]  /*7400*/  FFMA.FTZ R119, R2, R225, -R101 ;  /* 0x000000e102777223 */ /* 0x000fe20000010865 */
[----:B------:R-:W-:-:S01]  /*7410*/  FADD.FTZ R153, R14, R153 ;  /* 0x000000990e997221 */ /* 0x000fc20000010000 */
[C-C-:B------:R-:W-:Y:S01]  /*7420*/  FFMA.FTZ R133, R2.reuse, R133, -R101.reuse ;  /* 0x0000008502857223 */ /* 0x140fe20000010865 */
[----:B------:R-:W-:-:S01]  /*7430*/  FFMA.FTZ R95, R2, R95, -R101 ;  /* 0x0000005f025f7223 */ /* 0x000fc20000010865 */
[----:B------:R-:W0:Y:S01]  /*7440*/  MUFU.EX2 R124, R124 ;  /* 0x0000007c007c7308 */ /* 0x000e220000000800 */
[----:B--2---:R-:W-:-:S01]  /*7450*/  FFMA.FTZ R6, R13, R3, R122 ;  /* 0x000000030d067223 */ /* 0x004fc2000001007a */
[C-C-:B------:R-:W-:Y:S01]  /*7460*/  FFMA.FTZ R229, R2.reuse, R229, -R101.reuse ;  /* 0x000000e502e57223 */ /* 0x140fe20000010865 */
[----:B------:R-:W-:-:S01]  /*7470*/  FFMA.FTZ R99, R2, R99, -R101 ;  /* 0x0000006302637223 */ /* 0x000fc20000010865 */
[----:B------:R-:W-:-:S04]  /*7480*/  FFMA.FTZ R105, R2, R105, -R101 ;  /* 0x0000006902697223 */ /* 0x000fc80000010865 */
[----:B------:R-:W2:Y:S01]  /*7490*/  MUFU.EX2 R149, R149 ;  /* 0x0000009500957308 */ /* 0x000ea20000000800 */
[----:B-1----:R-:W-:-:S01]  /*74a0*/  FADD.FTZ R3, R141, R6 ;  /* 0x000000068d037221 */ /* 0x002fc20000010000 */
[----:B------:R-:W-:-:S06]  /*74b0*/  FADD.FTZ R6, R20, R153 ;  /* 0x0000009914067221 */ /* 0x000fcc0000010000 */
        /* <DEDUP_REMOVED lines=14> */
[----:B------:R-:W-:Y:S01]  /*75a0*/  FADD.FTZ R3, R203, R6 ;  /* 0x00000006cb037221 */ /* 0x000fe20000010000 */
[----:B------:R-:W-:-:S01]  /*75b0*/  FFMA.FTZ R146, R2, R107, -R101 ;  /* 0x0000006b02927223 */ /* 0x000fc20000010865 */
[----:B------:R-:W-:Y:S02]  /*75c0*/  FFMA.FTZ R107, R2, R221, -R101 ;  /* 0x000000dd026b7223 */ /* 0x000fe40000010865 */
[----:B------:R-:W-:-:S02]  /*75d0*/  FADD.FTZ R6, R96, R3 ;  /* 0x0000000360067221 */ /* 0x000fc40000010000 */
        /* <DEDUP_REMOVED lines=14> */
[----:B------:R-:W-:Y:S01]  /*76c0*/  FADD.FTZ R3, R145, R6 ;  /* 0x0000000691037221 */ /* 0x000fe20000010000 */
[----:B------:R-:W-:-:S01]  /*76d0*/  FFMA.FTZ R148, R2, R111, -R101 ;  /* 0x0000006f02947223 */ /* 0x000fc20000010865 */
[----:B------:R-:W-:Y:S02]  /*76e0*/  FFMA.FTZ R111, R2, R223, -R101 ;  /* 0x000000df026f7223 */ /* 0x000fe40000010865 */
[----:B------:R-:W-:-:S02]  /*76f0*/  FADD.FTZ R6, R106, R3 ;  /* 0x000000036a067221 */ /* 0x000fc40000010000 */
[----:B------:R-:W2:Y:S01]  /*7700*/  MUFU.EX2 R134, R134 ;  /* 0x0000008600867308 */ /* 0x000ea20000000800 */
[----:B-1----:R-:W-:-:S01]  /*7710*/  FADD.FTZ R150, R132, R153 ;  /* 0x0000009984967221 */ /* 0x002fc20000010000 */
[----:B------:R-:W-:-:S06]  /*7720*/  FADD.FTZ R6, R125, R6 ;  /* 0x000000067d067221 */ /* 0x000fcc0000010000 */
[----:B------:R-:W1:Y:S01]  /*7730*/  MUFU.EX2 R147, R147 ;  /* 0x0000009300937308 */ /* 0x000e620000000800 */
[----:B0-----:R-:W-:-:S07]  /*7740*/  FADD.FTZ R153, R143, R150 ;  /* 0x000000968f997221 */ /* 0x001fce0000010000 */
[----:B------:R-:W0:Y:S01]  /*7750*/  MUFU.EX2 R136, R136 ;  /* 0x0000008800887308 */ /* 0x000e220000000800 */
[----:B--2---:R-:W-:-:S07]  /*7760*/  FADD.FTZ R150, R134, R153 ;  /* 0x0000009986967221 */ /* 0x004fce0000010000 */
[----:B------:R-:W2:Y:S01]  /*7770*/  MUFU.EX2 R151, R151 ;  /* 0x0000009700977308 */ /* 0x000ea20000000800 */
[----:B-1----:R-:W-:-:S01]  /*7780*/  FADD.FTZ R153, R147, R150 ;  /* 0x0000009693997221 */ /* 0x002fc20000010000 */
[C-C-:B------:R-:W-:Y:S01]  /*7790*/  FFMA.FTZ R150, R2.reuse, R115, -R101.reuse ;  /* 0x0000007302967223 */ /* 0x140fe20000010865 */
[----:B------:R-:W-:-:S05]  /*77a0*/  FFMA.FTZ R115, R2, R129, -R101 ;  /* 0x0000008102737223 */ /* 0x000fca0000010865 */
        /* <DEDUP_REMOVED lines=10> */
[----:B--2---:R-:W-:-:S01]  /*7850*/  FADD.FTZ R152, R12, R129 ;  /* 0x000000810c987221 */ /* 0x004fc20000010000 */
[----:B------:R-:W-:-:S04]  /*7860*/  FADD.FTZ R129, R21, R6 ;  /* 0x0000000615817221 */ /* 0x000fc80000010000 */
[----:B------:R-:W-:Y:S02]  /*7870*/  FADD.FTZ R129, R110, R129 ;  /* 0x000000816e817221 */ /* 0x000fe40000010000 */
        /* <DEDUP_REMOVED lines=29> */
[----:B------:R-:W-:Y:S01]  /*7a50*/  MUFU.EX2 R113, R113 ;  /* 0x0000007100717308 */ /* 0x000fe20000000800 */
[----:B--2---:R-:W-:-:S07]  /*7a60*/  FADD.FTZ R156, R102, R129 ;  /* 0x00000081669c7221 */ /* 0x004fce0000010000 */
[----:B------:R-:W0:Y:S01]  /*7a70*/  MUFU.EX2 R150, R150 ;  /* 0x0000009600967308 */ /* 0x000e220000000800 */
[----:B-1----:R-:W-:-:S07]  /*7a80*/  FADD.FTZ R129, R111, R6 ;  /* 0x000000066f817221 */ /* 0x002fce0000010000 */
[----:B------:R-:W1:Y:S08]  /*7a90*/  MUFU.EX2 R112, R112 ;  /* 0x0000007000707308 */ /* 0x000e700000000800 */
[----:B------:R-:W-:Y:S01]  /*7aa0*/  MUFU.EX2 R115, R115 ;  /* 0x0000007300737308 */ /* 0x000fe20000000800 */
[----:B0-----:R-:W-:-:S07]  /*7ab0*/  FADD.FTZ R6, R150, R129 ;  /* 0x0000008196067221 */ /* 0x001fce0000010000 */
[----:B------:R-:W0:Y:S08]  /*7ac0*/  MUFU.EX2 R117, R117 ;  /* 0x0000007500757308 */ /* 0x000e300000000800 */
[----:B------:R-:W-:Y:S08]  /*7ad0*/  MUFU.EX2 R154, R154 ;  /* 0x0000009a009a7308 */ /* 0x000ff00000000800 */
[----:B------:R-:W2:Y:S08]  /*7ae0*/  MUFU.EX2 R114, R114 ;  /* 0x0000007200727308 */ /* 0x000eb00000000800 */
[----:B------:R-:W-:Y:S08]  /*7af0*/  MUFU.EX2 R119, R119 ;  /* 0x0000007700777308 */ /* 0x000ff00000000800 */
[----:B------:R3:W-:Y:S08]  /*7b00*/  MUFU.EX2 R158, R133 ;  /* 0x00000085009e7308 */ /* 0x0007f00000000800 */
[----:B------:R-:W4:Y:S01]  /*7b10*/  MUFU.EX2 R89, R89 ;  /* 0x0000005900597308 */ /* 0x000f220000000800 */
[----:B---3--:R-:W-:-:S04]  /*7b20*/  FADD.FTZ R133, R113, R156 ;  /* 0x0000009c71857221 */ /* 0x008fc80000010000 */
[----:B-1----:R-:W-:Y:S01]  /*7b30*/  FADD.FTZ R156, R112, R133 ;  /* 0x00000085709c7221 */ /* 0x002fe20000010000 */
[----:B------:R-:W-:Y:S02]  /*7b40*/  IMAD.U32 R133, RZ, RZ, UR54 ;  /* 0x00000036ff857e24 */ /* 0x000fe4000f8e00ff */
[----:B------:R-:W-:Y:S01]  /*7b50*/  MUFU.EX2 R152, R152 ;  /* 0x0000009800987308 */ /* 0x000fe20000000800 */
[----:B0-----:R-:W-:-:S02]  /*7b60*/  FADD.FTZ R129, R117, R156 ;  /* 0x0000009c75817221 */ /* 0x001fc40000010000 */
[----:B------:R-:W-:Y:S01]  /*7b70*/  @!P0 LEA R133, R133, UR39, 0x3 ;  /* 0x0000002785858c11 */ /* 0x000fe2000f8e18ff */
[----:B------:R0:W-:Y:S06]  /*7b80*/  BAR.ARV R3, 0x100 ;  /* 0x000400030000751d */ /* 0x0001ec0000002000 */
[----:B------:R-:W1:Y:S01]  /*7b90*/  MUFU.EX2 R116, R116 ;  /* 0x0000007400747308 */ /* 0x000e620000000800 */
[----:B--2---:R-:W-:-:S01]  /*7ba0*/  FADD.FTZ R156, R114, R129 ;  /* 0x00000081729c7221 */ /* 0x004fc20000010000 */
[----:B0-----:R-:W-:-:S03]  /*7bb0*/  @!P0 VIADD R3, R133, 0x29840 ;  /* 0x0002984085038836 */ /* 0x001fc60000000000 */
[----:B----4-:R-:W-:Y:S02]  /*7bc0*/  FADD.FTZ R129, R89, R156 ;  /* 0x0000009c59817221 */ /* 0x010fe40000010000 */
[----:B------:R-:W-:Y:S01]  /*7bd0*/  @!P0 PRMT R3, RZ, 0x654, R3 ;  /* 0x00000654ff038816 */ /* 0x000fe20000000003 */
[----:B------:R0:W-:Y:S03]  /*7be0*/  MUFU.EX2 R153, R95 ;  /* 0x0000005f00997308 */ /* 0x0001e60000000800 */
[----:B------:R2:W-:Y:S05]  /*7bf0*/  @!P0 SYNCS.ARRIVE.TRANS64.RED.A1T0 RZ, [R3+URZ], RZ ;  /* 0x000000ff03ff89a7 */ /* 0x0005ea000810043f */
[----:B------:R-:W2:Y:S01]  /*7c00*/  MUFU.EX2 R93, R93 ;  /* 0x0000005d005d7308 */ /* 0x000ea20000000800 */
[----:B0-----:R-:W-:-:S04]  /*7c10*/  FADD.FTZ R95, R115, R6 ;  /* 0x00000006735f7221 */ /* 0x001fc80000010000 */
[----:B------:R-:W-:-:S03]  /*7c20*/  FADD.FTZ R6, R154, R95 ;  /* 0x0000005f9a067221 */ /* 0x000fc60000010000 */
[----:B------:R-:W0:Y:S01]  /*7c30*/  MUFU.EX2 R118, R118 ;  /* 0x0000007600767308 */ /* 0x000e220000000800 */
[----:B------:R-:W-:-:S01]  /*7c40*/  FADD.FTZ R95, R119, R6 ;  /* 0x00000006775f7221 */ /* 0x000fc20000010000 */
[----:B-1----:R-:W-:-:S03]  /*7c50*/  FADD.FTZ R6, R116, R129 ;  /* 0x0000008174067221 */ /* 0x002fc60000010000 */
[----:B------:R-:W-:-:S03]  /*7c60*/  FADD.FTZ R95, R152, R95 ;  /* 0x0000005f985f7221 */ /* 0x000fc60000010000 */
[----:B------:R-:W1:Y:S01]  /*7c70*/  MUFU.EX2 R160, R229 ;  /* 0x000000e500a07308 */ /* 0x000e620000000800 */
[----:B------:R-:W-:-:S01]  /*7c80*/  FADD.FTZ R95, R158, R95 ;  /* 0x0000005f9e5f7221 */ /* 0x000fc20000010000 */
[----:B--2---:R-:W-:-:S03]  /*7c90*/  FADD.FTZ R3, R93, R6 ;  /* 0x000000065d037221 */ /* 0x004fc60000010000 */
        /* <DEDUP_REMOVED lines=13> */
[----:B0-----:R-:W-:-:S03]  /*7d70*/  FADD.FTZ R6, R121, R6 ;  /* 0x0000000679067221 */ /* 0x001fc60000010000 */
[----:B-1----:R-:W-:Y:S01]  /*7d80*/  FADD.FTZ R3, R101, R95 ;  /* 0x0000005f65037221 */ /* 0x002fe20000010000 */
[----:B------:R-:W-:Y:S06]  /*7d90*/  @!P1 BRA `(.L_x_1970) ;  /* 0x0000000000049947 */ /* 0x000fec0003800000 */
[----:B------:R-:W-:Y:S01]  /*7da0*/  BPT.TRAP 0x1 ;  /* 0x000000040000795c */ /* 0x000fe20000300000 */
.L_x_1970:
[----:B------:R-:W-:Y:S01]  /*7db0*/  ULEA UR6, UR55, UR39, 0x3 ;  /* 0x0000002737067291 */ /* 0x000fe2000f8e183f */
[----:B------:R-:W-:Y:S01]  /*7dc0*/  ISETP.GT.AND P3, PT, R10, R15, PT ;  /* 0x0000000f0a00720c */ /* 0x000fe20003f64270 */
[-C--:B------:R-:W-:Y:S01]  /*7dd0*/  FMUL.FTZ R26, R26, R13.reuse ;  /* 0x0000000d1a1a7220 */ /* 0x080fe20000410000 */
        /* <DEDUP_REMOVED lines=109> */
[----:B------:R-:W-:Y:S02]  /*84b0*/  IMAD.MOV.U32 R12, RZ, RZ, R9 ;  /* 0x000000ffff0c7224 */ /* 0x000fe400078e0009 */
[----:B------:R-:W-:Y:S01]  /*84c0*/  IMAD.MOV.U32 R14, RZ, RZ, R0 ;  /* 0x000000ffff0e7224 */ /* 0x000fe200078e0000 */
[----:B------:R-:W-:Y:S06]  /*84d0*/  @P3 BRA `(.L_x_1971) ;  /* 0xffffffc800203947 */ /* 0x000fec000383ffff */
.L_x_1961:
[----:B------:R-:W-:-:S13]  /*84e0*/  ISETP.GE.AND P2, PT, R10, R18, PT ;  /* 0x000000120a00720c */ /* 0x000fda0003f46270 */
[----:B------:R-:W-:Y:S05]  /*84f0*/  @!P2 BRA `(.L_x_1972) ;  /* 0x0000002c0014a947 */ /* 0x000fea0003800000 */
[C---:B------:R-:W-:Y:S01]  /*8500*/  VIADD R7, R19.reuse, 0x8 ;  /* 0x0000000813077836 */ /* 0x040fe20000000000 */
[----:B------:R-:W-:Y:S01]  /*8510*/  IADD3 R19, -R19, 0xb, RZ ;  /* 0x0000000b13137810 */ /* 0x000fe20007ffe1ff */
[----:B------:R-:W-:Y:S01]  /*8520*/  IMAD.MOV.U32 R12, RZ, RZ, R11 ;  /* 0x000000ffff0c7224 */ /* 0x000fe200078e000b */
[----:B------:R-:W-:Y:S01]  /*8530*/  UMOV UR51, UR54 ;  /* 0x0000003600337c82 */ /* 0x000fe20008000000 */
[----:B------:R-:W-:Y:S02]  /*8540*/  IMAD.MOV.U32 R8, RZ, RZ, R9 ;  /* 0x000000ffff087224 */ /* 0x000fe400078e0009 */
[----:B------:R-:W-:-:S07]  /*8550*/  IMAD.MOV.U32 R13, RZ, RZ, R0 ;  /* 0x000000ffff0d7224 */ /* 0x000fce00078e0000 */
.L_x_1982:
[----:B------:R-:W-:Y:S01]  /*8560*/  UIADD3 UR54, UR51, 0x1, URZ ;  /* 0x0000000133367890 */ /* 0x000fe2000fffe03f */
[----:B------:R-:W-:-:S03]  /*8570*/  ISETP.NE.AND P3, PT, RZ, UR38, PT ;  /* 0x00000026ff007c0c */ /* 0x000fc6000bf65270 */
[----:B------:R-:W-:-:S04]  /*8580*/  UISETP.NE.AND UP0, UPT, UR54, 0x2, UPT ;  /* 0x000000023600788c */ /* 0x000fc8000bf05270 */
[----:B------:R-:W-:Y:S02]  /*8590*/  USEL UR6, URZ, 0x1, UP0 ;  /* 0x000000013f067887 */ /* 0x000fe40008000000 */
[----:B------:R-:W-:-:S04]  /*85a0*/  USEL UR54, UR54, URZ, UP0 ;  /* 0x0000003f36367287 */ /* 0x000fc80008000000 */
[----:B------:R-:W-:Y:S01]  /*85b0*/  LOP3.LUT R0, R13, UR6, RZ, 0x3c, !PT ;  /* 0x000000060d007c12 */ /* 0x000fe2000f8e3cff */
[----:B------:R-:W-:Y:S07]  /*85c0*/  @P3 BRA `(.L_x_1973) ;  /* 0x0000000000283947 */ /* 0x000fee0003800000 */
[----:B------:R-:W-:Y:S05]  /*85d0*/  @!P1 BRA `(.L_x_1974) ;  /* 0x0000000000049947 */ /* 0x000fea0003800000 */
[----:B------:R-:W-:Y:S01]  /*85e0*/  BPT.TRAP 0x1 ;  /* 0x000000040000795c */ /* 0x000fe20000300000 */
.L_x_1974:
[----:B------:R-:W-:Y:S01]  /*85f0*/  ULEA UR6, UR54, UR39, 0x3 ;  /* 0x0000002736067291 */ /* 0x000fe2000f8e183f */
[----:B------:R-:W-:-:S08]  /*8600*/  SHF.L.U32 R9, R0, 0x1f, RZ ;  /* 0x0000001f00097819 */ /* 0x000fd000000006ff */
[----:B------:R0:W1:Y:S01]  /*8610*/  SYNCS.PHASECHK.TRANS64.TRYWAIT P2, [UR6+0x29830], R9 ;  /* 0x02983009ff0075a7 */ /* 0x0000620008040146 */
[----:B------:R-:W-:Y:S05]  /*8620*/  @!P1 BRA `(.L_x_1975) ;  /* 0x0000000000049947 */ /* 0x000fea0003800000 */
[----:B------:R-:W-:Y:S01]  /*8630*/  BPT.TRAP 0x1 ;  /* 0x000000040000795c */ /* 0x000fe20000300000 */
.L_x_1975:
[----:B-1----:R-:W-:Y:S05]  /*8640*/  @P2 BRA `(.L_x_1973) ;  /* 0x0000000000082947 */ /* 0x002fea0003800000 */
[----:B------:R-:W1:Y:S02]  /*8650*/  SYNCS.PHASECHK.TRANS64.TRYWAIT P2, [UR6+0x29830], R9 ;  /* 0x02983009ff0075a7 */ /* 0x000e640008040146 */
[----:B-1----:R-:W-:Y:S05]  /*8660*/  @!P2 BRA `(.L_x_1976) ;  /* 0x0000009000bca947 */ /* 0x002fea0003800000 */
.L_x_1973:
        /* <DEDUP_REMOVED lines=190> */
.L_x_1978:
[----:B------:R-:W-:Y:S01]  /*9250*/  ULEA UR6, UR51, UR39, 0x3 ;  /* 0x0000002733067291 */ /* 0x000fe2000f8e183f */
[----:B01----:R-:W-:-:S08]  /*9260*/  SHF.L.U32 R9, R13, 0x1f, RZ ;  /* 0x0000001f0d097819 */ /* 0x003fd000000006ff */
[----:B------:R0:W1:Y:S01]  /*9270*/  SYNCS.PHASECHK.TRANS64.TRYWAIT P2, [UR6+0x29850], R9 ;  /* 0x02985009ff0075a7 */ /* 0x0000620008040146 */
[----:B------:R-:W-:Y:S05]  /*9280*/  @!P1 BRA `(.L_x_1979) ;  /* 0x0000000000049947 */ /* 0x000fea0003800000 */
[----:B------:R-:W-:Y:S01]  /*9290*/  BPT.TRAP 0x1 ;  /* 0x000000040000795c */ /* 0x000fe20000300000 */
.L_x_1979:
[----:B-1----:R-:W-:Y:S05]  /*92a0*/  @P2 BRA `(.L_x_1977) ;  /* 0x0000000000082947 */ /* 0x002fea0003800000 */
[----:B------:R-:W1:Y:S02]  /*92b0*/  SYNCS.PHASECHK.TRANS64.TRYWAIT P2, [UR6+0x29850], R9 ;  /* 0x02985009ff0075a7 */ /* 0x000e640008040146 */
[----:B-1----:R-:W-:Y:S05]  /*92c0*/  @!P2 BRA `(.L_x_1980) ;  /* 0x0000008400bca947 */ /* 0x002fea0003800000 */
.L_x_1977:
[----:B------:R-:W-:Y:S01]  /*92d0*/  UIADD3 UR6, UR39, 0x400, URZ ;  /* 0x0000040027067890 */ /* 0x000fe2000fffe03f */
[----:B------:R-:W-:Y:S01]  /*92e0*/  WARPGROUP.ARRIVE ;  /* 0x00000000000079c5 */ /* 0x000fe20000000000 */
[----:B------:R-:W-:Y:S01]  /*92f0*/  UMOV UR7, 0xc0000010 ;  /* 0xc000001000077882 */ /* 0x000fe20000000000 */
[----:B------:R-:W-:Y:S01]  /*9300*/  UMOV UR11, 0xc0000010 ;  /* 0xc0000010000b7882 */ /* 0x000fe20000000000 */
[----:B------:R-:W-:Y:S01]  /*9310*/  USHF.R.U32.HI UR6, URZ, 0x4, UR6 ;  /* 0x000000043f067899 */ /* 0x000fe20008011606 */
[----:B-1----:R-:W-:-:S03]  /*9320*/  FMNMX.FTZ R14, R152, R8, !PT ;  /* 0x00000008980e7209 */ /* 0x002fc60007810000 */
[----:B------:R-:W-:Y:S01]  /*9330*/  ULOP3.LUT UR6, UR6, 0x3fff, URZ, 0xc0, !UPT ;  /* 0x00003fff06067892 */ /* 0x000fe2000f8ec03f */
[----:B0-----:R-:W-:Y:S02]  /*9340*/  FMNMX.FTZ R9, R153, R14, !PT ;  /* 0x0000000e99097209 */ /* 0x001fe40007810000 */
[----:B------:R-:W-:Y:S01]  /*9350*/  FMNMX.FTZ R14, R154, R12, !PT ;  /* 0x0000000c9a0e7209 */ /* 0x000fe20007810000 */
[----:B------:R-:W-:Y:S01]  /*9360*/  ULOP3.LUT UR6, UR6, 0x10000, URZ, 0xfc, !UPT ;  /* 0x0001000006067892 */ /* 0x000fe2000f8efc3f */
[----:B------:R-:W-:Y:S02]  /*9370*/  FMNMX.FTZ R16, R156, R9, !PT ;  /* 0x000000099c107209 */ /* 0x000fe40007810000 */
[----:B------:R-:W-:Y:S01]  /*9380*/  FMNMX.FTZ R9, R155, R14, !PT ;  /* 0x0000000e9b097209 */ /* 0x000fe20007810000 */
[----:B------:R-:W-:Y:S01]  /*9390*/  UIMAD UR6, UR51, 0x500, UR6 ;  /* 0x00000500330678a4 */ /* 0x000fe2000f8e0206 */
[----:B------:R-:W-:Y:S02]  /*93a0*/  FMNMX.FTZ R11, R157, R16, !PT ;  /* 0x000000109d0b7209 */ /* 0x000fe40007810000 */
[----:B------:R-:W-:Y:S01]  /*93b0*/  FMNMX.FTZ R14, R158, R9, !PT ;  /* 0x000000099e0e7209 */ /* 0x000fe20007810000 */
[----:B------:R-:W-:Y:S01]  /*93c0*/  UIADD3 UR10, UR6, 0x100, URZ ;  /* 0x00000100060a7890 */ /* 0x000fe2000fffe03f */
[----:B------:R-:W-:-:S02]  /*93d0*/  FMNMX.FTZ R16, R160, R11, !PT ;  /* 0x0000000ba0107209 */ /* 0x000fc40007810000 */
[----:B------:R-:W-:Y:S02]  /*93e0*/  FMNMX.FTZ R9, R159, R14, !PT ;  /* 0x0000000e9f097209 */ /* 0x000fe40007810000 */
[----:B------:R-:W-:Y:S01]  /*93f0*/  QGMMA.64x128x32.F32.E4M3.E4M3 R24, R184, gdesc[UR4], R24, gsb0 ;  /* 0x01e00004b8187df3 */ /* 0x000fe20008000818 */
[----:B------:R-:W-:Y:S01]  /*9400*/  FMNMX.FTZ R11, R161, R16, !PT ;  /* 0x00000010a10b7209 */ /* 0x000fe20007810000 */
[----:B------:R-:W-:Y:S01]  /*9410*/  UMOV UR7, 0xc0000010 ;  /* 0xc000001000077882 */ /* 0x000fe20000000000 */
        /* <DEDUP_REMOVED lines=68> */
[----:B------:R-:W-:Y:S01]  /*9860*/  FMNMX.FTZ R14, R102, R9, !PT ;  /* 0x00000009660e7209 */ /* 0x000fe20007810000 */
[----:B------:R-:W-:Y:S02]  /*9870*/  WARPGROUP.DEPBAR.LE gsb0, 0x0 ;  /* 0x00008000000079c5 */ /* 0x000fe40000010000 */
[----:B------:R-:W-:Y:S01]  /*9880*/  WARPGROUP.ARRIVE ;  /* 0x00000000000079c5 */ /* 0x000fe20000000000 */
[----:B------:R-:W0:Y:S01]  /*9890*/  SHFL.BFLY PT, R9, R16, 0x2, 0x1f ;  /* 0x0c401f0010097f89 */ /* 0x000e2200000e0000 */
[----:B------:R-:W-:-:S04]  /*98a0*/  FMNMX.FTZ R14, R103, R14, !PT ;  /* 0x0000000e670e7209 */ /* 0x000fc80007810000 */
        /* <DEDUP_REMOVED lines=9> */
[----:B------:R-:W-:Y:S01]  /*9940*/  FADD.FTZ R21, -R9, R8 ;  /* 0x0000000809157221 */ /* 0x000fe20000010100 */
[----:B------:R-:W-:-:S01]  /*9950*/  FFMA.FTZ R189, R2, R9, -8 ;  /* 0xc100000002bd7423 */ /* 0x000fc20000010009 */
[----:B-1----:R-:W-:Y:S02]  /*9960*/  FMNMX.FTZ R11, R15, R22, !PT ;  /* 0x000000160f0b7209 */ /* 0x002fe40007810000 */
[C---:B------:R-:W-:Y:S01]  /*9970*/  FMUL.FTZ R21, R2.reuse, R21 ;  /* 0x0000001502157220 */ /* 0x040fe20000410000 */
[C-C-:B------:R-:W-:Y:S01]  /*9980*/  FFMA.FTZ R22, R2.reuse, R136, -R189.reuse ;  /* 0x0000008802167223 */ /* 0x140fe200000108bd */
[----:B------:R-:W-:-:S01]  /*9990*/  FFMA.FTZ R136, R2, R140, -R189 ;  /* 0x0000008c02887223 */ /* 0x000fc200000108bd */
[----:B------:R-:W-:Y:S01]  /*99a0*/  FADD.FTZ R23, -R11, R12 ;  /* 0x0000000c0b177221 */ /* 0x000fe20000010100 */
[----:B------:R0:W-:Y:S01]  /*99b0*/  MUFU.EX2 R13, R21 ;  /* 0x00000015000d7308 */ /* 0x0001e20000000800 */
[----:B------:R-:W-:-:S01]  /*99c0*/  FFMA.FTZ R12, R2, R152, -R189 ;  /* 0x00000098020c7223 */ /* 0x000fc200000108bd */
[C-C-:B------:R-:W-:Y:S01]  /*99d0*/  FFMA.FTZ R140, R2.reuse, R144, -R189.reuse ;  /* 0x00000090028c7223 */ /* 0x140fe200000108bd */
[C---:B------:R-:W-:Y:S01]  /*99e0*/  FMUL.FTZ R8, R2.reuse, R23 ;  /* 0x0000001702087220 */ /* 0x040fe20000410000 */
[C-C-:B------:R-:W-:Y:S01]  /*99f0*/  FFMA.FTZ R23, R2.reuse, R161, -R189.reuse ;  /* 0x000000a102177223 */ /* 0x140fe200000108bd */
[----:B------:R-:W-:-:S01]  /*9a00*/  FFMA.FTZ R144, R2, R148, -R189 ;  /* 0x0000009402907223 */ /* 0x000fc200000108bd */
[C-C-:B------:R-:W-:Y:S01]  /*9a10*/  FFMA.FTZ R15, R2.reuse, R153, -R189.reuse ;  /* 0x00000099020f7223 */ /* 0x140fe200000108bd */
[----:B------:R-:W-:-:S01]  /*9a20*/  FFMA.FTZ R14, R2, R156, -R189 ;  /* 0x0000009c020e7223 */ /* 0x000fc200000108bd */
[----:B------:R-:W1:Y:S01]  /*9a30*/  MUFU.EX2 R12, R12 ;  /* 0x0000000c000c7308 */ /* 0x000e620000000800 */
[----:B0-----:R-:W-:-:S01]  /*9a40*/  FFMA.FTZ R21, R2, R157, -R189 ;  /* 0x0000009d02157223 */ /* 0x001fc200000108bd */
[C---:B------:R-:W-:Y:S01]  /*9a50*/  FFMA.FTZ R157, R2.reuse, R101, -R189 ;  /* 0x00000065029d7223 */ /* 0x040fe200000108bd */
[----:B------:R-:W-:-:S01]  /*9a60*/  FFMA.FTZ R101, R2, R11, -8 ;  /* 0xc100000002657423 */ /* 0x000fc2000001000b */
[C-C-:B------:R-:W-:Y:S01]  /*9a70*/  FFMA.FTZ R16, R2.reuse, R160, -R189.reuse ;  /* 0x000000a002107223 */ /* 0x140fe200000108bd */
[----:B------:R-:W-:-:S01]  /*9a80*/  FFMA.FTZ R20, R2, R164, -R189 ;  /* 0x000000a402147223 */ /* 0x000fc200000108bd */
[C---:B------:R-:W-:Y:S01]  /*9a90*/  FFMA.FTZ R153, R2.reuse, R165, -R189 ;  /* 0x000000a502997223 */ /* 0x040fe200000108bd */
        /* <DEDUP_REMOVED lines=11> */
[----:B-1----:R-:W-:-:S01]  /*9b50*/  FFMA.FTZ R6, R13, R6, R12 ;  /* 0x000000060d067223 */ /* 0x002fc2000001000c */
[C---:B------:R-:W-:Y:S01]  /*9b60*/  FFMA.FTZ R137, R2.reuse, R137, -R189 ;  /* 0x0000008902897223 */ /* 0x040fe200000108bd */
[----:B------:R-:W-:-:S01]  /*9b70*/  FFMA.FTZ R139, R2, R139, -R101 ;  /* 0x0000008b028b7223 */ /* 0x000fc20000010865 */
[C---:B------:R-:W-:Y:S01]  /*9b80*/  FFMA.FTZ R142, R2.reuse, R142, -R101 ;  /* 0x0000008e028e7223 */ /* 0x040fe20000010865 */
[----:B------:R-:W-:-:S01]  /*9b90*/  FFMA.FTZ R141, R2, R141, -R189 ;  /* 0x0000008d028d7223 */ /* 0x000fc200000108bd */
[C-C-:B------:R-:W-:Y:S01]  /*9ba0*/  FFMA.FTZ R143, R2.reuse, R143, -R101.reuse ;  /* 0x0000008f028f7223 */ /* 0x140fe20000010865 */
[----:B------:R-:W-:-:S01]  /*9bb0*/  FFMA.FTZ R146, R2, R146, -R101 ;  /* 0x0000009202927223 */ /* 0x000fc20000010865 */
[----:B------:R-:W1:Y:S01]  /*9bc0*/  MUFU.EX2 R15, R15 ;  /* 0x0000000f000f7308 */ /* 0x000e620000000800 */
[----:B------:R-:W-:-:S01]  /*9bd0*/  FFMA.FTZ R145, R2, R145, -R189 ;  /* 0x0000009102917223 */ /* 0x000fc200000108bd */
[C-C-:B------:R-:W-:Y:S01]  /*9be0*/  FFMA.FTZ R147, R2.reuse, R147, -R101.reuse ;  /* 0x0000009302937223 */ /* 0x140fe20000010865 */
        /* <DEDUP_REMOVED lines=45> */
[----:B------:R-:W-:-:S02]  /*9ec0*/  WARPGROUP.DEPBAR.LE gsb0, 0x0 ;  /* 0x00008000000079c5 */ /* 0x000fc40000010000 */
[----:B------:R-:W-:Y:S01]  /*9ed0*/  WARPGROUP.ARRIVE ;  /* 0x00000000000079c5 */ /* 0x000fe20000000000 */
[----:B------:R-:W1:Y:S01]  /*9ee0*/  MUFU.EX2 R16, R16 ;  /* 0x0000001000107308 */ /* 0x000e620000000800 */
[----:B--2---:R-:W-:-:S01]  /*9ef0*/  FADD.FTZ R3, R21, R6 ;  /* 0x0000000615037221 */ /* 0x004fc20000010000 */
[C---:B------:R-:W-:Y:S01]  /*9f00*/  FFMA.FTZ R88, R2.reuse, R88, -R189 ;  /* 0x0000005802587223 */ /* 0x040fe200000108bd */
[----:B------:R-:W-:-:S01]  /*9f10*/  FFMA.FTZ R90, R2, R90, -R101 ;  /* 0x0000005a025a7223 */ /* 0x000fc20000010865 */
[C---:B------:R-:W-:Y:S01]  /*9f20*/  FFMA.FTZ R94, R2.reuse, R94, -R101 ;  /* 0x0000005e025e7223 */ /* 0x040fe20000010865 */
[----:B------:R-:W-:Y:S01]  /*9f30*/  QGMMA.64x128x32.F32.E4M3.E4M3 R24, R176, gdesc[UR8], R24, gsb0 ;  /* 0x01e00008b0187df3 */ /* 0x000fe20008000818 */
[----:B------:R-:W-:Y:S01]  /*9f40*/  UIADD3 UR10, UR6, 0x300, URZ ;  /* 0x00000300060a7890 */ /* 0x000fe2000fffe03f */
[----:B0-----:R-:W-:Y:S01]  /*9f50*/  FADD.FTZ R165, R155, R158 ;  /* 0x0000009e9ba57221 */ /* 0x001fe20000010000 */
[----:B------:R-:W-:Y:S01]  /*9f60*/  UMOV UR11, 0xc0000010 ;  /* 0xc0000010000b7882 */ /* 0x000fe20000000000 */
[----:B------:R-:W0:Y:S01]  /*9f70*/  MUFU.EX2 R154, R154 ;  /* 0x0000009a009a7308 */ /* 0x000e220000000800 */
[----:B------:R-:W-:Y:S01]  /*9f80*/  UIADD3 UR6, UR6, 0x400, URZ ;  /* 0x0000040006067890 */ /* 0x000fe2000fffe03f */
[C---:B------:R-:W-:Y:S01]  /*9f90*/  FFMA.FTZ R89, R2.reuse, R89, -R189 ;  /* 0x0000005902597223 */ /* 0x040fe200000108bd */
[----:B------:R-:W-:-:S01]  /*9fa0*/  FFMA.FTZ R91, R2, R91, -R101 ;  /* 0x0000005b025b7223 */ /* 0x000fc20000010865 */
[C-C-:B------:R-:W-:Y:S01]  /*9fb0*/  FFMA.FTZ R92, R2.reuse, R92, -R189.reuse ;  /* 0x0000005c025c7223 */ /* 0x140fe200000108bd */
[----:B------:R-:W-:-:S01]  /*9fc0*/  FFMA.FTZ R93, R2, R93, -R189 ;  /* 0x0000005d025d7223 */ /* 0x000fc200000108bd */
[C---:B------:R-:W-:Y:S01]  /*9fd0*/  FFMA.FTZ R95, R2.reuse, R95, -R101 ;  /* 0x0000005f025f7223 */ /* 0x040fe20000010865 */
[----:B------:R-:W-:-:S01]  /*9fe0*/  FFMA.FTZ R96, R2, R96, -R189 ;  /* 0x0000006002607223 */ /* 0x000fc200000108bd */
[----:B------:R-:W2:Y:S01]  /*9ff0*/  MUFU.EX2 R23, R23 ;  /* 0x0000001700177308 */ /* 0x000ea20000000800 */
[----:B-1----:R-:W-:-:S01]  /*a000*/  FADD.FTZ R6, R16, R3 ;  /* 0x0000000310067221 */ /* 0x002fc20000010000 */
[C---:B------:R-:W-:Y:S01]  /*a010*/  FFMA.FTZ R98, R2.reuse, R98, -R101 ;  /* 0x0000006202627223 */ /* 0x040fe20000010865 */
[----:B------:R-:W-:-:S01]  /*a020*/  FFMA.FTZ R97, R2, R97, -R189 ;  /* 0x0000006102617223 */ /* 0x000fc200000108bd */
[C---:B------:R-:W-:Y:S01]  /*a030*/  FFMA.FTZ R99, R2.reuse, R99, -R101 ;  /* 0x0000006302637223 */ /* 0x040fe20000010865 */
[----:B------:R-:W-:-:S01]  /*a040*/  FFMA.FTZ R100, R2, R100, -R189 ;  /* 0x0000006402647223 */ /* 0x000fc200000108bd */
[C-C-:B------:R-:W-:Y:S01]  /*a050*/  FFMA.FTZ R102, R2.reuse, R102, -R101.reuse ;  /* 0x0000006602667223 */ /* 0x140fe20000010865 */
[----:B------:R-:W-:-:S01]  /*a060*/  FFMA.FTZ R101, R2, R103, -R101 ;  /* 0x0000006702657223 */ /* 0x000fc20000010865 */
        /* <DEDUP_REMOVED lines=75> */
[----:B------:R-:W-:Y:S01]  /*a520*/  QGMMA.64x128x32.F32.E4M3.E4M3 R24, R168, gdesc[UR4], R24, gsb0 ;  /* 0x01e00004a8187df3 */ /* 0x000fe20008000818 */
[----:B-1----:R-:W-:-:S05]  /*a530*/  FADD.FTZ R6, R132, R3 ;  /* 0x0000000384067221 */ /* 0x002fca0000010000 */
[----:B------:R-:W1:Y:S08]  /*a540*/  MUFU.EX2 R133, R133 ;  /* 0x0000008500857308 */ /* 0x000e700000000800 */
[----:B------:R-:W-:Y:S01]  /*a550*/  MUFU.EX2 R135, R135 ;  /* 0x0000008700877308 */ /* 0x000fe20000000800 */
[----:B0-----:R-:W-:-:S07]  /*a560*/  FADD.FTZ R158, R134, R165 ;  /* 0x000000a5869e7221 */ /* 0x001fce0000010000 */
        /* <DEDUP_REMOVED lines=11> */
[----:B------:R-:W0:Y:S08]  /*a620*/  MUFU.EX2 R111, R111 ;  /* 0x0000006f006f7308 */ /* 0x000e300000000800 */
[----:B------:R2:W-:Y:S01]  /*a630*/  MUFU.EX2 R160, R119 ;  /* 0x0000007700a07308 */ /* 0x0005e20000000800 */
[----:B-1----:R-:W-:-:S07]  /*a640*/  FADD.FTZ R3, R109, R6 ;  /* 0x000000066d037221 */ /* 0x002fce0000010000 */
[----:B------:R-:W1:Y:S01]  /*a650*/  MUFU.EX2 R112, R112 ;  /* 0x0000007000707308 */ /* 0x000e620000000800 */
[----:B--2---:R-:W-:-:S04]  /*a660*/  FADD.FTZ R119, R135, R158 ;  /* 0x0000009e87777221 */ /* 0x004fc80000010000 */
[----:B------:R-:W-:-:S03]  /*a670*/  FADD.FTZ R158, R106, R119 ;  /* 0x000000776a9e7221 */ /* 0x000fc60000010000 */
[----:B------:R-:W-:Y:S01]  /*a680*/  MUFU.EX2 R114, R114 ;  /* 0x0000007200727308 */ /* 0x000fe20000000800 */
[----:B------:R-:W-:-:S04]  /*a690*/  FADD.FTZ R119, R107, R158 ;  /* 0x0000009e6b777221 */ /* 0x000fc80000010000 */
[----:B------:R-:W-:-:S03]  /*a6a0*/  FADD.FTZ R158, R110, R119 ;  /* 0x000000776e9e7221 */ /* 0x000fc60000010000 */
[----:B------:R-:W2:Y:S01]  /*a6b0*/  MUFU.EX2 R113, R113 ;  /* 0x0000007100717308 */ /* 0x000ea20000000800 */
[----:B0-----:R-:W-:-:S01]  /*a6c0*/  FADD.FTZ R119, R111, R158 ;  /* 0x0000009e6f777221 */ /* 0x001fc20000010000 */
[----:B-1----:R-:W-:Y:S01]  /*a6d0*/  FADD.FTZ R6, R112, R3 ;  /* 0x0000000370067221 */ /* 0x002fe20000010000 */
[----:B------:R-:W-:-:S05]  /*a6e0*/  IMAD.U32 R158, RZ, RZ, UR54 ;  /* 0x00000036ff9e7e24 */ /* 0x000fca000f8e00ff */
[----:B------:R-:W-:Y:S08]  /*a6f0*/  MUFU.EX2 R115, R115 ;  /* 0x0000007300737308 */ /* 0x000ff00000000800 */
[----:B------:R-:W0:Y:S01]  /*a700*/  MUFU.EX2 R116, R116 ;  /* 0x0000007400747308 */ /* 0x000e220000000800 */
[----:B--2---:R-:W-:-:S07]  /*a710*/  FADD.FTZ R3, R113, R6 ;  /* 0x0000000671037221 */ /* 0x004fce0000010000 */
[----:B------:R-:W1:Y:S08]  /*a720*/  MUFU.EX2 R118, R118 ;  /* 0x0000007600767308 */ /* 0x000e700000000800 */
[----:B------:R-:W-:Y:S01]  /*a730*/  MUFU.EX2 R117, R117 ;  /* 0x0000007500757308 */ /* 0x000fe20000000800 */
[----:B0-----:R-:W-:-:S01]  /*a740*/  FADD.FTZ R6, R116, R3 ;  /* 0x0000000374067221 */ /* 0x001fc20000010000 */
[----:B------:R-:W-:-:S06]  /*a750*/  WARPGROUP.DEPBAR.LE gsb0, 0x0 ;  /* 0x00008000000079c5 */ /* 0x000fcc0000010000 */
[----:B------:R-:W-:Y:S08]  /*a760*/  MUFU.EX2 R88, R88 ;  /* 0x0000005800587308 */ /* 0x000ff00000000800 */
[----:B------:R-:W0:Y:S08]  /*a770*/  MUFU.EX2 R90, R90 ;  /* 0x0000005a005a7308 */ /* 0x000e300000000800 */
[----:B------:R2:W-:Y:S08]  /*a780*/  MUFU.EX2 R165, R94 ;  /* 0x0000005e00a57308 */ /* 0x0005f00000000800 */
[----:B------:R-:W-:Y:S01]  /*a790*/  MUFU.EX2 R89, R89 ;  /* 0x0000005900597308 */ /* 0x000fe20000000800 */
[----:B--2---:R-:W-:-:S04]  /*a7a0*/  FADD.FTZ R94, R114, R119 ;  /* 0x00000077725e7221 */ /* 0x004fc80000010000 */
[----:B------:R-:W-:Y:S01]  /*a7b0*/  FADD.FTZ R119, R115, R94 ;  /* 0x0000005e73777221 */ /* 0x000fe20000010000 */
[----:B------:R-:W-:Y:S02]  /*a7c0*/  @!P0 LEA R94, R158, UR39, 0x3 ;  /* 0x000000279e5e8c11 */ /* 0x000fe4000f8e18ff */
[----:B------:R-:W2:Y:S01]  /*a7d0*/  MUFU.EX2 R91, R91 ;  /* 0x0000005b005b7308 */ /* 0x000ea20000000800 */
[----:B-1----:R-:W-:-:S02]  /*a7e0*/  FADD.FTZ R119, R118, R119 ;  /* 0x0000007776777221 */ /* 0x002fc40000010000 */
[----:B------:R-:W-:Y:S02]  /*a7f0*/  @!P0 VIADD R3, R94, 0x29840 ;  /* 0x000298405e038836 */ /* 0x000fe40000000000 */
[----:B------:R-:W-:-:S03]  /*a800*/  FADD.FTZ R119, R160, R119 ;  /* 0x00000077a0777221 */ /* 0x000fc60000010000 */
[----:B------:R-:W-:Y:S01]  /*a810*/  MUFU.EX2 R92, R92 ;  /* 0x0000005c005c7308 */ /* 0x000fe20000000800 */
[----:B0-----:R-:W-:-:S01]  /*a820*/  FADD.FTZ R94, R90, R119 ;  /* 0x000000775a5e7221 */ /* 0x001fc20000010000 */
[----:B------:R-:W-:Y:S01]  /*a830*/  @!P0 PRMT R3, RZ, 0x654, R3 ;  /* 0x00000654ff038816 */ /* 0x000fe20000000003 */
[----:B------:R0:W-:Y:S06]  /*a840*/  BAR.ARV R19, 0x100 ;  /* 0x000400130000751d */ /* 0x0001ec0000002000 */
[----:B------:R-:W-:Y:S01]  /*a850*/  MUFU.EX2 R93, R93 ;  /* 0x0000005d005d7308 */ /* 0x000fe20000000800 */
[----:B--2---:R-:W-:-:S01]  /*a860*/  FADD.FTZ R94, R91, R94 ;  /* 0x0000005e5b5e7221 */ /* 0x004fc20000010000 */
[----:B------:R1:W-:Y:S03]  /*a870*/  @!P0 SYNCS.ARRIVE.TRANS64.RED.A1T0 RZ, [R3+URZ], RZ ;  /* 0x000000ff03ff89a7 */ /* 0x0003e6000810043f */
[----:B------:R-:W-:-:S03]  /*a880*/  FADD.FTZ R94, R165, R94 ;  /* 0x0000005ea55e7221 */ /* 0x000fc60000010000 */
[----:B------:R2:W3:Y:S08]  /*a890*/  MUFU.EX2 R162, R95 ;  /* 0x0000005f00a27308 */ /* 0x0004f00000000800 */
[----:B------:R-:W4:Y:S01]  /*a8a0*/  MUFU.EX2 R96, R96 ;  /* 0x0000006000607308 */ /* 0x000f220000000800 */
[----:B--2---:R-:W-:-:S04]  /*a8b0*/  FADD.FTZ R95, R117, R6 ;  /* 0x00000006755f7221 */ /* 0x004fc80000010000 */
[----:B------:R-:W-:-:S03]  /*a8c0*/  FADD.FTZ R6, R88, R95 ;  /* 0x0000005f58067221 */ /* 0x000fc60000010000 */
[----:B------:R-:W2:Y:S01]  /*a8d0*/  MUFU.EX2 R98, R98 ;  /* 0x0000006200627308 */ /* 0x000ea20000000800 */
[----:B------:R-:W-:-:S01]  /*a8e0*/  FADD.FTZ R95, R89, R6 ;  /* 0x00000006595f7221 */ /* 0x000fc20000010000 */
[----:B---3--:R-:W-:-:S03]  /*a8f0*/  FADD.FTZ R94, R162, R94 ;  /* 0x0000005ea25e7221 */ /* 0x008fc60000010000 */
[----:B------:R-:W-:-:S03]  /*a900*/  FADD.FTZ R6, R92, R95 ;  /* 0x0000005f5c067221 */ /* 0x000fc60000010000 */
[----:B------:R-:W3:Y:S01]  /*a910*/  MUFU.EX2 R97, R97 ;  /* 0x0000006100617308 */ /* 0x000ee20000000800 */
[----:B-1----:R-:W-:-:S04]  /*a920*/  FADD.FTZ R3, R93, R6 ;  /* 0x000000065d037221 */ /* 0x002fc80000010000 */
[----:B----4-:R-:W-:-:S03]  /*a930*/  FADD.FTZ R6, R96, R3 ;  /* 0x0000000360067221 */ /* 0x010fc60000010000 */
[----:B------:R-:W1:Y:S01]  /*a940*/  MUFU.EX2 R99, R99 ;  /* 0x0000006300637308 */ /* 0x000e620000000800 */
[----:B--2---:R-:W-:-:S07]  /*a950*/  FADD.FTZ R94, R98, R94 ;  /* 0x0000005e625e7221 */ /* 0x004fce0000010000 */
[----:B------:R-:W2:Y:S01]  /*a960*/  MUFU.EX2 R100, R100 ;  /* 0x0000006400647308 */ /* 0x000ea20000000800 */
[----:B---3--:R-:W-:-:S07]  /*a970*/  FADD.FTZ R3, R97, R6 ;  /* 0x0000000661037221 */ /* 0x008fce0000010000 */
[----:B------:R-:W3:Y:S01]  /*a980*/  MUFU.EX2 R103, R102 ;  /* 0x0000006600677308 */ /* 0x000ee20000000800 */
[----:B-1----:R-:W-:-:S07]  /*a990*/  FADD.FTZ R94, R99, R94 ;  /* 0x0000005e635e7221 */ /* 0x002fce0000010000 */
[----:B------:R-:W1:Y:S01]  /*a9a0*/  MUFU.EX2 R157, R157 ;  /* 0x0000009d009d7308 */ /* 0x000e620000000800 */
[----:B--2---:R-:W-:-:S07]  /*a9b0*/  FADD.FTZ R6, R100, R3 ;  /* 0x0000000364067221 */ /* 0x004fce0000010000 */
[----:B------:R-:W2:Y:S01]  /*a9c0*/  MUFU.EX2 R101, R101 ;  /* 0x0000006500657308 */ /* 0x000ea20000000800 */
[----:B---3--:R-:W-:-:S01]  /*a9d0*/  FADD.FTZ R94, R103, R94 ;  /* 0x0000005e675e7221 */ /* 0x008fc20000010000 */
[----:B-1----:R-:W-:-:S03]  /*a9e0*/  FADD.FTZ R6, R157, R6 ;  /* 0x000000069d067221 */ /* 0x002fc60000010000 */
[----:B--2---:R-:W-:Y:S01]  /*a9f0*/  FADD.FTZ R3, R101, R94 ;  /* 0x0000005e65037221 */ /* 0x004fe20000010000 */
[----:B0-----:R-:W-:Y:S06]  /*aa00*/  @!P1 BRA `(.L_x_1981) ;  /* 0x0000000000049947 */ /* 0x001fec0003800000 */
[----:B------:R-:W-:Y:S01]  /*aa10*/  BPT.TRAP 0x1 ;  /* 0x000000040000795c */ /* 0x000fe20000300000 */
.L_x_1981:
        /* <DEDUP_REMOVED lines=115> */
.L_x_1972:
[----:B------:R-:W-:Y:S06]  /*b150*/  BAR.ARV 0x8, 0x180 ;  /* 0x0206000000007b1d */ /* 0x000fec0000002000 */
[----:B------:R-:W-:Y:S05]  /*b160*/  @!P1 BRA `(.L_x_1983) ;  /* 0x0000000000049947 */ /* 0x000fea0003800000 */
[----:B------:R-:W-:Y:S01]  /*b170*/  BPT.TRAP 0x1 ;  /* 0x000000040000795c */ /* 0x000fe20000300000 */
.L_x_1983:
[----:B------:R-:W-:Y:S01]  /*b180*/  ULEA UR5, UR54, UR39, 0x3 ;  /* 0x0000002736057291 */ /* 0x000fe2000f8e183f */
[----:B------:R-:W-:-:S08]  /*b190*/  SHF.L.U32 R0, R0, 0x1f, RZ ;  /* 0x0000001f00007819 */ /* 0x000fd000000006ff */
[----:B------:R0:W1:Y:S01]  /*b1a0*/  SYNCS.PHASECHK.TRANS64.TRYWAIT P0, [UR5+0x29850], R0 ;  /* 0x02985000ff0075a7 */ /* 0x0000620008000145 */
[----:B------:R-:W-:Y:S05]  /*b1b0*/  @!P1 BRA `(.L_x_1984) ;  /* 0x0000000000049947 */ /* 0x000fea0003800000 */
[----:B------:R-:W-:Y:S01]  /*b1c0*/  BPT.TRAP 0x1 ;  /* 0x000000040000795c */ /* 0x000fe20000300000 */
.L_x_1984:
[----:B-1----:R-:W-:Y:S05]  /*b1d0*/  @P0 BRA `(.L_x_1985) ;  /* 0x0000000000080947 */ /* 0x002fea0003800000 */
[----:B------:R-:W1:Y:S02]  /*b1e0*/  SYNCS.PHASECHK.TRANS64.TRYWAIT P0, [UR5+0x29850], R0 ;  /* 0x02985000ff0075a7 */ /* 0x000e640008000145 */
[----:B-1----:R-:W-:Y:S05]  /*b1f0*/  @!P0 BRA `(.L_x_1986) ;  /* 0x0000006800088947 */ /* 0x002fea0003800000 */
.L_x_1985:
[----:B------:R-:W-:Y:S01]  /*b200*/  UIADD3 UR39, UR39, 0x400, URZ ;  /* 0x0000040027277890 */ /* 0x000fe2000fffe03f */
[----:B------:R-:W-:Y:S01]  /*b210*/  WARPGROUP.ARRIVE ;  /* 0x00000000000079c5 */ /* 0x000fe20000000000 */
[----:B------:R-:W-:Y:S01]  /*b220*/  UMOV UR55, 0xc0000010 ;  /* 0xc000001000377882 */ /* 0x000fe20000000000 */
[----:B------:R-:W-:Y:S01]  /*b230*/  UMOV UR7, 0xc0000010 ;  /* 0xc000001000077882 */ /* 0x000fe20000000000 */
[----:B------:R-:W-:Y:S01]  /*b240*/  USHF.R.U32.HI UR39, URZ, 0x4, UR39 ;  /* 0x000000043f277899 */ /* 0x000fe20008011627 */
[----:B------:R-:W2:Y:S03]  /*b250*/  LDC.64 R12, c[0x0][0x9a0] ;  /* 0x00026800ff0c7b82 */ /* 0x000ea60000000a00 */
[----:B------:R-:W-:-:S04]  /*b260*/  ULOP3.LUT UR39, UR39, 0x3fff, URZ, 0xc0, !UPT ;  /* 0x00003fff27277892 */ /* 0x000fc8000f8ec03f */
[----:B------:R-:W-:-:S04]  /*b270*/  ULOP3.LUT UR39, UR39, 0x10000, URZ, 0xfc, !UPT ;  /* 0x0001000027277892 */ /* 0x000fc8000f8efc3f */
[----:B------:R-:W-:-:S04]  /*b280*/  UIMAD UR54, UR54, 0x500, UR39 ;  /* 0x00000500363678a4 */ /* 0x000fc8000f8e0227 */
[----:B------:R-:W-:-:S05]  /*b290*/  UIADD3 UR4, UR54, 0x100, URZ ;  /* 0x0000010036047890 */ /* 0x000fca000fffe03f */
[----:B------:R-:W-:Y:S02]  /*b2a0*/  QGMMA.64x128x32.F32.E4M3.E4M3 R24, R184, gdesc[UR52], R24, gsb0 ;  /* 0x01e00034b8187df3 */ /* 0x000fe40008000818 */
[----:B------:R-:W-:Y:S01]  /*b2b0*/  UMOV UR6, UR4 ;  /* 0x0000000400067c82 */ /* 0x000fe20008000000 */
[----:B--2---:R-:W-:-:S04]  /*b2c0*/  ISETP.NE.U32.AND P0, PT, R12, RZ, PT ;  /* 0x000000ff0c00720c */ /* 0x004fc80003f05070 */
[----:B------:R-:W-:-:S13]  /*b2d0*/  ISETP.NE.AND.EX P0, PT, R13, RZ, PT, P0 ;  /* 0x000000ff0d00720c */ /* 0x000fda0003f05300 */
[----:B-1----:R-:W0:Y:S01]  /*b2e0*/  @P0 LDC.64 R4, c[0x0][0x9c8] ;  /* 0x00027200ff040b82 */ /* 0x002e220000000a00 */
[----:B------:R-:W-:-:S07]  /*b2f0*/  @P0 SHF.R.S32.HI R19, RZ, 0x1f, R17 ;  /* 0x0000001fff130819 */ /* 0x000fce0000011411 */
[----:B------:R-:W1:Y:S01]  /*b300*/  @P0 LDC.64 R14, c[0x0][0x9d0] ;  /* 0x00027400ff0e0b82 */ /* 0x000e620000000a00 */
[----:B------:R-:W-:Y:S01]  /*b310*/  UIADD3 UR4, UR54, 0x200, URZ ;  /* 0x0000020036047890 */ /* 0x000fe2000fffe03f */
        /* <DEDUP_REMOVED lines=15> */
[----:B------:R-:W-:Y:S01]  /*b410*/  UMOV UR6, UR4 ;  /* 0x0000000400067c82 */ /* 0x000fe20008000000 */
[----:B------:R-:W-:Y:S01]  /*b420*/  UMOV UR7, 0xc0000010 ;  /* 0xc000001000077882 */ /* 0x000fe20000000000 */
[----:B------:R-:W-:Y:S01]  /*b430*/  UIADD3 UR4, UR54, 0x300, URZ ;  /* 0x0000030036047890 */ /* 0x000fe2000fffe03f */
[----:B------:R-:W-:Y:S02]  /*b440*/  WARPGROUP.DEPBAR.LE gsb0, 0x0 ;  /* 0x00008000000079c5 */ /* 0x000fe40000010000 */
[----:B------:R-:W-:-:S06]  /*b450*/  WARPGROUP.ARRIVE ;  /* 0x00000000000079c5 */ /* 0x000fcc0000000000 */
[----:B------:R-:W-:Y:S01]  /*b460*/  QGMMA.64x128x32.F32.E4M3.E4M3 R24, R176, gdesc[UR4], R24, gsb0 ;  /* 0x01e00004b0187df3 */ /* 0x000fe20008000818 */
[----:B------:R-:W-:Y:S01]  /*b470*/  UMOV UR6, UR4 ;  /* 0x0000000400067c82 */ /* 0x000fe20008000000 */
[----:B------:R-:W-:Y:S01]  /*b480*/  UMOV UR7, 0xc0000010 ;  /* 0xc000001000077882 */ /* 0x000fe20000000000 */
[----:B------:R-:W-:Y:S01]  /*b490*/  UIADD3 UR54, UR54, 0x400, URZ ;  /* 0x0000040036367890 */ /* 0x000fe2000fffe03f */
[----:B------:R-:W1:Y:S01]  /*b4a0*/  SHFL.BFLY PT, R5, R6, 0x2, 0x1f ;  /* 0x0c401f0006057f89 */ /* 0x000e6200000e0000 */
[----:B------:R-:W-:-:S03]  /*b4b0*/  UMOV UR55, 0xc0000010 ;  /* 0xc000001000377882 */ /* 0x000fc60000000000 */
[----:B------:R-:W3:Y:S01]  /*b4c0*/  SHFL.BFLY PT, R8, R3, 0x2, 0x1f ;  /* 0x0c401f0003087f89 */ /* 0x000ee200000e0000 */
[----:B------:R-:W-:Y:S02]  /*b4d0*/  WARPGROUP.DEPBAR.LE gsb0, 0x0 ;  /* 0x00008000000079c5 */ /* 0x000fe40000010000 */
[----:B------:R-:W-:-:S06]  /*b4e0*/  WARPGROUP.ARRIVE ;  /* 0x00000000000079c5 */ /* 0x000fcc0000000000 */
[----:B------:R-:W-:Y:S01]  /*b4f0*/  QGMMA.64x128x32.F32.E4M3.E4M3 R24, R172, gdesc[UR4], R24, gsb0 ;  /* 0x01e00004ac187df3 */ /* 0x000fe20008000818 */
[----:B-1----:R-:W-:Y:S01]  /*b500*/  FADD.FTZ R5, R5, R6 ;  /* 0x0000000605057221 */ /* 0x002fe20000010000 */
[----:B---3--:R-:W-:-:S04]  /*b510*/  FADD.FTZ R8, R8, R3 ;  /* 0x0000000308087221 */ /* 0x008fc80000010000 */
[----:B------:R-:W1:Y:S04]  /*b520*/  SHFL.BFLY PT, R0, R5, 0x1, 0x1f ;  /* 0x0c201f0005007f89 */ /* 0x000e6800000e0000 */
[----:B------:R-:W0:Y:S01]  /*b530*/  SHFL.BFLY PT, R7, R8, 0x1, 0x1f ;  /* 0x0c201f0008077f89 */ /* 0x000e2200000e0000 */
[----:B-1----:R-:W-:Y:S01]  /*b540*/  FADD.FTZ R10, R5, R0 ;  /* 0x00000000050a7221 */ /* 0x002fe20000010000 */
[----:B0-----:R-:W-:-:S04]  /*b550*/  FADD.FTZ R12, R8, R7 ;  /* 0x00000007080c7221 */ /* 0x001fc80000010000 */
[C---:B------:R-:W-:Y:S01]  /*b560*/  FSETP.NE.FTZ.AND P0, PT, R10.reuse, RZ, PT ;  /* 0x000000ff0a00720b */ /* 0x040fe20003f15000 */
[----:B------:R-:W-:Y:S01]  /*b570*/  FMUL.FTZ R14, R10, 0.00390625 ;  /* 0x3b8000000a0e7820 */ /* 0x000fe20000410000 */
[----:B------:R-:W-:Y:S01]  /*b580*/  FMUL.FTZ R15, R12, 0.00390625 ;  /* 0x3b8000000c0f7820 */ /* 0x000fe20000410000 */
[----:B------:R-:W-:-:S03]  /*b590*/  IMAD.MOV.U32 R7, RZ, RZ, RZ ;  /* 0x000000ffff077224 */ /* 0x000fc600078e00ff */
        /* <DEDUP_REMOVED lines=24> */
.L_x_1987:
        /* <DEDUP_REMOVED lines=68> */
.L_x_1954:
[----:B------:R-:W-:Y:S05]  /*bb60*/  @P0 BRA `(.L_x_1988) ;  /* 0x0000002000540947 */ /* 0x000fea0003800000 */
[----:B0-----:R-:W0:Y:S01]  /*bb70*/  S2R R6, SR_TID.X ;  /* 0x0000000000067919 */ /* 0x001e220000002100 */
        /* <DEDUP_REMOVED lines=13> */
[----:B------:R-:W-:Y:S01]  /*bc50*/  SEL R94, R60, R61, P0 ;  /* 0x0000003d3c5e7207 */ /* 0x000fe20000000000 */
[----:B0-----:R-:W-:Y:S01]  /*bc60*/  VIADD R4, R6, 0xffffff80 ;  /* 0xffffff8006047836 */ /* 0x001fe20000000000 */
[----:B------:R-:W-:Y:S02]  /*bc70*/  SEL R103, R61, R60, P0 ;  /* 0x0000003c3d677207 */ /* 0x000fe40000000000 */
[----:B------:R-:W-:Y:S02]  /*bc80*/  SEL R98, R52, R53, P0 ;  /* 0x0000003534627207 */ /* 0x000fe40000000000 */
[----:B------:R-:W-:Y:S02]  /*bc90*/  SHF.R.S32.HI R7, RZ, 0x1f, R4 ;  /* 0x0000001fff077819 */ /* 0x000fe40000011404 */
[----:B------:R-:W-:Y:S02]  /*bca0*/  SEL R105, R53, R52, P0 ;  /* 0x0000003435697207 */ /* 0x000fe40000000000 */
[----:B------:R-:W-:-:S02]  /*bcb0*/  LEA.HI R2, R7, R4, RZ, 0x7 ;  /* 0x0000000407027211 */ /* 0x000fc400078f38ff */
[----:B------:R-:W-:Y:S02]  /*bcc0*/  SEL R60, R38, R39, P0 ;  /* 0x00000027263c7207 */ /* 0x000fe40000000000 */
[----:B------:R-:W-:Y:S02]  /*bcd0*/  LOP3.LUT R9, R2, 0xffffff80, RZ, 0xc0, !PT ;  /* 0xffffff8002097812 */ /* 0x000fe400078ec0ff */
[----:B------:R-:W-:Y:S02]  /*bce0*/  SEL R91, R39, R38, P0 ;  /* 0x00000026275b7207 */ /* 0x000fe40000000000 */
[----:B------:R-:W-:Y:S02]  /*bcf0*/  SEL R38, R66, R67, P0 ;  /* 0x0000004342267207 */ /* 0x000fe40000000000 */
[----:B------:R-:W-:Y:S01]  /*bd00*/  SEL R53, R67, R66, P0 ;  /* 0x0000004243357207 */ /* 0x000fe20000000000 */
[----:B------:R-:W-:Y:S01]  /*bd10*/  IMAD.IADD R66, R4, 0x1, -R9 ;  /* 0x0000000104427824 */ /* 0x000fe200078e0a09 */
[----:B------:R-:W-:-:S02]  /*bd20*/  SEL R20, R44, R45, P0 ;  /* 0x0000002d2c147207 */ /* 0x000fc40000000000 */
[----:B------:R-:W-:Y:S02]  /*bd30*/  SEL R21, R45, R44, P0 ;  /* 0x0000002c2d157207 */ /* 0x000fe40000000000 */
[----:B------:R-:W-:Y:S02]  /*bd40*/  SHF.R.S32.HI R13, RZ, 0x1f, R66 ;  /* 0x0000001fff0d7819 */ /* 0x000fe40000011442 */
[----:B------:R-:W-:Y:S02]  /*bd50*/  SEL R88, R80, R81, P0 ;  /* 0x0000005150587207 */ /* 0x000fe40000000000 */
[----:B------:R-:W-:Y:S02]  /*bd60*/  SEL R95, R81, R80, P0 ;  /* 0x00000050515f7207 */ /* 0x000fe40000000000 */
[----:B------:R-:W-:Y:S02]  /*bd70*/  SEL R44, R26, R27, P0 ;  /* 0x0000001b1a2c7207 */ /* 0x000fe40000000000 */
[----:B------:R-:W-:-:S02]  /*bd80*/  SEL R81, R27, R26, P0 ;  /* 0x0000001a1b517207 */ /* 0x000fc40000000000 */
[----:B------:R-:W-:Y:S02]  /*bd90*/  LEA.HI R26, R13, R66, RZ, 0x2 ;  /* 0x000000420d1a7211 */ /* 0x000fe400078f10ff */
[----:B------:R-:W-:Y:S02]  /*bda0*/  LEA.HI R15, R7, R4, RZ, 0x2 ;  /* 0x00000004070f7211 */ /* 0x000fe400078f10ff */
[--C-:B------:R-:W-:Y:S02]  /*bdb0*/  SHF.R.S32.HI R10, RZ, 0x2, R26.reuse ;  /* 0x00000002ff0a7819 */ /* 0x100fe4000001141a */
[----:B------:R-:W-:Y:S02]  /*bdc0*/  SHF.R.S32.HI R7, RZ, 0x1f, R26 ;  /* 0x0000001fff077819 */ /* 0x000fe4000001141a */
[----:B------:R-:W-:Y:S02]  /*bdd0*/  LOP3.LUT R27, R15, 0xfffffffc, RZ, 0xc0, !PT ;  /* 0xfffffffc0f1b7812 */ /* 0x000fe400078ec0ff */
[----:B------:R-:W-:-:S02]  /*bde0*/  SHF.R.S32.HI R9, RZ, 0x7, R2 ;  /* 0x00000007ff097819 */ /* 0x000fc40000011402 */
[----:B------:R-:W-:Y:S01]  /*bdf0*/  LEA.HI R15, R7, R10, RZ, 0x3 ;  /* 0x0000000a070f7211 */ /* 0x000fe200078f18ff */
[----:B------:R-:W-:Y:S01]  /*be00*/  IMAD.IADD R27, R4, 0x1, -R27 ;  /* 0x00000001041b7824 */ /* 0x000fe200078e0a1b */
[----:B------:R-:W-:Y:S02]  /*be10*/  SEL R22, R82, R83, P0 ;  /* 0x0000005352167207 */ /* 0x000fe40000000000 */
[----:B------:R-:W-:Y:S02]  /*be20*/  SEL R39, R83, R82, P0 ;  /* 0x0000005253277207 */ /* 0x000fe40000000000 */
[----:B------:R-:W-:Y:S01]  /*be30*/  LEA.HI R2, R2, R9, RZ, 0x1 ;  /* 0x0000000902027211 */ /* 0x000fe200078f08ff */
[----:B------:R-:W0:Y:S01]  /*be40*/  LDC R82, c[0x0][0xbe8] ;  /* 0x0002fa00ff527b82 */ /* 0x000e220000000800 */
[----:B------:R-:W-:Y:S02]  /*be50*/  LOP3.LUT R15, R15, 0xfffffff8, RZ, 0xc0, !PT ;  /* 0xfffffff80f0f7812 */ /* 0x000fe400078ec0ff */
[----:B------:R-:W-:-:S02]  /*be60*/  SHF.R.S32.HI R7, RZ, 0x1f, R17 ;  /* 0x0000001fff077819 */ /* 0x000fc40000011411 */
[----:B------:R-:W-:Y:S01]  /*be70*/  LOP3.LUT R2, R2, 0x3fffffe, RZ, 0xc0, !PT ;  /* 0x03fffffe02027812 */ /* 0x000fe200078ec0ff */
[----:B------:R-:W-:Y:S01]  /*be80*/  IMAD.IADD R4, R10, 0x1, -R15 ;  /* 0x000000010a047824 */ /* 0x000fe200078e0a0f */
[----:B------:R-:W-:Y:S01]  /*be90*/  SEL R92, R64, R65, P0 ;  /* 0x00000041405c7207 */ /* 0x000fe20000000000 */
[----:B------:R-:W-:Y:S01]  /*bea0*/  IMAD R10, R7, UR4, RZ ;  /* 0x00000004070a7c24 */ /* 0x000fe2000f8e02ff */
[----:B------:R-:W-:Y:S01]  /*beb0*/  SEL R101, R65, R64, P0 ;  /* 0x0000004041657207 */ /* 0x000fe20000000000 */
[----:B------:R-:W-:Y:S01]  /*bec0*/  IMAD.IADD R2, R9, 0x1, -R2 ;  /* 0x0000000109027824 */ /* 0x000fe200078e0a02 */
[----:B------:R-:W-:Y:S01]  /*bed0*/  LEA.HI R13, R13, R66, RZ, 0x5 ;  /* 0x000000420d0d7211 */ /* 0x000fe200078f28ff */
[----:B------:R-:W-:Y:S01]  /*bee0*/  IMAD R9, R17, UR5, R10 ;  /* 0x0000000511097c24 */ /* 0x000fe2000f8e020a */
[----:B------:R-:W-:Y:S01]  /*bef0*/  SEL R64, R72, R73, P0 ;  /* 0x0000004948407207 */ /* 0x000fe20000000000 */
[----:B------:R-:W-:Y:S01]  /*bf00*/  IMAD R10, R7, UR6, RZ ;  /* 0x00000006070a7c24 */ /* 0x000fe2000f8e02ff */
[----:B------:R-:W-:-:S02]  /*bf10*/  SEL R65, R73, R72, P0 ;  /* 0x0000004849417207 */ /* 0x000fc40000000000 */
[----:B------:R-:W-:Y:S01]  /*bf20*/  SEL R72, R84, R85, P0 ;  /* 0x0000005554487207 */ /* 0x000fe20000000000 */
[----:B------:R-:W-:Y:S01]  /*bf30*/  IMAD R15, R17, UR7, R10 ;  /* 0x00000007110f7c24 */ /* 0x000fe2000f8e020a */
[----:B------:R-:W-:Y:S02]  /*bf40*/  SEL R97, R85, R84, P0 ;  /* 0x0000005455617207 */ /* 0x000fe40000000000 */
[----:B------:R-:W-:Y:S01]  /*bf50*/  SEL R16, R42, R43, P0 ;  /* 0x0000002b2a107207 */ /* 0x000fe20000000000 */
[----:B------:R-:W1:Y:S01]  /*bf60*/  LDC R84, c[0x0][0xc50] ;  /* 0x00031400ff547b82 */ /* 0x000e620000000800 */
[----:B------:R-:W-:Y:S02]  /*bf70*/  SEL R85, R43, R42, P0 ;  /* 0x0000002a2b557207 */ /* 0x000fe40000000000 */
[----:B------:R-:W-:Y:S02]  /*bf80*/  SEL R6, R74, R75, P0 ;  /* 0x0000004b4a067207 */ /* 0x000fe40000000000 */
[----:B------:R-:W-:-:S02]  /*bf90*/  SEL R43, R75, R74, P0 ;  /* 0x0000004a4b2b7207 */ /* 0x000fc40000000000 */
[----:B------:R-:W-:Y:S01]  /*bfa0*/  SHF.R.S32.HI R13, RZ, 0x5, R13 ;  /* 0x00000005ff0d7819 */ /* 0x000fe2000001140d */
[----:B------:R-:W3:Y:S01]  /*bfb0*/  S2R R75, SR_CTAID.X ;  /* 0x00000000004b7919 */ /* 0x000ee20000002500 */
[----:B------:R-:W-:Y:S02]  /*bfc0*/  SEL R14, R34, R35, P0 ;  /* 0x00000023220e7207 */ /* 0x000fe40000000000 */
[----:B------:R-:W-:Y:S01]  /*bfd0*/  SEL R90, R76, R77, P0 ;  /* 0x0000004d4c5a7207 */ /* 0x000fe20000000000 */
[----:B------:R-:W-:Y:S01]  /*bfe0*/  IMAD R7, R13, 0x10, R4 ;  /* 0x000000100d077824 */ /* 0x000fe200078e0204 */
[----:B------:R-:W-:Y:S02]  /*bff0*/  SEL R99, R77, R76, P0 ;  /* 0x0000004c4d637207 */ /* 0x000fe40000000000 */
[----:B------:R-:W-:Y:S01]  /*c000*/  SEL R76, R30, R31, P0 ;  /* 0x0000001f1e4c7207 */ /* 0x000fe20000000000 */
[----:B------:R-:W-:Y:S01]  /*c010*/  IMAD R2, R2, 0x40, R7 ;  /* 0x0000004002027824 */ /* 0x000fe200078e0207 */
[----:B------:R-:W-:-:S02]  /*c020*/  SEL R93, R31, R30, P0 ;  /* 0x0000001e1f5d7207 */ /* 0x000fc40000000000 */
[----:B------:R-:W-:Y:S02]  /*c030*/  SEL R12, R50, R51, P0 ;  /* 0x00000033320c7207 */ /* 0x000fe40000000000 */
[----:B------:R-:W-:Y:S02]  /*c040*/  SEL R31, R51, R50, P0 ;  /* 0x00000032331f7207 */ /* 0x000fe40000000000 */
[----:B------:R-:W-:Y:S02]  /*c050*/  SEL R10, R86, R87, P0 ;  /* 0x00000057560a7207 */ /* 0x000fe40000000000 */
[----:B------:R-:W-:Y:S02]  /*c060*/  SEL R13, R87, R86, P0 ;  /* 0x00000056570d7207 */ /* 0x000fe40000000000 */
[----:B------:R-:W-:Y:S01]  /*c070*/  SEL R8, R24, R25, P0 ;  /* 0x0000001918087207 */ /* 0x000fe20000000000 */
[----:B------:R-:W4:Y:S01]  /*c080*/  LDC.64 R86, c[0x0][0xbd8] ;  /* 0x0002f600ff567b82 */ /* 0x000f220000000a00 */
[----:B------:R-:W-:-:S02]  /*c090*/  SEL R11, R25, R24, P0 ;  /* 0x00000018190b7207 */ /* 0x000fc40000000000 */
[----:B------:R-:W-:Y:S01]  /*c0a0*/  SEL R89, R35, R34, P0 ;  /* 0x0000002223597207 */ /* 0x000fe20000000000 */
[----:B------:R-:W-:Y:S01]  /*c0b0*/  IMAD.WIDE.U32 R34, R17, UR4, RZ ;  /* 0x0000000411227c25 */ /* 0x000fe2000f8e00ff */
[----:B------:R-:W-:Y:S02]  /*c0c0*/  SEL R102, R28, R29, P0 ;  /* 0x0000001d1c667207 */ /* 0x000fe40000000000 */
[----:B------:R-:W-:Y:S01]  /*c0d0*/  SEL R109, R29, R28, P0 ;  /* 0x0000001c1d6d7207 */ /* 0x000fe20000000000 */
[----:B------:R-:W-:Y:S01]  /*c0e0*/  IMAD.IADD R35, R35, 0x1, R9 ;  /* 0x0000000123237824 */ /* 0x000fe200078e0209 */
[----:B------:R-:W-:Y:S01]  /*c0f0*/  SEL R18, R32, R33, P0 ;  /* 0x0000002120127207 */ /* 0x000fe20000000000 */
[----:B------:R-:W1:Y:S01]  /*c100*/  S2UR UR4, SR_CTAID.Y ;  /* 0x00000000000479c3 */ /* 0x000e620000002600 */
[----:B------:R-:W-:Y:S02]  /*c110*/  SEL R19, R33, R32, P0 ;  /* 0x0000002021137207 */ /* 0x000fe40000000000 */
[----:B------:R-:W-:-:S02]  /*c120*/  LEA.HI R4, R27, R27, RZ, 0x1 ;  /* 0x0000001b1b047211 */ /* 0x000fc400078f08ff */
[----:B------:R-:W-:Y:S02]  /*c130*/  SEL R24, R40, R41, P0 ;  /* 0x0000002928187207 */ /* 0x000fe40000000000 */
[----:B------:R-:W-:Y:S01]  /*c140*/  SEL R25, R41, R40, P0 ;  /* 0x0000002829197207 */ /* 0x000fe20000000000 */
[----:B------:R-:W-:Y:S01]  /*c150*/  IMAD.WIDE.U32 R40, R17, UR6, RZ ;  /* 0x0000000611287c25 */ /* 0x000fe2000f8e00ff */
[----:B------:R-:W-:Y:S01]  /*c160*/  SEL R52, R54, R55, P0 ;  /* 0x0000003736347207 */ /* 0x000fe20000000000 */
[----:B------:R-:W-:Y:S01]  /*c170*/  ULDC.64 UR6, c[0x0][0xb48] ;  /* 0x0002d20000067ab9 */ /* 0x000fe20000000a00 */
[----:B------:R-:W-:Y:S01]  /*c180*/  SEL R77, R55, R54, P0 ;  /* 0x00000036374d7207 */ /* 0x000fe20000000000 */
[----:B------:R-:W-:Y:S01]  /*c190*/  IMAD.IADD R41, R41, 0x1, R15 ;  /* 0x0000000129297824 */ /* 0x000fe200078e020f */
[----:B------:R-:W-:Y:S02]  /*c1a0*/  SEL R100, R36, R37, P0 ;  /* 0x0000002524647207 */ /* 0x000fe40000000000 */
[----:B------:R-:W-:-:S02]  /*c1b0*/  SEL R107, R37, R36, P0 ;  /* 0x00000024256b7207 */ /* 0x000fc40000000000 */
[----:B0-----:R-:W-:Y:S02]  /*c1c0*/  ISETP.NE.AND P2, PT, R82, 0x1, PT ;  /* 0x000000015200780c */ /* 0x001fe40003f45270 */
[----:B------:R-:W-:Y:S02]  /*c1d0*/  LOP3.LUT R4, R4, 0x1ffffffe, RZ, 0xc0, !PT ;  /* 0x1ffffffe04047812 */ /* 0x000fe400078ec0ff */
[----:B------:R-:W-:Y:S02]  /*c1e0*/  SEL R32, R56, R57, P0 ;  /* 0x0000003938207207 */ /* 0x000fe40000000000 */
[----:B------:R-:W-:Y:S01]  /*c1f0*/  SEL R33, R57, R56, P0 ;  /* 0x0000003839217207 */ /* 0x000fe20000000000 */
[----:B------:R-:W-:Y:S01]  /*c200*/  IMAD.IADD R27, R27, 0x1, -R4 ;  /* 0x000000011b1b7824 */ /* 0x000fe200078e0a04 */
[----:B------:R-:W-:Y:S02]  /*c210*/  SEL R42, R62, R63, P0 ;  /* 0x0000003f3e2a7207 */ /* 0x000fe40000000000 */
[----:B------:R-:W-:Y:S01]  /*c220*/  SEL R55, R63, R62, P0 ;  /* 0x0000003e3f377207 */ /* 0x000fe20000000000 */
[----:B------:R-:W-:Y:S01]  /*c230*/  IMAD R4, R27, 0x8, R2 ;  /* 0x000000081b047824 */ /* 0x000fe200078e0202 */
[----:B------:R-:W-:-:S02]  /*c240*/  SEL R23, R49, R48, P0 ;  /* 0x0000003031177207 */ /* 0x000fc40000000000 */
[----:B------:R-:W-:Y:S02]  /*c250*/  SEL R96, R48, R49, P0 ;  /* 0x0000003130607207 */ /* 0x000fe40000000000 */
[----:B------:R-:W-:Y:S02]  /*c260*/  SEL R56, R68, R69, P0 ;  /* 0x0000004544387207 */ /* 0x000fe40000000000 */
[----:B------:R-:W-:Y:S01]  /*c270*/  SEL R57, R69, R68, P0 ;  /* 0x0000004445397207 */ /* 0x000fe20000000000 */
[C---:B---3--:R-:W-:Y:S01]  /*c280*/  IMAD R68, R75.reuse, 0x80, R2 ;  /* 0x000000804b447824 */ /* 0x048fe200078e0202 */
[----:B------:R-:W-:Y:S01]  /*c290*/  SEL R28, R46, R47, P0 ;  /* 0x0000002f2e1c7207 */ /* 0x000fe20000000000 */
[----:B------:R-:W-:Y:S01]  /*c2a0*/  IMAD R75, R75, 0x80, R4 ;  /* 0x000000804b4b7824 */ /* 0x000fe200078e0204 */
[----:B------:R-:W-:Y:S02]  /*c2b0*/  SEL R48, R58, R59, P0 ;  /* 0x0000003b3a307207 */ /* 0x000fe40000000000 */
[----:B------:R-:W-:-:S02]  /*c2c0*/  LOP3.LUT R7, R26, 0x7ffffffc, RZ, 0xc0, !PT ;  /* 0x7ffffffc1a077812 */ /* 0x000fc400078ec0ff */
[----:B------:R-:W-:Y:S02]  /*c2d0*/  SEL R69, R47, R46, P0 ;  /* 0x0000002e2f457207 */ /* 0x000fe40000000000 */
[----:B------:R-:W-:Y:S02]  /*c2e0*/  SEL R59, R59, R58, P0 ;  /* 0x0000003a3b3b7207 */ /* 0x000fe40000000000 */
[----:B------:R-:W-:Y:S02]  /*c2f0*/  SEL R36, R70, R71, P0 ;  /* 0x0000004746247207 */ /* 0x000fe40000000000 */
[----:B------:R-:W-:Y:S02]  /*c300*/  SEL R49, R71, R70, P0 ;  /* 0x0000004647317207 */ /* 0x000fe40000000000 */
[----:B------:R-:W-:Y:S02]  /*c310*/  SEL R30, R78, R79, P0 ;  /* 0x0000004f4e1e7207 */ /* 0x000fe40000000000 */
[C---:B------:R-:W-:Y:S01]  /*c320*/  LOP3.LUT P1, RZ, R66.reuse, 0x3, RZ, 0xc0, !PT ;  /* 0x0000000342ff7812 */ /* 0x040fe2000782c0ff */
[----:B------:R-:W-:Y:S01]  /*c330*/  IMAD.IADD R66, R66, 0x1, -R7 ;  /* 0x0000000142427824 */ /* 0x000fe200078e0a07 */
[----:B------:R-:W-:Y:S01]  /*c340*/  SEL R37, R79, R78, P0 ;  /* 0x0000004e4f257207 */ /* 0x000fe20000000000 */
[----:B--2---:R0:W-:Y:S04]  /*c350*/  SHFL.IDX PT, R50, R14, R5, 0x1c1f ;  /* 0x001c1f050e327589 */ /* 0x0041e800000e0000 */
[----:B------:R-:W-:Y:S04]  /*c360*/  SHFL.IDX PT, R10, R10, R5, 0x1c1f ;  /* 0x001c1f050a0a7589 */ /* 0x000fe800000e0000 */
[----:B------:R-:W-:Y:S01]  /*c370*/  SHFL.IDX PT, R8, R8, R5, 0x1c1f ;  /* 0x001c1f0508087589 */ /* 0x000fe200000e0000 */
[----:B0-----:R-:W-:-:S03]  /*c380*/  LOP3.LUT R14, R5, 0x2, RZ, 0x3c, !PT ;  /* 0x00000002050e7812 */ /* 0x001fc600078e3cff */
        /* <DEDUP_REMOVED lines=8> */
[----:B0-----:R-:W-:-:S03]  /*c410*/  SEL R7, R10, R13, P0 ;  /* 0x0000000d0a077207 */ /* 0x001fc60000000000 */
[----:B------:R-:W-:Y:S04]  /*c420*/  SHFL.IDX PT, R15, R100, R5, 0x1c1f ;  /* 0x001c1f05640f7589 */ /* 0x000fe800000e0000 */
[----:B------:R-:W-:Y:S04]  /*c430*/  SHFL.IDX PT, R16, R107, R14, 0x1c1f ;  /* 0x001c1f0e6b107589 */ /* 0x000fe800000e0000 */
[----:B------:R-:W-:Y:S04]  /*c440*/  SHFL.IDX PT, R24, R24, R5, 0x1c1f ;  /* 0x001c1f0518187589 */ /* 0x000fe800000e0000 */
[----:B------:R-:W-:Y:S04]  /*c450*/  SHFL.IDX PT, R32, R32, R5, 0x1c1f ;  /* 0x001c1f0520207589 */ /* 0x000fe800000e0000 */
[----:B------:R-:W-:Y:S04]  /*c460*/  SHFL.IDX PT, R25, R25, R14, 0x1c1f ;  /* 0x001c1f0e19197589 */ /* 0x000fe800000e0000 */
[----:B------:R-:W0:Y:S04]  /*c470*/  SHFL.IDX PT, R33, R33, R14, 0x1c1f ;  /* 0x001c1f0e21217589 */ /* 0x000e2800000e0000 */
[----:B------:R-:W-:Y:S04]  /*c480*/  SHFL.IDX PT, R26, R96, R5, 0x1c1f ;  /* 0x001c1f05601a7589 */ /* 0x000fe800000e0000 */
[----:B------:R-:W2:Y:S04]  /*c490*/  SHFL.IDX PT, R23, R23, R14, 0x1c1f ;  /* 0x001c1f0e17177589 */ /* 0x000ea800000e0000 */
[----:B------:R-:W-:Y:S04]  /*c4a0*/  SHFL.IDX PT, R20, R20, R5, 0x1c1f ;  /* 0x001c1f0514147589 */ /* 0x000fe800000e0000 */
[----:B------:R-:W-:Y:S04]  /*c4b0*/  SHFL.IDX PT, R29, R94, R5, 0x1c1f ;  /* 0x001c1f055e1d7589 */ /* 0x000fe800000e0000 */
[----:B------:R-:W-:Y:S04]  /*c4c0*/  SHFL.IDX PT, R58, R28, R5, 0x1c1f ;  /* 0x001c1f051c3a7589 */ /* 0x000fe800000e0000 */
[----:B------:R-:W3:Y:S04]  /*c4d0*/  SHFL.IDX PT, R21, R21, R14, 0x1c1f ;  /* 0x001c1f0e15157589 */ /* 0x000ee800000e0000 */
[----:B------:R-:W5:Y:S04]  /*c4e0*/  SHFL.IDX PT, R46, R103, R14, 0x1c1f ;  /* 0x001c1f0e672e7589 */ /* 0x000f6800000e0000 */
[----:B------:R-:W-:Y:S04]  /*c4f0*/  SHFL.IDX PT, R27, R98, R5, 0x1c1f ;  /* 0x001c1f05621b7589 */ /* 0x000fe800000e0000 */
[----:B------:R-:W-:Y:S04]  /*c500*/  SHFL.IDX PT, R56, R56, R5, 0x1c1f ;  /* 0x001c1f0538387589 */ /* 0x000fe800000e0000 */
[----:B------:R1:W-:Y:S04]  /*c510*/  SHFL.IDX PT, R45, R76, R5, 0x1c1f ;  /* 0x001c1f054c2d7589 */ /* 0x0003e800000e0000 */
[----:B------:R-:W5:Y:S04]  /*c520*/  SHFL.IDX PT, R28, R105, R14, 0x1c1f ;  /* 0x001c1f0e691c7589 */ /* 0x000f6800000e0000 */
[----:B------:R-:W-:Y:S01]  /*c530*/  SHFL.IDX PT, R57, R57, R14, 0x1c1f ;  /* 0x001c1f0e39397589 */ /* 0x000fe200000e0000 */
[----:B-1----:R-:W1:Y:S03]  /*c540*/  @P2 LDC R76, c[0x0][0xbec] ;  /* 0x0002fb00ff4c2b82 */ /* 0x002e660000000800 */
[----:B------:R-:W-:Y:S04]  /*c550*/  SHFL.IDX PT, R51, R60, R5, 0x1c1f ;  /* 0x001c1f053c337589 */ /* 0x000fe800000e0000 */
[----:B------:R-:W-:Y:S04]  /*c560*/  SHFL.IDX PT, R47, R92, R5, 0x1c1f ;  /* 0x001c1f055c2f7589 */ /* 0x000fe800000e0000 */
[----:B------:R-:W5:Y:S04]  /*c570*/  SHFL.IDX PT, R60, R101, R14, 0x1c1f ;  /* 0x001c1f0e653c7589 */ /* 0x000f6800000e0000 */
[----:B------:R-:W-:Y:S04]  /*c580*/  SHFL.IDX PT, R64, R64, R5, 0x1c1f ;  /* 0x001c1f0540407589 */ /* 0x000fe800000e0000 */
[----:B------:R-:W1:Y:S04]  /*c590*/  SHFL.IDX PT, R65, R65, R14, 0x1c1f ;  /* 0x001c1f0e41417589 */ /* 0x000e6800000e0000 */
[----:B------:R4:W-:Y:S04]  /*c5a0*/  SHFL.IDX PT, R71, R85, R14, 0x1c1f ;  /* 0x001c1f0e55477589 */ /* 0x0009e800000e0000 */
[----:B------:R-:W-:Y:S04]  /*c5b0*/  SHFL.IDX PT, R73, R88, R5, 0x1c1f ;  /* 0x001c1f0558497589 */ /* 0x000fe800000e0000 */
[----:B------:R0:W-:Y:S01]  /*c5c0*/  SHFL.IDX PT, R83, R89, R14, 0x1c1f ;  /* 0x001c1f0e59537589 */ /* 0x0001e200000e0000 */
[----:B----4-:R-:W4:Y:S03]  /*c5d0*/  @P2 LDC R85, c[0x0][0xbf0] ;  /* 0x0002fc00ff552b82 */ /* 0x010f260000000800 */
[----:B------:R2:W-:Y:S04]  /*c5e0*/  SHFL.IDX PT, R61, R90, R5, 0x1c1f ;  /* 0x001c1f055a3d7589 */ /* 0x0005e800000e0000 */
[----:B------:R-:W-:Y:S01]  /*c5f0*/  SHFL.IDX PT, R72, R72, R5, 0x1c1f ;  /* 0x001c1f0548487589 */ /* 0x000fe200000e0000 */
[----:B0-----:R-:W0:Y:S03]  /*c600*/  LDC.64 R88, c[0x0][0xb40] ;  /* 0x0002d000ff587b82 */ /* 0x001e260000000a00 */
[----:B------:R-:W-:Y:S04]  /*c610*/  SHFL.IDX PT, R44, R44, R5, 0x1c1f ;  /* 0x001c1f052c2c7589 */ /* 0x000fe800000e0000 */
[----:B------:R-:W-:Y:S01]  /*c620*/  SHFL.IDX PT, R52, R52, R5, 0x1c1f ;  /* 0x001c1f0534347589 */ /* 0x000fe200000e0000 */
[----:B--2---:R-:W2:Y:S03]  /*c630*/  @P2 LDC R90, c[0x0][0xbec] ;  /* 0x0002fb00ff5a2b82 */ /* 0x004ea60000000800 */
[----:B------:R-:W-:Y:S04]  /*c640*/  SHFL.IDX PT, R48, R48, R5, 0x1c1f ;  /* 0x001c1f0530307589 */ /* 0x000fe800000e0000 */
[----:B------:R-:W-:Y:S04]  /*c650*/  SHFL.IDX PT, R42, R42, R5, 0x1c1f ;  /* 0x001c1f052a2a7589 */ /* 0x000fe800000e0000 */
[----:B------:R-:W-:Y:S04]  /*c660*/  SHFL.IDX PT, R38, R38, R5, 0x1c1f ;  /* 0x001c1f0526267589 */ /* 0x000fe800000e0000 */
[----:B------:R-:W-:Y:S01]  /*c670*/  SHFL.IDX PT, R36, R36, R5, 0x1c1f ;  /* 0x001c1f0524247589 */ /* 0x000fe200000e0000 */
[----:B0-----:R-:W-:-:S03]  /*c680*/  IMAD.WIDE.U32 R40, R88, UR36, R40 ;  /* 0x0000002458287c25 */ /* 0x001fc6000f8e0028 */
[----:B------:R-:W-:Y:S04]  /*c690*/  SHFL.IDX PT, R6, R6, R5, 0x1c1f ;  /* 0x001c1f0506067589 */ /* 0x000fe800000e0000 */
[----:B------:R0:W-:Y:S01]  /*c6a0*/  SHFL.IDX PT, R2, R30, R5, 0x1c1f ;  /* 0x001c1f051e027589 */ /* 0x0001e200000e0000 */
[----:B--2---:R-:W-:-:S03]  /*c6b0*/  @P2 IMAD.HI.U32 R90, R75, R90, RZ ;  /* 0x0000005a4b5a2227 */ /* 0x004fc600078e00ff */
[----:B------:R2:W-:Y:S04]  /*c6c0*/  SHFL.IDX PT, R4, R22, R5, 0x1c1f ;  /* 0x001c1f0516047589 */ /* 0x0005e800000e0000 */
[----:B------:R-:W4:Y:S01]  /*c6d0*/  SHFL.IDX PT, R70, R99, R14, 0x1c1f ;  /* 0x001c1f0e63467589 */ /* 0x000f2200000e0000 */
[----:B0-----:R-:W-:-:S03]  /*c6e0*/  SEL R30, R32, R33, P0 ;  /* 0x00000021201e7207 */ /* 0x001fc60000000000 */
[----:B------:R-:W-:Y:S01]  /*c6f0*/  SHFL.IDX PT, R79, R97, R14, 0x1c1f ;  /* 0x001c1f0e614f7589 */ /* 0x000fe200000e0000 */
[----:B------:R-:W-:Y:S02]  /*c700*/  SEL R32, R33, R32, P0 ;  /* 0x0000002021207207 */ /* 0x000fe40000000000 */
[----:B--2---:R-:W-:Y:S01]  /*c710*/  SEL R5, R13, R10, P0 ;  /* 0x0000000a0d057207 */ /* 0x004fe20000000000 */
[----:B------:R-:W0:Y:S01]  /*c720*/  SHFL.IDX PT, R74, R95, R14, 0x1c1f ;  /* 0x001c1f0e5f4a7589 */ /* 0x000e2200000e0000 */
[----:B------:R-:W-:Y:S02]  /*c730*/  SEL R10, R8, R11, P0 ;  /* 0x0000000b080a7207 */ /* 0x000fe40000000000 */
[----:B------:R-:W-:Y:S01]  /*c740*/  SEL R8, R11, R8, P0 ;  /* 0x000000080b087207 */ /* 0x000fe20000000000 */
[----:B------:R-:W-:Y:S01]  /*c750*/  SHFL.IDX PT, R78, R93, R14, 0x1c1f ;  /* 0x001c1f0e5d4e7589 */ /* 0x000fe200000e0000 */
[----:B------:R-:W-:Y:S02]  /*c760*/  SEL R11, R9, R12, P0 ;  /* 0x0000000c090b7207 */ /* 0x000fe40000000000 */
[----:B------:R-:W-:Y:S01]  /*c770*/  SEL R9, R12, R9, P0 ;  /* 0x000000090c097207 */ /* 0x000fe20000000000 */
[----:B------:R-:W2:Y:S01]  /*c780*/  SHFL.IDX PT, R81, R81, R14, 0x1c1f ;  /* 0x001c1f0e51517589 */ /* 0x000ea200000e0000 */
[----:B------:R-:W-:-:S02]  /*c790*/  SEL R12, R18, R19, P0 ;  /* 0x00000013120c7207 */ /* 0x000fc40000000000 */
[----:B------:R-:W-:Y:S01]  /*c7a0*/  SEL R18, R19, R18, P0 ;  /* 0x0000001213127207 */ /* 0x000fe20000000000 */
[----:B------:R-:W2:Y:S01]  /*c7b0*/  SHFL.IDX PT, R80, R91, R14, 0x1c1f ;  /* 0x001c1f0e5b507589 */ /* 0x000ea200000e0000 */
[----:B------:R-:W-:Y:S02]  /*c7c0*/  SEL R13, R15, R16, P0 ;  /* 0x000000100f0d7207 */ /* 0x000fe40000000000 */
[----:B------:R-:W-:Y:S01]  /*c7d0*/  SEL R19, R16, R15, P0 ;  /* 0x0000000f10137207 */ /* 0x000fe20000000000 */
[----:B------:R-:W-:Y:S01]  /*c7e0*/  IMAD R16, R86, UR37, RZ ;  /* 0x0000002556107c24 */ /* 0x000fe2000f8e02ff */
[----:B------:R-:W-:Y:S01]  /*c7f0*/  SHFL.IDX PT, R69, R69, R14, 0x1c1f ;  /* 0x001c1f0e45457589 */ /* 0x000fe200000e0000 */
[----:B------:R-:W-:Y:S02]  /*c800*/  SEL R22, R26, R23, P0 ;  /* 0x000000171a167207 */ /* 0x000fe40000000000 */
[----:B---3--:R-:W-:Y:S01]  /*c810*/  SEL R15, R20, R21, P0 ;  /* 0x00000015140f7207 */ /* 0x008fe20000000000 */
[----:B------:R3:W-:Y:S01]  /*c820*/  SHFL.IDX PT, R63, R77, R14, 0x1c1f ;  /* 0x001c1f0e4d3f7589 */ /* 0x0007e200000e0000 */
[----:B------:R-:W-:-:S02]  /*c830*/  SEL R26, R23, R26, P0 ;  /* 0x0000001a171a7207 */ /* 0x000fc40000000000 */
[----:B-----5:R-:W-:Y:S01]  /*c840*/  SEL R33, R46, R29, P0 ;  /* 0x0000001d2e217207 */ /* 0x020fe20000000000 */
[----:B------:R5:W-:Y:S01]  /*c850*/  SHFL.IDX PT, R67, R31, R14, 0x1c1f ;  /* 0x001c1f0e1f437589 */ /* 0x000be200000e0000 */
[----:B------:R-:W-:Y:S02]  /*c860*/  SEL R23, R27, R28, P0 ;  /* 0x0000001c1b177207 */ /* 0x000fe40000000000 */
[----:B------:R-:W-:Y:S01]  /*c870*/  SEL R27, R28, R27, P0 ;  /* 0x0000001b1c1b7207 */ /* 0x000fe20000000000 */
[----:B------:R-:W-:Y:S01]  /*c880*/  SHFL.IDX PT, R55, R55, R14, 0x1c1f ;  /* 0x001c1f0e37377589 */ /* 0x000fe200000e0000 */
[----:B------:R-:W-:Y:S01]  /*c890*/  SEL R28, R60, R47, P0 ;  /* 0x0000002f3c1c7207 */ /* 0x000fe20000000000 */
[----:B---3--:R-:W-:Y:S01]  /*c8a0*/  IMAD R77, R87, UR36, R16 ;  /* 0x00000024574d7c24 */ /* 0x008fe2000f8e0210 */
[----:B-1----:R-:W-:Y:S01]  /*c8b0*/  SEL R16, R64, R65, P0 ;  /* 0x0000004140107207 */ /* 0x002fe20000000000 */
[----:B------:R-:W-:Y:S01]  /*c8c0*/  SHFL.IDX PT, R59, R59, R14, 0x1c1f ;  /* 0x001c1f0e3b3b7589 */ /* 0x000fe200000e0000 */
[----:B------:R-:W1:Y:S01]  /*c8d0*/  @P2 LDC R87, c[0x0][0xbf0] ;  /* 0x0002fc00ff572b82 */ /* 0x000e620000000800 */
[----:B-----5:R-:W-:-:S02]  /*c8e0*/  SEL R31, R29, R46, P0 ;  /* 0x0000002e1d1f7207 */ /* 0x020fc40000000000 */
[----:B------:R-:W-:Y:S01]  /*c8f0*/  SHFL.IDX PT, R49, R49, R14, 0x1c1f ;  /* 0x001c1f0e31317589 */ /* 0x000fe200000e0000 */
[----:B------:R-:W-:-:S03]  /*c900*/  SEL R29, R57, R56, P0 ;  /* 0x00000038391d7207 */ /* 0x000fc60000000000 */
[----:B------:R-:W-:Y:S04]  /*c910*/  SHFL.IDX PT, R53, R53, R14, 0x1c1f ;  /* 0x001c1f0e35357589 */ /* 0x000fe800000e0000 */
[----:B------:R-:W-:Y:S04]  /*c920*/  SHFL.IDX PT, R37, R37, R14, 0x1c1f ;  /* 0x001c1f0e25257589 */ /* 0x000fe800000e0000 */
[----:B------:R-:W-:Y:S04]  /*c930*/  SHFL.IDX PT, R43, R43, R14, 0x1c1f ;  /* 0x001c1f0e2b2b7589 */ /* 0x000fe800000e0000 */
[----:B------:R3:W-:Y:S02]  /*c940*/  SHFL.IDX PT, R39, R39, R14, 0x1c1f ;  /* 0x001c1f0e27277589 */ /* 0x0007e400000e0000 */
[----:B---3--:R-:W-:-:S02]  /*c950*/  SEL R14, R24, R25, P0 ;  /* 0x00000019180e7207 */ /* 0x008fc40000000000 */
[----:B------:R-:W-:Y:S02]  /*c960*/  SEL R24, R25, R24, P0 ;  /* 0x0000001819187207 */ /* 0x000fe40000000000 */
[----:B------:R-:W-:Y:S02]  /*c970*/  SEL R25, R21, R20, P0 ;  /* 0x0000001415197207 */ /* 0x000fe40000000000 */
[----:B------:R-:W-:Y:S01]  /*c980*/  SEL R21, R56, R57, P0 ;  /* 0x0000003938157207 */ /* 0x000fe20000000000 */
[----:B------:R-:W-:Y:S01]  /*c990*/  @P2 IMAD.HI.U32 R56, R75, R76, RZ ;  /* 0x0000004c4b382227 */ /* 0x000fe200078e00ff */
[----:B------:R-:W-:-:S03]  /*c9a0*/  SEL R20, R47, R60, P0 ;  /* 0x0000003c2f147207 */ /* 0x000fc60000000000 */
[----:B------:R-:W-:Y:S01]  /*c9b0*/  IMAD.WIDE.U32 R46, R86, UR36, R34 ;  /* 0x00000024562e7c25 */ /* 0x000fe2000f8e0022 */
[----:B------:R-:W-:Y:S02]  /*c9c0*/  SEL R34, R65, R64, P0 ;  /* 0x0000004041227207 */ /* 0x000fe40000000000 */
[----:B----4-:R-:W-:Y:S01]  /*c9d0*/  SEL R35, R70, R61, P0 ;  /* 0x0000003d46237207 */ /* 0x010fe20000000000 */
[----:B------:R-:W-:Y:S01]  /*c9e0*/  IMAD.MOV R57, RZ, RZ, -R17 ;  /* 0x000000ffff397224 */ /* 0x000fe200078e0a11 */
[----:B------:R-:W-:Y:S01]  /*c9f0*/  SEL R17, R61, R70, P0 ;  /* 0x000000463d117207 */ /* 0x000fe20000000000 */
[----:B------:R-:W-:Y:S01]  /*ca00*/  IMAD.MOV.U32 R65, RZ, RZ, R75 ;  /* 0x000000ffff417224 */ /* 0x000fe200078e004b */
[----:B------:R-:W-:Y:S01]  /*ca10*/  @P2 SHF.R.U32.HI R65, RZ, R85, R56 ;  /* 0x00000055ff412219 */ /* 0x000fe20000011638 */
[----:B------:R-:W-:Y:S01]  /*ca20*/  IMAD R85, R84, R57, UR4 ;  /* 0x0000000454557e24 */ /* 0x000fe2000f8e0239 */
[----:B------:R-:W-:Y:S01]  /*ca30*/  ULDC.64 UR4, c[0x0][0xbe0] ;  /* 0x0002f80000047ab9 */ /* 0x000fe20000000a00 */
[----:B------:R-:W-:-:S02]  /*ca40*/  IMAD R60, R88, UR37, RZ ;  /* 0x00000025583c7c24 */ /* 0x000fc4000f8e02ff */
[----:B------:R-:W-:Y:S01]  /*ca50*/  IMAD.IADD R47, R47, 0x1, R77 ;  /* 0x000000012f2f7824 */ /* 0x000fe200078e024d */
[----:B------:R-:W-:Y:S01]  /*ca60*/  SHF.R.S32.HI R64, RZ, 0x1f, R85 ;  /* 0x0000001fff407819 */ /* 0x000fe20000011455 */
[----:B------:R-:W-:Y:S02]  /*ca70*/  IMAD R57, R89, UR36, R60 ;  /* 0x0000002459397c24 */ /* 0x000fe4000f8e023c */
[----:B------:R-:W-:Y:S02]  /*ca80*/  IMAD.MOV.U32 R56, RZ, RZ, R40 ;  /* 0x000000ffff387224 */ /* 0x000fe400078e0028 */
[----:B------:R-:W-:Y:S02]  /*ca90*/  IMAD.IADD R57, R41, 0x1, R57 ;  /* 0x0000000129397824 */ /* 0x000fe400078e0239 */
[----:B------:R-:W-:Y:S02]  /*caa0*/  IMAD R41, R64, UR4, RZ ;  /* 0x0000000440297c24 */ /* 0x000fe4000f8e02ff */
[----:B------:R-:W-:Y:S01]  /*cab0*/  IMAD.MOV.U32 R61, RZ, RZ, R75 ;  /* 0x000000ffff3d7224 */ /* 0x000fe200078e004b */
[----:B-1----:R-:W-:Y:S01]  /*cac0*/  @P2 SHF.R.U32.HI R61, RZ, R87, R90 ;  /* 0x00000057ff3d2219 */ /* 0x002fe2000001165a */
[----:B------:R-:W-:-:S02]  /*cad0*/  IMAD R60, R85, UR5, R41 ;  /* 0x00000005553c7c24 */ /* 0x000fc4000f8e0229 */
[----:B------:R-:W-:Y:S01]  /*cae0*/  IMAD.WIDE.U32 R40, R85, UR4, R46 ;  /* 0x0000000455287c25 */ /* 0x000fe2000f8e002e */
[----:B------:R-:W-:-:S03]  /*caf0*/  ULDC.64 UR4, c[0x0][0xb30] ;  /* 0x0002cc0000047ab9 */ /* 0x000fc60000000a00 */
[----:B------:R-:W-:Y:S01]  /*cb00*/  IMAD R64, R64, UR6, RZ ;  /* 0x0000000640407c24 */ /* 0x000fe2000f8e02ff */
[----:B------:R-:W-:Y:S01]  /*cb10*/  IADD3 R40, P2, R65, R40, RZ ;  /* 0x0000002841287210 */ /* 0x000fe20007f5e0ff */
[C---:B------:R-:W-:Y:S01]  /*cb20*/  IMAD.WIDE.U32 R46, R85.reuse, UR6, R56 ;  /* 0x00000006552e7c25 */ /* 0x040fe2000f8e0038 */
[----:B------:R-:W-:Y:S02]  /*cb30*/  SHF.R.S32.HI R57, RZ, 0x1f, R65 ;  /* 0x0000001fff397819 */ /* 0x000fe40000011441 */
[----:B------:R-:W-:Y:S01]  /*cb40*/  SHF.R.S32.HI R56, RZ, 0x1f, R61 ;  /* 0x0000001fff387819 */ /* 0x000fe2000001143d */
[----:B------:R-:W-:Y:S01]  /*cb50*/  IMAD R77, R85, UR7, R64 ;  /* 0x00000007554d7c24 */ /* 0x000fe2000f8e0240 */
[----:B------:R-:W-:Y:S01]  /*cb60*/  IADD3.X R41, R57, R41, R60, P2, !PT ;  /* 0x0000002939297210 */ /* 0x000fe200017fe43c */
[----:B------:R-:W-:Y:S01]  /*cb70*/  IMAD.MOV R64, RZ, RZ, -R65 ;  /* 0x000000ffff407224 */ /* 0x000fe200078e0a41 */
[----:B------:R-:W-:Y:S01]  /*cb80*/  ULDC.64 UR6, c[0x0][0xbc8] ;  /* 0x0002f20000067ab9 */ /* 0x000fe20000000a00 */
[----:B------:R-:W-:-:S02]  /*cb90*/  IMAD.MOV R65, RZ, RZ, -R61 ;  /* 0x000000ffff417224 */ /* 0x000fc400078e0a3d */
[----:B------:R-:W-:Y:S02]  /*cba0*/  IMAD R56, R56, UR4, RZ ;  /* 0x0000000438387c24 */ /* 0x000fe4000f8e02ff */
[C-C-:B------:R-:W-:Y:S02]  /*cbb0*/  IMAD R57, R82.reuse, R64, R75.reuse ;  /* 0x0000004052397224 */ /* 0x140fe400078e024b */
        /* <DEDUP_REMOVED lines=10> */
[----:B------:R-:W-:Y:S02]  /*cc60*/  IMAD R60, R60, UR8, RZ ;  /* 0x000000083c3c7c24 */ /* 0x000fe4000f8e02ff */
[----:B------:R-:W-:Y:S02]  /*cc70*/  IMAD.IADD R47, R47, 0x1, R75 ;  /* 0x000000012f2f7824 */ /* 0x000fe400078e024b */
[----:B------:R-:W-:Y:S01]  /*cc80*/  IMAD R61, R57, UR7, R56 ;  /* 0x00000007393d7c24 */ /* 0x000fe2000f8e0238 */
[----:B------:R-:W-:Y:S01]  /*cc90*/  ULDC.64 UR6, c[0x0][0xba8] ;  /* 0x0002ea0000067ab9 */ /* 0x000fe20000000a00 */
[----:B------:R-:W-:Y:S01]  /*cca0*/  IMAD R75, R65, UR9, R60 ;  /* 0x00000009414b7c24 */ /* 0x000fe2000f8e023c */
[----:B0-----:R-:W-:Y:S01]  /*ccb0*/  SEL R56, R73, R74, P0 ;  /* 0x0000004a49387207 */ /* 0x001fe20000000000 */
[----:B------:R-:W-:Y:S01]  /*ccc0*/  IMAD.WIDE.U32 R46, R65, UR8, R46 ;  /* 0x00000008412e7c25 */ /* 0x000fe2000f8e002e */
[----:B------:R-:W-:Y:S01]  /*ccd0*/  SEL R60, R74, R73, P0 ;  /* 0x000000494a3c7207 */ /* 0x000fe20000000000 */
[----:B------:R-:W-:Y:S01]  /*cce0*/  ULDC.64 UR8, c[0x0][0xb00] ;  /* 0x0002c00000087ab9 */ /* 0x000fe20000000a00 */
[C---:B------:R-:W-:Y:S01]  /*ccf0*/  LEA R73, P2, R40.reuse, UR6, 0x2 ;  /* 0x0000000628497c11 */ /* 0x040fe2000f8410ff */
[----:B------:R-:W-:Y:S01]  /*cd00*/  IMAD.IADD R57, R41, 0x1, R61 ;  /* 0x0000000129397824 */ /* 0x000fe200078e023d */
[----:B------:R-:W-:Y:S01]  /*cd10*/  ULDC UR6, c[0x0][0xa88] ;  /* 0x0002a20000067ab9 */ /* 0x000fe20000000800 */
[----:B------:R-:W-:Y:S01]  /*cd20*/  IMAD.IADD R41, R47, 0x1, R75 ;  /* 0x000000012f297824 */ /* 0x000fe200078e024b */
[----:B-1----:R-:W-:Y:S01]  /*cd30*/  ULEA UR4, UR5, UR4, 0x18 ;  /* 0x0000000405047291 */ /* 0x002fe2000f8ec03f */
[----:B------:R-:W-:Y:S01]  /*cd40*/  SHFL.IDX PT, R74, R73, RZ, 0x1c1f ;  /* 0x001c1fff494a7589 */ /* 0x000fe200000e0000 */
[----:B------:R-:W-:Y:S01]  /*cd50*/  LEA.HI.X R47, R40, UR7, R57, 0x2, P2 ;  /* 0x00000007282f7c11 */ /* 0x000fe200090f1439 */
[----:B------:R-:W-:Y:S01]  /*cd60*/  IMAD R85, R82, UR6, RZ ;  /* 0x0000000652557c24 */ /* 0x000fe2000f8e02ff */
[----:B------:R-:W-:Y:S01]  /*cd70*/  UIADD3 UR4, UR4, 0x29820, URZ ;  /* 0x0002982004047890 */ /* 0x000fe2000fffe03f */
[----:B------:R0:W-:Y:S01]  /*cd80*/  SHFL.IDX PT, R76, R73, 0x1, 0x1c1f ;  /* 0x003c1f00494c7f89 */ /* 0x0001e200000e0000 */
[----:B------:R-:W-:Y:S01]  /*cd90*/  VIADD R70, R68, 0x8 ;  /* 0x0000000844467836 */ /* 0x000fe20000000000 */
[----:B------:R-:W-:Y:S01]  /*cda0*/  LEA R84, P3, R46, UR8, 0x2 ;  /* 0x000000082e547c11 */ /* 0x000fe2000f8610ff */
[----:B------:R-:W-:Y:S01]  /*cdb0*/  UPRMT UR4, URZ, 0x654, UR4 ;  /* 0x000006543f047896 */ /* 0x000fe20008000004 */
[----:B------:R-:W1:Y:S01]  /*cdc0*/  SHFL.IDX PT, R75, R47, RZ, 0x1c1f ;  /* 0x001c1fff2f4b7589 */ /* 0x000e6200000e0000 */
[----:B------:R-:W-:-:S02]  /*cdd0*/  ISETP.GE.OR P2, PT, R68, R85, P1 ;  /* 0x000000554400720c */ /* 0x000fc40000f46670 */
[-C--:B------:R-:W-:Y:S01]  /*cde0*/  ISETP.GE.OR P1, PT, R70, R85.reuse, P1 ;  /* 0x000000554600720c */ /* 0x080fe20000f26670 */
[----:B------:R3:W4:Y:S01]  /*cdf0*/  SHFL.IDX PT, R77, R47, 0x1, 0x1c1f ;  /* 0x003c1f002f4d7f89 */ /* 0x00072200000e0000 */
[----:B------:R-:W-:Y:S01]  /*ce00*/  LEA.HI.X R86, R46, UR9, R41, 0x2, P3 ;  /* 0x000000092e567c11 */ /* 0x000fe200098f1429 */
[----:B0-----:R-:W-:Y:S01]  /*ce10*/  IMAD.SHL.U32 R73, R66, 0x2, RZ ;  /* 0x0000000242497824 */ /* 0x001fe200078e00ff */
[----:B------:R-:W-:Y:S01]  /*ce20*/  ISETP.GE.AND P3, PT, R68, R85, PT ;  /* 0x000000554400720c */ /* 0x000fe20003f66270 */
[----:B------:R-:W-:Y:S01]  /*ce30*/  SYNCS.ARRIVE.TRANS64.RED.A1T0 RZ, [UR4], RZ ;  /* 0x000000ffffff79a7 */ /* 0x000fe20008100404 */
[----:B------:R0:W0:Y:S01]  /*ce40*/  SHFL.IDX PT, R64, R84, RZ, 0x1c1f ;  /* 0x001c1fff54407589 */ /* 0x00002200000e0000 */
[----:B--2---:R-:W-:Y:S02]  /*ce50*/  SEL R40, R44, R81, P0 ;  /* 0x000000512c287207 */ /* 0x004fe40000000000 */
[----:B------:R-:W-:Y:S01]  /*ce60*/  SEL R41, R45, R78, P0 ;  /* 0x0000004e2d297207 */ /* 0x000fe20000000000 */
[----:B------:R2:W0:Y:S01]  /*ce70*/  SHFL.IDX PT, R65, R86, RZ, 0x1c1f ;  /* 0x001c1fff56417589 */ /* 0x00042200000e0000 */
[----:B------:R-:W-:-:S02]  /*ce80*/  SEL R46, R50, R83, P0 ;  /* 0x00000053322e7207 */ /* 0x000fc40000000000 */
[----:B---3--:R-:W-:Y:S02]  /*ce90*/  SEL R47, R51, R80, P0 ;  /* 0x00000050332f7207 */ /* 0x008fe40000000000 */
        /* <DEDUP_REMOVED lines=9> */
[C---:B--2---:R-:W-:Y:S01]  /*cf30*/  VIADD R0, R73.reuse, 0x8 ;  /* 0x0000000849007836 */ /* 0x044fe20000000000 */
        /* <DEDUP_REMOVED lines=10> */
[----:B------:R-:W-:Y:S02]  /*cfe0*/  ISETP.GE.AND P6, PT, R72, UR4, PT ;  /* 0x0000000448007c0c */ /* 0x000fe4000bfc6270 */
[----:B------:R-:W-:Y:S01]  /*cff0*/  ISETP.GE.AND P5, PT, R80, UR4, PT ;  /* 0x0000000450007c0c */ /* 0x000fe2000bfa6270 */
[----:B0-----:R-:W-:Y:S02]  /*d000*/  @!P2 IMAD.WIDE R74, R73, 0x4, R64 ;  /* 0x00000004494aa825 */ /* 0x001fe400078e0240 */
[----:B------:R-:W-:Y:S02]  /*d010*/  @!P3 LEA.HI R0, R0, R0, RZ, 0x1 ;  /* 0x000000000000b211 */ /* 0x000fe400078f08ff */
[----:B------:R-:W-:Y:S01]  /*d020*/  @!P4 LEA.HI R3, R3, R3, RZ, 0x1 ;  /* 0x000000030303c211 */ /* 0x000fe200078f08ff */
[----:B------:R0:W-:Y:S01]  /*d030*/  @!P2 ST.E.64 desc[UR48][R74.64], R10 ;  /* 0x0000000a4a00a985 */ /* 0x0001e2000c101b30 */
[----:B------:R-:W-:Y:S01]  /*d040*/  @!P3 LOP3.LUT R77, R0, 0xfffffffe, RZ, 0xc0, !PT ;  /* 0xfffffffe004db812 */ /* 0x000fe200078ec0ff */
[----:B------:R-:W-:Y:S01]  /*d050*/  VIADD R0, R73, 0x28 ;  /* 0x0000002849007836 */ /* 0x000fe20000000000 */
[----:B------:R-:W-:-:S02]  /*d060*/  @!P4 LOP3.LUT R3, R3, 0xfffffffe, RZ, 0xc0, !PT ;  /* 0xfffffffe0303c812 */ /* 0x000fc400078ec0ff */
[----:B------:R-:W-:Y:S01]  /*d070*/  @!P1 LEA.HI R66, R66, R66, RZ, 0x1 ;  /* 0x0000004242429211 */ /* 0x000fe200078f08ff */
[--C-:B------:R-:W-:Y:S01]  /*d080*/  @!P3 IMAD.WIDE R76, R77, 0x4, R64.reuse ;  /* 0x000000044d4cb825 */ /* 0x100fe200078e0240 */
[----:B------:R-:W-:Y:S02]  /*d090*/  ISETP.GE.AND P2, PT, R68, UR4, PT ;  /* 0x0000000444007c0c */ /* 0x000fe4000bf46270 */
[----:B------:R-:W-:Y:S01]  /*d0a0*/  @!P6 LEA.HI R72, R72, R72, RZ, 0x1 ;  /* 0x000000484848e211 */ /* 0x000fe200078f08ff */
[----:B------:R-:W-:Y:S01]  /*d0b0*/  @!P4 IMAD.WIDE R78, R3, 0x4, R64 ;  /* 0x00000004034ec825 */ /* 0x000fe200078e0240 */
[----:B------:R-:W-:Y:S01]  /*d0c0*/  @!P1 LOP3.LUT R3, R66, 0xfffffffe, RZ, 0xc0, !PT ;  /* 0xfffffffe42039812 */ /* 0x000fe200078ec0ff */
[----:B------:R1:W-:Y:S01]  /*d0d0*/  @!P3 ST.E.64 desc[UR48][R76.64], R8 ;  /* 0x000000084c00b985 */ /* 0x0003e2000c101b30 */
[----:B------:R-:W-:Y:S01]  /*d0e0*/  ISETP.GE.AND P3, PT, R0, UR4, PT ;  /* 0x0000000400007c0c */ /* 0x000fe2000bf66270 */
[C---:B0-----:R-:W-:Y:S01]  /*d0f0*/  VIADD R74, R73.reuse, 0x40 ;  /* 0x00000040494a7836 */ /* 0x041fe20000000000 */
[----:B------:R-:W-:Y:S01]  /*d100*/  @!P5 LEA.HI R80, R80, R80, RZ, 0x1 ;  /* 0x000000505050d211 */ /* 0x000fe200078f08ff */
[----:B------:R-:W-:Y:S01]  /*d110*/  VIADD R66, R73, 0x48 ;  /* 0x0000004849427836 */ /* 0x000fe20000000000 */
[----:B------:R0:W-:Y:S02]  /*d120*/  @!P4 ST.E.64 desc[UR48][R78.64], R12 ;  /* 0x0000000c4e00c985 */ /* 0x0001e4000c101b30 */
[----:B------:R-:W-:-:S02]  /*d130*/  ISETP.GE.AND P4, PT, R74, UR4, PT ;  /* 0x000000044a007c0c */ /* 0x000fc4000bf86270 */
[----:B------:R-:W-:-:S04]  /*d140*/  @!P2 LEA.HI R68, R68, R68, RZ, 0x1 ;  /* 0x000000444444a211 */ /* 0x000fc800078f08ff */
[----:B------:R-:W-:Y:S01]  /*d150*/  @!P2 LOP3.LUT R11, R68, 0xfffffffe, RZ, 0xc0, !PT ;  /* 0xfffffffe440ba812 */ /* 0x000fe200078ec0ff */
[--C-:B-1----:R-:W-:Y:S01]  /*d160*/  @!P1 IMAD.WIDE R8, R3, 0x4, R64.reuse ;  /* 0x0000000403089825 */ /* 0x102fe200078e0240 */
[----:B------:R-:W-:Y:S02]  /*d170*/  @!P3 LEA.HI R0, R0, R0, RZ, 0x1 ;  /* 0x000000000000b211 */ /* 0x000fe400078f08ff */
[----:B------:R-:W-:Y:S01]  /*d180*/  @!P6 LOP3.LUT R3, R72, 0xfffffffe, RZ, 0xc0, !PT ;  /* 0xfffffffe4803e812 */ /* 0x000fe200078ec0ff */
[----:B------:R-:W-:Y:S01]  /*d190*/  @!P2 IMAD.WIDE R10, R11, 0x4, R64 ;  /* 0x000000040b0aa825 */ /* 0x000fe200078e0240 */
[----:B------:R1:W-:Y:S01]  /*d1a0*/  @!P1 ST.E.64 desc[UR48][R8.64], R18 ;  /* 0x0000001208009985 */ /* 0x0003e2000c101b30 */
[----:B------:R-:W-:Y:S02]  /*d1b0*/  ISETP.GE.AND P1, PT, R66, UR4, PT ;  /* 0x0000000442007c0c */ /* 0x000fe4000bf26270 */
[----:B0-----:R-:W-:Y:S01]  /*d1c0*/  @!P3 LOP3.LUT R13, R0, 0xfffffffe, RZ, 0xc0, !PT ;  /* 0xfffffffe000db812 */ /* 0x001fe200078ec0ff */
[----:B------:R0:W-:Y:S01]  /*d1d0*/  @!P2 ST.E.64 desc[UR48][R10.64], R14 ;  /* 0x0000000e0a00a985 */ /* 0x0001e2000c101b30 */
[----:B------:R-:W-:Y:S01]  /*d1e0*/  @!P4 LEA.HI R74, R74, R74, RZ, 0x1 ;  /* 0x0000004a4a4ac211 */ /* 0x000fe200078f08ff */
[----:B------:R-:W-:-:S02]  /*d1f0*/  VIADD R0, R73, 0x50 ;  /* 0x0000005049007836 */ /* 0x000fc40000000000 */
[----:B------:R-:W-:-:S05]  /*d200*/  @!P3 IMAD.WIDE R12, R13, 0x4, R64 ;  /* 0x000000040d0cb825 */ /* 0x000fca00078e0240 */
[----:B------:R2:W-:Y:S01]  /*d210*/  @!P3 ST.E.64 desc[UR48][R12.64], R24 ;  /* 0x000000180c00b985 */ /* 0x0005e2000c101b30 */
[----:B------:R-:W-:Y:S01]  /*d220*/  @!P1 LEA.HI R66, R66, R66, RZ, 0x1 ;  /* 0x0000004242429211 */ /* 0x000fe200078f08ff */
[--C-:B-1----:R-:W-:Y:S01]  /*d230*/  @!P6 IMAD.WIDE R8, R3, 0x4, R64.reuse ;  /* 0x000000040308e825 */ /* 0x102fe200078e0240 */
[----:B------:R-:W-:Y:S02]  /*d240*/  @!P5 LOP3.LUT R19, R80, 0xfffffffe, RZ, 0xc0, !PT ;  /* 0xfffffffe5013d812 */ /* 0x000fe400078ec0ff */
[----:B------:R-:W-:Y:S01]  /*d250*/  @!P4 LOP3.LUT R3, R74, 0xfffffffe, RZ, 0xc0, !PT ;  /* 0xfffffffe4a03c812 */ /* 0x000fe200078ec0ff */
[----:B0-----:R-:W-:Y:S01]  /*d260*/  VIADD R14, R73, 0x60 ;  /* 0x00000060490e7836 */ /* 0x001fe20000000000 */
[----:B------:R-:W-:Y:S01]  /*d270*/  @!P1 LOP3.LUT R15, R66, 0xfffffffe, RZ, 0xc0, !PT ;  /* 0xfffffffe420f9812 */ /* 0x000fe200078ec0ff */
[--C-:B------:R-:W-:Y:S01]  /*d280*/  @!P5 IMAD.WIDE R18, R19, 0x4, R64.reuse ;  /* 0x000000041312d825 */ /* 0x100fe200078e0240 */
[----:B------:R0:W-:Y:S02]  /*d290*/  @!P6 ST.E.64 desc[UR48][R8.64], R22 ;  /* 0x000000160800e985 */ /* 0x0001e4000c101b30 */
[----:B------:R-:W-:Y:S01]  /*d2a0*/  ISETP.GE.AND P3, PT, R14, UR4, PT ;  /* 0x000000040e007c0c */ /* 0x000fe2000bf66270 */
[--C-:B------:R-:W-:Y:S01]  /*d2b0*/  @!P4 IMAD.WIDE R10, R3, 0x4, R64.reuse ;  /* 0x00000004030ac825 */ /* 0x100fe200078e0240 */
[----:B------:R-:W-:Y:S03]  /*d2c0*/  @!P5 ST.E.64 desc[UR48][R18.64], R26 ;  /* 0x0000001a1200d985 */ /* 0x000fe6000c101b30 */
[----:B--2---:R-:W-:Y:S01]  /*d2d0*/  @!P1 IMAD.WIDE R12, R15, 0x4, R64 ;  /* 0x000000040f0c9825 */ /* 0x004fe200078e0240 */
[----:B------:R1:W-:Y:S03]  /*d2e0*/  @!P4 ST.E.64 desc[UR48][R10.64], R30 ;  /* 0x0000001e0a00c985 */ /* 0x0003e6000c101b30 */
        /* <DEDUP_REMOVED lines=34> */
.L_x_1990:
[----:B------:R-:W-:Y:S05]  /*d510*/  BSYNC B0 ;  /* 0x0000000000007941 */ /* 0x000fea0003800000 */
.L_x_1989:
[----:B------:R-:W-:Y:S01]  /*d520*/  ISETP.GE.AND P1, PT, R70, R85, PT ;  /* 0x000000554600720c */ /* 0x000fe20003f26270 */
[----:B-1----:R1:W3:Y:S01]  /*d530*/  SHFL.IDX PT, R35, R86, 0x1, 0x1c1f ;  /* 0x003c1f0056237f89 */ /* 0x0022e200000e0000 */
        /* <DEDUP_REMOVED lines=23> */
[----:B-1-34-:R-:W-:Y:S06]  /*d6b0*/  @P1 BRA `(.L_x_1952) ;  /* 0x0000004000401947 */ /* 0x01afec0003800000 */
[C---:B--2---:R-:W-:Y:S01]  /*d6c0*/  VIADD R0, R73.reuse, 0x8 ;  /* 0x0000000849007836 */ /* 0x044fe20000000000 */
        /* <DEDUP_REMOVED lines=27> */
[--C-:B-1----:R-:W-:Y:S01]  /*d880*/  @!P1 IMAD.WIDE R2, R11, 0x4, R34.reuse ;  /* 0x000000040b029825 */ /* 0x102fe200078e0222 */
        /* <DEDUP_REMOVED lines=8> */
[--C-:B--2---:R-:W-:Y:S01]  /*d910*/  @!P2 IMAD.WIDE R8, R13, 0x4, R34.reuse ;  /* 0x000000040d08a825 */ /* 0x104fe200078e0222 */
[----:B------:R-:W-:Y:S02]  /*d920*/  @!P5 LOP3.LUT R13, R36, 0xfffffffe, RZ, 0xc0, !PT ;  /* 0xfffffffe240dd812 */ /* 0x000fe400078ec0ff */
[----:B------:R-:W-:Y:S01]  /*d930*/  @!P4 LOP3.LUT R37, R37, 0xfffffffe, RZ, 0xc0, !PT ;  /* 0xfffffffe2525c812 */ /* 0x000fe200078ec0ff */
[----:B------:R-:W-:Y:S01]  /*d940*/  VIADD R36, R73, 0x48 ;  /* 0x0000004849247836 */ /* 0x000fe20000000000 */
[----:B------:R2:W-:Y:S01]  /*d950*/  @!P2 ST.E.64 desc[UR48][R8.64], R50 ;  /* 0x000000320800a985 */ /* 0x0005e2000c101b30 */
[--C-:B------:R-:W-:Y:S02]  /*d960*/  @!P5 IMAD.WIDE R12, R13, 0x4, R34.reuse ;  /* 0x000000040d0cd825 */ /* 0x100fe400078e0222 */
[----:B------:R-:W-:Y:S01]  /*d970*/  @!P1 LEA.HI R0, R0, R0, RZ, 0x1 ;  /* 0x0000000000009211 */ /* 0x000fe200078f08ff */
[----:B------:R3:W-:Y:S01]  /*d980*/  @!P3 ST.E.64 desc[UR48][R10.64], R14 ;  /* 0x0000000e0a00b985 */ /* 0x0007e2000c101b30 */
[----:B-1----:R-:W-:Y:S01]  /*d990*/  @!P4 IMAD.WIDE R2, R37, 0x4, R34 ;  /* 0x000000042502c825 */ /* 0x002fe200078e0222 */
[----:B------:R-:W-:-:S02]  /*d9a0*/  ISETP.GE.AND P2, PT, R36, UR4, PT ;  /* 0x0000000424007c0c */ /* 0x000fc4000bf46270 */
[----:B------:R1:W-:Y:S04]  /*d9b0*/  @!P5 ST.E.64 desc[UR48][R12.64], R16 ;  /* 0x000000100c00d985 */ /* 0x0003e8000c101b30 */
[----:B------:R-:W-:Y:S01]  /*d9c0*/  @!P4 ST.E.64 desc[UR48][R2.64], R18 ;  /* 0x000000120200c985 */ /* 0x000fe2000c101b30 */
[----:B--2---:R-:W-:-:S04]  /*d9d0*/  @!P0 IMAD.WIDE R8, R39, 0x4, R34 ;  /* 0x0000000427088825 */ /* 0x004fc800078e0222 */
[C---:B---3--:R-:W-:Y:S01]  /*d9e0*/  VIADD R10, R73.reuse, 0x50 ;  /* 0x00000050490a7836 */ /* 0x048fe20000000000 */
[----:B------:R2:W-:Y:S01]  /*d9f0*/  @!P0 ST.E.64 desc[UR48][R8.64], R20 ;  /* 0x0000001408008985 */ /* 0x0005e2000c101b30 */
[C---:B------:R-:W-:Y:S01]  /*da00*/  VIADD R14, R73.reuse, 0x68 ;  /* 0x00000068490e7836 */ /* 0x040fe20000000000 */
[----:B------:R-:W-:Y:S01]  /*da10*/  @!P2 LEA.HI R36, R36, R36, RZ, 0x1 ;  /* 0x000000242424a211 */ /* 0x000fe200078f08ff */
[C---:B-1----:R-:W-:Y:S01]  /*da20*/  VIADD R12, R73.reuse, 0x58 ;  /* 0x00000058490c7836 */ /* 0x042fe20000000000 */
        /* <DEDUP_REMOVED lines=9> */
[----:B--2---:R-:W-:Y:S02]  /*dac0*/  @!P2 LOP3.LUT R9, R36, 0xfffffffe, RZ, 0xc0, !PT ;  /* 0xfffffffe2409a812 */ /* 0x004fe400078ec0ff */
        /* <DEDUP_REMOVED lines=17> */
[----:B-1----:R-:W-:-:S02]  /*dbe0*/  @!P4 IMAD.WIDE R2, R15, 0x4, R34 ;  /* 0x000000040f02c825 */ /* 0x002fc400078e0222 */
[----:B------:R3:W-:Y:S01]  /*dbf0*/  @!P0 ST.E.64 desc[UR48][R12.64], R28 ;  /* 0x0000001c0c008985 */ /* 0x0007e2000c101b30 */
[----:B------:R-:W-:Y:S01]  /*dc00*/  ISETP.GE.AND P0, PT, R73, UR4, PT ;  /* 0x0000000449007c0c */ /* 0x000fe2000bf06270 */
[--C-:B--2---:R-:W-:Y:S02]  /*dc10*/  @!P5 IMAD.WIDE R8, R17, 0x4, R34.reuse ;  /* 0x000000041108d825 */ /* 0x104fe400078e0222 */
[----:B------:R3:W-:Y:S02]  /*dc20*/  @!P4 ST.E.64 desc[UR48][R2.64], R30 ;  /* 0x0000001e0200c985 */ /* 0x0007e4000c101b30 */
[----:B------:R-:W-:Y:S02]  /*dc30*/  @!P6 IMAD.WIDE R14, R19, 0x4, R34 ;  /* 0x00000004130ee825 */ /* 0x000fe400078e0222 */
[----:B------:R3:W-:Y:S04]  /*dc40*/  @!P5 ST.E.64 desc[UR48][R8.64], R32 ;  /* 0x000000200800d985 */ /* 0x0007e8000c101b30 */
[----:B------:R3:W-:Y:S02]  /*dc50*/  @!P6 ST.E.64 desc[UR48][R14.64], R6 ;  /* 0x000000060e00e985 */ /* 0x0007e4000c101b30 */
[----:B------:R-:W-:Y:S05]  /*dc60*/  @P0 BRA `(.L_x_1952) ;  /* 0x0000003800d40947 */ /* 0x000fea0003800000 */
[----:B------:R-:W-:-:S04]  /*dc70*/  LEA.HI R73, R73, R73, RZ, 0x1 ;  /* 0x0000004949497211 */ /* 0x000fc800078f08ff */
[----:B---3--:R-:W-:-:S05]  /*dc80*/  LOP3.LUT R3, R73, 0xfffffffe, RZ, 0xc0, !PT ;  /* 0xfffffffe49037812 */ /* 0x008fca00078ec0ff */
[----:B------:R-:W-:-:S05]  /*dc90*/  IMAD.WIDE R2, R3, 0x4, R34 ;  /* 0x0000000403027825 */ /* 0x000fca00078e0222 */
[----:B------:R1:W-:Y:S01]  /*dca0*/  ST.E.64 desc[UR48][R2.64], R4 ;  /* 0x0000000402007985 */ /* 0x0003e2000c101b30 */
[----:B------:R-:W-:Y:S05]  /*dcb0*/  BRA `(.L_x_1952) ;  /* 0x0000003800c07947 */ /* 0x000fea0003800000 */
.L_x_1988:
[----:B------:R-:W1:Y:S02]  /*dcc0*/  S2R R0, SR_TID.X ;  /* 0x0000000000007919 */ /* 0x000e640000002100 */
[----:B-1----:R-:W-:-:S05]  /*dcd0*/  VIADD R2, R0, 0xffffff80 ;  /* 0xffffff8000027836 */ /* 0x002fca0000000000 */
[----:B------:R-:W-:-:S13]  /*dce0*/  ISETP.GT.AND P0, PT, R2, 0x7f, PT ;  /* 0x0000007f0200780c */ /* 0x000fda0003f04270 */
[----:B------:R-:W-:Y:S05]  /*dcf0*/  @P0 BRA `(.L_x_1952) ;  /* 0x0000003800b00947 */ /* 0x000fea0003800000 */
[----:B------:R-:W1:Y:S01]  /*dd00*/  S2R R3, SR_CTAID.X ;  /* 0x0000000000037919 */ /* 0x000e620000002500 */
[----:B0-----:R-:W0:Y:S01]  /*dd10*/  LDC R6, c[0x0][0xbe8] ;  /* 0x0002fa00ff067b82 */ /* 0x001e220000000800 */
[----:B------:R-:W-:Y:S01]  /*dd20*/  ULDC UR4, c[0x0][0xa88] ;  /* 0x0002a20000047ab9 */ /* 0x000fe20000000800 */
[----:B-1----:R-:W-:Y:S02]  /*dd30*/  IMAD R0, R3, 0x80, R0 ;  /* 0x0000008003007824 */ /* 0x002fe400078e0200 */
[----:B0-----:R-:W-:Y:S02]  /*dd40*/  IMAD R3, R6, UR4, RZ ;  /* 0x0000000406037c24 */ /* 0x001fe4000f8e02ff */
        /* <DEDUP_REMOVED lines=27> */
[--C-:B------:R-:W-:Y:S01]  /*df00*/  SHF.R.S32.HI R9, RZ, 0x1f, R5.reuse ;  /* 0x0000001fff097819 */ /* 0x100fe20000011405 */
[----:B------:R-:W-:Y:S01]  /*df10*/  IMAD.MOV R7, RZ, RZ, -R5 ;  /* 0x000000ffff077224 */ /* 0x000fe200078e0a05 */
[----:B------:R-:W-:Y:S01]  /*df20*/  IADD3 R2, P0, R5, R2, RZ ;  /* 0x0000000205027210 */ /* 0x000fe20007f1e0ff */
[----:B------:R-:W-:Y:S02]  /*df30*/  IMAD R4, R4, UR4, RZ ;  /* 0x0000000404047c24 */ /* 0x000fe4000f8e02ff */
[----:B------:R-:W-:-:S02]  /*df40*/  IMAD R7, R6, R7, R0 ;  /* 0x0000000706077224 */ /* 0x000fc400078e0200 */
[----:B------:R-:W-:Y:S01]  /*df50*/  IMAD R4, R17, UR5, R4 ;  /* 0x0000000511047c24 */ /* 0x000fe2000f8e0204 */
[----:B------:R-:W-:Y:S02]  /*df60*/  ULDC.64 UR4, c[0x0][0xbc8] ;  /* 0x0002f20000047ab9 */ /* 0x000fe40000000a00 */
        /* <DEDUP_REMOVED lines=12> */
.L_x_1950:
        /* <DEDUP_REMOVED lines=18> */
.L_x_1991:
[----:B------:R-:W-:Y:S01]  /*e150*/  ULDC UR8, c[0x0][0xc50] ;  /* 0x0003140000087ab9 */ /* 0x000fe20000000800 */
[----:B------:R-:W-:Y:S01]  /*e160*/  UMOV UR36, UR6 ;  /* 0x0000000600247c82 */ /* 0x000fe20008000000 */
[----:B------:R-:W-:-:S11]  /*e170*/  UISETP.NE.AND UP0, UPT, UR8, 0x1, UPT ;  /* 0x000000010800788c */ /* 0x000fd6000bf05270 */
[----:B------:R-:W-:Y:S01]  /*e180*/  @UP0 ULDC UR4, c[0x0][0xc54] ;  /* 0x0003150000040ab9 */ /* 0x000fe20000000800 */
[----:B------:R-:W-:Y:S01]  /*e190*/  @UP0 ULDC UR7, c[0x0][0xc58] ;  /* 0x0003160000070ab9 */ /* 0x000fe20000000800 */
[----:B------:R-:W-:-:S04]  /*e1a0*/  UIMAD.WIDE.U32 UR4, UR6, UR4, URZ ;  /* 0x00000004060472a5 */ /* 0x000fc8000f8e003f */
[----:B------:R-:W-:-:S12]  /*e1b0*/  @UP0 USHF.R.U32.HI UR36, URZ, UR7, UR5 ;  /* 0x000000073f240299 */ /* 0x000fd80008011605 */
.L_x_1992:
        /* <DEDUP_REMOVED lines=8> */
[----:B------:R-:W-:Y:S01]  /*e240*/  ULDC UR6, c[0x0][0x448] ;  /* 0x0001120000067ab9 */ /* 0x000fe20000000800 */
[----:B------:R-:W-:Y:S01]  /*e250*/  ULDC.64 UR4, c[0x0][0x418] ;  /* 0x0001060000047ab9 */ /* 0x000fe20000000a00 */
[----:B------:R-:W-:Y:S01]  /*e260*/  UISETP.NE.AND UP1, UPT, UR6, 0x1, UPT ;  /* 0x000000010600788c */ /* 0x000fe2000bf25270 */
[----:B------:R-:W-:Y:S01]  /*e270*/  IMAD.MOV.U32 R17, RZ, RZ, RZ ;  /* 0x000000ffff117224 */ /* 0x000fe200078e00ff */
[----:B------:R-:W-:Y:S01]  /*e280*/  UISETP.NE.U32.AND UP0, UPT, UR4, URZ, UPT ;  /* 0x0000003f0400728c */ /* 0x000fe2000bf05070 */
[----:B------:R-:W-:Y:S02]  /*e290*/  ULDC UR7, c[0x0][0x424] ;  /* 0x0001090000077ab9 */ /* 0x000fe40000000800 */
[----:B------:R-:W-:Y:S01]  /*e2a0*/  ULDC UR4, c[0x0][0x288] ;  /* 0x0000a20000047ab9 */ /* 0x000fe20000000800 */
[----:B------:R-:W-:Y:S02]  /*e2b0*/  UISETP.NE.AND.EX UP0, UPT, UR5, URZ, UPT, UP0 ;  /* 0x0000003f0500728c */ /* 0x000fe4000bf05300 */
[----:B------:R-:W-:-:S02]  /*e2c0*/  UIADD3 UR10, -UR4, 0xa0, URZ ;  /* 0x000000a0040a7890 */ /* 0x000fc4000fffe13f */
[----:B------:R-:W-:Y:S01]  /*e2d0*/  USEL UR7, UR7, 0x1, UP0 ;  /* 0x0000000107077887 */ /* 0x000fe20008000000 */
[----:B------:R-:W-:Y:S01]  /*e2e0*/  @UP1 ULDC UR4, c[0x0][0x44c] ;  /* 0x0001130000041ab9 */ /* 0x000fe20000000800 */
[----:B------:R-:W-:Y:S01]  /*e2f0*/  ULDC UR9, c[0x0][0x2f0] ;  /* 0x0000bc0000097ab9 */ /* 0x000fe20000000800 */
[----:B------:R-:W-:Y:S01]  /*e300*/  @UP1 ULDC UR11, c[0x0][0x450] ;  /* 0x00011400000b1ab9 */ /* 0x000fe20000000800 */
[----:B------:R-:W-:Y:S02]  /*e310*/  UIMAD UR10, UR7, UR9, UR10 ;  /* 0x00000009070a72a4 */ /* 0x000fe4000f8e020a */
[----:B0-----:R-:W-:-:S04]  /*e320*/  USHF.L.U32 UR39, UR39, 0x7, URZ ;  /* 0x0000000727277899 */ /* 0x001fc8000800063f */
[----:B------:R-:W-:-:S04]  /*e330*/  UIADD3 UR6, UR39, 0x7f, URZ ;  /* 0x0000007f27067890 */ /* 0x000fc8000fffe03f */
[----:B------:R-:W-:Y:S02]  /*e340*/  UIMAD.WIDE.U32 UR4, UR6, UR4, URZ ;  /* 0x00000004060472a5 */ /* 0x000fe4000f8e003f */
[----:B------:R-:W-:Y:S02]  /*e350*/  UIMAD UR4, UR7, UR9, 0x9f ;  /* 0x0000009f070474a4 */ /* 0x000fe4000f8e0209 */
[----:B------:R-:W-:Y:S02]  /*e360*/  @UP1 USHF.R.U32.HI UR6, URZ, UR11, UR5 ;  /* 0x0000000b3f061299 */ /* 0x000fe40008011605 */
[----:B------:R-:W-:Y:S02]  /*e370*/  UIMAD.WIDE UR4, UR4, 0x66666667, URZ ;  /* 0x66666667040478a5 */ /* 0x000fe4000f8e023f */
[----:B------:R-:W-:Y:S02]  /*e380*/  UIADD3 UR6, UR10, UR6, URZ ;  /* 0x000000060a067290 */ /* 0x000fe4000fffe03f */
[----:B------:R-:W-:-:S02]  /*e390*/  USHF.R.U32.HI UR9, URZ, 0x1f, UR5 ;  /* 0x0000001f3f097899 */ /* 0x000fc40008011605 */
[----:B------:R-:W-:Y:S02]  /*e3a0*/  UIMAD.WIDE UR6, UR6, 0x66666667, URZ ;  /* 0x66666667060678a5 */ /* 0x000fe4000f8e023f */
[----:B------:R-:W-:Y:S02]  /*e3b0*/  ULEA.HI.SX32 UR9, UR5, UR9, 0x1a ;  /* 0x0000000905097291 */ /* 0x000fe4000f8fd23f */
[----:B------:R-:W-:Y:S02]  /*e3c0*/  USHF.R.U32.HI UR4, URZ, 0x1f, UR7 ;  /* 0x0000001f3f047899 */ /* 0x000fe40008011607 */
[----:B------:R-:W-:Y:S02]  /*e3d0*/  ULOP3.LUT UR5, UR8, 0xffff, URZ, 0xc0, !UPT ;  /* 0x0000ffff08057892 */ /* 0x000fe4000f8ec03f */
[----:B------:R-:W-:Y:S02]  /*e3e0*/  ULEA.HI.SX32 UR4, UR7, UR4, 0x1a ;  /* 0x0000000407047291 */ /* 0x000fe4000f8fd23f */
[----:B------:R-:W-:-:S02]  /*e3f0*/  USHF.R.U32.HI UR7, URZ, 0x10, UR8 ;  /* 0x000000103f077899 */ /* 0x000fc40008011608 */
[----:B------:R-:W-:-:S04]  /*e400*/  UISETP.LT.AND UP0, UPT, UR9, UR4, UPT ;  /* 0x000000040900728c */ /* 0x000fc8000bf01270 */
[----:B------:R-:W-:Y:S02]  /*e410*/  USEL UR6, UR9, UR4, UP0 ;  /* 0x0000000409067287 */ /* 0x000fe40008000000 */
[----:B------:R-:W-:Y:S02]  /*e420*/  UISETP.NE.AND UP0, UPT, UR7, URZ, UPT ;  /* 0x0000003f0700728c */ /* 0x000fe4000bf05270 */
[----:B------:R-:W-:-:S06]  /*e430*/  UISETP.GE.AND UP1, UPT, UR6, 0x1, UPT ;  /* 0x000000010600788c */ /* 0x000fcc000bf26270 */
[----:B------:R-:W-:-:S03]  /*e440*/  PLOP3.LUT P0, PT, PT, PT, UP1, 0x80, 0x0 ;  /* 0x000000000000781c */ /* 0x000fc60003f0f018 */
[----:B------:R-:W-:-:S10]  /*e450*/  @!UP0 ULDC UR7, c[0x0][0x9f0] ;  /* 0x00027c0000078ab9 */ /* 0x000fd40000000800 */
[----:B------:R-:W-:Y:S05]  /*e460*/  @!P0 BRA `(.L_x_1994) ;  /* 0x0000000000708947 */ /* 0x000fea0003800000 */
        /* <DEDUP_REMOVED lines=28> */
.L_x_1994:
        /* <DEDUP_REMOVED lines=30> */
.L_x_1995:
        /* <DEDUP_REMOVED lines=20> */
.L_x_1996:
        /* <DEDUP_REMOVED lines=20> */
.L_x_1997:
        /* <DEDUP_REMOVED lines=18> */
.L_x_1998:
[----:B------:R-:W0:Y:S01]  /*ebb0*/  LDC.64 R2, c[0x0][0x9f8] ;  /* 0x00027e00ff027b82 */ /* 0x000e220000000a00 */
[----:B------:R-:W-:Y:S01]  /*ebc0*/  IMAD.MOV.U32 R10, RZ, RZ, R18 ;  /* 0x000000ffff0a7224 */ /* 0x000fe200078e0012 */
[----:B------:R-:W1:Y:S01]  /*ebd0*/  S2R R11, SR_TID.X ;  /* 0x00000000000b7919 */ /* 0x000e620000002100 */
[----:B0-----:R-:W-:-:S04]  /*ebe0*/  ISETP.NE.U32.AND P0, PT, R2, RZ, PT ;  /* 0x000000ff0200720c */ /* 0x001fc80003f05070 */
[----:B------:R-:W-:Y:S02]  /*ebf0*/  ISETP.NE.AND.EX P0, PT, R3, RZ, PT, P0 ;  /* 0x000000ff0300720c */ /* 0x000fe40003f05300 */
[----:B-1----:R-:W-:-:S11]  /*ec00*/  LOP3.LUT R9, R11, 0x7f, RZ, 0xc0, !PT ;  /* 0x0000007f0b097812 */ /* 0x002fd600078ec0ff */
[----:B------:R-:W0:Y:S02]  /*ec10*/  @P0 LDC.64 R2, c[0x0][0x9f8] ;  /* 0x00027e00ff020b82 */ /* 0x000e240000000a00 */
[----:B0-----:R-:W-:-:S05]  /*ec20*/  @P0 IMAD.WIDE R2, R18, 0x4, R2 ;  /* 0x0000000412020825 */ /* 0x001fca00078e0202 */
[----:B------:R0:W2:Y:S01]  /*ec30*/  @P0 LDG.E R10, desc[UR48][R2.64] ;  /* 0x00000030020a0981 */ /* 0x0000a2000c1e1900 */
[C---:B------:R-:W-:Y:S01]  /*ec40*/  IMAD.SHL.U32 R0, R11.reuse, 0x80, RZ ;  /* 0x000000800b007824 */ /* 0x040fe200078e00ff */
[----:B------:R-:W-:Y:S01]  /*ec50*/  SHF.R.U32.HI R5, RZ, 0x5, R9 ;  /* 0x00000005ff057819 */ /* 0x000fe20000011609 */
[C---:B------:R-:W-:Y:S01]  /*ec60*/  IMAD.SHL.U32 R19, R11.reuse, 0x20, RZ ;  /* 0x000000200b137824 */ /* 0x040fe200078e00ff */
[C---:B------:R-:W-:Y:S01]  /*ec70*/  LOP3.LUT P1, RZ, R11.reuse, 0x4, RZ, 0xc0, !PT ;  /* 0x000000040bff7812 */ /* 0x040fe2000782c0ff */
[----:B------:R-:W-:Y:S01]  /*ec80*/  IMAD.SHL.U32 R12, R11, 0x10, RZ ;  /* 0x000000100b0c7824 */ /* 0x000fe200078e00ff */
[----:B------:R-:W-:Y:S01]  /*ec90*/  LOP3.LUT R4, R0, 0x380, RZ, 0xc0, !PT ;  /* 0x0000038000047812 */ /* 0x000fe200078ec0ff */
[----:B------:R-:W-:Y:S01]  /*eca0*/  IMAD.SHL.U32 R18, R5, 0x200, RZ ;  /* 0x0000020005127824 */ /* 0x000fe200078e00ff */
[----:B------:R-:W-:Y:S01]  /*ecb0*/  LOP3.LUT R6, R19, 0x80, RZ, 0xc0, !PT ;  /* 0x0000008013067812 */ /* 0x000fe200078ec0ff */
[----:B------:R-:W-:Y:S01]  /*ecc0*/  UMOV UR4, 0xffffffff ;  /* 0xffffffff00047882 */ /* 0x000fe20000000000 */
[----:B0-----:R-:W0:Y:S01]  /*ecd0*/  LDC.64 R2, c[0x0][0x418] ;  /* 0x00010600ff027b82 */ /* 0x001e220000000a00 */
[----:B------:R-:W-:Y:S01]  /*ece0*/  IMAD R4, R5, 0x10, R4 ;  /* 0x0000001005047824 */ /* 0x000fe200078e0204 */
[----:B------:R-:W-:Y:S01]  /*ecf0*/  LOP3.LUT R6, R6, 0x10, R11, 0xf8, !PT ;  /* 0x0000001006067812 */ /* 0x000fe200078ef80b */
[----:B------:R-:W-:Y:S01]  /*ed00*/  IMAD.SHL.U32 R5, R11, 0x4, RZ ;  /* 0x000000040b057824 */ /* 0x000fe200078e00ff */
[----:B------:R-:W-:-:S04]  /*ed10*/  LOP3.LUT R8, R18, 0x60, R19, 0xf8, !PT ;  /* 0x0000006012087812 */ /* 0x000fc800078ef813 */
[----:B------:R-:W-:Y:S02]  /*ed20*/  LOP3.LUT R6, R6, 0x10, R5, 0x78, !PT ;  /* 0x0000001006067812 */ /* 0x000fe400078e7805 */
[----:B------:R-:W-:Y:S02]  /*ed30*/  LOP3.LUT R7, R8, 0x100, R19, 0xf8, !PT ;  /* 0x0000010008077812 */ /* 0x000fe400078ef813 */
[----:B------:R-:W-:Y:S02]  /*ed40*/  LOP3.LUT R5, R4, 0x70, R12, 0x78, !PT ;  /* 0x0000007004057812 */ /* 0x000fe400078e780c */
[----:B------:R-:W-:Y:S02]  /*ed50*/  LOP3.LUT R4, R7, R6, RZ, 0xfc, !PT ;  /* 0x0000000607047212 */ /* 0x000fe400078efcff */
[----:B------:R-:W-:Y:S02]  /*ed60*/  LOP3.LUT R0, R5, 0xc00, R0, 0xf8, !PT ;  /* 0x00000c0005007812 */ /* 0x000fe400078ef800 */
[----:B------:R-:W-:Y:S01]  /*ed70*/  LOP3.LUT R19, R19, 0x60, RZ, 0xc0, !PT ;  /* 0x0000006013137812 */ /* 0x000fe200078ec0ff */
[----:B------:R-:W-:Y:S04]  /*ed80*/  STL [R1+0x14], R4 ;  /* 0x0000140401007387 */ /* 0x000fe80000100800 */
[----:B------:R1:W-:Y:S01]  /*ed90*/  STL [R1+0xc], R0 ;  /* 0x00000c0001007387 */ /* 0x0003e20000100800 */
[----:B0-----:R-:W-:-:S04]  /*eda0*/  ISETP.NE.U32.AND P0, PT, R2, RZ, PT ;  /* 0x000000ff0200720c */ /* 0x001fc80003f05070 */
[----:B------:R-:W-:Y:S01]  /*edb0*/  ISETP.NE.AND.EX P2, PT, R3, RZ, PT, P0 ;  /* 0x000000ff0300720c */ /* 0x000fe20003f45300 */
[----:B-1----:R-:W-:-:S05]  /*edc0*/  IMAD.MOV.U32 R0, RZ, RZ, 0x40 ;  /* 0x00000040ff007424 */ /* 0x002fca00078e00ff */
[----:B------:R-:W-:Y:S02]  /*edd0*/  SEL R4, R0, 0xffffffc0, !P1 ;  /* 0xffffffc000047807 */ /* 0x000fe40004800000 */
[----:B------:R-:W-:Y:S02]  /*ede0*/  P2R R0, PR, RZ, 0x4 ;  /* 0x00000004ff007803 */ /* 0x000fe40000000000 */
[----:B------:R-:W-:-:S04]  /*edf0*/  SHF.R.U32.HI R4, RZ, 0x5, R11 ;  /* 0x00000005ff047819 */ /* 0x000fc8000001160b */
[----:B------:R-:W-:Y:S02]  /*ee00*/  LOP3.LUT R4, R4, 0x3, RZ, 0xc0, !PT ;  /* 0x0000000304047812 */ /* 0x000fe400078ec0ff */
[----:B--2---:R-:W-:Y:S01]  /*ee10*/  SHF.R.S32.HI R8, RZ, 0x1f, R10 ;  /* 0x0000001fff087819 */ /* 0x004fe2000001140a */
[----:B------:R0:W-:Y:S01]  /*ee20*/  STL [R1], R10 ;  /* 0x0000000a01007387 */ /* 0x0001e20000100800 */
[----:B------:R-:W-:-:S03]  /*ee30*/  SEL R16, R10, RZ, !P2 ;  /* 0x000000ff0a107207 */ /* 0x000fc60005000000 */
[----:B------:R0:W-:Y:S04]  /*ee40*/  STL [R1+0x18], R0 ;  /* 0x0000180001007387 */ /* 0x0001e80000100800 */
[----:B------:R0:W-:Y:S01]  /*ee50*/  STL [R1+0x8], R8 ;  /* 0x0000080801007387 */ /* 0x0001e20000100800 */
[----:B------:R-:W-:Y:S05]  /*ee60*/  BRA.DIV UR4, `(.L_x_1999) ;  /* 0x0000002e04047947 */ /* 0x000fea000b800000 */
[----:B------:R1:W2:Y:S02]  /*ee70*/  SHFL.IDX PT, R14, R4, RZ, 0x1f ;  /* 0x00001fff040e7589 */ /* 0x0002a400000e0000 */
.L_x_2052:
[----:B------:R-:W-:Y:S02]  /*ee80*/  PLOP3.LUT P1, PT, PT, PT, PT, 0x8, 0x0 ;  /* 0x000000000000781c */ /* 0x000fe40003f2e170 */
[----:B--2---:R-:W-:Y:S02]  /*ee90*/  ISETP.NE.AND P0, PT, R14, RZ, PT ;  /* 0x000000ff0e00720c */ /* 0x004fe40003f05270 */
[----:B0-----:R-:W-:-:S05]  /*eea0*/  P2R R0, PR, RZ, 0x2 ;  /* 0x00000002ff007803 */ /* 0x001fca0000000000 */
[----:B------:R0:W-:Y:S06]  /*eeb0*/  STL [R1+0x10], R0 ;  /* 0x0000100001007387 */ /* 0x0001ec0000100800 */
[----:B------:R-:W-:Y:S05]  /*eec0*/  @P0 BRA `(.L_x_2000) ;  /* 0x00000004005c0947 */ /* 0x000fea0003800000 */
[----:B------:R-:W-:Y:S01]  /*eed0*/  UMOV UR4, 0xffffffff ;  /* 0xffffffff00047882 */ /* 0x000fe20000000000 */
[----:B0-----:R-:W-:Y:S02]  /*eee0*/  VIADD R0, R17, 0xffffffff ;  /* 0xffffffff11007836 */ /* 0x001fe40000000000 */
[----:B------:R-:W-:Y:S05]  /*eef0*/  BRA.DIV UR4, `(.L_x_2001) ;  /* 0x0000002e04007947 */ /* 0x000fea000b800000 */
[----:B------:R-:W-:-:S13]  /*ef00*/  ELECT P6, URZ, PT ;  /* 0x00000000003f782f */ /* 0x000fda00038c0000 */
.L_x_2055:
[----:B------:R-:W-:Y:S05]  /*ef10*/  @!P6 BRA `(.L_x_2000) ;  /* 0x000000040048e947 */ /* 0x000fea0003800000 */
[----:B------:R-:W-:Y:S01]  /*ef20*/  IMAD.MOV.U32 R16, RZ, RZ, R10 ;  /* 0x000000ffff107224 */ /* 0x000fe200078e000a */
[----:B------:R-:W-:Y:S06]  /*ef30*/  @!P2 BRA `(.L_x_2002) ;  /* 0x000000000044a947 */ /* 0x000fec0003800000 */
[----:B------:R-:W0:Y:S01]  /*ef40*/  LDC R7, c[0x0][0x43c] ;  /* 0x00010f00ff077b82 */ /* 0x000e220000000800 */
        /* <DEDUP_REMOVED lines=16> */
.L_x_2002:
[----:B0-----:R-:W-:Y:S01]  /*f050*/  IMAD.MOV.U32 R2, RZ, RZ, 0x1 ;  /* 0x00000001ff027424 */ /* 0x001fe200078e00ff */
[----:B------:R-:W-:-:S04]  /*f060*/  ISETP.NE.AND P1, PT, R9, RZ, PT ;  /* 0x000000ff0900720c */ /* 0x000fc80003f25270 */
[----:B------:R-:W-:-:S04]  /*f070*/  SHF.L.U32 R2, R2, 0x1f, RZ ;  /* 0x0000001f02027819 */ /* 0x000fc800000006ff */
[----:B------:R-:W0:Y:S02]  /*f080*/  SYNCS.PHASECHK.TRANS64.TRYWAIT P0, [UR38+0x29880], R2 ;  /* 0x02988002ff0075a7 */ /* 0x000e240008000166 */
[----:B0-----:R-:W-:Y:S05]  /*f090*/  @!P0 BRA `(.L_x_2003) ;  /* 0x0000002800b88947 */ /* 0x001fea0003800000 */
.L_x_2056:
[----:B------:R-:W-:Y:S05]  /*f0a0*/  @P1 BRA `(.L_x_2004) ;  /* 0x0000000000181947 */ /* 0x000fea0003800000 */
[----:B-1----:R-:W1:Y:S01]  /*f0b0*/  S2R R4, SR_TID.X ;  /* 0x0000000000047919 */ /* 0x002e620000002100 */
[----:B0-----:R-:W-:-:S04]  /*f0c0*/  IMAD.MOV.U32 R3, RZ, RZ, 0x5000 ;  /* 0x00005000ff037424 */ /* 0x001fc800078e00ff */
[----:B------:R2:W-:Y:S01]  /*f0d0*/  SYNCS.ARRIVE.TRANS64 RZ, [UR38+0x29870], R3 ;  /* 0x02987003ffff79a7 */ /* 0x0005e20008000026 */
[----:B-1----:R-:W-:-:S13]  /*f0e0*/  LOP3.LUT P0, RZ, R4, 0x1f, RZ, 0xc0, !PT ;  /* 0x0000001f04ff7812 */ /* 0x002fda000780c0ff */
[----:B--2---:R-:W-:Y:S05]  /*f0f0*/  @!P0 BRA `(.L_x_2004) ;  /* 0x0000000000048947 */ /* 0x004fea0003800000 */
[----:B------:R-:W-:Y:S01]  /*f100*/  BPT.TRAP 0x1 ;  /* 0x000000040000795c */ /* 0x000fe20000300000 */
.L_x_2004:
        /* <DEDUP_REMOVED lines=15> */
.L_x_2057:
[----:B------:R-:W-:Y:S05]  /*f200*/  @P1 BRA `(.L_x_2006) ;  /* 0x0000000000181947 */ /* 0x000fea0003800000 */
[----:B0-----:R-:W0:Y:S01]  /*f210*/  S2R R3, SR_TID.X ;  /* 0x0000000000037919 */ /* 0x001e220000002100 */
[----:B------:R-:W-:-:S04]  /*f220*/  IMAD.MOV.U32 R2, RZ, RZ, 0x7800 ;  /* 0x00007800ff027424 */ /* 0x000fc800078e00ff */
[----:B------:R2:W-:Y:S01]  /*f230*/  SYNCS.ARRIVE.TRANS64 RZ, [UR38+0x29830], R2 ;  /* 0x02983002ffff79a7 */ /* 0x0005e20008000026 */
[----:B0-----:R-:W-:-:S13]  /*f240*/  LOP3.LUT P0, RZ, R3, 0x1f, RZ, 0xc0, !PT ;  /* 0x0000001f03ff7812 */ /* 0x001fda000780c0ff */
[----:B--2---:R-:W-:Y:S05]  /*f250*/  @!P0 BRA `(.L_x_2006) ;  /* 0x0000000000048947 */ /* 0x004fea0003800000 */
[----:B------:R-:W-:Y:S01]  /*f260*/  BPT.TRAP 0x1 ;  /* 0x000000040000795c */ /* 0x000fe20000300000 */
.L_x_2006:
[----:B------:R-:W-:Y:S01]  /*f270*/  ULDC.64 UR4, c[0x0][0x198] ;  /* 0x0000660000047ab9 */ /* 0x000fe20000000a00 */
[----:B------:R-:W-:Y:S01]  /*f280*/  R2UR UR11, R0 ;  /* 0x00000000000b72ca */ /* 0x000fe200000e0000 */
[----:B------:R-:W-:Y:S01]  /*f290*/  UIADD3 UR4, UP0, UR4, 0x370, URZ ;  /* 0x0000037004047890 */ /* 0x000fe2000ff1e03f */
[----:B------:R-:W-:Y:S01]  /*f2a0*/  R2UR UR13, R16 ;  /* 0x00000000100d72ca */ /* 0x000fe200000e0000 */
[----:B------:R-:W-:Y:S01]  /*f2b0*/  UIADD3 UR8, UR38, 0x1a400, URZ ;  /* 0x0001a40026087890 */ /* 0x000fe2000fffe03f */
[----:B------:R-:W-:Y:S01]  /*f2c0*/  PLOP3.LUT P0, PT, PT, PT, PT, 0x80, 0x0 ;  /* 0x000000000000781c */ /* 0x000fe20003f0f070 */
[----:B------:R-:W-:Y:S02]  /*f2d0*/  UIADD3 UR9, UR38, 0x29830, URZ ;  /* 0x0002983026097890 */ /* 0x000fe4000fffe03f */
[----:B------:R-:W-:Y:S01]  /*f2e0*/  UIADD3.X UR5, URZ, UR5, URZ, UP0, !UPT ;  /* 0x000000053f057290 */ /* 0x000fe200087fe43f */
[----:B------:R-:W-:Y:S01]  /*f2f0*/  P2R R0, PR, RZ, 0x1 ;  /* 0x00000001ff007803 */ /* 0x000fe20000000000 */
[----:B------:R-:W-:-:S02]  /*f300*/  UIADD3 UR16, UR38, 0x1cc00, URZ ;  /* 0x0001cc0026107890 */ /* 0x000fc4000fffe03f */
        /* <DEDUP_REMOVED lines=17> */
[----:B------:R2:W-:Y:S01]  /*f420*/  STL [R1+0x10], R0 ;  /* 0x0000100001007387 */ /* 0x0005e20000100800 */
[----:B------:R-:W-:Y:S01]  /*f430*/  NOP ;  /* 0x0000000000007918 */ /* 0x000fe20000000000 */
.L_x_2000:
[----:B------:R-:W-:Y:S05]  /*f440*/  WARPSYNC.ALL ;  /* 0x0000000000007948 */ /* 0x000fea0003800000 */
[----:B--2---:R-:W-:Y:S01]  /*f450*/  UIADD3 UR4, UR38, 0x14400, URZ ;  /* 0x0001440026047890 */ /* 0x004fe2000fffe03f */
[----:B------:R-:W-:Y:S03]  /*f460*/  BAR.SYNC.DEFER_BLOCKING 0x8, 0x180 ;  /* 0x0206000000007b1d */ /* 0x000fe60000010000 */
[----:B------:R-:W-:-:S06]  /*f470*/  ULOP3.LUT UP0, URZ, UR4, 0x1bf, URZ, 0xc0, !UPT ;  /* 0x000001bf043f7892 */ /* 0x000fcc000f80c03f */
[----:B------:R-:W-:-:S13]  /*f480*/  PLOP3.LUT P0, PT, PT, PT, UP0, 0x80, 0x0 ;  /* 0x000000000000781c */ /* 0x000fda0003f0f008 */
[----:B------:R-:W-:Y:S05]  /*f490*/  @!P0 BRA `(.L_x_2007) ;  /* 0x0000000000408947 */ /* 0x000fea0003800000 */
[----:B0-----:R-:W-:Y:S01]  /*f4a0*/  MOV R2, 0x0 ;  /* 0x0000000000027802 */ /* 0x001fe20000000f00 */
[----:B------:R-:W-:Y:S01]  /*f4b0*/  ULDC.64 UR6, c[0x4][0xa0] ;  /* 0x0100280000067ab9 */ /* 0x000fe20000000a00 */
[----:B------:R-:W-:Y:S01]  /*f4c0*/  ULDC.64 UR8, c[0x4][0xa8] ;  /* 0x01002a0000087ab9 */ /* 0x000fe20000000a00 */
[----:B------:R-:W-:Y:S01]  /*f4d0*/  ULDC.64 UR4, c[0x4][0x28] ;  /* 0x01000a0000047ab9 */ /* 0x000fe20000000a00 */
[----:B-1----:R-:W-:Y:S02]  /*f4e0*/  IMAD.U32 R4, RZ, RZ, UR6 ;  /* 0x00000006ff047e24 */ /* 0x002fe4000f8e00ff */
        /* <DEDUP_REMOVED lines=11> */
.L_x_2007:
[----:B0-----:R-:W0:Y:S01]  /*f5a0*/  S2R R2, SR_TID.X ;  /* 0x0000000000027919 */ /* 0x001e220000002100 */
[----:B------:R-:W2:Y:S01]  /*f5b0*/  LDC R9, c[0x0][0x448] ;  /* 0x00011200ff097b82 */ /* 0x000ea20000000800 */
[----:B------:R-:W-:Y:S01]  /*f5c0*/  USHF.R.S32.HI UR4, URZ, 0x1f, UR36 ;  /* 0x0000001f3f047899 */ /* 0x000fe20008011424 */
[----:B------:R-:W3:Y:S01]  /*f5d0*/  S2R R6, SR_TID.X ;  /* 0x0000000000067919 */ /* 0x000ee20000002100 */
[----:B------:R-:W-:Y:S02]  /*f5e0*/  ULDC.64 UR8, c[0x0][0x2d8] ;  /* 0x0000b60000087ab9 */ /* 0x000fe40000000a00 */
[----:B------:R-:W-:Y:S01]  /*f5f0*/  UIMAD UR6, UR4, UR8, URZ ;  /* 0x00000008040672a4 */ /* 0x000fe2000f8e023f */
[----:B------:R-:W4:Y:S01]  /*f600*/  S2R R7, SR_CTAID.Z ;  /* 0x0000000000077919 */ /* 0x000f220000002700 */
[----:B------:R-:W-:Y:S02]  /*f610*/  UIMAD.WIDE.U32 UR4, UR36, UR8, URZ ;  /* 0x00000008240472a5 */ /* 0x000fe4000f8e003f */
[----:B------:R-:W-:-:S04]  /*f620*/  UIMAD UR6, UR36, UR9, UR6 ;  /* 0x00000009240672a4 */ /* 0x000fc8000f8e0206 */
[----:B------:R-:W-:Y:S01]  /*f630*/  UIADD3 UR5, UR5, UR6, URZ ;  /* 0x0000000605057290 */ /* 0x000fe2000fffe03f */
[----:B--2---:R-:W-:Y:S02]  /*f640*/  ISETP.NE.AND P0, PT, R9, 0x1, PT ;  /* 0x000000010900780c */ /* 0x004fe40003f05270 */
[----:B0-----:R-:W-:Y:S01]  /*f650*/  SHF.R.U32.HI R0, RZ, 0x3, R2 ;  /* 0x00000003ff007819 */ /* 0x001fe20000011602 */
[----:B------:R-:W-:Y:S02]  /*f660*/  IMAD.SHL.U32 R2, R2, 0x10, RZ ;  /* 0x0000001002027824 */ /* 0x000fe400078e00ff */
[----:B---3--:R-:W-:Y:S02]  /*f670*/  IMAD.SHL.U32 R8, R6, 0x10, RZ ;  /* 0x0000001006087824 */ /* 0x008fe400078e00ff */
[C---:B------:R-:W-:Y:S02]  /*f680*/  IMAD.SHL.U32 R3, R0.reuse, 0x80, RZ ;  /* 0x0000008000037824 */ /* 0x040fe400078e00ff */
[----:B------:R-:W-:Y:S01]  /*f690*/  IMAD.SHL.U32 R0, R0, 0x10, RZ ;  /* 0x0000001000007824 */ /* 0x000fe200078e00ff */
[----:B------:R-:W-:-:S02]  /*f6a0*/  LOP3.LUT R8, R8, 0x30, RZ, 0xe2, !PT ;  /* 0x0000003008087812 */ /* 0x000fc400078ee2ff */
[----:B----4-:R-:W-:Y:S02]  /*f6b0*/  SHF.R.S32.HI R5, RZ, 0x1f, R7 ;  /* 0x0000001fff057819 */ /* 0x010fe40000011407 */
[----:B------:R-:W-:-:S04]  /*f6c0*/  LOP3.LUT R3, R8, 0x180, R3, 0xf8, !PT ;  /* 0x0000018008037812 */ /* 0x000fc800078ef803 */
[----:B------:R-:W-:Y:S02]  /*f6d0*/  LOP3.LUT R0, R3, 0x30, R0, 0x78, !PT ;  /* 0x0000003003007812 */ /* 0x000fe400078e7800 */
[----:B------:R-:W-:-:S04]  /*f6e0*/  LOP3.LUT R3, R2, 0x40, RZ, 0xc0, !PT ;  /* 0x0000004002037812 */ /* 0x000fc800078ec0ff */
[----:B------:R-:W-:Y:S02]  /*f6f0*/  IADD3 R0, R0, R3, R18 ;  /* 0x0000000300007210 */ /* 0x000fe40007ffe012 */
[----:B------:R-:W1:Y:S01]  /*f700*/  LDC.64 R2, c[0x0][0x2e0] ;  /* 0x0000b800ff027b82 */ /* 0x000e620000000a00 */
[----:B------:R-:W-:-:S07]  /*f710*/  LOP3.LUT R18, R6, 0x7f, RZ, 0xc0, !PT ;  /* 0x0000007f06127812 */ /* 0x000fce00078ec0ff */
[----:B------:R-:W0:Y:S01]  /*f720*/  @P0 LDC R6, c[0x0][0x450] ;  /* 0x00011400ff060b82 */ /* 0x000e220000000800 */
[-C--:B-1----:R-:W-:Y:S02]  /*f730*/  IMAD R4, R5, R2.reuse, RZ ;  /* 0x0000000205047224 */ /* 0x082fe400078e02ff */
[----:B------:R-:W1:Y:S02]  /*f740*/  S2R R5, SR_CTAID.X ;  /* 0x0000000000057919 */ /* 0x000e640000002500 */
[C---:B------:R-:W-:Y:S02]  /*f750*/  IMAD R4, R7.reuse, R3, R4 ;  /* 0x0000000307047224 */ /* 0x040fe400078e0204 */
[----:B------:R-:W-:Y:S01]  /*f760*/  IMAD.WIDE.U32 R2, R7, R2, UR4 ;  /* 0x0000000407027e25 */ /* 0x000fe2000f8e0002 */
[----:B------:R-:W-:Y:S01]  /*f770*/  ULDC.64 UR4, c[0x0][0x2d0] ;  /* 0x0000b40000047ab9 */ /* 0x000fe20000000a00 */
[----:B------:R-:W2:Y:S02]  /*f780*/  @P0 LDC R7, c[0x0][0x44c] ;  /* 0x00011300ff070b82 */ /* 0x000ea40000000800 */
[----:B------:R-:W-:Y:S01]  /*f790*/  IMAD.IADD R3, R3, 0x1, R4 ;  /* 0x0000000103037824 */ /* 0x000fe200078e0204 */
[----:B------:R-:W-:-:S05]  /*f7a0*/  LEA.HI R4, R18, R19, RZ, 0x1e ;  /* 0x0000001312047211 */ /* 0x000fca00078ff0ff */
[----:B-1----:R-:W-:-:S04]  /*f7b0*/  IMAD R4, R5, 0x80, R4 ;  /* 0x0000008005047824 */ /* 0x002fc800078e0204 */
[----:B--2---:R-:W-:-:S04]  /*f7c0*/  @P0 IMAD.HI.U32 R7, R4, R7, RZ ;  /* 0x0000000704070227 */ /* 0x004fc800078e00ff */
[----:B------:R-:W-:Y:S01]  /*f7d0*/  IMAD.MOV.U32 R5, RZ, RZ, R4 ;  /* 0x000000ffff057224 */ /* 0x000fe200078e0004 */
[----:B0-----:R-:W-:-:S05]  /*f7e0*/  @P0 SHF.R.U32.HI R5, RZ, R6, R7 ;  /* 0x00000006ff050219 */ /* 0x001fca0000011607 */
        /* <DEDUP_REMOVED lines=25> */
[----:B------:R-:W-:Y:S01]  /*f980*/  LEA.HI R2, R18, UR39, RZ, 0x1e ;  /* 0x0000002712027c11 */ /* 0x000fe2000f8ff0ff */
[----:B------:R-:W-:Y:S01]  /*f990*/  IMAD R3, R9, UR4, RZ ;  /* 0x0000000409037c24 */ /* 0x000fe2000f8e02ff */
[----:B------:R-:W1:Y:S03]  /*f9a0*/  SHFL.IDX PT, R6, R4, RZ, 0x1c1f ;  /* 0x001c1fff04067589 */ /* 0x000e6600000e0000 */
[C---:B------:R-:W-:Y:S01]  /*f9b0*/  VIADD R10, R2.reuse, 0x20 ;  /* 0x00000020020a7836 */ /* 0x040fe20000000000 */
[----:B------:R-:W-:Y:S01]  /*f9c0*/  ISETP.GE.AND P4, PT, R2, R3, PT ;  /* 0x000000030200720c */ /* 0x000fe20003f86270 */
[----:B------:R-:W-:-:S12]  /*f9d0*/  SHFL.IDX PT, R14, R5, 0x3, 0x1c1f ;  /* 0x007c1f00050e7f89 */ /* 0x000fd800000e0000 */
        /* <DEDUP_REMOVED lines=12> */
[----:B------:R-:W-:-:S03]  /*faa0*/  @!P3 VIADD R9, R0, UR38 ;  /* 0x000000260009bc36 */ /* 0x000fc60008000000 */
[----:B------:R-:W1:Y:S01]  /*fab0*/  SHFL.IDX PT, R6, R4, 0x1, 0x1c1f ;  /* 0x003c1f0004067f89 */ /* 0x000e6200000e0000 */
[----:B0-----:R-:W-:-:S05]  /*fac0*/  @!P3 IADD3 R7, P4, R8, R7, RZ ;  /* 0x000000070807b210 */ /* 0x001fca0007f9e0ff */
[----:B-1----:R-:W-:-:S05]  /*fad0*/  @!P3 IMAD.X R6, RZ, RZ, R6, P4 ;  /* 0x000000ffff06b224 */ /* 0x002fca00020e0606 */
        /* <DEDUP_REMOVED lines=8> */
[----:B------:R-:W-:Y:S01]  /*fb60*/  @!P3 VIADD R19, R0, UR38 ;  /* 0x000000260013bc36 */ /* 0x000fe20008000000 */
[----:B------:R-:W1:Y:S04]  /*fb70*/  SHFL.IDX PT, R6, R4, 0x2, 0x1c1f ;  /* 0x005c1f0004067f89 */ /* 0x000e6800000e0000 */
[----:B------:R-:W2:Y:S01]  /*fb80*/  SHFL.IDX PT, R4, R4, 0x3, 0x1c1f ;  /* 0x007c1f0004047f89 */ /* 0x000ea200000e0000 */
[----:B0-----:R-:W-:-:S05]  /*fb90*/  @!P3 IADD3 R7, P4, R8, R7, RZ ;  /* 0x000000070807b210 */ /* 0x001fca0007f9e0ff */
[----:B-1----:R-:W-:-:S05]  /*fba0*/  @!P3 IMAD.X R6, RZ, RZ, R6, P4 ;  /* 0x000000ffff06b224 */ /* 0x002fca00020e0606 */
[----:B------:R-:W-:-:S04]  /*fbb0*/  @!P3 LOP3.LUT R7, R7, R6, RZ, 0x3c, !PT ;  /* 0x000000060707b212 */ /* 0x000fc800078e3cff */
[----:B------:R-:W-:-:S04]  /*fbc0*/  @!P3 LOP3.LUT R6, R7, R6, RZ, 0x3c, !PT ;  /* 0x000000060706b212 */ /* 0x000fc800078e3cff */
[----:B------:R-:W-:-:S05]  /*fbd0*/  @!P3 LOP3.LUT R7, R7, R6, RZ, 0x3c, !PT ;  /* 0x000000060707b212 */ /* 0x000fca00078e3cff */
[----:B------:R0:W-:Y:S04]  /*fbe0*/  @!P3 LDGSTS.E.BYPASS.LTC128B.128 [R19+0x15400], desc[UR48][R6.64], !P2 ;  /* 0x154000000613bfae */ /* 0x0001e8000d101d70 */
[----:B------:R0:W-:Y:S04]  /*fbf0*/  @!P3 LDGSTS.E.BYPASS.LTC128B.128 [R19+0x17400], desc[UR48][R6.64+0x40], !P0 ;  /* 0x174000400613bfae */ /* 0x0001e8000c101d70 */
[----:B--2---:R0:W-:Y:S02]  /*fc00*/  @!P3 LDGSTS.E.BYPASS.LTC128B.128 [R19+0x19400], desc[UR48][R6.64+0x80], !P1 ;  /* 0x194000800613bfae */ /* 0x0041e4000c901d70 */
.L_x_2066:
[----:B------:R-:W-:Y:S01]  /*fc10*/  VIADD R2, R2, 0x60 ;  /* 0x0000006002027836 */ /* 0x000fe20000000000 */
[----:B------:R-:W-:Y:S04]  /*fc20*/  BSSY B0, `(.L_x_2009) ;  /* 0x000000c000007945 */ /* 0x000fe80003800000 */
[----:B------:R-:W-:-:S13]  /*fc30*/  ISETP.GE.AND P3, PT, R2, R3, PT ;  /* 0x000000030200720c */ /* 0x000fda0003f66270 */
[----:B------:R-:W-:Y:S05]  /*fc40*/  @P3 BRA `(.L_x_2010) ;  /* 0x0000000000243947 */ /* 0x000fea0003800000 */
[----:B------:R-:W-:Y:S01]  /*fc50*/  IADD3 R2, P3, R8, R14, RZ ;  /* 0x0000000e08027210 */ /* 0x000fe20007f7e0ff */
        /* <DEDUP_REMOVED lines=8> */
.L_x_2010:
[----:B------:R-:W-:Y:S05]  /*fce0*/  BSYNC B0 ;  /* 0x0000000000007941 */ /* 0x000fea0003800000 */
.L_x_2009:
[----:B------:R-:W-:Y:S01]  /*fcf0*/  NOP ;  /* 0x0000000000007918 */ /* 0x000fe20000000000 */
[----:B------:R-:W-:Y:S01]  /*fd00*/  SYNCS.ARRIVE.TRANS64.RED.A0T1 RZ, [UR38+0x29800], RZ ;  /* 0x029800ffffff79a7 */ /* 0x000fe20008200426 */
[----:B------:R-:W-:Y:S01]  /*fd10*/  IMAD.MOV.U32 R0, RZ, RZ, 0x1 ;  /* 0x00000001ff007424 */ /* 0x000fe200078e00ff */
[----:B------:R-:W-:Y:S04]  /*fd20*/  ARRIVES.LDGSTSBAR.64.TRANSCNT [UR38+0x29800] ;  /* 0x02980000ff0079b0 */ /* 0x000fe80008000aa6 */
[----:B------:R-:W-:Y:S01]  /*fd30*/  SHF.L.U32 R0, R0, 0x1f, RZ ;  /* 0x0000001f00007819 */ /* 0x000fe200000006ff */
[----:B------:R-:W-:Y:S01]  /*fd40*/  NOP ;  /* 0x0000000000007918 */ /* 0x000fe20000000000 */
[----:B-1----:R-:W2:Y:S01]  /*fd50*/  LDL R3, [R1+0x4] ;  /* 0x0000040001037983 */ /* 0x002ea20000100800 */
[----:B------:R-:W-:Y:S01]  /*fd60*/  SYNCS.ARRIVE.TRANS64.A1T0 RZ, [UR38+0x29800], RZ ;  /* 0x029800ffffff79a7 */ /* 0x000fe20008100026 */
[----:B------:R-:W-:Y:S01]  /*fd70*/  VIADD R2, R17, 0xfffffffe ;  /* 0xfffffffe11027836 */ /* 0x000fe20000000000 */
[----:B------:R-:W1:Y:S04]  /*fd80*/  SYNCS.PHASECHK.TRANS64.TRYWAIT P0, [UR38+0x29820], R0 ;  /* 0x02982000ff0075a7 */ /* 0x000e680008000166 */
[----:B--2---:R-:W-:Y:S01]  /*fd90*/  ISETP.GE.AND P1, PT, R2, R3, PT ;  /* 0x000000030200720c */ /* 0x004fe20003f26270 */
[----:B-1----:R-:W-:-:S12]  /*fda0*/  @!P0 BRA `(.L_x_2011) ;  /* 0x00000024000c8947 */ /* 0x002fd80003800000 */
.L_x_2067:
[----:B------:R-:W-:Y:S01]  /*fdb0*/  IMAD.MOV.U32 R20, RZ, RZ, 0x1 ;  /* 0x00000001ff147424 */ /* 0x000fe200078e00ff */
[----:B------:R-:W-:Y:S06]  /*fdc0*/  @!P1 BRA `(.L_x_2012) ;  /* 0x0000000c00e49947 */ /* 0x000fec0003800000 */
[----:B-1----:R-:W2:Y:S01]  /*fdd0*/  LDL R3, [R1+0x1c] ;  /* 0x00001c0001037983 */ /* 0x002ea20000100800 */
[----:B------:R-:W-:Y:S01]  /*fde0*/  IMAD.MOV.U32 R0, RZ, RZ, 0x1 ;  /* 0x00000001ff007424 */ /* 0x000fe200078e00ff */
[C---:B--2---:R-:W-:Y:S02]  /*fdf0*/  LOP3.LUT R4, R3.reuse, 0x1, RZ, 0xfc, !PT ;  /* 0x0000000103047812 */ /* 0x044fe400078efcff */
[----:B------:R-:W-:Y:S01]  /*fe00*/  LOP3.LUT R21, R3, 0x2, RZ, 0xfc, !PT ;  /* 0x0000000203157812 */ /* 0x000fe200078efcff */
[----:B------:R-:W-:Y:S02]  /*fe10*/  IMAD.MOV.U32 R3, RZ, RZ, RZ ;  /* 0x000000ffff037224 */ /* 0x000fe400078e00ff */
[----:B------:R1:W-:Y:S05]  /*fe20*/  STL [R1+0x20], R4 ;  /* 0x0000200401007387 */ /* 0x0003ea0000100800 */
.L_x_2031:
[----:B-1----:R-:W2:Y:S01]  /*fe30*/  LDL R4, [R1+0x10] ;  /* 0x0000100001047983 */ /* 0x002ea20000100800 */
[----:B------:R-:W-:Y:S01]  /*fe40*/  VIADD R17, R3, 0x1 ;  /* 0x0000000103117836 */ /* 0x000fe20000000000 */
[----:B------:R-:W-:Y:S04]  /*fe50*/  BSSY B0, `(.L_x_2013) ;  /* 0x0000081000007945 */ /* 0x000fe80003800000 */
[----:B------:R-:W-:-:S04]  /*fe60*/  ISETP.NE.AND P0, PT, R17, 0x2, PT ;  /* 0x000000021100780c */ /* 0x000fc80003f05270 */
[----:B------:R-:W-:Y:S02]  /*fe70*/  SEL R5, RZ, 0x1, P0 ;  /* 0x00000001ff057807 */ /* 0x000fe40000000000 */
[----:B------:R-:W-:Y:S02]  /*fe80*/  SEL R17, R17, RZ, P0 ;  /* 0x000000ff11117207 */ /* 0x000fe40000000000 */
[----:B------:R-:W-:Y:S02]  /*fe90*/  LOP3.LUT R20, R0, R5, RZ, 0x3c, !PT ;  /* 0x0000000500147212 */ /* 0x000fe400078e3cff */
[----:B--2---:R-:W-:-:S13]  /*fea0*/  ISETP.NE.AND P1, PT, R4, RZ, PT ;  /* 0x000000ff0400720c */ /* 0x004fda0003f25270 */
[----:B0-----:R-:W-:Y:S05]  /*feb0*/  @!P1 BRA `(.L_x_2014) ;  /* 0x0000000400e89947 */ /* 0x001fea0003800000 */
[----:B------:R-:W2:Y:S01]  /*fec0*/  LDL R4, [R1+0x18] ;  /* 0x0000180001047983 */ /* 0x000ea20000100800 */
[----:B------:R-:W-:Y:S01]  /*fed0*/  IMAD.MOV.U32 R8, RZ, RZ, R2 ;  /* 0x000000ffff087224 */ /* 0x000fe200078e0002 */
[----:B--2---:R-:W-:-:S13]  /*fee0*/  ISETP.NE.AND P1, PT, R4, RZ, PT ;  /* 0x000000ff0400720c */ /* 0x004fda0003f25270 */
[----:B------:R-:W-:Y:S05]  /*fef0*/  @!P1 BRA `(.L_x_2015) ;  /* 0x0000000000509947 */ /* 0x000fea0003800000 */
[----:B------:R-:W2:Y:S01]  /*ff00*/  LDL R9, [R1+0x8] ;  /* 0x0000080001097983 */ /* 0x000ea20000100800 */
[----:B------:R-:W1:Y:S01]  /*ff10*/  LDC R8, c[0x0][0x43c] ;  /* 0x00010f00ff087b82 */ /* 0x000e620000000800 */
[----:B------:R-:W-:Y:S02]  /*ff20*/  ULDC.64 UR4, c[0x0][0x428] ;  /* 0x00010a0000047ab9 */ /* 0x000fe40000000a00 */
[----:B------:R-:W3:Y:S01]  /*ff30*/  LDL R10, [R1] ;  /* 0x00000000010a7983 */ /* 0x000ee20000100800 */
[----:B-1----:R-:W-:-:S13]  /*ff40*/  ISETP.NE.AND P0, PT, R8, 0x1, PT ;  /* 0x000000010800780c */ /* 0x002fda0003f05270 */
        /* <DEDUP_REMOVED lines=15> */
.L_x_2015:
[----:B------:R-:W2:Y:S01]  /*10040*/  S2R R4, SR_TID.X ;  /* 0x0000000000047919 */ /* 0x000ea20000002100 */
[----:B01----:R-:W-:Y:S02]  /*10050*/  LEA R6, R17, UR38, 0x3 ;  /* 0x0000002611067c11 */ /* 0x003fe4000f8e18ff */
[----:B--2---:R-:W-:Y:S02]  /*10060*/  LOP3.LUT R5, R4, 0x7f, RZ, 0xc0, !PT ;  /* 0x0000007f04057812 */ /* 0x004fe400078ec0ff */
[----:B------:R-:W-:Y:S02]  /*10070*/  SHF.L.U32 R4, R20, 0x1f, RZ ;  /* 0x0000001f14047819 */ /* 0x000fe400000006ff */
[----:B------:R-:W-:Y:S02]  /*10080*/  ISETP.NE.AND P1, PT, R5, RZ, PT ;  /* 0x000000ff0500720c */ /* 0x000fe40003f25270 */
[----:B------:R-:W0:Y:S02]  /*10090*/  SYNCS.PHASECHK.TRANS64.TRYWAIT P0, [R6+URZ+0x29880], R4 ;  /* 0x02988004060075a7 */ /* 0x000e24000800017f */
[----:B0-----:R-:W-:Y:S09]  /*100a0*/  @!P0 BRA `(.L_x_2016) ;  /* 0x0000002000648947 */ /* 0x001ff20003800000 */
.L_x_2068:
        /* <DEDUP_REMOVED lines=9> */
.L_x_2018:
[----:B------:R-:W-:Y:S05]  /*10140*/  BSYNC B1 ;  /* 0x0000000000017941 */ /* 0x000fea0003800000 */
.L_x_2017:
        /* <DEDUP_REMOVED lines=15> */
.L_x_2019:
        /* <DEDUP_REMOVED lines=8> */
.L_x_2069:
        /* <DEDUP_REMOVED lines=11> */
.L_x_2022:
[----:B------:R-:W-:Y:S05]  /*10370*/  BSYNC B1 ;  /* 0x0000000000017941 */ /* 0x000fea0003800000 */
.L_x_2021:
        /* <DEDUP_REMOVED lines=13> */
.L_x_2023:
        /* <DEDUP_REMOVED lines=13> */
.L_x_2024:
        /* <DEDUP_REMOVED lines=13> */
.L_x_2025:
[----:B------:R-:W-:-:S13]  /*105f0*/  @P0 ELECT P1, URZ, PT ;  /* 0x00000000003f082f */ /* 0x000fda0003820000 */
[----:B------:R-:W-:Y:S01]  /*10600*/  @P1 R2UR UR13, R16 ;  /* 0x00000000100d12ca */ /* 0x000fe200000e0000 */
[----:B------:R-:W-:Y:S01]  /*10610*/  UMOV UR12, UR36 ;  /* 0x00000024000c7c82 */ /* 0x000fe20008000000 */
[----:B------:R-:W-:-:S11]  /*10620*/  @P1 PLOP3.LUT P0, PT, P1, PT, PT, 0x8, 0x0 ;  /* 0x000000000000181c */ /* 0x000fd60000f0e170 */
[----:B------:R1:W-:Y:S01]  /*10630*/  UTMALDG.4D [UR8], [UR6], desc[UR14] ;  /* 0x00000e08060075b4 */ /* 0x0003e20008019000 */
[----:B------:R-:W-:Y:S01]  /*10640*/  PLOP3.LUT P1, PT, PT, PT, PT, 0x8, 0x0 ;  /* 0x000000000000781c */ /* 0x000fe20003f2e170 */
[----:B-1----:R-:W-:-:S12]  /*10650*/  @P0 BRA.U.ANY `(.L_x_2025) ;  /* 0xfffffffd00e40947 */ /* 0x002fd8000393ffff */
.L_x_2014:
[----:B------:R-:W-:Y:S05]  /*10660*/  BSYNC B0 ;  /* 0x0000000000007941 */ /* 0x000fea0003800000 */
.L_x_2013:
[----:B------:R-:W2:Y:S02]  /*10670*/  LDL R4, [R1+0x20] ;  /* 0x0000200001047983 */ /* 0x000ea40000100800 */
[----:B--2---:R-:W-:-:S13]  /*10680*/  ISETP.NE.AND P0, PT, R4, 0x3, PT ;  /* 0x000000030400780c */ /* 0x004fda0003f05270 */
[----:B------:R-:W-:Y:S05]  /*10690*/  @!P0 BRA `(.L_x_2026) ;  /* 0x0000000000048947 */ /* 0x000fea0003800000 */
[----:B------:R-:W-:Y:S01]  /*106a0*/  BPT.TRAP 0x1 ;  /* 0x000000040000795c */ /* 0x000fe20000300000 */
.L_x_2026:
[----:B------:R-:W-:Y:S02]  /*106b0*/  LOP3.LUT R4, R0, 0x1, RZ, 0x3c, !PT ;  /* 0x0000000100047812 */ /* 0x000fe400078e3cff */
[----:B------:R-:W-:Y:S02]  /*106c0*/  LEA R18, R3, UR38, 0x3 ;  /* 0x0000002603127c11 */ /* 0x000fe4000f8e18ff */
[----:B------:R-:W-:Y:S02]  /*106d0*/  SHF.L.U32 R4, R4, 0x1f, RZ ;  /* 0x0000001f04047819 */ /* 0x000fe400000006ff */
[----:B------:R-:W-:Y:S02]  /*106e0*/  ISETP.NE.AND P1, PT, R21, 0x3, PT ;  /* 0x000000031500780c */ /* 0x000fe40003f25270 */
[----:B------:R-:W1:Y:S02]  /*106f0*/  SYNCS.PHASECHK.TRANS64.TRYWAIT P0, [R18+URZ+0x29870], R4 ;  /* 0x02987004120075a7 */ /* 0x000e64000800017f */
[----:B-1----:R-:W-:Y:S09]  /*10700*/  @!P0 BRA `(.L_x_2027) ;  /* 0x0000001800f48947 */ /* 0x002ff20003800000 */
.L_x_2070:
[----:B------:R-:W-:Y:S05]  /*10710*/  @!P1 BRA `(.L_x_2028) ;  /* 0x0000000000049947 */ /* 0x000fea0003800000 */
[----:B------:R-:W-:Y:S01]  /*10720*/  BPT.TRAP 0x1 ;  /* 0x000000040000795c */ /* 0x000fe20000300000 */
.L_x_2028:
[----:B------:R-:W-:Y:S01]  /*10730*/  SHF.L.U32 R0, R0, 0x1f, RZ ;  /* 0x0000001f00007819 */ /* 0x000fe200000006ff */
[----:B------:R-:W-:-:S03]  /*10740*/  IMAD R12, R3, 0x5000, RZ ;  /* 0x00005000030c7824 */ /* 0x000fc600078e02ff */
[----:B------:R-:W2:Y:S02]  /*10750*/  SYNCS.PHASECHK.TRANS64.TRYWAIT P0, [R18+URZ+0x29860], R0 ;  /* 0x02986000120075a7 */ /* 0x000ea4000800017f */
[----:B--2---:R-:W-:Y:S05]  /*10760*/  @!P0 BRA `(.L_x_2029) ;  /* 0x0000001800f08947 */ /* 0x004fea0003800000 */
.L_x_2071:
[----:B-1----:R-:W2:Y:S04]  /*10770*/  LDL R4, [R1+0xc] ;  /* 0x00000c0001047983 */ /* 0x002ea80000100800 */
[----:B------:R-:W3:Y:S01]  /*10780*/  LDL R13, [R1+0x14] ;  /* 0x00001400010d7983 */ /* 0x000ee20000100800 */
[----:B------:R-:W-:Y:S05]  /*10790*/  WARPSYNC.ALL ;  /* 0x0000000000007948 */ /* 0x000fea0003800000 */
[----:B------:R-:W1:Y:S01]  /*107a0*/  S2R R3, SR_TID.X ;  /* 0x0000000000037919 */ /* 0x000e620000002100 */
[----:B0-----:R-:W-:Y:S01]  /*107b0*/  IMAD.MOV.U32 R6, RZ, RZ, 0x40 ;  /* 0x00000040ff067424 */ /* 0x001fe200078e00ff */
[----:B-1----:R-:W-:-:S04]  /*107c0*/  LOP3.LUT P0, RZ, R3, 0x4, RZ, 0xc0, !PT ;  /* 0x0000000403ff7812 */ /* 0x002fc8000780c0ff */
[----:B------:R-:W-:Y:S02]  /*107d0*/  SEL R6, R6, 0xffffffc0, !P0 ;  /* 0xffffffc006067807 */ /* 0x000fe40004000000 */
[C---:B--2---:R-:W-:Y:S02]  /*107e0*/  LOP3.LUT R0, R12.reuse, R4, RZ, 0xfc, !PT ;  /* 0x000000040c007212 */ /* 0x044fe400078efcff */
[----:B---3--:R-:W-:-:S03]  /*107f0*/  LOP3.LUT R19, R12, R13, RZ, 0xfc, !PT ;  /* 0x0000000d0c137212 */ /* 0x008fc600078efcff */
[----:B------:R-:W0:Y:S01]  /*10800*/  LDSM.16.MT88.4 R8, [R0+UR38+0xa400] ;  /* 0x00a400260008783b */ /* 0x000e220008004200 */
[----:B------:R-:W-:Y:S02]  /*10810*/  VIADD R3, R0, UR38 ;  /* 0x0000002600037c36 */ /* 0x000fe40008000000 */
[----:B------:R-:W-:Y:S02]  /*10820*/  VIADD R19, R19, UR38 ;  /* 0x0000002613137c36 */ /* 0x000fe40008000000 */
[----:B------:R-:W-:Y:S01]  /*10830*/  IMAD.IADD R3, R6, 0x1, R3 ;  /* 0x0000000106037824 */ /* 0x000fe200078e0203 */
        /* <DEDUP_REMOVED lines=67> */
.L_x_2030:
        /* <DEDUP_REMOVED lines=15> */
.L_x_2012:
[----:B------:R-:W-:-:S07]  /*10d60*/  IMAD.MOV.U32 R17, RZ, RZ, RZ ;  /* 0x000000ffff117224 */ /* 0x000fce00078e00ff */
.L_x_2032:
[----:B------:R-:W1:Y:S02]  /*10d70*/  LDL R2, [R1+0x1c] ;  /* 0x00001c0001027983 */ /* 0x000e640000100800 */
[----:B-1----:R-:W-:-:S04]  /*10d80*/  LOP3.LUT R0, R2, 0x1, RZ, 0xfc, !PT ;  /* 0x0000000102007812 */ /* 0x002fc800078efcff */
[----:B------:R-:W-:-:S13]  /*10d90*/  ISETP.NE.AND P0, PT, R0, 0x3, PT ;  /* 0x000000030000780c */ /* 0x000fda0003f05270 */
[----:B------:R-:W-:Y:S05]  /*10da0*/  @!P0 BRA `(.L_x_2033) ;  /* 0x0000000000048947 */ /* 0x000fea0003800000 */
[----:B------:R-:W-:Y:S01]  /*10db0*/  BPT.TRAP 0x1 ;  /* 0x000000040000795c */ /* 0x000fe20000300000 */
.L_x_2033:
[----:B------:R-:W-:Y:S01]  /*10dc0*/  LOP3.LUT R0, R20, 0x1, RZ, 0x3c, !PT ;  /* 0x0000000114007812 */ /* 0x000fe200078e3cff */
[----:B------:R-:W-:Y:S01]  /*10dd0*/  BSSY B0, `(.L_x_2034) ;  /* 0x0000007000007945 */ /* 0x000fe20003800000 */
[----:B------:R-:W-:Y:S02]  /*10de0*/  LEA R3, R17, UR38, 0x3 ;  /* 0x0000002611037c11 */ /* 0x000fe4000f8e18ff */
[----:B------:R-:W-:Y:S02]  /*10df0*/  SHF.L.U32 R0, R0, 0x1f, RZ ;  /* 0x0000001f00007819 */ /* 0x000fe400000006ff */
[----:B------:R-:W-:Y:S02]  /*10e00*/  LOP3.LUT R2, R2, 0x2, RZ, 0xfc, !PT ;  /* 0x0000000202027812 */ /* 0x000fe400078efcff */
[----:B------:R-:W1:Y:S02]  /*10e10*/  SYNCS.PHASECHK.TRANS64.TRYWAIT P0, [R3+URZ+0x29870], R0 ;  /* 0x02987000030075a7 */ /* 0x000e64000800017f */
[----:B------:R-:W-:Y:S01]  /*10e20*/  ISETP.NE.AND P1, PT, R2, 0x3, PT ;  /* 0x000000030200780c */ /* 0x000fe20003f25270 */
[----:B-1----:R-:W-:-:S12]  /*10e30*/  @!P0 BRA `(.L_x_2035) ;  /* 0x0000001400508947 */ /* 0x002fd80003800000 */
.L_x_2072:
[----:B------:R-:W-:Y:S05]  /*10e40*/  BSYNC B0 ;  /* 0x0000000000007941 */ /* 0x000fea0003800000 */
.L_x_2034:
[----:B------:R-:W-:Y:S05]  /*10e50*/  @!P1 BRA `(.L_x_2036) ;  /* 0x0000000000049947 */ /* 0x000fea0003800000 */
[----:B------:R-:W-:Y:S01]  /*10e60*/  BPT.TRAP 0x1 ;  /* 0x000000040000795c */ /* 0x000fe20000300000 */
.L_x_2036:
[----:B-1----:R-:W2:Y:S01]  /*10e70*/  LDL.LU R0, [R1+0xc] ;  /* 0x00000c0001007983 */ /* 0x002ea20000300800 */
[----:B------:R-:W-:Y:S01]  /*10e80*/  SHF.L.U32 R2, R20, 0x1f, RZ ;  /* 0x0000001f14027819 */ /* 0x000fe200000006ff */
[----:B------:R-:W-:-:S03]  /*10e90*/  IMAD R12, R17, 0x5000, RZ ;  /* 0x00005000110c7824 */ /* 0x000fc600078e02ff */
[----:B------:R-:W1:Y:S02]  /*10ea0*/  SYNCS.PHASECHK.TRANS64.TRYWAIT P0, [R3+URZ+0x29860], R2 ;  /* 0x02986002030075a7 */ /* 0x000e64000800017f */
[----:B--2---:R-:W-:Y:S01]  /*10eb0*/  LOP3.LUT R0, R12, R0, RZ, 0xfc, !PT ;  /* 0x000000000c007212 */ /* 0x004fe200078efcff */
[----:B-1----:R-:W-:Y:S06]  /*10ec0*/  @!P0 BRA `(.L_x_2037) ;  /* 0x0000001400408947 */ /* 0x002fec0003800000 */
.L_x_2073:
[----:B------:R-:W2:Y:S01]  /*10ed0*/  LDL.LU R13, [R1+0x14] ;  /* 0x00001400010d7983 */ /* 0x000ea20000300800 */
[----:B------:R-:W3:Y:S01]  /*10ee0*/  S2R R4, SR_TID.X ;  /* 0x0000000000047919 */ /* 0x000ee20000002100 */
[----:B-1----:R-:W-:Y:S01]  /*10ef0*/  VIADD R2, R0, UR38 ;  /* 0x0000002600027c36 */ /* 0x002fe20008000000 */
[----:B------:R-:W-:Y:S05]  /*10f00*/  WARPSYNC.ALL ;  /* 0x0000000000007948 */ /* 0x000fea0003800000 */
[----:B0-----:R-:W0:Y:S01]  /*10f10*/  LDSM.16.MT88.4 R8, [R0+UR38+0xa400] ;  /* 0x00a400260008783b */ /* 0x001e220008004200 */
[----:B---3--:R-:W-:Y:S01]  /*10f20*/  LOP3.LUT P0, RZ, R4, 0x4, RZ, 0xc0, !PT ;  /* 0x0000000404ff7812 */ /* 0x008fe2000780c0ff */
        /* <DEDUP_REMOVED lines=72> */
.L_x_2038:
        /* <DEDUP_REMOVED lines=14> */
.L_x_1993:
[----:B------:R-:W0:Y:S01]  /*11490*/  S2R R4, SR_CgaCtaId ;  /* 0x0000000000047919 */ /* 0x000e220000008800 */
[----:B------:R-:W-:Y:S02]  /*114a0*/  MOV R3, 0x400 ;  /* 0x0000040000037802 */ /* 0x000fe40000000f00 */
[----:B------:R-:W-:Y:S02]  /*114b0*/  SHF.L.U32 R2, R2, 0x1f, RZ ;  /* 0x0000001f02027819 */ /* 0x000fe400000006ff */
[----:B0-----:R-:W-:-:S04]  /*114c0*/  LEA R9, R4, R3, 0x18 ;  /* 0x0000000304097211 */ /* 0x001fc800078ec0ff */
[----:B------:R-:W0:Y:S02]  /*114d0*/  SYNCS.PHASECHK.TRANS64.TRYWAIT P0, [R9+URZ+0x29820], R2 ;  /* 0x02982002090075a7 */ /* 0x000e24000800017f */
[----:B0-----:R-:W-:Y:S05]  /*114e0*/  @!P0 BRA `(.L_x_2039) ;  /* 0x0000000c00cc8947 */ /* 0x001fea0003800000 */
.L_x_2074:
        /* <DEDUP_REMOVED lines=13> */
.L_x_2040:
        /* <DEDUP_REMOVED lines=12> */
.L_x_2075:
[----:B------:R-:W1:Y:S02]  /*11680*/  SYNCS.PHASECHK.TRANS64.TRYWAIT P1, [R7+URZ], R2 ;  /* 0x00000002070075a7 */ /* 0x000e64000802017f */
[----:B-1----:R-:W-:Y:S05]  /*11690*/  @!P1 BRA `(.L_x_2042) ;  /* 0x0000000c00889947 */ /* 0x002fea0003800000 */
.L_x_2076:
[----:B------:R-:W-:Y:S05]  /*116a0*/  @!P0 BRA `(.L_x_2043) ;  /* 0x0000000000048947 */ /* 0x000fea0003800000 */
[----:B------:R-:W-:Y:S01]  /*116b0*/  BPT.TRAP 0x1 ;  /* 0x000000040000795c */ /* 0x000fe20000300000 */
.L_x_2043:
[----:B0-----:R-:W-:-:S04]  /*116c0*/  IMAD R5, R0, 0x8, R9 ;  /* 0x0000000800057824 */ /* 0x001fc800078e0209 */
[----:B------:R-:W0:Y:S02]  /*116d0*/  SYNCS.PHASECHK.TRANS64.TRYWAIT P1, [R5+URZ+0x29860], R4 ;  /* 0x02986004050075a7 */ /* 0x000e24000802017f */
[----:B0-----:R-:W-:Y:S05]  /*116e0*/  @!P1 BRA `(.L_x_2044) ;  /* 0x0000000c00889947 */ /* 0x001fea0003800000 */
.L_x_2077:
[----:B------:R-:W-:Y:S05]  /*116f0*/  @!P0 BRA `(.L_x_2045) ;  /* 0x0000000000048947 */ /* 0x000fea0003800000 */
[----:B------:R-:W-:Y:S01]  /*11700*/  BPT.TRAP 0x1 ;  /* 0x000000040000795c */ /* 0x000fe20000300000 */
.L_x_2045:
[----:B------:R-:W-:-:S04]  /*11710*/  IMAD R3, R3, 0x8, R9 ;  /* 0x0000000803037824 */ /* 0x000fc800078e0209 */
[----:B------:R-:W2:Y:S02]  /*11720*/  SYNCS.PHASECHK.TRANS64.TRYWAIT P1, [R3+URZ+0x29860], R2 ;  /* 0x02986002030075a7 */ /* 0x000ea4000802017f */
[----:B--2---:R-:W-:Y:S05]  /*11730*/  @!P1 BRA `(.L_x_2046) ;  /* 0x0000000c00889947 */ /* 0x004fea0003800000 */
.L_x_2078:
[----:B------:R-:W-:Y:S05]  /*11740*/  @!P0 BRA `(.L_x_2047) ;  /* 0x0000000000048947 */ /* 0x000fea0003800000 */
[----:B------:R-:W-:Y:S01]  /*11750*/  BPT.TRAP 0x1 ;  /* 0x000000040000795c */ /* 0x000fe20000300000 */
.L_x_2047:
[----:B------:R-:W3:Y:S02]  /*11760*/  SYNCS.PHASECHK.TRANS64.TRYWAIT P0, [R5+URZ+0x29880], R4 ;  /* 0x02988004050075a7 */ /* 0x000ee4000800017f */
[----:B---3--:R-:W-:Y:S05]  /*11770*/  @!P0 BRA `(.L_x_2048) ;  /* 0x0000000c008c8947 */ /* 0x008fea0003800000 */
.L_x_2049:
[----:B----4-:R4:W0:Y:S02]  /*11780*/  SYNCS.PHASECHK.TRANS64.TRYWAIT P0, [R3+URZ+0x29880], R2 ;  /* 0x02988002030075a7 */ /* 0x010824000800017f */
[----:B0-----:R-:W-:Y:S05]  /*11790*/  @!P0 NANOSLEEP.SYNCS 0x989680 ;  /* 0x009896800000895d */ /* 0x001fea0003900000 */
[----:B------:R-:W0:Y:S02]  /*117a0*/  @!P0 SYNCS.PHASECHK.TRANS64 P0, [R3+URZ+0x29880], R2 ;  /* 0x02988002030085a7 */ /* 0x000e24000800007f */
[----:B0-----:R-:W-:Y:S05]  /*117b0*/  @!P0 BRA `(.L_x_2049) ;  /* 0xfffffffc00f08947 */ /* 0x001fea000383ffff */
.L_x_1952:
[----:B------:R-:W-:Y:S05]  /*117c0*/  BSYNC B6 ;  /* 0x0000000000067941 */ /* 0x000fea0003800000 */
.L_x_1949:
[----:B------:R-:W-:Y:S05]  /*117d0*/  EXIT ;  /* 0x000000000000794d */ /* 0x000fea0003800000 */
.L_x_1956:
[----:B-1----:R-:W-:-:S04]  /*117e0*/  IMAD.U32 R0, RZ, RZ, UR39 ;  /* 0x00000027ff007e24 */ /* 0x002fc8000f8e00ff */
[----:B------:R1:W2:Y:S03]  /*117f0*/  SYNCS.PHASECHK.TRANS64.TRYWAIT P0, [R0+URZ+0x29800], R3 ;  /* 0x02980003000075a7 */ /* 0x0002a6000800017f */
[----:B--2---:R-:W-:Y:S05]  /*11800*/  @!P0 NANOSLEEP.SYNCS 0x989680 ;  /* 0x009896800000895d */ /* 0x004fea0003900000 */
[----:B------:R-:W2:Y:S02]  /*11810*/  @!P0 SYNCS.PHASECHK.TRANS64 P0, [R0+URZ+0x29800], R3 ;  /* 0x02980003000085a7 */ /* 0x000ea4000800007f */
[----:B--2---:R-:W-:Y:S05]  /*11820*/  @!P0 BRA `(.L_x_1956) ;  /* 0xfffffffc00ec8947 */ /* 0x004fea000383ffff */
[----:B------:R-:W-:Y:S05]  /*11830*/  BRA `(.L_x_2050) ;  /* 0xfffffefc00807947 */ /* 0x000fea000383ffff */
.L_x_1960:
[----:B-1----:R-:W-:-:S04]  /*11840*/  IMAD.U32 R0, RZ, RZ, UR39 ;  /* 0x00000027ff007e24 */ /* 0x002fc8000f8e00ff */
[----:B------:R1:W3:Y:S03]  /*11850*/  SYNCS.PHASECHK.TRANS64.TRYWAIT P2, [R0+URZ+0x29830], R3 ;  /* 0x02983003000075a7 */ /* 0x0002e6000804017f */
[----:B---3--:R-:W-:Y:S05]  /*11860*/  @!P2 NANOSLEEP.SYNCS 0x989680 ;  /* 0x009896800000a95d */ /* 0x008fea0003900000 */
[----:B------:R-:W3:Y:S02]  /*11870*/  @!P2 SYNCS.PHASECHK.TRANS64 P2, [R0+URZ+0x29830], R3 ;  /* 0x029830030000a5a7 */ /* 0x000ee4000804007f */
[----:B---3--:R-:W-:Y:S05]  /*11880*/  @!P2 BRA `(.L_x_1960) ;  /* 0xfffffffc00eca947 */ /* 0x008fea000383ffff */
[----:B------:R-:W-:Y:S05]  /*11890*/  BRA `(.L_x_1959) ;  /* 0xfffffefc009c7947 */ /* 0x000fea000383ffff */
.L_x_1965:
[----:B-1----:R-:W-:-:S04]  /*118a0*/  IMAD.U32 R20, RZ, RZ, UR6 ;  /* 0x00000006ff147e24 */ /* 0x002fc8000f8e00ff */
[----:B------:R1:W2:Y:S03]  /*118b0*/  SYNCS.PHASECHK.TRANS64.TRYWAIT P3, [R20+URZ+0x29830], R9 ;  /* 0x02983009140075a7 */ /* 0x0002a6000806017f */
[----:B--2---:R-:W-:Y:S05]  /*118c0*/  @!P3 NANOSLEEP.SYNCS 0x989680 ;  /* 0x009896800000b95d */ /* 0x004fea0003900000 */
[----:B------:R-:W2:Y:S02]  /*118d0*/  @!P3 SYNCS.PHASECHK.TRANS64 P3, [R20+URZ+0x29830], R9 ;  /* 0x029830091400b5a7 */ /* 0x000ea4000806007f */
[----:B--2---:R-:W-:Y:S05]  /*118e0*/  @!P3 BRA `(.L_x_1965) ;  /* 0xfffffffc00ecb947 */ /* 0x004fea000383ffff */
[----:B------:R-:W-:Y:S05]  /*118f0*/  BRA `(.L_x_1962) ;  /* 0xffffff3400607947 */ /* 0x000fea000383ffff */
.L_x_1969:
[----:B-1----:R-:W-:-:S04]  /*11900*/  IMAD.U32 R14, RZ, RZ, UR6 ;  /* 0x00000006ff0e7e24 */ /* 0x002fc8000f8e00ff */
[----:B------:R1:W2:Y:S03]  /*11910*/  SYNCS.PHASECHK.TRANS64.TRYWAIT P3, [R14+URZ+0x29850], R9 ;  /* 0x029850090e0075a7 */ /* 0x0002a6000806017f */
[----:B--2---:R-:W-:Y:S05]  /*11920*/  @!P3 NANOSLEEP.SYNCS 0x989680 ;  /* 0x009896800000b95d */ /* 0x004fea0003900000 */
[----:B------:R-:W2:Y:S02]  /*11930*/  @!P3 SYNCS.PHASECHK.TRANS64 P3, [R14+URZ+0x29850], R9 ;  /* 0x029850090e00b5a7 */ /* 0x000ea4000806007f */
[----:B--2---:R-:W-:Y:S05]  /*11940*/  @!P3 BRA `(.L_x_1969) ;  /* 0xfffffffc00ecb947 */ /* 0x004fea000383ffff */
[----:B------:R-:W-:Y:S05]  /*11950*/  BRA `(.L_x_1966) ;  /* 0xffffff4000707947 */ /* 0x000fea000383ffff */
.L_x_1976:
[----:B-1----:R-:W-:-:S04]  /*11960*/  IMAD.U32 R14, RZ, RZ, UR6 ;  /* 0x00000006ff0e7e24 */ /* 0x002fc8000f8e00ff */
[----:B------:R1:W2:Y:S03]  /*11970*/  SYNCS.PHASECHK.TRANS64.TRYWAIT P2, [R14+URZ+0x29830], R9 ;  /* 0x029830090e0075a7 */ /* 0x0002a6000804017f */
[----:B--2---:R-:W-:Y:S05]  /*11980*/  @!P2 NANOSLEEP.SYNCS 0x989680 ;  /* 0x009896800000a95d */ /* 0x004fea0003900000 */
[----:B------:R-:W2:Y:S02]  /*11990*/  @!P2 SYNCS.PHASECHK.TRANS64 P2, [R14+URZ+0x29830], R9 ;  /* 0x029830090e00a5a7 */ /* 0x000ea4000804007f */
[----:B--2---:R-:W-:Y:S05]  /*119a0*/  @!P2 BRA `(.L_x_1976) ;  /* 0xfffffffc00eca947 */ /* 0x004fea000383ffff */
[----:B------:R-:W-:Y:S05]  /*119b0*/  BRA `(.L_x_1973) ;  /* 0xffffff6c002c7947 */ /* 0x000fea000383ffff */
.L_x_1980:
[----:B-1----:R-:W-:-:S04]  /*119c0*/  IMAD.U32 R14, RZ, RZ, UR6 ;  /* 0x00000006ff0e7e24 */ /* 0x002fc8000f8e00ff */
[----:B------:R1:W2:Y:S03]  /*119d0*/  SYNCS.PHASECHK.TRANS64.TRYWAIT P2, [R14+URZ+0x29850], R9 ;  /* 0x029850090e0075a7 */ /* 0x0002a6000804017f */
[----:B--2---:R-:W-:Y:S05]  /*119e0*/  @!P2 NANOSLEEP.SYNCS 0x989680 ;  /* 0x009896800000a95d */ /* 0x004fea0003900000 */
[----:B------:R-:W2:Y:S02]  /*119f0*/  @!P2 SYNCS.PHASECHK.TRANS64 P2, [R14+URZ+0x29850], R9 ;  /* 0x029850090e00a5a7 */ /* 0x000ea4000804007f */
[----:B--2---:R-:W-:Y:S05]  /*11a00*/  @!P2 BRA `(.L_x_1980) ;  /* 0xfffffffc00eca947 */ /* 0x004fea000383ffff */
[----:B------:R-:W-:Y:S05]  /*11a10*/  BRA `(.L_x_1977) ;  /* 0xffffff78002c7947 */ /* 0x000fea000383ffff */
.L_x_1986:
[----:B-1----:R-:W-:-:S04]  /*11a20*/  IMAD.U32 R5, RZ, RZ, UR5 ;  /* 0x00000005ff057e24 */ /* 0x002fc8000f8e00ff */
[----:B------:R1:W2:Y:S03]  /*11a30*/  SYNCS.PHASECHK.TRANS64.TRYWAIT P0, [R5+URZ+0x29850], R0 ;  /* 0x02985000050075a7 */ /* 0x0002a6000800017f */
[----:B--2---:R-:W-:Y:S05]  /*11a40*/  @!P0 NANOSLEEP.SYNCS 0x989680 ;  /* 0x009896800000895d */ /* 0x004fea0003900000 */
[----:B------:R-:W2:Y:S02]  /*11a50*/  @!P0 SYNCS.PHASECHK.TRANS64 P0, [R5+URZ+0x29850], R0 ;  /* 0x02985000050085a7 */ /* 0x000ea4000800007f */
[----:B--2---:R-:W-:Y:S05]  /*11a60*/  @!P0 BRA `(.L_x_1986) ;  /* 0xfffffffc00ec8947 */ /* 0x004fea000383ffff */
[----:B------:R-:W-:Y:S05]  /*11a70*/  BRA `(.L_x_1985) ;  /* 0xffffff9400e07947 */ /* 0x000fea000383ffff */
.L_x_1999:
[----:B------:R-:W-:Y:S02]  /*11a80*/  IMAD.MOV.U32 R13, RZ, RZ, R4 ;  /* 0x000000ffff0d7224 */ /* 0x000fe400078e0004 */
[----:B------:R-:W-:Y:S02]  /*11a90*/  IMAD.MOV.U32 R12, RZ, RZ, RZ ;  /* 0x000000ffff0c7224 */ /* 0x000fe400078e00ff */
[----:B------:R-:W-:Y:S02]  /*11aa0*/  IMAD.MOV.U32 R11, RZ, RZ, 0x1f ;  /* 0x0000001fff0b7424 */ /* 0x000fe400078e00ff */
[----:B------:R-:W-:-:S07]  /*11ab0*/  IMAD.MOV.U32 R15, RZ, RZ, -0x1 ;  /* 0xffffffffff0f7424 */ /* 0x000fce00078e00ff */
[----:B0-----:R-:W-:Y:S05]  /*11ac0*/  WARPSYNC.COLLECTIVE R15, `(.L_x_2051) ;  /* 0x000000000f087348 */ /* 0x001fea0003c00000 */
[----:B------:R1:W2:Y:S02]  /*11ad0*/  SHFL.IDX P6, R14, R13, R12, R11 ;  /* 0x0000000c0d0e7389 */ /* 0x0002a400000c000b */
[----:B012---:R-:W-:Y:S01]  /*11ae0*/  ENDCOLLECTIVE ;  /* 0x000000000000791b */ /* 0x007fe20003800000 */
.L_x_2051:
[----:B------:R-:W-:Y:S05]  /*11af0*/  BRA `(.L_x_2052) ;  /* 0xffffffd000e07947 */ /* 0x000fea000383ffff */
.L_x_2001:
[----:B------:R-:W-:Y:S01]  /*11b00*/  BSSY B0, `(.L_x_2053) ;  /* 0x0000006000007945 */ /* 0x000fe20003800000 */
[----:B------:R-:W-:-:S07]  /*11b10*/  IMAD.MOV.U32 R15, RZ, RZ, -0x1 ;  /* 0xffffffffff0f7424 */ /* 0x000fce00078e00ff */
[----:B-1----:R-:W-:Y:S05]  /*11b20*/  WARPSYNC.COLLECTIVE R15, `(.L_x_2054) ;  /* 0x000000000f0c7348 */ /* 0x002fea0003c00000 */
[----:B------:R-:W-:Y:S02]  /*11b30*/  ELECT P6, UR62, PT ;  /* 0x00000000003e782f */ /* 0x000fe400038c0000 */
[----:B------:R-:W-:Y:S01]  /*11b40*/  MOV R14, UR62 ;  /* 0x0000003e000e7c02 */ /* 0x000fe20008000f00 */
[----:B-1----:R-:W-:Y:S10]  /*11b50*/  ENDCOLLECTIVE ;  /* 0x000000000000791b */ /* 0x002ff40003800000 */
.L_x_2054:
[----:B------:R-:W-:Y:S05]  /*11b60*/  BSYNC B0 ;  /* 0x0000000000007941 */ /* 0x000fea0003800000 */
.L_x_2053:
[----:B------:R-:W-:Y:S05]  /*11b70*/  BRA `(.L_x_2055) ;  /* 0xffffffd000e47947 */ /* 0x000fea000383ffff */
.L_x_2003:
[----:B0-----:R-:W-:-:S04]  /*11b80*/  IMAD.U32 R3, RZ, RZ, UR38 ;  /* 0x00000026ff037e24 */ /* 0x001fc8000f8e00ff */
[----:B------:R0:W2:Y:S03]  /*11b90*/  SYNCS.PHASECHK.TRANS64.TRYWAIT P0, [R3+URZ+0x29880], R2 ;  /* 0x02988002030075a7 */ /* 0x0000a6000800017f */
[----:B--2---:R-:W-:Y:S05]  /*11ba0*/  @!P0 NANOSLEEP.SYNCS 0x989680 ;  /* 0x009896800000895d */ /* 0x004fea0003900000 */
[----:B------:R-:W2:Y:S02]  /*11bb0*/  @!P0 SYNCS.PHASECHK.TRANS64 P0, [R3+URZ+0x29880], R2 ;  /* 0x02988002030085a7 */ /* 0x000ea4000800007f */
[----:B--2---:R-:W-:Y:S05]  /*11bc0*/  @!P0 BRA `(.L_x_2003) ;  /* 0xfffffffc00ec8947 */ /* 0x004fea000383ffff */
[----:B------:R-:W-:Y:S05]  /*11bd0*/  BRA `(.L_x_2056) ;  /* 0xffffffd400307947 */ /* 0x000fea000383ffff */
.L_x_2005:
[----:B0-----:R-:W-:-:S04]  /*11be0*/  IMAD.U32 R3, RZ, RZ, UR38 ;  /* 0x00000026ff037e24 */ /* 0x001fc8000f8e00ff */
[----:B------:R0:W2:Y:S03]  /*11bf0*/  SYNCS.PHASECHK.TRANS64.TRYWAIT P0, [R3+URZ+0x29840], R2 ;  /* 0x02984002030075a7 */ /* 0x0000a6000800017f */
[----:B--2---:R-:W-:Y:S05]  /*11c00*/  @!P0 NANOSLEEP.SYNCS 0x989680 ;  /* 0x009896800000895d */ /* 0x004fea0003900000 */
[----:B------:R-:W2:Y:S02]  /*11c10*/  @!P0 SYNCS.PHASECHK.TRANS64 P0, [R3+URZ+0x29840], R2 ;  /* 0x02984002030085a7 */ /* 0x000ea4000800007f */
[----:B--2---:R-:W-:Y:S05]  /*11c20*/  @!P0 BRA `(.L_x_2005) ;  /* 0xfffffffc00ec8947 */ /* 0x004fea000383ffff */
[----:B------:R-:W-:Y:S05]  /*11c30*/  BRA `(.L_x_2057) ;  /* 0xffffffd400707947 */ /* 0x000fea000383ffff */
.L_x_2008:
[----:B------:R-:W-:Y:S01]  /*11c40*/  IMAD.MOV.U32 R13, RZ, RZ, R4 ;  /* 0x000000ffff0d7224 */ /* 0x000fe200078e0004 */
[----:B------:R-:W-:Y:S01]  /*11c50*/  LEA.HI R2, R18, UR39, RZ, 0x1e ;  /* 0x0000002712027c11 */ /* 0x000fe2000f8ff0ff */
[----:B------:R-:W-:Y:S02]  /*11c60*/  IMAD.MOV.U32 R12, RZ, RZ, RZ ;  /* 0x000000ffff0c7224 */ /* 0x000fe400078e00ff */
[----:B------:R-:W-:Y:S02]  /*11c70*/  IMAD.MOV.U32 R11, RZ, RZ, 0x1c1f ;  /* 0x00001c1fff0b7424 */ /* 0x000fe400078e00ff */
[----:B------:R-:W-:Y:S02]  /*11c80*/  IMAD.MOV.U32 R15, RZ, RZ, -0x1 ;  /* 0xffffffffff0f7424 */ /* 0x000fe400078e00ff */
[----:B------:R-:W-:-:S07]  /*11c90*/  VIADD R10, R2, 0x20 ;  /* 0x00000020020a7836 */ /* 0x000fce0000000000 */
[----:B------:R-:W-:Y:S05]  /*11ca0*/  WARPSYNC.COLLECTIVE R15, `(.L_x_2058) ;  /* 0x000000000f087348 */ /* 0x000fea0003c00000 */
[----:B------:R0:W1:Y:S02]  /*11cb0*/  SHFL.IDX P6, R14, R13, R12, R11 ;  /* 0x0000000c0d0e7389 */ /* 0x00006400000c000b */
[----:B01----:R-:W-:Y:S01]  /*11cc0*/  ENDCOLLECTIVE ;  /* 0x000000000000791b */ /* 0x003fe20003800000 */
.L_x_2058:
[----:B------:R-:W-:Y:S02]  /*11cd0*/  IMAD.MOV.U32 R13, RZ, RZ, R5 ;  /* 0x000000ffff0d7224 */ /* 0x000fe400078e0005 */
[----:B------:R-:W-:-:S07]  /*11ce0*/  IMAD.MOV.U32 R6, RZ, RZ, R14 ;  /* 0x000000ffff067224 */ /* 0x000fce00078e000e */
[----:B------:R-:W-:Y:S05]  /*11cf0*/  WARPSYNC.COLLECTIVE R15, `(.L_x_2059) ;  /* 0x000000000f087348 */ /* 0x000fea0003c00000 */
[----:B------:R0:W1:Y:S02]  /*11d00*/  SHFL.IDX P6, R14, R13, R12, R11 ;  /* 0x0000000c0d0e7389 */ /* 0x00006400000c000b */
[----:B01----:R-:W-:Y:S01]  /*11d10*/  ENDCOLLECTIVE ;  /* 0x000000000000791b */ /* 0x003fe20003800000 */
.L_x_2059:
[----:B------:R-:W-:Y:S02]  /*11d20*/  ULDC UR4, c[0x0][0x288] ;  /* 0x0000a20000047ab9 */ /* 0x000fe40000000800 */
[----:B------:R-:W-:-:S05]  /*11d30*/  IMAD R3, R9, UR4, RZ ;  /* 0x0000000409037c24 */ /* 0x000fca000f8e02ff */
[----:B------:R-:W-:Y:S01]  /*11d40*/  ISETP.GE.AND P4, PT, R2, R3, PT ;  /* 0x000000030200720c */ /* 0x000fe20003f86270 */
[----:B------:R-:W-:Y:S02]  /*11d50*/  IMAD.MOV.U32 R13, RZ, RZ, R4 ;  /* 0x000000ffff0d7224 */ /* 0x000fe400078e0004 */
[----:B------:R-:W-:-:S10]  /*11d60*/  IMAD.MOV.U32 R12, RZ, RZ, 0x1 ;  /* 0x00000001ff0c7424 */ /* 0x000fd400078e00ff */
[----:B------:R-:W-:Y:S02]  /*11d70*/  @!P4 VIADD R9, R0, UR38 ;  /* 0x000000260009cc36 */ /* 0x000fe40008000000 */
[----:B------:R-:W-:-:S07]  /*11d80*/  IMAD.MOV.U32 R7, RZ, RZ, R14 ;  /* 0x000000ffff077224 */ /* 0x000fce00078e000e */
[----:B------:R-:W-:Y:S05]  /*11d90*/  WARPSYNC.COLLECTIVE R15, `(.L_x_2060) ;  /* 0x000000000f087348 */ /* 0x000fea0003c00000 */
[----:B------:R0:W1:Y:S02]  /*11da0*/  SHFL.IDX P6, R14, R13, R12, R11 ;  /* 0x0000000c0d0e7389 */ /* 0x00006400000c000b */
[----:B01----:R-:W-:Y:S01]  /*11db0*/  ENDCOLLECTIVE ;  /* 0x000000000000791b */ /* 0x003fe20003800000 */
.L_x_2060:
[----:B------:R-:W-:-:S05]  /*11dc0*/  @!P4 IADD3 R7, P3, R8, R7, RZ ;  /* 0x000000070807c210 */ /* 0x000fca0007f7e0ff */
[----:B------:R-:W-:Y:S01]  /*11dd0*/  @!P4 IMAD.X R6, RZ, RZ, R6, P3 ;  /* 0x000000ffff06c224 */ /* 0x000fe200018e0606 */
[----:B------:R-:W-:Y:S01]  /*11de0*/  ISETP.GE.AND P3, PT, R10, R3, PT ;  /* 0x000000030a00720c */ /* 0x000fe20003f66270 */
[----:B------:R-:W-:-:S03]  /*11df0*/  VIADD R10, R2, 0x40 ;  /* 0x00000040020a7836 */ /* 0x000fc60000000000 */
        /* <DEDUP_REMOVED lines=14> */
.L_x_2061:
[----:B------:R-:W-:Y:S02]  /*11ee0*/  @!P3 VIADD R9, R0, UR38 ;  /* 0x000000260009bc36 */ /* 0x000fe40008000000 */
[----:B------:R-:W-:Y:S02]  /*11ef0*/  IMAD.MOV.U32 R13, RZ, RZ, R4 ;  /* 0x000000ffff0d7224 */ /* 0x000fe400078e0004 */
[----:B------:R-:W-:Y:S02]  /*11f00*/  IMAD.MOV.U32 R12, RZ, RZ, 0x2 ;  /* 0x00000002ff0c7424 */ /* 0x000fe400078e00ff */
[----:B------:R-:W-:-:S07]  /*11f10*/  IMAD.MOV.U32 R7, RZ, RZ, R14 ;  /* 0x000000ffff077224 */ /* 0x000fce00078e000e */
[----:B------:R-:W-:Y:S05]  /*11f20*/  WARPSYNC.COLLECTIVE R15, `(.L_x_2062) ;  /* 0x000000000f087348 */ /* 0x000fea0003c00000 */
[----:B------:R0:W1:Y:S02]  /*11f30*/  SHFL.IDX P6, R14, R13, R12, R11 ;  /* 0x0000000c0d0e7389 */ /* 0x00006400000c000b */
[----:B01----:R-:W-:Y:S01]  /*11f40*/  ENDCOLLECTIVE ;  /* 0x000000000000791b */ /* 0x003fe20003800000 */
.L_x_2062:
[----:B------:R-:W-:-:S05]  /*11f50*/  @!P3 IADD3 R7, P4, R8, R7, RZ ;  /* 0x000000070807b210 */ /* 0x000fca0007f9e0ff */
[----:B------:R-:W-:-:S05]  /*11f60*/  @!P3 IMAD.X R6, RZ, RZ, R6, P4 ;  /* 0x000000ffff06b224 */ /* 0x000fca00020e0606 */
        /* <DEDUP_REMOVED lines=15> */
.L_x_2063:
[----:B------:R-:W-:Y:S02]  /*12060*/  @!P3 VIADD R19, R0, UR38 ;  /* 0x000000260013bc36 */ /* 0x000fe40008000000 */
[----:B------:R-:W-:Y:S02]  /*12070*/  IMAD.MOV.U32 R13, RZ, RZ, R4 ;  /* 0x000000ffff0d7224 */ /* 0x000fe400078e0004 */
[----:B------:R-:W-:Y:S02]  /*12080*/  IMAD.MOV.U32 R12, RZ, RZ, 0x3 ;  /* 0x00000003ff0c7424 */ /* 0x000fe400078e00ff */
[----:B------:R-:W-:-:S07]  /*12090*/  IMAD.MOV.U32 R7, RZ, RZ, R14 ;  /* 0x000000ffff077224 */ /* 0x000fce00078e000e */
[----:B------:R-:W-:Y:S05]  /*120a0*/  WARPSYNC.COLLECTIVE R15, `(.L_x_2064) ;  /* 0x000000000f087348 */ /* 0x000fea0003c00000 */
[----:B------:R0:W1:Y:S02]  /*120b0*/  SHFL.IDX P6, R14, R13, R12, R11 ;  /* 0x0000000c0d0e7389 */ /* 0x00006400000c000b */
[----:B01----:R-:W-:Y:S01]  /*120c0*/  ENDCOLLECTIVE ;  /* 0x000000000000791b */ /* 0x003fe20003800000 */
.L_x_2064:
[----:B------:R-:W-:-:S05]  /*120d0*/  @!P3 IADD3 R7, P4, R8, R7, RZ ;  /* 0x000000070807b210 */ /* 0x000fca0007f9e0ff */
[----:B------:R-:W-:-:S05]  /*120e0*/  @!P3 IMAD.X R6, RZ, RZ, R6, P4 ;  /* 0x000000ffff06b224 */ /* 0x000fca00020e0606 */
[----:B------:R-:W-:Y:S01]  /*120f0*/  @!P3 LOP3.LUT R7, R7, R6, RZ, 0x3c, !PT ;  /* 0x000000060707b212 */ /* 0x000fe200078e3cff */
[----:B------:R-:W-:-:S03]  /*12100*/  IMAD.MOV.U32 R13, RZ, RZ, R5 ;  /* 0x000000ffff0d7224 */ /* 0x000fc600078e0005 */
[----:B------:R-:W-:-:S04]  /*12110*/  @!P3 LOP3.LUT R6, R7, R6, RZ, 0x3c, !PT ;  /* 0x000000060706b212 */ /* 0x000fc800078e3cff */
[----:B------:R-:W-:Y:S01]  /*12120*/  @!P3 LOP3.LUT R7, R7, R6, RZ, 0x3c, !PT ;  /* 0x000000060707b212 */ /* 0x000fe200078e3cff */
[----:B------:R-:W-:-:S04]  /*12130*/  IMAD.MOV.U32 R4, RZ, RZ, R14 ;  /* 0x000000ffff047224 */ /* 0x000fc800078e000e */
[----:B------:R-:W-:Y:S01]  /*12140*/  @!PT LDS RZ, [RZ] ;  /* 0x00000000fffff984 */ /* 0x000fe20000000800 */
[----:B------:R-:W-:Y:S01]  /*12150*/  @!PT LDS RZ, [RZ] ;  /* 0x00000000fffff984 */ /* 0x000fe20000000800 */
[----:B------:R-:W-:Y:S01]  /*12160*/  @!PT LDS RZ, [RZ] ;  /* 0x00000000fffff984 */ /* 0x000fe20000000800 */
[----:B------:R0:W-:Y:S04]  /*12170*/  @!P3 LDGSTS.E.BYPASS.LTC128B.128 [R19+0x15400], desc[UR48][R6.64], !P2 ;  /* 0x154000000613bfae */ /* 0x0001e8000d101d70 */
[----:B------:R0:W-:Y:S04]  /*12180*/  @!P3 LDGSTS.E.BYPASS.LTC128B.128 [R19+0x17400], desc[UR48][R6.64+0x40], !P0 ;  /* 0x174000400613bfae */ /* 0x0001e8000c101d70 */
[----:B------:R0:W-:Y:S02]  /*12190*/  @!P3 LDGSTS.E.BYPASS.LTC128B.128 [R19+0x19400], desc[UR48][R6.64+0x80], !P1 ;  /* 0x194000800613bfae */ /* 0x0001e4000c901d70 */
[----:B0-----:R-:W-:Y:S05]  /*121a0*/  WARPSYNC.COLLECTIVE R15, `(.L_x_2065) ;  /* 0x000000000f087348 */ /* 0x001fea0003c00000 */
[----:B------:R1:W2:Y:S02]  /*121b0*/  SHFL.IDX P6, R14, R13, R12, R11 ;  /* 0x0000000c0d0e7389 */ /* 0x0002a400000c000b */
[----:B012---:R-:W-:Y:S01]  /*121c0*/  ENDCOLLECTIVE ;  /* 0x000000000000791b */ /* 0x007fe20003800000 */
.L_x_2065:
[----:B------:R-:W-:Y:S05]  /*121d0*/  BRA `(.L_x_2066) ;  /* 0xffffffd8008c7947 */ /* 0x000fea000383ffff */
.L_x_2011:
[----:B-1----:R-:W-:-:S04]  /*121e0*/  IMAD.U32 R3, RZ, RZ, UR38 ;  /* 0x00000026ff037e24 */ /* 0x002fc8000f8e00ff */
[----:B------:R1:W2:Y:S03]  /*121f0*/  SYNCS.PHASECHK.TRANS64.TRYWAIT P0, [R3+URZ+0x29820], R0 ;  /* 0x02982000030075a7 */ /* 0x0002a6000800017f */
[----:B--2---:R-:W-:Y:S05]  /*12200*/  @!P0 NANOSLEEP.SYNCS 0x989680 ;  /* 0x009896800000895d */ /* 0x004fea0003900000 */
[----:B------:R-:W2:Y:S02]  /*12210*/  @!P0 SYNCS.PHASECHK.TRANS64 P0, [R3+URZ+0x29820], R0 ;  /* 0x02982000030085a7 */ /* 0x000ea4000800007f */
[----:B--2---:R-:W-:Y:S05]  /*12220*/  @!P0 BRA `(.L_x_2011) ;  /* 0xfffffffc00ec8947 */ /* 0x004fea000383ffff */
[----:B------:R-:W-:Y:S05]  /*12230*/  BRA `(.L_x_2067) ;  /* 0xffffffd800dc7947 */ /* 0x000fea000383ffff */
.L_x_2016:
[----:B0-----:R0:W1:Y:S02]  /*12240*/  SYNCS.PHASECHK.TRANS64.TRYWAIT P0, [R6+URZ+0x29880], R4 ;  /* 0x02988004060075a7 */ /* 0x001064000800017f */
[----:B-1----:R-:W-:Y:S05]  /*12250*/  @!P0 NANOSLEEP.SYNCS 0x989680 ;  /* 0x009896800000895d */ /* 0x002fea0003900000 */
[----:B------:R-:W1:Y:S02]  /*12260*/  @!P0 SYNCS.PHASECHK.TRANS64 P0, [R6+URZ+0x29880], R4 ;  /* 0x02988004060085a7 */ /* 0x000e64000800007f */
[----:B-1----:R-:W-:Y:S05]  /*12270*/  @!P0 BRA `(.L_x_2016) ;  /* 0xfffffffc00f08947 */ /* 0x002fea000383ffff */
[----:B------:R-:W-:Y:S05]  /*12280*/  BRA `(.L_x_2068) ;  /* 0xffffffdc00887947 */ /* 0x000fea000383ffff */
.L_x_2020:
[----:B-1----:R1:W2:Y:S02]  /*12290*/  SYNCS.PHASECHK.TRANS64.TRYWAIT P0, [R6+URZ+0x29840], R4 ;  /* 0x02984004060075a7 */ /* 0x0022a4000800017f */
[----:B--2---:R-:W-:Y:S05]  /*122a0*/  @!P0 NANOSLEEP.SYNCS 0x989680 ;  /* 0x009896800000895d */ /* 0x004fea0003900000 */
[----:B------:R-:W2:Y:S02]  /*122b0*/  @!P0 SYNCS.PHASECHK.TRANS64 P0, [R6+URZ+0x29840], R4 ;  /* 0x02984004060085a7 */ /* 0x000ea4000800007f */
[----:B--2---:R-:W-:Y:S05]  /*122c0*/  @!P0 BRA `(.L_x_2020) ;  /* 0xfffffffc00f08947 */ /* 0x004fea000383ffff */
[----:B------:R-:W-:Y:S05]  /*122d0*/  BRA `(.L_x_2069) ;  /* 0xffffffdc00f87947 */ /* 0x000fea000383ffff */
.L_x_2027:
[----:B-1----:R1:W2:Y:S02]  /*122e0*/  SYNCS.PHASECHK.TRANS64.TRYWAIT P0, [R18+URZ+0x29870], R4 ;  /* 0x02987004120075a7 */ /* 0x0022a4000800017f */
[----:B--2---:R-:W-:Y:S05]  /*122f0*/  @!P0 NANOSLEEP.SYNCS 0x989680 ;  /* 0x009896800000895d */ /* 0x004fea0003900000 */
[----:B------:R-:W2:Y:S02]  /*12300*/  @!P0 SYNCS.PHASECHK.TRANS64 P0, [R18+URZ+0x29870], R4 ;  /* 0x02987004120085a7 */ /* 0x000ea4000800007f */
[----:B--2---:R-:W-:Y:S05]  /*12310*/  @!P0 BRA `(.L_x_2027) ;  /* 0xfffffffc00f08947 */ /* 0x004fea000383ffff */
[----:B------:R-:W-:Y:S05]  /*12320*/  BRA `(.L_x_2070) ;  /* 0xffffffe000f87947 */ /* 0x000fea000383ffff */
.L_x_2029:
[----:B--2---:R2:W3:Y:S02]  /*12330*/  SYNCS.PHASECHK.TRANS64.TRYWAIT P0, [R18+URZ+0x29860], R0 ;  /* 0x02986000120075a7 */ /* 0x0044e4000800017f */
[----:B---3--:R-:W-:Y:S05]  /*12340*/  @!P0 NANOSLEEP.SYNCS 0x989680 ;  /* 0x009896800000895d */ /* 0x008fea0003900000 */
[----:B------:R-:W3:Y:S02]  /*12350*/  @!P0 SYNCS.PHASECHK.TRANS64 P0, [R18+URZ+0x29860], R0 ;  /* 0x02986000120085a7 */ /* 0x000ee4000800007f */
[----:B---3--:R-:W-:Y:S05]  /*12360*/  @!P0 BRA `(.L_x_2029) ;  /* 0xfffffffc00f08947 */ /* 0x008fea000383ffff */
[----:B------:R-:W-:Y:S05]  /*12370*/  BRA `(.L_x_2071) ;  /* 0xffffffe000fc7947 */ /* 0x000fea000383ffff */
.L_x_2035:
[----:B-1----:R1:W2:Y:S02]  /*12380*/  SYNCS.PHASECHK.TRANS64.TRYWAIT P0, [R3+URZ+0x29870], R0 ;  /* 0x02987000030075a7 */ /* 0x0022a4000800017f */
[----:B--2---:R-:W-:Y:S05]  /*12390*/  @!P0 NANOSLEEP.SYNCS 0x989680 ;  /* 0x009896800000895d */ /* 0x004fea0003900000 */
[----:B------:R-:W2:Y:S02]  /*123a0*/  @!P0 SYNCS.PHASECHK.TRANS64 P0, [R3+URZ+0x29870], R0 ;  /* 0x02987000030085a7 */ /* 0x000ea4000800007f */
[----:B--2---:R-:W-:Y:S05]  /*123b0*/  @!P0 BRA `(.L_x_2035) ;  /* 0xfffffffc00f08947 */ /* 0x004fea000383ffff */
[----:B------:R-:W-:Y:S05]  /*123c0*/  BRA `(.L_x_2072) ;  /* 0xffffffe8009c7947 */ /* 0x000fea000383ffff */
.L_x_2037:
[----:B-1----:R1:W2:Y:S02]  /*123d0*/  SYNCS.PHASECHK.TRANS64.TRYWAIT P0, [R3+URZ+0x29860], R2 ;  /* 0x02986002030075a7 */ /* 0x0022a4000800017f */
[----:B--2---:R-:W-:Y:S05]  /*123e0*/  @!P0 NANOSLEEP.SYNCS 0x989680 ;  /* 0x009896800000895d */ /* 0x004fea0003900000 */
[----:B------:R-:W2:Y:S02]  /*123f0*/  @!P0 SYNCS.PHASECHK.TRANS64 P0, [R3+URZ+0x29860], R2 ;  /* 0x02986002030085a7 */ /* 0x000ea4000800007f */
[----:B--2---:R-:W-:Y:S05]  /*12400*/  @!P0 BRA `(.L_x_2037) ;  /* 0xfffffffc00f08947 */ /* 0x004fea000383ffff */
[----:B------:R-:W-:Y:S05]  /*12410*/  BRA `(.L_x_2073) ;  /* 0xffffffe800ac7947 */ /* 0x000fea000383ffff */
.L_x_2039:
[----:B0-----:R0:W1:Y:S02]  /*12420*/  SYNCS.PHASECHK.TRANS64.TRYWAIT P0, [R9+URZ+0x29820], R2 ;  /* 0x02982002090075a7 */ /* 0x001064000800017f */
[----:B-1----:R-:W-:Y:S05]  /*12430*/  @!P0 NANOSLEEP.SYNCS 0x989680 ;  /* 0x009896800000895d */ /* 0x002fea0003900000 */
[----:B------:R-:W1:Y:S02]  /*12440*/  @!P0 SYNCS.PHASECHK.TRANS64 P0, [R9+URZ+0x29820], R2 ;  /* 0x02982002090085a7 */ /* 0x000e64000800007f */
[----:B-1----:R-:W-:Y:S05]  /*12450*/  @!P0 BRA `(.L_x_2039) ;  /* 0xfffffffc00f08947 */ /* 0x002fea000383ffff */
[----:B------:R-:W-:Y:S05]  /*12460*/  BRA `(.L_x_2074) ;  /* 0xfffffff000207947 */ /* 0x000fea000383ffff */
.L_x_2041:
[----:B0-----:R0:W1:Y:S02]  /*12470*/  SYNCS.PHASECHK.TRANS64.TRYWAIT P1, [R5+URZ], R4 ;  /* 0x00000004050075a7 */ /* 0x001064000802017f */
[----:B-1----:R-:W-:Y:S05]  /*12480*/  @!P1 NANOSLEEP.SYNCS 0x989680 ;  /* 0x009896800000995d */ /* 0x002fea0003900000 */
[----:B------:R-:W1:Y:S02]  /*12490*/  @!P1 SYNCS.PHASECHK.TRANS64 P1, [R5+URZ], R4 ;  /* 0x00000004050095a7 */ /* 0x000e64000802007f */
[----:B-1----:R-:W-:Y:S05]  /*124a0*/  @!P1 BRA `(.L_x_2041) ;  /* 0xfffffffc00f09947 */ /* 0x002fea000383ffff */
[----:B------:R-:W-:Y:S05]  /*124b0*/  BRA `(.L_x_2075) ;  /* 0xfffffff000707947 */ /* 0x000fea000383ffff */
.L_x_2042:
[----:B-1----:R1:W2:Y:S02]  /*124c0*/  SYNCS.PHASECHK.TRANS64.TRYWAIT P1, [R7+URZ], R2 ;  /* 0x00000002070075a7 */ /* 0x0022a4000802017f */
[----:B--2---:R-:W-:Y:S05]  /*124d0*/  @!P1 NANOSLEEP.SYNCS 0x989680 ;  /* 0x009896800000995d */ /* 0x004fea0003900000 */
[----:B------:R-:W2:Y:S02]  /*124e0*/  @!P1 SYNCS.PHASECHK.TRANS64 P1, [R7+URZ], R2 ;  /* 0x00000002070095a7 */ /* 0x000ea4000802007f */
[----:B--2---:R-:W-:Y:S05]  /*124f0*/  @!P1 BRA `(.L_x_2042) ;  /* 0xfffffffc00f09947 */ /* 0x004fea000383ffff */
[----:B------:R-:W-:Y:S05]  /*12500*/  BRA `(.L_x_2076) ;  /* 0xfffffff000647947 */ /* 0x000fea000383ffff */
.L_x_2044:
[----:B0-----:R0:W2:Y:S02]  /*12510*/  SYNCS.PHASECHK.TRANS64.TRYWAIT P1, [R5+URZ+0x29860], R4 ;  /* 0x02986004050075a7 */ /* 0x0010a4000802017f */
[----:B--2---:R-:W-:Y:S05]  /*12520*/  @!P1 NANOSLEEP.SYNCS 0x989680 ;  /* 0x009896800000995d */ /* 0x004fea0003900000 */
[----:B------:R-:W2:Y:S02]  /*12530*/  @!P1 SYNCS.PHASECHK.TRANS64 P1, [R5+URZ+0x29860], R4 ;  /* 0x02986004050095a7 */ /* 0x000ea4000802007f */
[----:B--2---:R-:W-:Y:S05]  /*12540*/  @!P1 BRA `(.L_x_2044) ;  /* 0xfffffffc00f09947 */ /* 0x004fea000383ffff */
[----:B------:R-:W-:Y:S05]  /*12550*/  BRA `(.L_x_2077) ;  /* 0xfffffff000647947 */ /* 0x000fea000383ffff */
.L_x_2046:
[----:B--2---:R2:W3:Y:S02]  /*12560*/  SYNCS.PHASECHK.TRANS64.TRYWAIT P1, [R3+URZ+0x29860], R2 ;  /* 0x02986002030075a7 */ /* 0x0044e4000802017f */
[----:B---3--:R-:W-:Y:S05]  /*12570*/  @!P1 NANOSLEEP.SYNCS 0x989680 ;  /* 0x009896800000995d */ /* 0x008fea0003900000 */
[----:B------:R-:W3:Y:S02]  /*12580*/  @!P1 SYNCS.PHASECHK.TRANS64 P1, [R3+URZ+0x29860], R2 ;  /* 0x02986002030095a7 */ /* 0x000ee4000802007f */
[----:B---3--:R-:W-:Y:S05]  /*12590*/  @!P1 BRA `(.L_x_2046) ;  /* 0xfffffffc00f09947 */ /* 0x008fea000383ffff */
[----:B------:R-:W-:Y:S05]  /*125a0*/  BRA `(.L_x_2078) ;  /* 0xfffffff000647947 */ /* 0x000fea000383ffff */
.L_x_2048:
[----:B---3--:R3:W4:Y:S02]  /*125b0*/  SYNCS.PHASECHK.TRANS64.TRYWAIT P0, [R5+URZ+0x29880], R4 ;  /* 0x02988004050075a7 */ /* 0x008724000800017f */
[----:B----4-:R-:W-:Y:S05]  /*125c0*/  @!P0 NANOSLEEP.SYNCS 0x989680 ;  /* 0x009896800000895d */ /* 0x010fea0003900000 */
[----:B------:R-:W4:Y:S02]  /*125d0*/  @!P0 SYNCS.PHASECHK.TRANS64 P0, [R5+URZ+0x29880], R4 ;  /* 0x02988004050085a7 */ /* 0x000f24000800007f */
[----:B----4-:R-:W-:Y:S05]  /*125e0*/  @!P0 BRA `(.L_x_2048) ;  /* 0xfffffffc00f08947 */ /* 0x010fea000383ffff */
[----:B------:R-:W-:Y:S05]  /*125f0*/  BRA `(.L_x_2049) ;  /* 0xfffffff000607947 */ /* 0x000fea000383ffff */
.L_x_2079:
        /* <DEDUP_REMOVED lines=16> */
.L_x_2850:


//--------------------- .text._ZN7cutlass13device_kernelIN5flash11enable_sm90INS1_16FlashAttnFwdSm90INS1_25CollectiveMainloopFwdSm90ILi2EN4cute5tupleIJNS5_1CILi1EEES8_S8_EEENS6_IJNS7_ILi128EEENS7_ILi160EEENS7_ILi192EEEEEELi128ENS_12float_e4m3_tEfNS_4arch4Sm90ELb1ELb0ELb0ELb1ELb0ELb0ELb0ELb1ELb1ELb1ELb1ELb0EEENS1_21CollectiveEpilogueFwdINS6_IJSA_SA_SB_EEES9_NS_10bfloat16_tESG_Li256ELb1ELb1ELb1ELb1EEENS1_36VarlenDynamicPersistentTileSchedulerILi128ELi160ELi256ELi128ELb1ELb1ELb1ELb1ELb1ELb1EEEEEEEEEvNT_6ParamsE --------------------------
	.section	.text._ZN7cutlass13device_kernelIN5flash11enable_sm90INS1_16FlashAttnFwdSm90INS1_25CollectiveMainloopFwdSm90ILi2EN4cute5tupleIJNS5_1CILi1EEES8_S8_EEENS6_IJNS7_ILi128EEENS7_ILi160EEENS7_ILi192EEEEEELi128ENS_12float_e4m3_tEfNS_4arch4Sm90ELb1ELb0ELb0ELb1ELb0ELb0ELb0ELb1ELb1ELb1ELb1ELb0EEENS1_21CollectiveEpilogueFwdINS6_IJSA_SA_SB_EEES9_NS_10bfloat16_tESG_Li256ELb1ELb1ELb1ELb1EEENS1_36VarlenDynamicPersistentTileSchedulerILi128ELi160ELi256ELi128ELb1ELb1ELb1ELb1ELb1ELb1EEEEEEEEEvNT_6ParamsE,"ax",@progbits
	.align	128
.text._ZN7cutlass13device_kernelIN5flash11enable_sm90INS1_16FlashAttnFwdSm90INS1_25CollectiveMainloopFwdSm90ILi2EN4cute5tupleIJNS5_1CILi1EEES8_S8_EEENS6_IJNS7_ILi128EEENS7_ILi160EEENS7_ILi192EEEEEELi128ENS_12float_e4m3_tEfNS_4arch4Sm90ELb1ELb0ELb0ELb1ELb0ELb0ELb0ELb1ELb1ELb1ELb1ELb0EEENS1_21CollectiveEpilogueFwdINS6_IJSA_SA_SB_EEES9_NS_10bfloat16_tESG_Li256ELb1ELb1ELb1ELb1EEENS1_36VarlenDynamicPersistentTileSchedulerILi128ELi160ELi256ELi128ELb1ELb1ELb1ELb1ELb1ELb1EEEEEEEEEvNT_6ParamsE:
        .type           _ZN7cutlass13device_kernelIN5flash11enable_sm90INS1_16FlashAttnFwdSm90INS1_25CollectiveMainloopFwdSm90ILi2EN4cute5tupleIJNS5_1CILi1EEES8_S8_EEENS6_IJNS7_ILi128EEENS7_ILi160EEENS7_ILi192EEEEEELi128ENS_12float_e4m3_tEfNS_4arch4Sm90ELb1ELb0ELb0ELb1ELb0ELb0ELb0ELb1ELb1ELb1ELb1ELb0EEENS1_21CollectiveEpilogueFwdINS6_IJSA_SA_SB_EEES9_NS_10bfloat16_tESG_Li256ELb1ELb1ELb1ELb1EEENS1_36VarlenDynamicPersistentTileSchedulerILi128ELi160ELi256ELi128ELb1ELb1ELb1ELb1ELb1ELb1EEEEEEEEEvNT_6ParamsE,@function
        .size           _ZN7cutlass13device_kernelIN5flash11enable_sm90INS1_16FlashAttnFwdSm90INS1_25CollectiveMainloopFwdSm90ILi2EN4cute5tupleIJNS5_1CILi1EEES8_S8_EEENS6_IJNS7_ILi128EEENS7_ILi160EEENS7_ILi192EEEEEELi128ENS_12float_e4m3_tEfNS_4arch4Sm90ELb1ELb0ELb0ELb1ELb0ELb0ELb0ELb1ELb1ELb1ELb1ELb0EEENS1_21CollectiveEpilogueFwdINS6_IJSA_SA_SB_EEES9_NS_10bfloat16_tESG_Li256ELb1ELb1ELb1ELb1EEENS1_36VarlenDynamicPersistentTileSchedulerILi128ELi160ELi256ELi128ELb1ELb1ELb1ELb1ELb1ELb1EEEEEEEEEvNT_6ParamsE,(.L_x_2851 - _ZN7cutlass13device_kernelIN5flash11enable_sm90INS1_16FlashAttnFwdSm90INS1_25CollectiveMainloopFwdSm90ILi2EN4cute5tupleIJNS5_1CILi1EEES8_S8_EEENS6_IJNS7_ILi128EEENS7_ILi160EEENS7_ILi192EEEEEELi128ENS_12float_e4m3_tEfNS_4arch4Sm90ELb1ELb0ELb0ELb1ELb0ELb0ELb0ELb1ELb1ELb1ELb1ELb0EEENS1_21CollectiveEpilogueFwdINS6_IJSA_SA_SB_EEES9_NS_10bfloat16_tESG_Li256ELb1ELb1ELb1ELb1EEENS1_36VarlenDynamicPersistentTileSchedulerILi128ELi160ELi256ELi128ELb1ELb1ELb1ELb1ELb1ELb1EEEEEEEEEvNT_6ParamsE)
        .other          _ZN7cutlass13device_kernelIN5flash11enable_sm90INS1_16FlashAttnFwdSm90INS1_25CollectiveMainloopFwdSm90ILi2EN4cute5tupleIJNS5_1CILi1EEES8_S8_EEENS6_IJNS7_ILi128EEENS7_ILi160EEENS7_ILi192EEEEEELi128ENS_12float_e4m3_tEfNS_4arch4Sm90ELb1ELb0ELb0ELb1ELb0ELb0ELb0ELb1ELb1ELb1ELb1ELb0EEENS1_21CollectiveEpilogueFwdINS6_IJSA_SA_SB_EEES9_NS_10bfloat16_tESG_Li256ELb1ELb1ELb1ELb1EEENS1_36VarlenDynamicPersistentTileSchedulerILi128ELi160ELi256ELi128ELb1ELb1ELb1ELb1ELb1ELb1EEEEEEEEEvNT_6ParamsE,@"STO_CUDA_ENTRY STV_DEFAULT"
_ZN7cutlass13device_kernelIN5flash11enable_sm90INS1_16FlashAttnFwdSm90INS1_25CollectiveMainloopFwdSm90ILi2EN4cute5tupleIJNS5_1CILi1EEES8_S8_EEENS6_IJNS7_ILi128EEENS7_ILi160EEENS7_ILi192EEEEEELi128ENS_12float_e4m3_tEfNS_4arch4Sm90ELb1ELb0ELb0ELb1ELb0ELb0ELb0ELb1ELb1ELb1ELb1ELb0EEENS1_21CollectiveEpilogueFwdINS6_IJSA_SA_SB_EEES9_NS_10bfloat16_tESG_Li256ELb1ELb1ELb1ELb1EEENS1_36VarlenDynamicPersistentTileSchedulerILi128ELi160ELi256ELi128ELb1ELb1ELb1ELb1ELb1ELb1EEEEEEEEEvNT_6ParamsE:
        /* <DEDUP_REMOVED lines=18> */
.L_x_2081:
[----:B------:R-:W-:Y:S05]  /*0120*/  BSYNC B0 ;  /* 0x0000000000007941 */ /* 0x000fea0003800000 */
.L_x_2080:
        /* <DEDUP_REMOVED lines=41> */
.L_x_2082:
        /* <DEDUP_REMOVED lines=22> */
.L_x_2083:
        /* <DEDUP_REMOVED lines=18> */
.L_x_2084:
        /* <DEDUP_REMOVED lines=22> */
.L_x_2085:
        /* <DEDUP_REMOVED lines=22> */
.L_x_2086:
[----:B------:R-:W-:Y:S01]  /*0900*/  PLOP3.LUT P0, PT, PT, PT, UP0, 0x80, 0x0 ;  /* 0x000000000000781c */ /* 0x000fe20003f0f008 */
[----:B------:R-:W-:Y:S01]  /*0910*/  UMOV UR38, 0x1 ;  /* 0x0000000100267882 */ /* 0x000fe20000000000 */
[----:B------:R-:W-:Y:S01]  /*0920*/  NOP ;  /* 0x0000000000007918 */ /* 0x000fe20000000000 */
[----:B------:R-:W-:Y:S01]  /*0930*/  USEL UR38, UR38, 0x2, !UP0 ;  /* 0x0000000226267887 */ /* 0x000fe2000c000000 */
[----:B------:R-:W-:Y:S01]  /*0940*/  ULDC.64 UR56, c[0x0][0x208] ;  /* 0x0000820000387ab9 */ /* 0x000fe20000000a00 */
[----:B012-4-:R-:W-:Y:S08]  /*0950*/  BAR.SYNC.DEFER_BLOCKING 0x0 ;  /* 0x0000000000007b1d */ /* 0x017ff00000010000 */
[----:B------:R-:W-:Y:S05]  /*0960*/  @!P0 BRA `(.L_x_2087) ;  /* 0x000000f400348947 */ /* 0x000fea0003800000 */
.L_x_2088:
        /* <DEDUP_REMOVED lines=29> */
[----:B------:R-:W-:Y:S01]  /*0b40*/  LEA.HI R2, R3, R224, RZ, 0x4 ;  /* 0x000000e003027211 */ /* 0x000fe200078f20ff */
[----:B------:R-:W-:Y:S01]  /*0b50*/  IMAD.SHL.U32 R4, R4, 0x20, RZ ;  /* 0x0000002004047824 */ /* 0x000fe200078e00ff */
[----:B------:R-:W-:Y:S01]  /*0b60*/  SHF.R.S32.HI R219, RZ, 0x7, R0 ;  /* 0x00000007ffdb7819 */ /* 0x000fe20000011400 */
[----:B------:R-:W-:Y:S01]  /*0b70*/  IMAD.IADD R203, R224, 0x1, -R203 ;  /* 0x00000001e0cb7824 */ /* 0x000fe200078e0acb */
[----:B------:R-:W-:Y:S02]  /*0b80*/  SHF.R.S32.HI R7, RZ, 0x4, R2 ;  /* 0x00000004ff077819 */ /* 0x000fe40000011402 */
[----:B------:R-:W-:Y:S02]  /*0b90*/  LOP3.LUT R5, R2, 0x3fffff0, RZ, 0xc0, !PT ;  /* 0x03fffff002057812 */ /* 0x000fe400078ec0ff */
[----:B------:R-:W-:-:S02]  /*0ba0*/  SHF.R.S32.HI R6, RZ, 0x1f, R203 ;  /* 0x0000001fff067819 */ /* 0x000fc400000114cb */
[----:B------:R-:W-:Y:S01]  /*0bb0*/  LOP3.LUT R4, R4, 0xfffffc00, RZ, 0xc0, !PT ;  /* 0xfffffc0004047812 */ /* 0x000fe200078ec0ff */
[----:B------:R-:W-:Y:S01]  /*0bc0*/  IMAD.IADD R5, R224, 0x1, -R5 ;  /* 0x00000001e0057824 */ /* 0x000fe200078e0a05 */
        /* <DEDUP_REMOVED lines=21> */
[----:B------:R-:W-:Y:S01]  /*0d20*/  LEA.HI R2, R7, R7, RZ, 0x1 ;  /* 0x0000000707027211 */ /* 0x000fe200078f08ff */
[----:B------:R-:W-:Y:S01]  /*0d30*/  IMAD.SHL.U32 R16, R22, 0x8, RZ ;  /* 0x0000000816107824 */ /* 0x000fe200078e00ff */
[----:B------:R-:W-:Y:S01]  /*0d40*/  SHF.R.S32.HI R6, RZ, 0x5, R6 ;  /* 0x00000005ff067819 */ /* 0x000fe20000011406 */
[----:B------:R-:W-:Y:S01]  /*0d50*/  IMAD.SHL.U32 R17, R8, 0x2, RZ ;  /* 0x0000000208117824 */ /* 0x000fe200078e00ff */
[----:B------:R-:W-:Y:S01]  /*0d60*/  LOP3.LUT R0, R0, 0x3fffffe, RZ, 0xc0, !PT ;  /* 0x03fffffe00007812 */ /* 0x000fe200078ec0ff */
[----:B------:R-:W-:Y:S01]  /*0d70*/  VIADD R19, R16, 0x40 ;  /* 0x0000004010137836 */ /* 0x000fe20000000000 */
[----:B------:R-:W-:Y:S01]  /*0d80*/  LOP3.LUT R2, R2, 0x1ffffffe, RZ, 0xc0, !PT ;  /* 0x1ffffffe02027812 */ /* 0x000fe200078ec0ff */
[----:B------:R-:W-:Y:S01]  /*0d90*/  IMAD R9, R6, 0x10, R9 ;  /* 0x0000001006097824 */ /* 0x000fe200078e0209 */
        /* <DEDUP_REMOVED lines=37> */
.L_x_2149:
[----:B0-2-4-:R-:W0:Y:S01]  /*0ff0*/  LDC.64 R2, c[0x0][0xc88] ;  /* 0x00032200ff027b82 */ /* 0x015e220000000a00 */
[----:B------:R-:W-:Y:S01]  /*1000*/  ULDC.64 UR8, c[0x0][0xa28] ;  /* 0x00028a0000087ab9 */ /* 0x000fe20000000a00 */
[----:B------:R-:W-:Y:S01]  /*1010*/  ULDC.64 UR10, c[0x0][0xa18] ;  /* 0x00028600000a7ab9 */ /* 0x000fe20000000a00 */
[----:B------:R-:W-:Y:S01]  /*1020*/  ULOP3.LUT UR4, UR6, 0xff000000, URZ, 0xc0, !UPT ;  /* 0xff00000006047892 */ /* 0x000fe2000f8ec03f */
[----:B------:R-:W-:Y:S01]  /*1030*/  ULDC UR7, c[0x0][0x424] ;  /* 0x0001090000077ab9 */ /* 0x000fe20000000800 */
[----:B0-----:R-:W-:-:S06]  /*1040*/  IMAD.WIDE R2, R31, 0x4, R2 ;  /* 0x000000041f027825 */ /* 0x001fcc00078e0202 */
[----:B------:R-:W2:Y:S01]  /*1050*/  LDG.E R2, desc[UR56][R2.64] ;  /* 0x0000003802027981 */ /* 0x000ea2000c1e1900 */
[----:B------:R-:W-:Y:S02]  /*1060*/  UISETP.NE.U32.AND UP0, UPT, UR8, URZ, UPT ;  /* 0x0000003f0800728c */ /* 0x000fe4000bf05070 */
[----:B------:R-:W-:Y:S02]  /*1070*/  UISETP.NE.U32.AND UP1, UPT, UR10, URZ, UPT ;  /* 0x0000003f0a00728c */ /* 0x000fe4000bf25070 */
[----:B------:R-:W-:Y:S02]  /*1080*/  UISETP.NE.AND.EX UP0, UPT, UR9, URZ, UPT, UP0 ;  /* 0x0000003f0900728c */ /* 0x000fe4000bf05300 */
[----:B------:R-:W-:-:S04]  /*1090*/  UISETP.NE.AND.EX UP1, UPT, UR11, URZ, UPT, UP1 ;  /* 0x0000003f0b00728c */ /* 0x000fc8000bf25310 */
[----:B------:R-:W-:Y:S02]  /*10a0*/  PLOP3.LUT P0, PT, PT, PT, UP0, 0x80, 0x0 ;  /* 0x000000000000781c */ /* 0x000fe40003f0f008 */
[----:B------:R-:W-:Y:S02]  /*10b0*/  PLOP3.LUT P2, PT, PT, PT, UP1, 0x80, 0x0 ;  /* 0x000000000000781c */ /* 0x000fe40003f4f018 */
[----:B--2---:R-:W-:-:S13]  /*10c0*/  R2UR UR44, R2 ;  /* 0x00000000022c72ca */ /* 0x004fda00000e0000 */
[----:B------:R-:W-:Y:S02]  /*10d0*/  USHF.R.S32.HI UR43, URZ, 0x1f, UR44 ;  /* 0x0000001f3f2b7899 */ /* 0x000fe4000801142c */
[----:B------:R-:W-:-:S04]  /*10e0*/  @UP0 ULEA UR8, UP2, UR44, UR8, 0x2 ;  /* 0x000000082c080291 */ /* 0x000fc8000f84103f */
[----:B------:R-:W-:Y:S02]  /*10f0*/  @UP0 ULEA.HI.X UR9, UR44, UR9, UR43, 0x2, UP2 ;  /* 0x000000092c090291 */ /* 0x000fe400090f142b */
[----:B------:R-:W-:Y:S01]  /*1100*/  @UP1 ULEA UR10, UP0, UR44, UR10, 0x2 ;  /* 0x0000000a2c0a1291 */ /* 0x000fe2000f80103f */
[----:B------:R-:W-:-:S03]  /*1110*/  IMAD.U32 R2, RZ, RZ, UR8 ;  /* 0x00000008ff027e24 */ /* 0x000fc6000f8e00ff */
[----:B------:R-:W-:Y:S01]  /*1120*/  @UP1 ULEA.HI.X UR11, UR44, UR11, UR43, 0x2, UP0 ;  /* 0x0000000b2c0b1291 */ /* 0x000fe200080f142b */
[----:B------:R-:W-:Y:S01]  /*1130*/  IMAD.U32 R3, RZ, RZ, UR9 ;  /* 0x00000009ff037e24 */ /* 0x000fe2000f8e00ff */
[----:B------:R-:W-:Y:S01]  /*1140*/  ULDC.64 UR8, c[0x0][0x418] ;  /* 0x0001060000087ab9 */ /* 0x000fe20000000a00 */
[----:B---3--:R-:W-:-:S03]  /*1150*/  IMAD.U32 R4, RZ, RZ, UR10 ;  /* 0x0000000aff047e24 */ /* 0x008fc6000f8e00ff */
[----:B------:R-:W-:Y:S01]  /*1160*/  IMAD.U32 R5, RZ, RZ, UR11 ;  /* 0x0000000bff057e24 */ /* 0x000fe2000f8e00ff */
[----:B------:R-:W2:Y:S01]  /*1170*/  @P0 LDG.E R2, desc[UR56][R2.64] ;  /* 0x0000003802020981 */ /* 0x000ea2000c1e1900 */
[----:B------:R-:W-:Y:S01]  /*1180*/  UISETP.NE.U32.AND UP0, UPT, UR8, URZ, UPT ;  /* 0x0000003f0800728c */ /* 0x000fe2000bf05070 */
[----:B------:R-:W-:Y:S02]  /*1190*/  ULDC.64 UR10, c[0x0][0xa20] ;  /* 0x00028800000a7ab9 */ /* 0x000fe40000000a00 */
[----:B------:R-:W3:Y:S01]  /*11a0*/  @P2 LDG.E R4, desc[UR56][R4.64] ;  /* 0x0000003804042981 */ /* 0x000ee2000c1e1900 */
[----:B------:R-:W-:Y:S01]  /*11b0*/  UISETP.NE.AND.EX UP0, UPT, UR9, URZ, UPT, UP0 ;  /* 0x0000003f0900728c */ /* 0x000fe2000bf05300 */
[----:B------:R-:W-:Y:S01]  /*11c0*/  ISETP.NE.U32.AND P1, PT, RZ, UR10, PT ;  /* 0x0000000aff007c0c */ /* 0x000fe2000bf25070 */
[----:B------:R-:W-:Y:S02]  /*11d0*/  ULOP3.LUT UR47, UR6, 0xff0000, URZ, 0xc0, !UPT ;  /* 0x00ff0000062f7892 */ /* 0x000fe4000f8ec03f */
[----:B------:R-:W-:Y:S01]  /*11e0*/  USHF.R.U32.HI UR4, URZ, 0x8, UR4 ;  /* 0x000000083f047899 */ /* 0x000fe20008011604 */
[----:B------:R-:W-:Y:S01]  /*11f0*/  ISETP.NE.AND.EX P1, PT, RZ, UR11, PT, P1 ;  /* 0x0000000bff007c0c */ /* 0x000fe2000bf25310 */
[----:B------:R-:W-:Y:S01]  /*1200*/  USEL UR7, UR7, 0x1, UP0 ;  /* 0x0000000107077887 */ /* 0x000fe20008000000 */
[----:B------:R-:W-:Y:S01]  /*1210*/  ULDC UR8, c[0x0][0x2f0] ;  /* 0x0000bc0000087ab9 */ /* 0x000fe20000000800 */
[----:B------:R-:W-:Y:S01]  /*1220*/  UMOV UR52, URZ ;  /* 0x0000003f00347c82 */ /* 0x000fe20008000000 */
[----:B------:R-:W-:Y:S01]  /*1230*/  ULEA.HI UR47, UR47, UR4, URZ, 0x10 ;  /* 0x000000042f2f7291 */ /* 0x000fe2000f8f803f */
[----:B------:R-:W-:Y:S01]  /*1240*/  ULDC UR53, c[0x0][0x288] ;  /* 0x0000a20000357ab9 */ /* 0x000fe20000000800 */
[----:B------:R-:W-:-:S02]  /*1250*/  UIMAD UR4, UR7, UR8, URZ ;  /* 0x00000008070472a4 */ /* 0x000fc4000f8e023f */
[----:B------:R-:W-:Y:S01]  /*1260*/  ULOP3.LUT UR45, UR6, 0xffff, URZ, 0xc0, !UPT ;  /* 0x0000ffff062d7892 */ /* 0x000fe2000f8ec03f */
[----:B--2---:R-:W-:Y:S02]  /*1270*/  @P0 R2UR UR52, R2 ;  /* 0x00000000023402ca */ /* 0x004fe400000e0000 */
[----:B---3--:R-:W-:Y:S01]  /*1280*/  @P2 R2UR UR53, R4 ;  /* 0x00000000043522ca */ /* 0x008fe200000e0000 */
[----:B-1---5:R-:W-:-:S14]  /*1290*/  @P2 BRA `(.L_x_2089) ;  /* 0x0000000000342947 */ /* 0x022fdc0003800000 */
        /* <DEDUP_REMOVED lines=13> */
.L_x_2089:
[----:B------:R-:W-:Y:S05]  /*1370*/  @!P1 BRA `(.L_x_2090) ;  /* 0x00000000001c9947 */ /* 0x000fea0003800000 */
[----:B------:R-:W-:-:S04]  /*1380*/  ULEA UR4, UP0, UR44, UR10, 0x2 ;  /* 0x0000000a2c047291 */ /* 0x000fc8000f80103f */
[----:B------:R-:W-:Y:S02]  /*1390*/  ULEA.HI.X UR6, UR44, UR11, UR43, 0x2, UP0 ;  /* 0x0000000b2c067291 */ /* 0x000fe400080f142b */
[----:B------:R-:W-:-:S04]  /*13a0*/  IMAD.U32 R2, RZ, RZ, UR4 ;  /* 0x00000004ff027e24 */ /* 0x000fc8000f8e00ff */
[----:B------:R-:W-:-:S05]  /*13b0*/  IMAD.U32 R3, RZ, RZ, UR6 ;  /* 0x00000006ff037e24 */ /* 0x000fca000f8e00ff */
[----:B------:R-:W2:Y:S02]  /*13c0*/  LDG.E R2, desc[UR56][R2.64] ;  /* 0x0000003802027981 */ /* 0x000ea4000c1e1900 */
[----:B--2---:R-:W-:Y:S01]  /*13d0*/  R2UR UR4, R2 ;  /* 0x00000000020472ca */ /* 0x004fe200000e0000 */
[----:B------:R-:W-:-:S14]  /*13e0*/  BRA `(.L_x_2091) ;  /* 0x0000000000347947 */ /* 0x000fdc0003800000 */
.L_x_2090:
        /* <DEDUP_REMOVED lines=13> */
.L_x_2091:
[----:B------:R-:W-:Y:S01]  /*14c0*/  ULDC.64 UR8, c[0x0][0x998] ;  /* 0x0002660000087ab9 */ /* 0x000fe20000000a00 */
[----:B------:R-:W-:Y:S01]  /*14d0*/  ULDC.64 UR6, c[0x0][0x990] ;  /* 0x0002640000067ab9 */ /* 0x000fe20000000a00 */
[----:B------:R-:W-:Y:S01]  /*14e0*/  ISETP.NE.U32.AND P1, PT, RZ, UR8, PT ;  /* 0x00000008ff007c0c */ /* 0x000fe2000bf25070 */
[----:B------:R-:W-:Y:S01]  /*14f0*/  USHF.L.U32 UR36, UR5, 0x7, URZ ;  /* 0x0000000705247899 */ /* 0x000fe2000800063f */
[----:B------:R-:W-:Y:S01]  /*1500*/  ISETP.NE.U32.AND P0, PT, RZ, UR6, PT ;  /* 0x00000006ff007c0c */ /* 0x000fe2000bf05070 */
[----:B------:R-:W-:Y:S01]  /*1510*/  UIADD3 UR52, -UR52, UR4, URZ ;  /* 0x0000000434347290 */ /* 0x000fe2000fffe13f */
[----:B------:R-:W-:Y:S01]  /*1520*/  ISETP.NE.AND.EX P1, PT, RZ, UR9, PT, P1 ;  /* 0x00000009ff007c0c */ /* 0x000fe2000bf25310 */
[----:B------:R-:W-:Y:S01]  /*1530*/  ULOP3.LUT UR37, UR47, 0xff, URZ, 0xc0, !UPT ;  /* 0x000000ff2f257892 */ /* 0x000fe2000f8ec03f */
[----:B------:R-:W-:Y:S01]  /*1540*/  ISETP.NE.AND.EX P0, PT, RZ, UR7, PT, P0 ;  /* 0x00000007ff007c0c */ /* 0x000fe2000bf05300 */
[----:B------:R-:W-:-:S10]  /*1550*/  ULDC UR11, c[0x0][0x988] ;  /* 0x00026200000b7ab9 */ /* 0x000fd40000000800 */
[----:B------:R-:W0:Y:S08]  /*1560*/  @P1 LDC.64 R8, c[0x0][0x9b8] ;  /* 0x00026e00ff081b82 */ /* 0x000e300000000a00 */
[----:B------:R-:W1:Y:S08]  /*1570*/  @P0 LDC.64 R6, c[0x0][0x9a8] ;  /* 0x00026a00ff060b82 */ /* 0x000e700000000a00 */
[----:B------:R-:W2:Y:S08]  /*1580*/  @P0 LDC.64 R10, c[0x0][0x9b0] ;  /* 0x00026c00ff0a0b82 */ /* 0x000eb00000000a00 */
[----:B------:R-:W3:Y:S01]  /*1590*/  @P1 LDC.64 R12, c[0x0][0x9c0] ;  /* 0x00027000ff0c1b82 */ /* 0x000ee20000000a00 */
[----:B0-----:R-:W-:-:S02]  /*15a0*/  @P1 IMAD R2, R8, UR43, RZ ;  /* 0x0000002b08021c24 */ /* 0x001fc4000f8e02ff */
[----:B------:R-:W-:-:S04]  /*15b0*/  @P1 IMAD.WIDE.U32 R4, R8, UR44, RZ ;  /* 0x0000002c08041c25 */ /* 0x000fc8000f8e00ff */
[----:B------:R-:W-:Y:S02]  /*15c0*/  @P1 IMAD R9, R9, UR44, R2 ;  /* 0x0000002c09091c24 */ /* 0x000fe4000f8e0202 */
[C---:B-1----:R-:W-:Y:S02]  /*15d0*/  @P0 IMAD R0, R6.reuse, UR43, RZ ;  /* 0x0000002b06000c24 */ /* 0x042fe4000f8e02ff */
[----:B------:R-:W-:-:S04]  /*15e0*/  @P0 IMAD.WIDE.U32 R2, R6, UR44, RZ ;  /* 0x0000002c06020c25 */ /* 0x000fc8000f8e00ff */
[----:B------:R-:W-:Y:S02]  /*15f0*/  @P0 IMAD R7, R7, UR44, R0 ;  /* 0x0000002c07070c24 */ /* 0x000fe4000f8e0200 */
[----:B------:R-:W-:Y:S02]  /*1600*/  @P1 IMAD.IADD R5, R5, 0x1, R9 ;  /* 0x0000000105051824 */ /* 0x000fe400078e0209 */
[----:B------:R-:W-:Y:S02]  /*1610*/  @P0 IMAD.IADD R3, R3, 0x1, R7 ;  /* 0x0000000103030824 */ /* 0x000fe400078e0207 */
[----:B------:R-:W-:Y:S02]  /*1620*/  IMAD.MOV.U32 R0, RZ, RZ, 0x3f800000 ;  /* 0x3f800000ff007424 */ /* 0x000fe400078e00ff */
[----:B--2---:R-:W-:-:S04]  /*1630*/  @P0 IMAD.WIDE.U32 R2, R10, UR45, R2 ;  /* 0x0000002d0a020c25 */ /* 0x004fc8000f8e0002 */
[----:B---3--:R-:W-:Y:S01]  /*1640*/  @P1 IMAD.WIDE.U32 R6, R12, UR45, R4 ;  /* 0x0000002d0c061c25 */ /* 0x008fe2000f8e0004 */
[----:B------:R-:W-:Y:S01]  /*1650*/  @P0 LEA R4, P2, R2, UR6, 0x2 ;  /* 0x0000000602040c11 */ /* 0x000fe2000f8410ff */
[----:B------:R-:W-:Y:S02]  /*1660*/  ULDC UR6, c[0x0][0x448] ;  /* 0x0001120000067ab9 */ /* 0x000fe40000000800 */
[----:B------:R-:W-:Y:S01]  /*1670*/  @P0 IMAD R5, R11, UR45, R3 ;  /* 0x0000002d0b050c24 */ /* 0x000fe2000f8e0203 */
[----:B------:R-:W-:Y:S01]  /*1680*/  @P1 LEA R8, P3, R6, UR8, 0x2 ;  /* 0x0000000806081c11 */ /* 0x000fe2000f8610ff */
[----:B------:R-:W-:-:S03]  /*1690*/  @P1 IMAD R3, R13, UR45, R7 ;  /* 0x0000002d0d031c24 */ /* 0x000fc6000f8e0207 */
[----:B------:R-:W-:Y:S02]  /*16a0*/  @P0 LEA.HI.X R5, R2, UR7, R5, 0x2, P2 ;  /* 0x0000000702050c11 */ /* 0x000fe400090f1405 */
[----:B------:R-:W-:Y:S01]  /*16b0*/  @P1 LEA.HI.X R9, R6, UR9, R3, 0x2, P3 ;  /* 0x0000000906091c11 */ /* 0x000fe200098f1403 */
[----:B------:R-:W-:-:S04]  /*16c0*/  IMAD.MOV.U32 R3, RZ, RZ, 0x3f800000 ;  /* 0x3f800000ff037424 */ /* 0x000fc800078e00ff */
[----:B------:R-:W2:Y:S04]  /*16d0*/  @P1 LDG.E R0, desc[UR56][R8.64] ;  /* 0x0000003808001981 */ /* 0x000ea8000c1e1900 */
[----:B------:R-:W2:Y:S01]  /*16e0*/  @P0 LDG.E R3, desc[UR56][R4.64] ;  /* 0x0000003804030981 */ /* 0x000ea2000c1e1900 */
[----:B------:R-:W-:Y:S02]  /*16f0*/  UISETP.NE.AND UP0, UPT, UR6, 0x1, UPT ;  /* 0x000000010600788c */ /* 0x000fe4000bf05270 */
[----:B------:R-:W-:Y:S02]  /*1700*/  UIADD3 UR6, UR36, 0x7f, URZ ;  /* 0x0000007f24067890 */ /* 0x000fe4000fffe03f */
[----:B------:R-:W-:-:S07]  /*1710*/  UIADD3 UR7, UR52, 0xa0, -UR53 ;  /* 0x000000a034077890 */ /* 0x000fce000fffe835 */
[----:B------:R-:W-:Y:S01]  /*1720*/  @UP0 ULDC UR4, c[0x0][0x44c] ;  /* 0x0001130000040ab9 */ /* 0x000fe20000000800 */
[----:B------:R-:W-:Y:S01]  /*1730*/  @UP0 ULDC UR8, c[0x0][0x450] ;  /* 0x0001140000080ab9 */ /* 0x000fe20000000800 */
[----:B------:R-:W-:-:S04]  /*1740*/  UIMAD.WIDE.U32 UR4, UR6, UR4, URZ ;  /* 0x00000004060472a5 */ /* 0x000fc8000f8e003f */
[----:B------:R-:W-:Y:S02]  /*1750*/  @UP0 USHF.R.U32.HI UR6, URZ, UR8, UR5 ;  /* 0x000000083f060299 */ /* 0x000fe40008011605 */
[----:B------:R-:W-:Y:S02]  /*1760*/  UIADD3 UR4, UR52, 0x9f, URZ ;  /* 0x0000009f34047890 */ /* 0x000fe4000fffe03f */
[----:B------:R-:W-:Y:S02]  /*1770*/  UIADD3 UR6, UR7, UR6, URZ ;  /* 0x0000000607067290 */ /* 0x000fe4000fffe03f */
[----:B------:R-:W-:Y:S02]  /*1780*/  UIMAD.WIDE UR4, UR4, 0x66666667, URZ ;  /* 0x66666667040478a5 */ /* 0x000fe4000f8e023f */
[----:B------:R-:W-:Y:S02]  /*1790*/  UIMAD.WIDE UR6, UR6, 0x66666667, URZ ;  /* 0x66666667060678a5 */ /* 0x000fe4000f8e023f */
[----:B------:R-:W-:-:S02]  /*17a0*/  USHF.R.U32.HI UR4, URZ, 0x1f, UR5 ;  /* 0x0000001f3f047899 */ /* 0x000fc40008011605 */
[----:B------:R-:W-:Y:S02]  /*17b0*/  USHF.R.U32.HI UR6, URZ, 0x1f, UR7 ;  /* 0x0000001f3f067899 */ /* 0x000fe40008011607 */
[----:B------:R-:W-:Y:S02]  /*17c0*/  ULEA.HI.SX32 UR4, UR5, UR4, 0x1a ;  /* 0x0000000405047291 */ /* 0x000fe4000f8fd23f */
[----:B------:R-:W-:-:S04]  /*17d0*/  ULEA.HI.SX32 UR6, UR7, UR6, 0x1a ;  /* 0x0000000607067291 */ /* 0x000fc8000f8fd23f */
[----:B------:R-:W-:-:S04]  /*17e0*/  UISETP.LT.AND UP0, UPT, UR4, UR6, UPT ;  /* 0x000000060400728c */ /* 0x000fc8000bf01270 */
[----:B------:R-:W-:-:S04]  /*17f0*/  USEL UR9, UR4, UR6, UP0 ;  /* 0x0000000604097287 */ /* 0x000fc80008000000 */
[----:B------:R-:W-:-:S06]  /*1800*/  UISETP.GE.AND UP0, UPT, UR9, 0x1, UPT ;  /* 0x000000010900788c */ /* 0x000fcc000bf06270 */
[----:B------:R-:W-:Y:S01]  /*1810*/  PLOP3.LUT P0, PT, PT, PT, UP0, 0x80, 0x0 ;  /* 0x000000000000781c */ /* 0x000fe20003f0f008 */
[----:B------:R-:W-:Y:S01]  /*1820*/  USHF.R.U32.HI UR47, URZ, 0x10, UR47 ;  /* 0x000000103f2f7899 */ /* 0x000fe2000801162f */
[----:B------:R-:W-:Y:S01]  /*1830*/  UMOV UR4, URZ ;  /* 0x0000003f00047c82 */ /* 0x000fe20008000000 */
[----:B--2---:R-:W-:-:S10]  /*1840*/  FMUL.FTZ R0, R3, R0 ;  /* 0x0000000003007220 */ /* 0x004fd40000410000 */
[----:B------:R-:W-:Y:S05]  /*1850*/  @!P0 BRA `(.L_x_2092) ;  /* 0x0000000000908947 */ /* 0x000fea0003800000 */
        /* <DEDUP_REMOVED lines=36> */
.L_x_2092:
[----:B------:R-:W-:Y:S01]  /*1aa0*/  UIMAD UR39, UR37, UR4, URZ ;  /* 0x00000004252772a4 */ /* 0x000fe2000f8e023f */
[----:B------:R-:W-:Y:S02]  /*1ab0*/  IMAD.U32 R2, RZ, RZ, UR9 ;  /* 0x00000009ff027e24 */ /* 0x000fe4000f8e00ff */
[----:B------:R-:W-:Y:S01]  /*1ac0*/  FMUL.FTZ R0, R0, UR11 ;  /* 0x0000000b00007c20 */ /* 0x000fe20008410000 */
[----:B------:R-:W-:Y:S01]  /*1ad0*/  IMAD.U32 R3, RZ, RZ, UR4 ;  /* 0x00000004ff037e24 */ /* 0x000fe2000f8e00ff */
[----:B------:R-:W-:Y:S02]  /*1ae0*/  PLOP3.LUT P0, PT, PT, PT, PT, 0x80, 0x0 ;  /* 0x000000000000781c */ /* 0x000fe40003f0f070 */
[----:B------:R-:W-:Y:S02]  /*1af0*/  CS2R R6, SRZ ;  /* 0x0000000000067805 */ /* 0x000fe4000001ff00 */
[----:B------:R-:W-:Y:S02]  /*1b00*/  CS2R R44, SRZ ;  /* 0x00000000002c7805 */ /* 0x000fe4000001ff00 */
[----:B------:R-:W-:-:S02]  /*1b10*/  R2UR UR42, R0 ;  /* 0x00000000002a72ca */ /* 0x000fc400000e0000 */
[----:B------:R-:W-:Y:S02]  /*1b20*/  CS2R R8, SRZ ;  /* 0x0000000000087805 */ /* 0x000fe4000001ff00 */
[----:B------:R-:W-:Y:S02]  /*1b30*/  VIADDMNMX R2, R3, UR39, R2, PT ;  /* 0x0000002703027c46 */ /* 0x000fe4000b800102 */
[----:B------:R-:W-:Y:S02]  /*1b40*/  CS2R R10, SRZ ;  /* 0x00000000000a7805 */ /* 0x000fe4000001ff00 */
[----:B------:R-:W-:Y:S02]  /*1b50*/  CS2R R36, SRZ ;  /* 0x0000000000247805 */ /* 0x000fe4000001ff00 */
[----:B------:R-:W-:Y:S02]  /*1b60*/  CS2R R32, SRZ ;  /* 0x0000000000207805 */ /* 0x000fe4000001ff00 */
[----:B------:R-:W-:-:S02]  /*1b70*/  R2UR UR55, R2 ;  /* 0x00000000023772ca */ /* 0x000fc400000e0000 */
[----:B------:R-:W-:Y:S01]  /*1b80*/  CS2R R2, SRZ ;  /* 0x0000000000027805 */ /* 0x000fe2000001ff00 */
        /* <DEDUP_REMOVED lines=11> */
[----:B------:R-:W-:Y:S01]  /*1c40*/  UISETP.GT.AND UP0, UPT, UR55, UR39, UPT ;  /* 0x000000273700728c */ /* 0x000fe2000bf04270 */
[----:B------:R-:W-:Y:S01]  /*1c50*/  CS2R R60, SRZ ;  /* 0x00000000003c7805 */ /* 0x000fe2000001ff00 */
[----:B------:R-:W-:Y:S01]  /*1c60*/  IMAD.MOV.U32 R90, RZ, RZ, RZ ;  /* 0x000000ffff5a7224 */ /* 0x000fe200078e00ff */
[----:B------:R-:W-:-:S02]  /*1c70*/  CS2R R62, SRZ ;  /* 0x00000000003e7805 */ /* 0x000fc4000001ff00 */
[----:B------:R-:W-:Y:S02]  /*1c80*/  CS2R R58, SRZ ;  /* 0x00000000003a7805 */ /* 0x000fe4000001ff00 */
[----:B------:R-:W-:Y:S02]  /*1c90*/  CS2R R68, SRZ ;  /* 0x0000000000447805 */ /* 0x000fe4000001ff00 */
[----:B------:R-:W-:Y:S02]  /*1ca0*/  PLOP3.LUT P1, PT, PT, PT, UP0, 0x80, 0x0 ;  /* 0x000000000000781c */ /* 0x000fe40003f2f008 */
        /* <DEDUP_REMOVED lines=43> */
.L_x_2094:
        /* <DEDUP_REMOVED lines=9> */
.L_x_2248:
[----:B------:R-:W-:Y:S05]  /*1ff0*/  @!P1 BRA `(.L_x_2096) ;  /* 0x0000000000049947 */ /* 0x000fea0003800000 */
[----:B------:R-:W-:Y:S01]  /*2000*/  BPT.TRAP 0x1 ;  /* 0x000000040000795c */ /* 0x000fe20000300000 */
.L_x_2096:
[----:B------:R-:W-:Y:S02]  /*2010*/  IMAD.U32 R2, RZ, RZ, UR54 ;  /* 0x00000036ff027e24 */ /* 0x000fe4000f8e00ff */
[----:B0-----:R-:W-:-:S03]  /*2020*/  IMAD.U32 R3, RZ, RZ, UR48 ;  /* 0x00000030ff037e24 */ /* 0x001fc6000f8e00ff */
[----:B------:R-:W-:Y:S02]  /*2030*/  LEA R2, R2, UR41, 0x3 ;  /* 0x0000002902027c11 */ /* 0x000fe4000f8e18ff */
[----:B------:R-:W-:-:S04]  /*2040*/  SHF.L.U32 R3, R3, 0x1f, RZ ;  /* 0x0000001f03037819 */ /* 0x000fc800000006ff */
[----:B------:R0:W1:Y:S01]  /*2050*/  SYNCS.PHASECHK.TRANS64.TRYWAIT P2, [R2+URZ+0x29830], R3 ;  /* 0x02983003020075a7 */ /* 0x000062000804017f */
[----:B------:R-:W-:Y:S05]  /*2060*/  @!P1 BRA `(.L_x_2097) ;  /* 0x0000000000049947 */ /* 0x000fea0003800000 */
[----:B------:R-:W-:Y:S01]  /*2070*/  BPT.TRAP 0x1 ;  /* 0x000000040000795c */ /* 0x000fe20000300000 */
.L_x_2097:
[----:B------:R-:W2:Y:S02]  /*2080*/  S2R R0, SR_TID.X ;  /* 0x0000000000007919 */ /* 0x000ea40000002100 */
[----:B--2---:R-:W-:Y:S01]  /*2090*/  LOP3.LUT P0, RZ, R0, 0x7f, RZ, 0xc0, !PT ;  /* 0x0000007f00ff7812 */ /* 0x004fe2000780c0ff */
[----:B-1----:R-:W-:-:S12]  /*20a0*/  @P2 BRA `(.L_x_2098) ;  /* 0x0000000000082947 */ /* 0x002fd80003800000 */
[----:B------:R-:W1:Y:S02]  /*20b0*/  SYNCS.PHASECHK.TRANS64.TRYWAIT P2, [R2+URZ+0x29830], R3 ;  /* 0x02983003020075a7 */ /* 0x000e64000804017f */
[----:B-1----:R-:W-:Y:S05]  /*20c0*/  @!P2 BRA `(.L_x_2099) ;  /* 0x00000140002ca947 */ /* 0x002fea0003800000 */
.L_x_2098:
[----:B------:R-:W-:Y:S05]  /*20d0*/  WARPSYNC.ALL ;  /* 0x0000000000007948 */ /* 0x000fea0003800000 */
[----:B------:R-:W-:Y:S01]  /*20e0*/  UIADD3 UR4, UR41, 0x1a400, URZ ;  /* 0x0001a40029047890 */ /* 0x000fe2000fffe03f */
[----:B------:R-:W-:Y:S01]  /*20f0*/  WARPGROUP.ARRIVE ;  /* 0x00000000000079c5 */ /* 0x000fe20000000000 */
[----:B------:R-:W-:Y:S01]  /*2100*/  ULOP3.LUT UR20, UR58, 0x10000, URZ, 0xfc, !UPT ;  /* 0x000100003a147892 */ /* 0x000fe2000f8efc3f */
[----:B------:R-:W-:Y:S01]  /*2110*/  VIADD R0, R18, UR36 ;  /* 0x0000002412007c36 */ /* 0x000fe20008000000 */
[----:B------:R-:W-:Y:S01]  /*2120*/  USHF.R.U32.HI UR4, URZ, 0x4, UR4 ;  /* 0x000000043f047899 */ /* 0x000fe20008011604 */
[----:B------:R-:W-:Y:S01]  /*2130*/  IMAD.U32 R113, RZ, RZ, UR53 ;  /* 0x00000035ff717e24 */ /* 0x000fe2000f8e00ff */
[----:B------:R-:W-:Y:S01]  /*2140*/  UMOV UR25, 0x80000020 ;  /* 0x8000002000197882 */ /* 0x000fe20000000000 */
[----:B------:R-:W-:Y:S01]  /*2150*/  UMOV UR27, 0x80000020 ;  /* 0x80000020001b7882 */ /* 0x000fe20000000000 */
[----:B------:R-:W-:Y:S01]  /*2160*/  ULOP3.LUT UR4, UR4, 0x3fff, URZ, 0xc0, !UPT ;  /* 0x00003fff04047892 */ /* 0x000fe2000f8ec03f */
[----:B------:R-:W-:Y:S01]  /*2170*/  IMAD.MOV.U32 R9, RZ, RZ, R0 ;  /* 0x000000ffff097224 */ /* 0x000fe200078e0000 */
[----:B------:R-:W-:Y:S01]  /*2180*/  UMOV UR24, UR20 ;  /* 0x0000001400187c82 */ /* 0x000fe20008000000 */
[----:B------:R-:W-:Y:S01]  /*2190*/  UIADD3 UR6, UR20, 0x2, URZ ;  /* 0x0000000214067890 */ /* 0x000fe2000fffe03f */
[----:B------:R-:W-:Y:S01]  /*21a0*/  IMAD.U32 R131, RZ, RZ, UR42 ;  /* 0x0000002aff837e24 */ /* 0x000fe2000f8e00ff */
[----:B------:R-:W-:Y:S01]  /*21b0*/  ULOP3.LUT UR51, UR4, 0x10000, URZ, 0xfc, !UPT ;  /* 0x0001000004337892 */ /* 0x000fe2000f8efc3f */
[----:B01----:R-:W-:Y:S01]  /*21c0*/  @!P0 VIADD R2, R2, 0x29840 ;  /* 0x0002984002028836 */ /* 0x003fe20000000000 */
        /* <DEDUP_REMOVED lines=10> */
[----:B------:R-:W-:Y:S01]  /*2270*/  UIADD3 UR26, UR28, 0x80, URZ ;  /* 0x000000801c1a7890 */ /* 0x000fe2000fffe03f */
[----:B------:R-:W-:Y:S01]  /*2280*/  UMOV UR27, 0x80000020 ;  /* 0x80000020001b7882 */ /* 0x000fe20000000000 */
[----:B------:R-:W-:-:S02]  /*2290*/  UIADD3 UR9, UR28, 0x202, URZ ;  /* 0x000002021c097890 */ /* 0x000fc4000fffe03f */
[----:B------:R-:W-:Y:S02]  /*22a0*/  UIADD3 UR12, UR28, 0x280, URZ ;  /* 0x000002801c0c7890 */ /* 0x000fe4000fffe03f */
[----:B------:R-:W-:Y:S01]  /*22b0*/  UIADD3 UR14, UR28, 0x282, URZ ;  /* 0x000002821c0e7890 */ /* 0x000fe2000fffe03f */
[----:B------:R-:W-:Y:S01]  /*22c0*/  UMOV UR15, 0x80000020 ;  /* 0x80000020000f7882 */ /* 0x000fe20000000000 */
[----:B------:R-:W-:Y:S02]  /*22d0*/  UIADD3 UR16, UR20, 0x400, URZ ;  /* 0x0000040014107890 */ /* 0x000fe4000fffe03f */
[----:B------:R-:W-:Y:S01]  /*22e0*/  UIADD3 UR18, UR28, 0x500, URZ ;  /* 0x000005001c127890 */ /* 0x000fe2000fffe03f */
[----:B------:R-:W-:Y:S01]  /*22f0*/  UMOV UR17, 0x80000020 ;  /* 0x8000002000117882 */ /* 0x000fe20000000000 */
[----:B------:R-:W-:Y:S01]  /*2300*/  UMOV UR19, 0x80000020 ;  /* 0x8000002000137882 */ /* 0x000fe20000000000 */
[----:B------:R-:W-:Y:S01]  /*2310*/  UIADD3 UR22, UR28, 0x502, URZ ;  /* 0x000005021c167890 */ /* 0x000fe2000fffe03f */
[----:B------:R-:W-:Y:S01]  /*2320*/  UMOV UR21, 0x80000020 ;  /* 0x8000002000157882 */ /* 0x000fe20000000000 */
[----:B------:R-:W-:Y:S01]  /*2330*/  UMOV UR23, 0x80000020 ;  /* 0x8000002000177882 */ /* 0x000fe20000000000 */
[----:B------:R-:W-:Y:S01]  /*2340*/  UIADD3 UR58, UR55, -0x2, URZ ;  /* 0xfffffffe373a7890 */ /* 0x000fe2000fffe03f */
[----:B------:R-:W-:-:S02]  /*2350*/  WARPGROUP.DEPBAR.LE gsb0, 0x0 ;  /* 0x00008000000079c5 */ /* 0x000fc40000010000 */
        /* <DEDUP_REMOVED lines=9> */
[----:B------:R-:W-:Y:S01]  /*23f0*/  UMOV UR4, UR6 ;  /* 0x0000000600047c82 */ /* 0x000fe20008000000 */
[----:B------:R-:W-:Y:S01]  /*2400*/  UMOV UR6, UR8 ;  /* 0x0000000800067c82 */ /* 0x000fe20008000000 */
        /* <DEDUP_REMOVED lines=26> */
[----:B------:R-:W-:Y:S01]  /*25b0*/  UMOV UR10, UR12 ;  /* 0x0000000c000a7c82 */ /* 0x000fe20008000000 */
        /* <DEDUP_REMOVED lines=39> */
[----:B------:R-:W-:-:S03]  /*2830*/  UISETP.NE.AND UP0, UPT, UR10, 0x1, UPT ;  /* 0x000000010a00788c */ /* 0x000fc6000bf05270 */
[----:B------:R-:W-:-:S03]  /*2840*/  UMOV UR10, UR36 ;  /* 0x00000024000a7c82 */ /* 0x000fc60008000000 */
[----:B------:R-:W-:-:S05]  /*2850*/  PLOP3.LUT P2, PT, PT, PT, UP0, 0x80, 0x0 ;  /* 0x000000000000781c */ /* 0x000fca0003f4f008 */
[----:B------:R-:W-:Y:S01]  /*2860*/  @UP0 ULDC UR11, c[0x0][0x450] ;  /* 0x00011400000b0ab9 */ /* 0x000fe20000000800 */
        /* <DEDUP_REMOVED lines=42> */
[----:B------:R-:W-:-:S04]  /*2b10*/  @UP0 ULDC UR6, c[0x0][0x450] ;  /* 0x0001140000060ab9 */ /* 0x000fc80000000800 */
[----:B------:R-:W-:Y:S01]  /*2b20*/  @P2 SHF.R.U32.HI R9, RZ, UR6, R3 ;  /* 0x00000006ff092c19 */ /* 0x000fe20008011603 */
[----:B------:R-:W-:-:S04]  /*2b30*/  UIMAD UR6, UR55, -0xa0, URZ ;  /* 0xffffff60370678a4 */ /* 0x000fc8000f8e023f */
[----:B------:R-:W0:Y:S02]  /*2b40*/  SHFL.IDX PT, R3, R9, RZ, 0x1c1f ;  /* 0x001c1fff09037589 */ /* 0x000e2400000e0000 */
[----:B------:R-:W-:Y:S01]  /*2b50*/  IMAD.U32 R0, RZ, RZ, UR6 ;  /* 0x00000006ff007e24 */ /* 0x000fe2000f8e00ff */
[----:B------:R-:W-:Y:S01]  /*2b60*/  @UP0 ULDC UR6, c[0x0][0x44c] ;  /* 0x0001130000060ab9 */ /* 0x000fe20000000800 */
[----:B------:R-:W1:Y:S03]  /*2b70*/  SHFL.IDX PT, R9, R9, 0x1, 0x1c1f ;  /* 0x003c1f0009097f89 */ /* 0x000e6600000e0000 */
[----:B------:R-:W-:-:S04]  /*2b80*/  IADD3 R0, -R17, 0xa1, R0 ;  /* 0x000000a111007810 */ /* 0x000fc80007ffe100 */
[----:B------:R-:W-:Y:S01]  /*2b90*/  IADD3 R113, -R113, UR52, R0 ;  /* 0x0000003471717c10 */ /* 0x000fe2000fffe100 */
[----:B------:R-:W-:Y:S02]  /*2ba0*/  WARPGROUP.DEPBAR.LE gsb0, 0x0 ;  /* 0x00008000000079c5 */ /* 0x000fe40000010000 */
[----:B------:R-:W-:-:S06]  /*2bb0*/  WARPGROUP.ARRIVE ;  /* 0x00000000000079c5 */ /* 0x000fcc0000000000 */
[----:B------:R-:W-:Y:S01]  /*2bc0*/  QGMMA.64x32x32.F32.E4M3.E4M3 R40, gdesc[UR16], R40, gsb0 ;  /* 0x00600000102879f3 */ /* 0x000fe20008000828 */
[----:B------:R-:W-:Y:S01]  /*2bd0*/  UMOV UR18, UR7 ;  /* 0x0000000700127c82 */ /* 0x000fe20008000000 */
[----:B------:R-:W-:Y:S01]  /*2be0*/  UMOV UR19, 0x80000020 ;  /* 0x8000002000137882 */ /* 0x000fe20000000000 */
[----:B------:R-:W-:-:S06]  /*2bf0*/  UIMAD UR7, UR55, -0xa0, UR52 ;  /* 0xffffff60370778a4 */ /* 0x000fcc000f8e0234 */
[----:B------:R-:W-:Y:S01]  /*2c00*/  IMAD.U32 R4, RZ, RZ, UR7 ;  /* 0x00000007ff047e24 */ /* 0x000fe2000f8e00ff */
[----:B------:R-:W-:-:S04]  /*2c10*/  UIMAD.WIDE.U32 UR6, UR36, UR6, URZ ;  /* 0x00000006240672a5 */ /* 0x000fc8000f8e003f */
[----:B------:R-:W-:Y:S01]  /*2c20*/  IADD3 R4, -R17, 0xa0, R4 ;  /* 0x000000a011047810 */ /* 0x000fe20007ffe104 */
[----:B------:R-:W-:-:S03]  /*2c30*/  @UP0 USHF.R.U32.HI UR10, URZ, UR11, UR7 ;  /* 0x0000000b3f0a0299 */ /* 0x000fc60008011607 */
[-CC-:B0-----:R-:W-:Y:S01]  /*2c40*/  VIADDMNMX R3, R3, R113.reuse, R4.reuse, PT ;  /* 0x0000007103037246 */ /* 0x181fe20003800104 */
[----:B------:R-:W-:Y:S01]  /*2c50*/  UIADD3 UR6, UR10, UR52, -UR53 ;  /* 0x000000340a067290 */ /* 0x000fe2000fffe835 */
[----:B-1----:R-:W-:Y:S02]  /*2c60*/  VIADDMNMX R4, R9, R113, R4, PT ;  /* 0x0000007109047246 */ /* 0x002fe40003800104 */
[C---:B------:R-:W-:Y:S01]  /*2c70*/  ISETP.GT.AND P3, PT, R3.reuse, RZ, PT ;  /* 0x000000ff0300720c */ /* 0x040fe20003f64270 */
[----:B------:R-:W-:Y:S01]  /*2c80*/  UIMAD.WIDE UR6, UR6, 0x66666667, URZ ;  /* 0x66666667060678a5 */ /* 0x000fe2000f8e023f */
[C---:B------:R-:W-:Y:S02]  /*2c90*/  ISETP.GT.AND P4, PT, R3.reuse, 0x1, PT ;  /* 0x000000010300780c */ /* 0x040fe40003f84270 */
[----:B------:R-:W-:Y:S01]  /*2ca0*/  ISETP.GT.AND P5, PT, R3, 0x8, PT ;  /* 0x000000080300780c */ /* 0x000fe20003fa4270 */
[----:B------:R-:W-:-:S04]  /*2cb0*/  USHF.R.U32.HI UR6, URZ, 0x1f, UR7 ;  /* 0x0000001f3f067899 */ /* 0x000fc80008011607 */
[----:B------:R-:W-:-:S04]  /*2cc0*/  ULEA.HI.SX32 UR6, UR7, UR6, 0x1a ;  /* 0x0000000607067291 */ /* 0x000fc8000f8fd23f */
[----:B------:R-:W-:-:S04]  /*2cd0*/  UISETP.LT.AND UP1, UPT, UR39, UR6, UPT ;  /* 0x000000062700728c */ /* 0x000fc8000bf21270 */
[----:B------:R-:W-:-:S04]  /*2ce0*/  USEL UR55, UR39, UR6, !UP1 ;  /* 0x0000000627377287 */ /* 0x000fc8000c800000 */
[----:B------:R-:W-:Y:S01]  /*2cf0*/  UISETP.GE.AND UP1, UPT, UR58, UR55, UPT ;  /* 0x000000373a00728c */ /* 0x000fe2000bf26270 */
        /* <DEDUP_REMOVED lines=34> */
[----:B------:R-:W-:Y:S02]  /*2f20*/  FMNMX.FTZ R0, R123, R0, !PT ;  /* 0x000000007b007209 */ /* 0x000fe40007810000 */
[----:B------:R-:W-:-:S04]  /*2f30*/  ISETP.GT.AND P5, PT, R4, 0x8, PT ;  /* 0x000000080400780c */ /* 0x000fc80003fa4270 */
[----:B------:R-:W-:Y:S01]  /*2f40*/  FSEL R94, R94, -INF , P5 ;  /* 0xff8000005e5e7808 */ /* 0x000fe20002800000 */
[----:B------:R-:W-:Y:S02]  /*2f50*/  WARPGROUP.DEPBAR.LE gsb0, 0x0 ;  /* 0x00008000000079c5 */ /* 0x000fe40000010000 */
[----:B------:R-:W-:Y:S01]  /*2f60*/  WARPGROUP.ARRIVE ;  /* 0x00000000000079c5 */ /* 0x000fe20000000000 */
[----:B------:R-:W-:Y:S02]  /*2f70*/  FSEL R125, R72, -INF , P4 ;  /* 0xff800000487d7808 */ /* 0x000fe40002000000 */
[----:B------:R-:W-:Y:S02]  /*2f80*/  ISETP.GT.AND P4, PT, R3, 0x28, PT ;  /* 0x000000280300780c */ /* 0x000fe40003f84270 */
[----:B------:R-:W-:Y:S01]  /*2f90*/  FSEL R127, R73, -INF , P3 ;  /* 0xff800000497f7808 */ /* 0x000fe20001800000 */
[----:B------:R-:W-:Y:S01]  /*2fa0*/  QGMMA.64x32x32.F32.E4M3.E4M3 R56, gdesc[UR20], R56, gsb0 ;  /* 0x00600000143879f3 */ /* 0x000fe20008000838 */
[----:B------:R-:W-:Y:S01]  /*2fb0*/  UIADD3 UR22, UR28, 0x682, URZ ;  /* 0x000006821c167890 */ /* 0x000fe2000fffe03f */
[----:B------:R-:W-:Y:S01]  /*2fc0*/  FMNMX.FTZ R0, R125, R0, !PT ;  /* 0x000000007d007209 */ /* 0x000fe20007810000 */
[----:B------:R-:W-:Y:S01]  /*2fd0*/  UMOV UR23, 0x80000020 ;  /* 0x8000002000177882 */ /* 0x000fe20000000000 */
[----:B------:R-:W-:-:S02]  /*2fe0*/  ISETP.GT.AND P3, PT, R3, 0x29, PT ;  /* 0x000000290300780c */ /* 0x000fc40003f64270 */
[----:B------:R-:W-:Y:S02]  /*2ff0*/  FSEL R129, R76, -INF , P4 ;  /* 0xff8000004c817808 */ /* 0x000fe40002000000 */
[----:B------:R-:W-:Y:S02]  /*3000*/  FMNMX.FTZ R0, R127, R0, !PT ;  /* 0x000000007f007209 */ /* 0x000fe40007810000 */
[----:B------:R-:W-:Y:S02]  /*3010*/  ISETP.GT.AND P4, PT, R3, 0x30, PT ;  /* 0x000000300300780c */ /* 0x000fe40003f84270 */
        /* <DEDUP_REMOVED lines=15> */
[----:B------:R-:W-:Y:S01]  /*3110*/  FMNMX.FTZ R0, R101, R0, !PT ;  /* 0x0000000065007209 */ /* 0x000fe20007810000 */
        /* <DEDUP_REMOVED lines=55> */
[----:B------:R-:W-:Y:S01]  /*3490*/  FMNMX.FTZ R0, R53, R0, !PT ;  /* 0x0000000035007209 */ /* 0x000fe20007810000 */
[----:B------:R-:W-:Y:S02]  /*34a0*/  WARPGROUP.DEPBAR.LE gsb0, 0x0 ;  /* 0x00008000000079c5 */ /* 0x000fe40000010000 */
[----:B------:R-:W-:Y:S02]  /*34b0*/  FSEL R61, R24, -INF , P4 ;  /* 0xff800000183d7808 */ /* 0x000fe40002000000 */
        /* <DEDUP_REMOVED lines=20> */
[----:B------:R-:W-:-:S02]  /*3600*/  ISETP.GT.AND P4, PT, R4, 0x1, PT ;  /* 0x000000010400780c */ /* 0x000fc40003f84270 */
[----:B------:R-:W-:Y:S02]  /*3610*/  FMNMX.FTZ R6, R37, R0, !PT ;  /* 0x0000000025067209 */ /* 0x000fe40007810000 */
[----:B------:R-:W-:Y:S02]  /*3620*/  FSEL R91, R91, -INF , P4 ;  /* 0xff8000005b5b7808 */ /* 0x000fe40002000000 */
[----:B------:R-:W-:Y:S01]  /*3630*/  ISETP.GT.AND P4, PT, R4, 0x10, PT ;  /* 0x000000100400780c */ /* 0x000fe20003f84270 */
[----:B------:R-:W0:Y:S03]  /*3640*/  SHFL.BFLY PT, R3, R6, 0x2, 0x1f ;  /* 0x0c401f0006037f89 */ /* 0x000e2600000e0000 */
        /* <DEDUP_REMOVED lines=10> */
[----:B------:R-:W-:Y:S01]  /*36f0*/  ISETP.GT.AND P4, PT, R4, 0x39, PT ;  /* 0x000000390400780c */ /* 0x000fe20003f84270 */
[----:B------:R-:W0:Y:S03]  /*3700*/  SHFL.BFLY PT, R3, R8, 0x1, 0x1f ;  /* 0x0c201f0008037f89 */ /* 0x000e2600000e0000 */
[----:B------:R-:W-:-:S02]  /*3710*/  FSEL R87, R87, -INF , P4 ;  /* 0xff80000057577808 */ /* 0x000fc40002000000 */
[----:B------:R-:W-:-:S04]  /*3720*/  ISETP.GT.AND P4, PT, R4, 0x41, PT ;  /* 0x000000410400780c */ /* 0x000fc80003f84270 */
[----:B------:R-:W-:Y:S02]  /*3730*/  FSEL R59, R59, -INF , P4 ;  /* 0xff8000003b3b7808 */ /* 0x000fe40002000000 */
[----:B------:R-:W-:Y:S02]  /*3740*/  ISETP.GT.AND P4, PT, R4, 0x49, PT ;  /* 0x000000490400780c */ /* 0x000fe40003f84270 */
[----:B0-----:R-:W-:-:S04]  /*3750*/  FMNMX.FTZ R0, R8, R3, !PT ;  /* 0x0000000308007209 */ /* 0x001fc80007810000 */
[C---:B------:R-:W-:Y:S01]  /*3760*/  FSETP.NEU.FTZ.AND P3, PT, R0.reuse, -INF , PT ;  /* 0xff8000000000780b */ /* 0x040fe20003f7d000 */
[----:B------:R-:W-:-:S05]  /*3770*/  FFMA.FTZ R12, R0, R131, -8 ;  /* 0xc1000000000c7423 */ /* 0x000fca0000010083 */
[----:B------:R-:W-:Y:S02]  /*3780*/  FSEL R12, R12, RZ, P3 ;  /* 0x000000ff0c0c7208 */ /* 0x000fe40001800000 */
[----:B------:R-:W-:-:S03]  /*3790*/  ISETP.GT.AND P3, PT, R4, RZ, PT ;  /* 0x000000ff0400720c */ /* 0x000fc60003f64270 */
[--C-:B------:R-:W-:Y:S01]  /*37a0*/  FFMA.FTZ R6, R89, UR42, -R12.reuse ;  /* 0x0000002a59067c23 */ /* 0x100fe2000801080c */
[----:B------:R-:W-:Y:S01]  /*37b0*/  FSEL R90, R90, -INF , P3 ;  /* 0xff8000005a5a7808 */ /* 0x000fe20001800000 */
[--C-:B------:R-:W-:Y:S01]  /*37c0*/  FFMA.FTZ R75, R111, UR42, -R12.reuse ;  /* 0x0000002a6f4b7c23 */ /* 0x100fe2000801080c */
[----:B------:R-:W-:Y:S01]  /*37d0*/  ISETP.GT.AND P3, PT, R4, 0x9, PT ;  /* 0x000000090400780c */ /* 0x000fe20003f64270 */
[--C-:B------:R-:W-:Y:S01]  /*37e0*/  FFMA.FTZ R83, R107, UR42, -R12.reuse ;  /* 0x0000002a6b537c23 */ /* 0x100fe2000801080c */
[----:B------:R-:W-:Y:S01]  /*37f0*/  FMNMX.FTZ R89, R90, R91, !PT ;  /* 0x0000005b5a597209 */ /* 0x000fe20007810000 */
[--C-:B------:R-:W-:Y:S01]  /*3800*/  FFMA.FTZ R56, R97, UR42, -R12.reuse ;  /* 0x0000002a61387c23 */ /* 0x100fe2000801080c */
[----:B------:R-:W-:Y:S01]  /*3810*/  FSEL R95, R95, -INF , P3 ;  /* 0xff8000005f5f7808 */ /* 0x000fe20001800000 */
[--C-:B------:R-:W-:Y:S01]  /*3820*/  FFMA.FTZ R72, R85, UR42, -R12.reuse ;  /* 0x0000002a55487c23 */ /* 0x100fe2000801080c */
[----:B------:R-:W-:Y:S01]  /*3830*/  FMNMX.FTZ R20, R94, R89, !PT ;  /* 0x000000595e147209 */ /* 0x000fe20007810000 */
[--C-:B------:R-:W-:Y:S01]  /*3840*/  FFMA.FTZ R76, R77, UR42, -R12.reuse ;  /* 0x0000002a4d4c7c23 */ /* 0x100fe2000801080c */
[----:B------:R-:W-:Y:S01]  /*3850*/  ISETP.GT.AND P3, PT, R4, 0x11, PT ;  /* 0x000000110400780c */ /* 0x000fe20003f64270 */
[--C-:B------:R-:W-:Y:S01]  /*3860*/  FFMA.FTZ R80, R69, UR42, -R12.reuse ;  /* 0x0000002a45507c23 */ /* 0x100fe2000801080c */
[----:B------:R-:W-:Y:S01]  /*3870*/  FMNMX.FTZ R89, R95, R20, !PT ;  /* 0x000000145f597209 */ /* 0x000fe20007810000 */
[--C-:B------:R-:W-:Y:S01]  /*3880*/  FFMA.FTZ R92, R29, UR42, -R12.reuse ;  /* 0x0000002a1d5c7c23 */ /* 0x100fe2000801080c */
[----:B------:R-:W-:Y:S01]  /*3890*/  FSEL R99, R99, -INF , P3 ;  /* 0xff80000063637808 */ /* 0x000fe20001800000 */
[----:B------:R-:W-:Y:S01]  /*38a0*/  IMAD.U32 R29, RZ, RZ, UR42 ;  /* 0x0000002aff1d7e24 */ /* 0x000fe2000f8e00ff */
[----:B------:R-:W-:Y:S01]  /*38b0*/  FMNMX.FTZ R24, R98, R89, !PT ;  /* 0x0000005962187209 */ /* 0x000fe20007810000 */
[--C-:B------:R-:W-:Y:S01]  /*38c0*/  FFMA.FTZ R3, R5, UR42, -R12.reuse ;  /* 0x0000002a05037c23 */ /* 0x100fe2000801080c */
[C---:B------:R-:W-:Y:S01]  /*38d0*/  ISETP.GT.AND P3, PT, R4.reuse, 0x19, PT ;  /* 0x000000190400780c */ /* 0x040fe20003f64270 */
[--C-:B------:R-:W-:Y:S01]  /*38e0*/  FFMA.FTZ R5, R7, UR42, -R12.reuse ;  /* 0x0000002a07057c23 */ /* 0x100fe2000801080c */
[----:B------:R-:W-:Y:S01]  /*38f0*/  FMNMX.FTZ R89, R99, R24, !PT ;  /* 0x0000001863597209 */ /* 0x000fe20007810000 */
        /* <DEDUP_REMOVED lines=36> */
[----:B------:R-:W-:Y:S01]  /*3b40*/  FFMA.FTZ R13, R13, UR42, -R12 ;  /* 0x0000002a0d0d7c23 */ /* 0x000fe2000801080c */
[----:B------:R-:W-:Y:S01]  /*3b50*/  FMNMX.FTZ R48, R86, R111, !PT ;  /* 0x0000006f56307209 */ /* 0x000fe20007810000 */
[----:B------:R-:W-:Y:S01]  /*3b60*/  MUFU.EX2 R3, R3 ;  /* 0x0000000300037308 */ /* 0x000fe20000000800 */
[----:B------:R-:W-:-:S02]  /*3b70*/  FSEL R58, R58, -INF , P3 ;  /* 0xff8000003a3a7808 */ /* 0x000fc40001800000 */
[----:B------:R-:W-:Y:S01]  /*3b80*/  FMNMX.FTZ R107, R87, R48, !PT ;  /* 0x00000030576b7209 */ /* 0x000fe20007810000 */
[----:B------:R-:W-:-:S01]  /*3b90*/  FFMA.FTZ R48, R105, UR42, -R12 ;  /* 0x0000002a69307c23 */ /* 0x000fc2000801080c */
[----:B------:R-:W-:Y:S02]  /*3ba0*/  ISETP.GT.AND P3, PT, R4, 0x48, PT ;  /* 0x000000480400780c */ /* 0x000fe40003f64270 */
[----:B------:R-:W-:Y:S01]  /*3bb0*/  FMNMX.FTZ R52, R58, R107, !PT ;  /* 0x0000006b3a347209 */ /* 0x000fe20007810000 */
[----:B------:R-:W-:Y:S01]  /*3bc0*/  MUFU.EX2 R6, R6 ;  /* 0x0000000600067308 */ /* 0x000fe20000000800 */
[----:B------:R-:W-:Y:S02]  /*3bd0*/  FSEL R62, R62, -INF , P3 ;  /* 0xff8000003e3e7808 */ /* 0x000fe40001800000 */
[----:B------:R-:W-:Y:S02]  /*3be0*/  FMNMX.FTZ R105, R59, R52, !PT ;  /* 0x000000343b697209 */ /* 0x000fe40007810000 */
[----:B------:R-:W-:-:S02]  /*3bf0*/  ISETP.GT.AND P3, PT, R4, 0x50, PT ;  /* 0x000000500400780c */ /* 0x000fc40003f64270 */
[----:B------:R-:W-:Y:S01]  /*3c00*/  FSEL R52, R63, -INF , P4 ;  /* 0xff8000003f347808 */ /* 0x000fe20002000000 */
[----:B------:R-:W-:-:S01]  /*3c10*/  FFMA.FTZ R63, R101, UR42, -R12 ;  /* 0x0000002a653f7c23 */ /* 0x000fc2000801080c */
[----:B------:R-:W-:Y:S01]  /*3c20*/  FMNMX.FTZ R105, R62, R105, !PT ;  /* 0x000000693e697209 */ /* 0x000fe20007810000 */
[----:B------:R-:W-:Y:S01]  /*3c30*/  MUFU.EX2 R5, R5 ;  /* 0x0000000500057308 */ /* 0x000fe20000000800 */
[----:B------:R-:W-:Y:S02]  /*3c40*/  ISETP.GT.AND P4, PT, R4, 0x51, PT ;  /* 0x000000510400780c */ /* 0x000fe40003f84270 */
[----:B------:R-:W-:Y:S02]  /*3c50*/  FSEL R66, R66, -INF , P3 ;  /* 0xff80000042427808 */ /* 0x000fe40001800000 */
[----:B------:R-:W-:Y:S02]  /*3c60*/  FMNMX.FTZ R105, R52, R105, !PT ;  /* 0x0000006934697209 */ /* 0x000fe40007810000 */
[----:B------:R-:W-:Y:S01]  /*3c70*/  ISETP.GT.AND P3, PT, R4, 0x58, PT ;  /* 0x000000580400780c */ /* 0x000fe20003f64270 */
[----:B------:R-:W0:Y:S01]  /*3c80*/  MUFU.EX2 R8, R8 ;  /* 0x0000000800087308 */ /* 0x000e220000000800 */
[----:B------:R-:W-:-:S02]  /*3c90*/  FSEL R67, R67, -INF , P4 ;  /* 0xff80000043437808 */ /* 0x000fc40002000000 */
[----:B------:R-:W-:Y:S02]  /*3ca0*/  FMNMX.FTZ R60, R66, R105, !PT ;  /* 0x00000069423c7209 */ /* 0x000fe40007810000 */
[----:B------:R-:W-:Y:S02]  /*3cb0*/  ISETP.GT.AND P4, PT, R4, 0x59, PT ;  /* 0x000000590400780c */ /* 0x000fe40003f84270 */
[----:B------:R-:W-:Y:S01]  /*3cc0*/  FSEL R70, R70, -INF , P3 ;  /* 0xff80000046467808 */ /* 0x000fe20001800000 */
[----:B------:R-:W-:Y:S01]  /*3cd0*/  MUFU.EX2 R7, R7 ;  /* 0x0000000700077308 */ /* 0x000fe20000000800 */
[----:B------:R-:W-:Y:S02]  /*3ce0*/  FMNMX.FTZ R97, R67, R60, !PT ;  /* 0x0000003c43617209 */ /* 0x000fe40007810000 */
[----:B------:R-:W-:Y:S01]  /*3cf0*/  FSEL R60, R71, -INF , P4 ;  /* 0xff800000473c7808 */ /* 0x000fe20002000000 */
[----:B------:R-:W-:-:S01]  /*3d00*/  FFMA.FTZ R71, R93, UR42, -R12 ;  /* 0x0000002a5d477c23 */ /* 0x000fc2000801080c */
[----:B------:R-:W-:-:S02]  /*3d10*/  ISETP.GT.AND P3, PT, R4, 0x60, PT ;  /* 0x000000600400780c */ /* 0x000fc40003f64270 */
[----:B------:R-:W-:Y:S01]  /*3d20*/  FMNMX.FTZ R97, R70, R97, !PT ;  /* 0x0000006146617209 */ /* 0x000fe20007810000 */
[----:B------:R-:W-:Y:S01]  /*3d30*/  MUFU.EX2 R10, R10 ;  /* 0x0000000a000a7308 */ /* 0x000fe20000000800 */
[----:B------:R-:W-:Y:S02]  /*3d40*/  ISETP.GT.AND P4, PT, R4, 0x61, PT ;  /* 0x000000610400780c */ /* 0x000fe40003f84270 */
[----:B------:R-:W-:Y:S02]  /*3d50*/  FSEL R42, R42, -INF , P3 ;  /* 0xff8000002a2a7808 */ /* 0x000fe40001800000 */
[----:B------:R-:W-:Y:S02]  /*3d60*/  FMNMX.FTZ R97, R60, R97, !PT ;  /* 0x000000613c617209 */ /* 0x000fe40007810000 */
[----:B------:R-:W-:Y:S01]  /*3d70*/  ISETP.GT.AND P3, PT, R4, 0x68, PT ;  /* 0x000000680400780c */ /* 0x000fe20003f64270 */
[----:B------:R-:W-:Y:S01]  /*3d80*/  MUFU.EX2 R9, R9 ;  /* 0x0000000900097308 */ /* 0x000fe20000000800 */
[----:B------:R-:W-:-:S02]  /*3d90*/  FSEL R43, R43, -INF , P4 ;  /* 0xff8000002b2b7808 */ /* 0x000fc40002000000 */
[----:B------:R-:W-:Y:S02]  /*3da0*/  FMNMX.FTZ R68, R42, R97, !PT ;  /* 0x000000612a447209 */ /* 0x000fe40007810000 */
[----:B------:R-:W-:Y:S02]  /*3db0*/  ISETP.GT.AND P4, PT, R4, 0x69, PT ;  /* 0x000000690400780c */ /* 0x000fe40003f84270 */
[----:B------:R-:W-:Y:S01]  /*3dc0*/  FSEL R64, R46, -INF , P3 ;  /* 0xff8000002e407808 */ /* 0x000fe20001800000 */
[----:B------:R-:W1:Y:S01]  /*3dd0*/  MUFU.EX2 R14, R14 ;  /* 0x0000000e000e7308 */ /* 0x000e620000000800 */
[----:B------:R-:W-:Y:S02]  /*3de0*/  FMNMX.FTZ R85, R43, R68, !PT ;  /* 0x000000442b557209 */ /* 0x000fe40007810000 */
[----:B------:R-:W-:Y:S02]  /*3df0*/  ISETP.GT.AND P3, PT, R4, 0x70, PT ;  /* 0x000000700400780c */ /* 0x000fe40003f64270 */
[----:B------:R-:W-:-:S02]  /*3e00*/  FSEL R47, R47, -INF , P4 ;  /* 0xff8000002f2f7808 */ /* 0x000fc40002000000 */
[----:B------:R-:W-:Y:S01]  /*3e10*/  FMNMX.FTZ R68, R64, R85, !PT ;  /* 0x0000005540447209 */ /* 0x000fe20007810000 */
[----:B------:R2:W-:Y:S01]  /*3e20*/  MUFU.EX2 R46, R72 ;  /* 0x00000048002e7308 */ /* 0x0005e20000000800 */
[----:B------:R-:W-:Y:S02]  /*3e30*/  ISETP.GT.AND P4, PT, R4, 0x71, PT ;  /* 0x000000710400780c */ /* 0x000fe40003f84270 */
[----:B------:R-:W-:Y:S02]  /*3e40*/  FSEL R50, R50, -INF , P3 ;  /* 0xff80000032327808 */ /* 0x000fe40001800000 */
[----:B------:R-:W-:Y:S02]  /*3e50*/  FMNMX.FTZ R85, R47, R68, !PT ;  /* 0x000000442f557209 */ /* 0x000fe40007810000 */
[----:B------:R-:W-:Y:S01]  /*3e60*/  ISETP.GT.AND P3, PT, R4, 0x78, PT ;  /* 0x000000780400780c */ /* 0x000fe20003f64270 */
[----:B------:R-:W-:Y:S01]  /*3e70*/  MUFU.EX2 R20, R20 ;  /* 0x0000001400147308 */ /* 0x000fe20000000800 */
[----:B------:R-:W-:-:S02]  /*3e80*/  FSEL R51, R51, -INF , P4 ;  /* 0xff80000033337808 */ /* 0x000fc40002000000 */
[----:B--2---:R-:W-:Y:S02]  /*3e90*/  FMNMX.FTZ R72, R50, R85, !PT ;  /* 0x0000005532487209 */ /* 0x004fe40007810000 */
[----:B------:R-:W-:Y:S02]  /*3ea0*/  ISETP.GT.AND P4, PT, R4, 0x79, PT ;  /* 0x000000790400780c */ /* 0x000fe40003f84270 */
[----:B------:R-:W-:Y:S01]  /*3eb0*/  FSEL R68, R54, -INF , P3 ;  /* 0xff80000036447808 */ /* 0x000fe20001800000 */
[----:B------:R-:W-:Y:S01]  /*3ec0*/  MUFU.EX2 R89, R127 ;  /* 0x0000007f00597308 */ /* 0x000fe20000000800 */
[----:B------:R-:W-:Y:S02]  /*3ed0*/  FMNMX.FTZ R77, R51, R72, !PT ;  /* 0x00000048334d7209 */ /* 0x000fe40007810000 */
[----:B------:R-:W-:Y:S02]  /*3ee0*/  FSEL R55, R55, -INF , P4 ;  /* 0xff80000037377808 */ /* 0x000fe40002000000 */
[----:B------:R-:W-:-:S02]  /*3ef0*/  ISETP.GT.AND P3, PT, R4, 0x80, PT ;  /* 0x000000800400780c */ /* 0x000fc40003f64270 */
        /* <DEDUP_REMOVED lines=11> */
[----:B------:R-:W-:Y:S01]  /*3fb0*/  MUFU.EX2 R75, R75 ;  /* 0x0000004b004b7308 */ /* 0x000fe20000000800 */
[----:B------:R-:W-:Y:S02]  /*3fc0*/  FMNMX.FTZ R77, R27, R72, !PT ;  /* 0x000000481b4d7209 */ /* 0x000fe40007810000 */
[----:B------:R-:W-:Y:S02]  /*3fd0*/  ISETP.GT.AND P3, PT, R4, 0x90, PT ;  /* 0x000000900400780c */ /* 0x000fe40003f64270 */
[----:B------:R-:W-:-:S02]  /*3fe0*/  FSEL R31, R31, -INF , P4 ;  /* 0xff8000001f1f7808 */ /* 0x000fc40002000000 */
[----:B------:R-:W-:Y:S01]  /*3ff0*/  FMNMX.FTZ R72, R30, R77, !PT ;  /* 0x0000004d1e487209 */ /* 0x000fe20007810000 */
[----:B------:R-:W-:Y:S01]  /*4000*/  MUFU.EX2 R32, R32 ;  /* 0x0000002000207308 */ /* 0x000fe20000000800 */
[----:B------:R-:W-:Y:S02]  /*4010*/  ISETP.GT.AND P4, PT, R4, 0x91, PT ;  /* 0x000000910400780c */ /* 0x000fe40003f84270 */
[----:B------:R-:W-:Y:S02]  /*4020*/  FSEL R69, R34, -INF , P3 ;  /* 0xff80000022457808 */ /* 0x000fe40001800000 */
[----:B--2---:R-:W-:Y:S02]  /*4030*/  FMNMX.FTZ R76, R31, R72, !PT ;  /* 0x000000481f4c7209 */ /* 0x004fe40007810000 */
[----:B------:R-:W-:Y:S01]  /*4040*/  ISETP.GT.AND P3, PT, R4, 0x98, PT ;  /* 0x000000980400780c */ /* 0x000fe20003f64270 */
[----:B------:R2:W-:Y:S01]  /*4050*/  MUFU.EX2 R34, R80 ;  /* 0x0000005000227308 */ /* 0x0005e20000000800 */
[----:B------:R-:W-:Y:S01]  /*4060*/  FSEL R72, R35, -INF , P4 ;  /* 0xff80000023487808 */ /* 0x000fe20002000000 */
[----:B------:R-:W-:Y:S01]  /*4070*/  FFMA.FTZ R35, R40, UR42, -R12 ;  /* 0x0000002a28237c23 */ /* 0x000fe2000801080c */
[----:B------:R-:W-:-:S02]  /*4080*/  FMNMX.FTZ R77, R69, R76, !PT ;  /* 0x0000004c454d7209 */ /* 0x000fc40007810000 */
[----:B------:R-:W-:Y:S02]  /*4090*/  ISETP.GT.AND P4, PT, R4, 0x99, PT ;  /* 0x000000990400780c */ /* 0x000fe40003f84270 */
[----:B------:R-:W-:Y:S01]  /*40a0*/  FSEL R40, R38, -INF , P3 ;  /* 0xff80000026287808 */ /* 0x000fe20001800000 */
[--C-:B------:R-:W-:Y:S01]  /*40b0*/  FFMA.FTZ R38, R41, UR42, -R12.reuse ;  /* 0x0000002a29267c23 */ /* 0x100fe2000801080c */
[----:B------:R-:W-:Y:S01]  /*40c0*/  FMNMX.FTZ R77, R72, R77, !PT ;  /* 0x0000004d484d7209 */ /* 0x000fe20007810000 */
[--C-:B--2---:R-:W-:Y:S01]  /*40d0*/  FFMA.FTZ R80, R49, UR42, -R12.reuse ;  /* 0x0000002a31507c23 */ /* 0x104fe2000801080c */
[----:B------:R-:W-:Y:S01]  /*40e0*/  FSEL R76, R39, -INF , P4 ;  /* 0xff800000274c7808 */ /* 0x000fe20002000000 */
        /* <DEDUP_REMOVED lines=9> */
[----:B------:R-:W0:Y:S01]  /*4180*/  SHFL.BFLY PT, R4, R77, 0x2, 0x1f ;  /* 0x0c401f004d047f89 */ /* 0x000e2200000e0000 */
[----:B-1----:R-:W-:Y:S02]  /*4190*/  F2FP.SATFINITE.E4M3.F32.PACK_AB_MERGE_C R186, R14, R9, RZ ;  /* 0x000000090eba723e */ /* 0x002fe400048070ff */
[----:B------:R-:W-:Y:S02]  /*41a0*/  F2FP.SATFINITE.E4M3.F32.PACK_AB_MERGE_C R184, R6, R3, R184 ;  /* 0x0000000306b8723e */ /* 0x000fe400048070b8 */
[----:B------:R-:W-:Y:S01]  /*41b0*/  MUFU.EX2 R48, R48 ;  /* 0x0000003000307308 */ /* 0x000fe20000000800 */
[----:B------:R-:W-:-:S07]  /*41c0*/  F2FP.SATFINITE.E4M3.F32.PACK_AB_MERGE_C R186, R10, R7, R186 ;  /* 0x000000070aba723e */ /* 0x000fce00048070ba */
        /* <DEDUP_REMOVED lines=9> */
[C---:B------:R-:W-:Y:S01]  /*4260*/  FSETP.NEU.FTZ.AND P3, PT, R4.reuse, -INF , PT ;  /* 0xff8000000400780b */ /* 0x040fe20003f7d000 */
[----:B------:R-:W-:-:S06]  /*4270*/  FFMA.FTZ R29, R4, R29, -8 ;  /* 0xc1000000041d7423 */ /* 0x000fcc000001001d */
[----:B------:R-:W-:Y:S01]  /*4280*/  MUFU.EX2 R35, R35 ;  /* 0x0000002300237308 */ /* 0x000fe20000000800 */
[----:B------:R-:W-:Y:S02]  /*4290*/  FSEL R61, R29, RZ, P3 ;  /* 0x000000ff1d3d7208 */ /* 0x000fe40001800000 */
[----:B------:R-:W-:-:S03]  /*42a0*/  PLOP3.LUT P3, PT, PT, PT, UP1, 0x80, 0x0 ;  /* 0x000000000000781c */ /* 0x000fc60003f6f018 */
        /* <DEDUP_REMOVED lines=12> */
[----:B------:R-:W-:Y:S01]  /*4370*/  FADD.FTZ R66, R3, R6 ;  /* 0x0000000603427221 */ /* 0x000fe20000010000 */
[----:B------:R-:W-:-:S01]  /*4380*/  FFMA.FTZ R103, R103, UR42, -R61 ;  /* 0x0000002a67677c23 */ /* 0x000fc2000801083d */
[----:B------:R-:W0:Y:S01]  /*4390*/  MUFU.EX2 R90, R90 ;  /* 0x0000005a005a7308 */ /* 0x000e220000000800 */
[----:B------:R-:W-:-:S01]  /*43a0*/  FFMA.FTZ R49, R82, UR42, -R61 ;  /* 0x0000002a52317c23 */ /* 0x000fc2000801083d */
[----:B------:R-:W-:Y:S01]  /*43b0*/  FADD.FTZ R77, R5, R66 ;  /* 0x00000042054d7221 */ /* 0x000fe20000010000 */
[----:B------:R-:W-:-:S01]  /*43c0*/  FFMA.FTZ R28, R28, UR42, -R61 ;  /* 0x0000002a1c1c7c23 */ /* 0x000fc2000801083d */
[--C-:B------:R-:W-:Y:S01]  /*43d0*/  FFMA.FTZ R66, R42, UR42, -R61.reuse ;  /* 0x0000002a2a427c23 */ /* 0x100fe2000801083d */
[----:B------:R-:W-:Y:S01]  /*43e0*/  @!P0 PRMT R42, RZ, 0x654, R2 ;  /* 0x00000654ff2a8816 */ /* 0x000fe20000000002 */
[--C-:B------:R-:W-:Y:S01]  /*43f0*/  FFMA.FTZ R78, R78, UR42, -R61.reuse ;  /* 0x0000002a4e4e7c23 */ /* 0x100fe2000801083d */
[----:B------:R-:W-:-:S01]  /*4400*/  FFMA.FTZ R79, R79, UR42, -R61 ;  /* 0x0000002a4f4f7c23 */ /* 0x000fc2000801083d */
[----:B------:R1:W2:Y:S01]  /*4410*/  MUFU.EX2 R65, R37 ;  /* 0x0000002500417308 */ /* 0x0002a20000000800 */
[----:B------:R3:W-:Y:S01]  /*4420*/  @!P0 SYNCS.ARRIVE.TRANS64.RED.A1T0 RZ, [R42+URZ], RZ ;  /* 0x000000ff2aff89a7 */ /* 0x0007e2000810043f */
[----:B------:R-:W-:-:S01]  /*4430*/  FFMA.FTZ R60, R60, UR42, -R61 ;  /* 0x0000002a3c3c7c23 */ /* 0x000fc2000801083d */
[--C-:B------:R-:W-:Y:S01]  /*4440*/  FFMA.FTZ R36, R36, UR42, -R61.reuse ;  /* 0x0000002a24247c23 */ /* 0x100fe2000801083d */
[----:B------:R-:W-:-:S01]  /*4450*/  FFMA.FTZ R57, R67, UR42, -R61 ;  /* 0x0000002a43397c23 */ /* 0x000fc2000801083d */
[--C-:B------:R-:W-:Y:S01]  /*4460*/  FFMA.FTZ R86, R86, UR42, -R61.reuse ;  /* 0x0000002a56567c23 */ /* 0x100fe2000801083d */
[----:B------:R-:W-:-:S01]  /*4470*/  FFMA.FTZ R87, R87, UR42, -R61 ;  /* 0x0000002a57577c23 */ /* 0x000fc2000801083d */
[--C-:B------:R-:W-:Y:S01]  /*4480*/  FFMA.FTZ R62, R62, UR42, -R61.reuse ;  /* 0x0000002a3e3e7c23 */ /* 0x100fe2000801083d */
[----:B------:R-:W4:Y:S01]  /*4490*/  MUFU.EX2 R100, R95 ;  /* 0x0000005f00647308 */ /* 0x000f220000000800 */
[----:B-1----:R-:W-:-:S01]  /*44a0*/  FFMA.FTZ R37, R74, UR42, -R61 ;  /* 0x0000002a4a257c23 */ /* 0x002fc2000801083d */
[----:B0-----:R-:W-:Y:S01]  /*44b0*/  FADD.FTZ R74, R29, R90 ;  /* 0x0000005a1d4a7221 */ /* 0x001fe20000010000 */
[----:B------:R-:W-:-:S01]  /*44c0*/  FFMA.FTZ R70, R70, UR42, -R61 ;  /* 0x0000002a46467c23 */ /* 0x000fc2000801083d */
[--C-:B------:R-:W-:Y:S01]  /*44d0*/  FFMA.FTZ R43, R43, UR42, -R61.reuse ;  /* 0x0000002a2b2b7c23 */ /* 0x100fe2000801083d */
[----:B------:R-:W-:-:S01]  /*44e0*/  FFMA.FTZ R64, R64, UR42, -R61 ;  /* 0x0000002a40407c23 */ /* 0x000fc2000801083d */
[--C-:B------:R-:W-:Y:S01]  /*44f0*/  FFMA.FTZ R47, R47, UR42, -R61.reuse ;  /* 0x0000002a2f2f7c23 */ /* 0x100fe2000801083d */
[----:B------:R-:W-:-:S01]  /*4500*/  FFMA.FTZ R50, R50, UR42, -R61 ;  /* 0x0000002a32327c23 */ /* 0x000fc2000801083d */
[----:B------:R-:W0:Y:S01]  /*4510*/  MUFU.EX2 R33, R33 ;  /* 0x0000002100217308 */ /* 0x000e220000000800 */
[----:B--2---:R-:W-:-:S01]  /*4520*/  FADD.FTZ R85, R65, R74 ;  /* 0x0000004a41557221 */ /* 0x004fc20000010000 */
[----:B------:R-:W-:Y:S01]  /*4530*/  FADD.FTZ R74, R8, R77 ;  /* 0x0000004d084a7221 */ /* 0x000fe20000010000 */
[----:B------:R-:W-:-:S01]  /*4540*/  FFMA.FTZ R51, R51, UR42, -R61 ;  /* 0x0000002a33337c23 */ /* 0x000fc2000801083d */
[--C-:B------:R-:W-:Y:S01]  /*4550*/  FFMA.FTZ R68, R68, UR42, -R61.reuse ;  /* 0x0000002a44447c23 */ /* 0x100fe2000801083d */
[----:B------:R-:W-:-:S01]  /*4560*/  FFMA.FTZ R55, R55, UR42, -R61 ;  /* 0x0000002a37377c23 */ /* 0x000fc2000801083d */
[----:B------:R-:W-:Y:S01]  /*4570*/  FADD.FTZ R77, R7, R74 ;  /* 0x0000004a074d7221 */ /* 0x000fe20000010000 */
[----:B------:R-:W-:-:S01]  /*4580*/  FFMA.FTZ R26, R26, UR42, -R61 ;  /* 0x0000002a1a1a7c23 */ /* 0x000fc2000801083d */
[----:B------:R-:W1:Y:S01]  /*4590*/  MUFU.EX2 R94, R94 ;  /* 0x0000005e005e7308 */ /* 0x000e620000000800 */
[----:B----4-:R-:W-:-:S01]  /*45a0*/  FADD.FTZ R82, R100, R85 ;  /* 0x0000005564527221 */ /* 0x010fc20000010000 */
[----:B---3--:R-:W-:Y:S01]  /*45b0*/  FADD.FTZ R42, R10, R77 ;  /* 0x0000004d0a2a7221 */ /* 0x008fe20000010000 */
[----:B------:R-:W-:-:S01]  /*45c0*/  FFMA.FTZ R27, R27, UR42, -R61 ;  /* 0x0000002a1b1b7c23 */ /* 0x000fc2000801083d */
[--C-:B------:R-:W-:Y:S01]  /*45d0*/  FFMA.FTZ R30, R30, UR42, -R61.reuse ;  /* 0x0000002a1e1e7c23 */ /* 0x100fe2000801083d */
[----:B------:R-:W-:-:S01]  /*45e0*/  FFMA.FTZ R31, R31, UR42, -R61 ;  /* 0x0000002a1f1f7c23 */ /* 0x000fc2000801083d */
[----:B------:R-:W-:Y:S01]  /*45f0*/  FADD.FTZ R77, R9, R42 ;  /* 0x0000002a094d7221 */ /* 0x000fe20000010000 */
[----:B------:R-:W-:-:S01]  /*4600*/  FFMA.FTZ R69, R69, UR42, -R61 ;  /* 0x0000002a45457c23 */ /* 0x000fc2000801083d */
[----:B------:R-:W2:Y:S01]  /*4610*/  MUFU.EX2 R102, R102 ;  /* 0x0000006600667308 */ /* 0x000ea20000000800 */
[----:B0-----:R-:W-:-:S01]  /*4620*/  FADD.FTZ R85, R33, R82 ;  /* 0x0000005221557221 */ /* 0x001fc20000010000 */
[----:B------:R-:W-:Y:S01]  /*4630*/  FADD.FTZ R77, R14, R77 ;  /* 0x0000004d0e4d7221 */ /* 0x000fe20000010000 */
[----:B------:R-:W-:-:S01]  /*4640*/  FFMA.FTZ R72, R72, UR42, -R61 ;  /* 0x0000002a48487c23 */ /* 0x000fc2000801083d */
[--C-:B------:R-:W-:Y:S01]  /*4650*/  FFMA.FTZ R40, R40, UR42, -R61.reuse ;  /* 0x0000002a28287c23 */ /* 0x100fe2000801083d */
[----:B------:R-:W-:-:S01]  /*4660*/  FFMA.FTZ R61, R76, UR42, -R61 ;  /* 0x0000002a4c3d7c23 */ /* 0x000fc2000801083d */
[----:B------:R-:W-:-:S02]  /*4670*/  F2FP.SATFINITE.E4M3.F32.PACK_AB_MERGE_C R185, R100, R65, RZ ;  /* 0x0000004164b9723e */ /* 0x000fc400048070ff */
[----:B------:R-:W0:Y:S01]  /*4680*/  MUFU.EX2 R103, R103 ;  /* 0x0000006700677308 */ /* 0x000e220000000800 */
[----:B-1----:R-:W-:-:S01]  /*4690*/  FADD.FTZ R85, R94, R85 ;  /* 0x000000555e557221 */ /* 0x002fc20000010000 */
[----:B------:R-:W-:-:S06]  /*46a0*/  F2FP.SATFINITE.E4M3.F32.PACK_AB_MERGE_C R185, R90, R29, R185 ;  /* 0x0000001d5ab9723e */ /* 0x000fcc00048070b9 */
[----:B------:R-:W1:Y:S01]  /*46b0*/  MUFU.EX2 R37, R37 ;  /* 0x0000002500257308 */ /* 0x000e620000000800 */
[----:B--2---:R-:W-:-:S07]  /*46c0*/  FADD.FTZ R42, R102, R85 ;  /* 0x00000055662a7221 */ /* 0x004fce0000010000 */
[----:B------:R-:W2:Y:S01]  /*46d0*/  MUFU.EX2 R28, R28 ;  /* 0x0000001c001c7308 */ /* 0x000ea20000000800 */
[----:B0-----:R-:W-:-:S01]  /*46e0*/  FADD.FTZ R42, R103, R42 ;  /* 0x0000002a672a7221 */ /* 0x001fc20000010000 */
[----:B------:R-:W-:-:S04]  /*46f0*/  F2FP.SATFINITE.E4M3.F32.PACK_AB_MERGE_C R102, R103, R102, RZ ;  /* 0x000000666766723e */ /* 0x000fc800048070ff */
[----:B------:R-:W-:Y:S02]  /*4700*/  F2FP.SATFINITE.E4M3.F32.PACK_AB_MERGE_C R187, R94, R33, R102 ;  /* 0x000000215ebb723e */ /* 0x000fe40004807066 */
[----:B------:R-:W0:Y:S08]  /*4710*/  MUFU.EX2 R78, R78 ;  /* 0x0000004e004e7308 */ /* 0x000e300000000800 */
[----:B------:R-:W3:Y:S08]  /*4720*/  MUFU.EX2 R79, R79 ;  /* 0x0000004f004f7308 */ /* 0x000ef00000000800 */
[----:B------:R4:W-:Y:S08]  /*4730*/  MUFU.EX2 R67, R60 ;  /* 0x0000003c00437308 */ /* 0x0009f00000000800 */
[----:B------:R-:W5:Y:S01]  /*4740*/  MUFU.EX2 R49, R49 ;  /* 0x0000003100317308 */ /* 0x000f620000000800 */
[----:B----4-:R-:W-:-:S01]  /*4750*/  FADD.FTZ R60, R20, R77 ;  /* 0x0000004d143c7221 */ /* 0x010fc20000010000 */
[----:B-1----:R-:W-:-:S03]  /*4760*/  FADD.FTZ R77, R37, R42 ;  /* 0x0000002a254d7221 */ /* 0x002fc60000010000 */
[----:B------:R-:W-:Y:S01]  /*4770*/  FADD.FTZ R85, R89, R60 ;  /* 0x0000003c59557221 */ /* 0x000fe20000010000 */
[----:B--2---:R-:W-:-:S02]  /*4780*/  FADD.FTZ R77, R28, R77 ;  /* 0x0000004d1c4d7221 */ /* 0x004fc40000010000 */
[----:B------:R-:W1:Y:S01]  /*4790*/  MUFU.EX2 R36, R36 ;  /* 0x0000002400247308 */ /* 0x000e620000000800 */
[----:B------:R-:W-:-:S01]  /*47a0*/  FADD.FTZ R42, R24, R85 ;  /* 0x00000055182a7221 */ /* 0x000fc20000010000 */
[----:B0-----:R-:W-:Y:S01]  /*47b0*/  FADD.FTZ R60, R78, R77 ;  /* 0x0000004d4e3c7221 */ /* 0x001fe20000010000 */
[C---:B------:R-:W-:Y:S02]  /*47c0*/  F2FP.SATFINITE.E4M3.F32.PACK_AB_MERGE_C R24, R75.reuse, R24, RZ ;  /* 0x000000184b18723e */ /* 0x040fe400048070ff */
[----:B------:R-:W-:Y:S01]  /*47d0*/  FADD.FTZ R77, R75, R42 ;  /* 0x0000002a4b4d7221 */ /* 0x000fe20000010000 */
[----:B---3--:R-:W-:-:S01]  /*47e0*/  FADD.FTZ R60, R79, R60 ;  /* 0x0000003c4f3c7221 */ /* 0x008fc20000010000 */
[----:B------:R-:W-:Y:S01]  /*47f0*/  F2FP.SATFINITE.E4M3.F32.PACK_AB_MERGE_C R78, R79, R78, RZ ;  /* 0x0000004e4f4e723e */ /* 0x000fe200048070ff */
[----:B------:R-:W0:Y:S01]  /*4800*/  MUFU.EX2 R86, R86 ;  /* 0x0000005600567308 */ /* 0x000e220000000800 */
[----:B------:R-:W-:-:S01]  /*4810*/  FADD.FTZ R42, R32, R77 ;  /* 0x0000004d202a7221 */ /* 0x000fc20000010000 */
[----:B-----5:R-:W-:Y:S01]  /*4820*/  FADD.FTZ R77, R49, R60 ;  /* 0x0000003c314d7221 */ /* 0x020fe20000010000 */
[----:B------:R-:W-:-:S02]  /*4830*/  F2FP.SATFINITE.E4M3.F32.PACK_AB_MERGE_C R180, R89, R20, R24 ;  /* 0x0000001459b4723e */ /* 0x000fc40004807018 */
[----:B------:R-:W-:Y:S01]  /*4840*/  CS2R R74, SRZ ;  /* 0x00000000004a7805 */ /* 0x000fe2000001ff00 */
[----:B------:R-:W-:-:S01]  /*4850*/  FADD.FTZ R85, R83, R42 ;  /* 0x0000002a53557221 */ /* 0x000fc20000010000 */
[----:B------:R-:W-:Y:S02]  /*4860*/  F2FP.SATFINITE.E4M3.F32.PACK_AB_MERGE_C R181, R28, R37, R78 ;  /* 0x000000251cb5723e */ /* 0x000fe4000480704e */
[----:B------:R-:W-:Y:S01]  /*4870*/  CS2R R28, SRZ ;  /* 0x00000000001c7805 */ /* 0x000fe2000001ff00 */
[----:B------:R-:W2:Y:S01]  /*4880*/  MUFU.EX2 R87, R87 ;  /* 0x0000005700577308 */ /* 0x000ea20000000800 */
[----:B-1----:R-:W-:-:S01]  /*4890*/  FADD.FTZ R77, R36, R77 ;  /* 0x0000004d244d7221 */ /* 0x002fc20000010000 */
[----:B------:R-:W-:Y:S01]  /*48a0*/  FADD.FTZ R42, R48, R85 ;  /* 0x00000055302a7221 */ /* 0x000fe20000010000 */
[C---:B------:R-:W-:Y:S02]  /*48b0*/  F2FP.SATFINITE.E4M3.F32.PACK_AB_MERGE_C R48, R63.reuse, R48, RZ ;  /* 0x000000303f30723e */ /* 0x040fe400048070ff */
[----:B------:R-:W-:Y:S01]  /*48c0*/  CS2R R78, SRZ ;  /* 0x00000000004e7805 */ /* 0x000fe2000001ff00 */
[----:B------:R-:W-:-:S01]  /*48d0*/  FADD.FTZ R5, R63, R42 ;  /* 0x0000002a3f057221 */ /* 0x000fc20000010000 */
[----:B------:R-:W-:Y:S01]  /*48e0*/  F2FP.SATFINITE.E4M3.F32.PACK_AB_MERGE_C R182, R83, R32, R48 ;  /* 0x0000002053b6723e */ /* 0x000fe20004807030 */
[----:B------:R-:W1:Y:S01]  /*48f0*/  MUFU.EX2 R53, R53 ;  /* 0x0000003500357308 */ /* 0x000e620000000800 */
[----:B0-----:R-:W-:-:S01]  /*4900*/  FADD.FTZ R60, R86, R77 ;  /* 0x0000004d563c7221 */ /* 0x001fc20000010000 */
[----:B------:R-:W-:Y:S01]  /*4910*/  FADD.FTZ R8, R56, R5 ;  /* 0x0000000538087221 */ /* 0x000fe20000010000 */
[----:B------:R-:W-:-:S02]  /*4920*/  CS2R R32, SRZ ;  /* 0x0000000000207805 */ /* 0x000fc4000001ff00 */
[----:B------:R-:W-:Y:S02]  /*4930*/  CS2R R76, SRZ ;  /* 0x00000000004c7805 */ /* 0x000fe4000001ff00 */
[----:B------:R-:W-:Y:S01]  /*4940*/  CS2R R82, SRZ ;  /* 0x0000000000527805 */ /* 0x000fe2000001ff00 */
[----:B------:R-:W-:Y:S01]  /*4950*/  FADD.FTZ R9, R71, R8 ;  /* 0x0000000847097221 */ /* 0x000fe20000010000 */
[----:B------:R-:W0:Y:S01]  /*4960*/  MUFU.EX2 R58, R58 ;  /* 0x0000003a003a7308 */ /* 0x000e220000000800 */
[----:B--2---:R-:W-:-:S02]  /*4970*/  FADD.FTZ R60, R87, R60 ;  /* 0x0000003c573c7221 */ /* 0x004fc40000010000 */
[----:B------:R-:W-:Y:S01]  /*4980*/  FADD.FTZ R8, R46, R9 ;  /* 0x000000092e087221 */ /* 0x000fe20000010000 */
[----:B------:R-:W-:Y:S02]  /*4990*/  F2FP.SATFINITE.E4M3.F32.PACK_AB_MERGE_C R86, R87, R86, RZ ;  /* 0x000000565756723e */ /* 0x000fe400048070ff */
[----:B------:R-:W-:-:S02]  /*49a0*/  F2FP.SATFINITE.E4M3.F32.PACK_AB_MERGE_C R46, R81, R46, RZ ;  /* 0x0000002e512e723e */ /* 0x000fc400048070ff */
[----:B------:R-:W-:Y:S01]  /*49b0*/  F2FP.SATFINITE.E4M3.F32.PACK_AB_MERGE_C R183, R36, R49, R86 ;  /* 0x0000003124b7723e */ /* 0x000fe20004807056 */
[----:B------:R-:W2:Y:S01]  /*49c0*/  MUFU.EX2 R62, R62 ;  /* 0x0000003e003e7308 */ /* 0x000ea20000000800 */
[----:B-1----:R-:W-:-:S01]  /*49d0*/  FADD.FTZ R5, R53, R60 ;  /* 0x0000003c35057221 */ /* 0x002fc20000010000 */
[----:B------:R-:W-:Y:S02]  /*49e0*/  F2FP.SATFINITE.E4M3.F32.PACK_AB_MERGE_C R176, R71, R56, R46 ;  /* 0x0000003847b0723e */ /* 0x000fe4000480702e */
[----:B------:R-:W-:Y:S02]  /*49f0*/  CS2R R36, SRZ ;  /* 0x0000000000247805 */ /* 0x000fe4000001ff00 */
[----:B------:R-:W-:Y:S02]  /*4a00*/  CS2R R48, SRZ ;  /* 0x0000000000307805 */ /* 0x000fe4000001ff00 */
[----:B------:R-:W-:Y:S01]  /*4a10*/  CS2R R86, SRZ ;  /* 0x0000000000567805 */ /* 0x000fe2000001ff00 */
        /* <DEDUP_REMOVED lines=8> */
[----:B------:R-:W-:Y:S01]  /*4aa0*/  FADD.FTZ R8, R73, R8 ;  /* 0x0000000849087221 */ /* 0x000fe20000010000 */
[----:B------:R-:W-:Y:S02]  /*4ab0*/  F2FP.SATFINITE.E4M3.F32.PACK_AB_MERGE_C R59, R59, R62, RZ ;  /* 0x0000003e3b3b723e */ /* 0x000fe400048070ff */
[----:B------:R-:W-:Y:S01]  /*4ac0*/  CS2R R62, SRZ ;  /* 0x00000000003e7805 */ /* 0x000fe2000001ff00 */
[----:B------:R-:W-:-:S01]  /*4ad0*/  FADD.FTZ R5, R11, R8 ;  /* 0x000000080b057221 */ /* 0x000fc20000010000 */
[----:B------:R-:W-:Y:S01]  /*4ae0*/  F2FP.SATFINITE.E4M3.F32.PACK_AB_MERGE_C R11, R34, R11, RZ ;  /* 0x0000000b220b723e */ /* 0x000fe200048070ff */
[----:B------:R-:W1:Y:S01]  /*4af0*/  MUFU.EX2 R70, R70 ;  /* 0x0000004600467308 */ /* 0x000e620000000800 */
[----:B0-----:R-:W-:-:S01]  /*4b00*/  FADD.FTZ R14, R52, R9 ;  /* 0x00000009340e7221 */ /* 0x001fc20000010000 */
[----:B------:R-:W-:Y:S01]  /*4b10*/  FADD.FTZ R34, R34, R5 ;  /* 0x0000000522227221 */ /* 0x000fe20000010000 */
[----:B------:R-:W-:-:S02]  /*4b20*/  F2FP.SATFINITE.E4M3.F32.PACK_AB_MERGE_C R177, R58, R53, R59 ;  /* 0x000000353ab1723e */ /* 0x000fc4000480703b */
[----:B------:R-:W-:Y:S02]  /*4b30*/  CS2R R58, SRZ ;  /* 0x00000000003a7805 */ /* 0x000fe4000001ff00 */
[----:B------:R-:W-:Y:S01]  /*4b40*/  F2FP.SATFINITE.E4M3.F32.PACK_AB_MERGE_C R178, R73, R54, R11 ;  /* 0x0000003649b2723e */ /* 0x000fe2000480700b */
[----:B------:R-:W0:Y:S01]  /*4b50*/  MUFU.EX2 R2, R66 ;  /* 0x0000004200027308 */ /* 0x000e220000000800 */
[----:B--2---:R-:W-:-:S07]  /*4b60*/  FADD.FTZ R3, R57, R14 ;  /* 0x0000000e39037221 */ /* 0x004fce0000010000 */
[----:B------:R-:W2:Y:S01]  /*4b70*/  MUFU.EX2 R38, R38 ;  /* 0x0000002600267308 */ /* 0x000ea20000000800 */
[----:B-1----:R-:W-:-:S01]  /*4b80*/  FADD.FTZ R6, R70, R3 ;  /* 0x0000000346067221 */ /* 0x002fc20000010000 */
[----:B------:R-:W-:Y:S01]  /*4b90*/  F2FP.SATFINITE.E4M3.F32.PACK_AB_MERGE_C R70, R67, R70, RZ ;  /* 0x000000464346723e */ /* 0x000fe200048070ff */
[----:B------:R-:W-:-:S02]  /*4ba0*/  FADD.FTZ R3, R35, R34 ;  /* 0x0000002223037221 */ /* 0x000fc40000010000 */
[----:B------:R-:W-:Y:S01]  /*4bb0*/  FADD.FTZ R67, R67, R6 ;  /* 0x0000000643437221 */ /* 0x000fe20000010000 */
[----:B------:R-:W-:Y:S02]  /*4bc0*/  F2FP.SATFINITE.E4M3.F32.PACK_AB_MERGE_C R179, R57, R52, R70 ;  /* 0x0000003439b3723e */ /* 0x000fe40004807046 */
[----:B------:R-:W-:Y:S01]  /*4bd0*/  CS2R R52, SRZ ;  /* 0x0000000000347805 */ /* 0x000fe2000001ff00 */
[----:B------:R-:W1:Y:S01]  /*4be0*/  MUFU.EX2 R43, R43 ;  /* 0x0000002b002b7308 */ /* 0x000e620000000800 */
[----:B0-----:R-:W-:-:S01]  /*4bf0*/  FADD.FTZ R6, R2, R67 ;  /* 0x0000004302067221 */ /* 0x001fc20000010000 */
[----:B------:R-:W-:-:S02]  /*4c00*/  CS2R R56, SRZ ;  /* 0x0000000000387805 */ /* 0x000fc4000001ff00 */
[----:B------:R-:W-:Y:S02]  /*4c10*/  CS2R R66, SRZ ;  /* 0x0000000000427805 */ /* 0x000fe4000001ff00 */
[----:B------:R-:W-:Y:S02]  /*4c20*/  CS2R R70, SRZ ;  /* 0x0000000000467805 */ /* 0x000fe4000001ff00 */
        /* <DEDUP_REMOVED lines=11> */
[----:B------:R-:W-:Y:S02]  /*4ce0*/  F2FP.SATFINITE.E4M3.F32.PACK_AB_MERGE_C R172, R38, R35, R39 ;  /* 0x0000002326ac723e */ /* 0x000fe40004807027 */
[----:B------:R-:W-:Y:S02]  /*4cf0*/  CS2R R34, SRZ ;  /* 0x0000000000227805 */ /* 0x000fe4000001ff00 */
[----:B------:R-:W-:Y:S01]  /*4d00*/  CS2R R38, SRZ ;  /* 0x0000000000267805 */ /* 0x000fe2000001ff00 */
[----:B------:R-:W1:Y:S01]  /*4d10*/  MUFU.EX2 R50, R50 ;  /* 0x0000003200327308 */ /* 0x000e620000000800 */
[C---:B0-----:R-:W-:Y:S01]  /*4d20*/  F2FP.SATFINITE.E4M3.F32.PACK_AB_MERGE_C R64, R47.reuse, R64, RZ ;  /* 0x000000402f40723e */ /* 0x041fe200048070ff */
[----:B------:R-:W-:-:S03]  /*4d30*/  FADD.FTZ R47, R47, R6 ;  /* 0x000000062f2f7221 */ /* 0x000fc60000010000 */
[----:B------:R-:W-:Y:S02]  /*4d40*/  F2FP.SATFINITE.E4M3.F32.PACK_AB_MERGE_C R173, R43, R2, R64 ;  /* 0x000000022bad723e */ /* 0x000fe40004807040 */
[----:B------:R-:W-:Y:S02]  /*4d50*/  CS2R R42, SRZ ;  /* 0x00000000002a7805 */ /* 0x000fe4000001ff00 */
[----:B------:R-:W-:Y:S01]  /*4d60*/  CS2R R64, SRZ ;  /* 0x0000000000407805 */ /* 0x000fe2000001ff00 */
[----:B------:R-:W0:Y:S01]  /*4d70*/  MUFU.EX2 R80, R80 ;  /* 0x0000005000507308 */ /* 0x000e220000000800 */
[----:B--2---:R-:W-:-:S07]  /*4d80*/  FADD.FTZ R3, R41, R44 ;  /* 0x0000002c29037221 */ /* 0x004fce0000010000 */
[----:B------:R-:W2:Y:S01]  /*4d90*/  MUFU.EX2 R51, R51 ;  /* 0x0000003300337308 */ /* 0x000ea20000000800 */
[----:B-1----:R-:W-:-:S01]  /*4da0*/  FADD.FTZ R6, R50, R47 ;  /* 0x0000002f32067221 */ /* 0x002fc20000010000 */
[----:B------:R-:W-:-:S06]  /*4db0*/  CS2R R46, SRZ ;  /* 0x00000000002e7805 */ /* 0x000fcc000001ff00 */
        /* <DEDUP_REMOVED lines=11> */
[----:B------:R-:W-:Y:S02]  /*4e70*/  F2FP.SATFINITE.E4M3.F32.PACK_AB_MERGE_C R174, R80, R41, R21 ;  /* 0x0000002950ae723e */ /* 0x000fe40004807015 */
[----:B------:R-:W-:Y:S01]  /*4e80*/  CS2R R80, SRZ ;  /* 0x0000000000507805 */ /* 0x000fe2000001ff00 */
[----:B------:R-:W2:Y:S01]  /*4e90*/  MUFU.EX2 R26, R26 ;  /* 0x0000001a001a7308 */ /* 0x000ea20000000800 */
[C---:B-1----:R-:W-:Y:S01]  /*4ea0*/  F2FP.SATFINITE.E4M3.F32.PACK_AB_MERGE_C R68, R55.reuse, R68, RZ ;  /* 0x000000443744723e */ /* 0x042fe200048070ff */
[----:B------:R-:W-:-:S03]  /*4eb0*/  FADD.FTZ R55, R55, R6 ;  /* 0x0000000637377221 */ /* 0x000fc60000010000 */
[----:B------:R-:W-:Y:S02]  /*4ec0*/  F2FP.SATFINITE.E4M3.F32.PACK_AB_MERGE_C R175, R51, R50, R68 ;  /* 0x0000003233af723e */ /* 0x000fe40004807044 */
[----:B------:R-:W-:Y:S01]  /*4ed0*/  CS2R R50, SRZ ;  /* 0x0000000000327805 */ /* 0x000fe2000001ff00 */
[----:B------:R-:W1:Y:S01]  /*4ee0*/  MUFU.EX2 R88, R88 ;  /* 0x0000005800587308 */ /* 0x000e620000000800 */
[----:B0-----:R-:W-:-:S01]  /*4ef0*/  FADD.FTZ R3, R45, R84 ;  /* 0x000000542d037221 */ /* 0x001fc20000010000 */
[----:B------:R-:W-:-:S06]  /*4f00*/  CS2R R84, SRZ ;  /* 0x0000000000547805 */ /* 0x000fcc000001ff00 */
[----:B------:R-:W0:Y:S01]  /*4f10*/  MUFU.EX2 R27, R27 ;  /* 0x0000001b001b7308 */ /* 0x000e220000000800 */
[----:B--2---:R-:W-:-:S01]  /*4f20*/  FADD.FTZ R6, R26, R55 ;  /* 0x000000371a067221 */ /* 0x004fc20000010000 */
[----:B------:R-:W-:-:S06]  /*4f30*/  CS2R R54, SRZ ;  /* 0x0000000000367805 */ /* 0x000fcc000001ff00 */
        /* <DEDUP_REMOVED lines=11> */
[----:B------:R-:W-:Y:S02]  /*4ff0*/  F2FP.SATFINITE.E4M3.F32.PACK_AB_MERGE_C R168, R88, R45, R15 ;  /* 0x0000002d58a8723e */ /* 0x000fe4000480700f */
[----:B------:R-:W-:Y:S01]  /*5000*/  CS2R R44, SRZ ;  /* 0x00000000002c7805 */ /* 0x000fe2000001ff00 */
[----:B------:R-:W0:Y:S01]  /*5010*/  MUFU.EX2 R69, R69 ;  /* 0x0000004500457308 */ /* 0x000e220000000800 */
[----:B--2---:R-:W-:-:S01]  /*5020*/  FADD.FTZ R2, R31, R2 ;  /* 0x000000021f027221 */ /* 0x004fc20000010000 */
[----:B------:R-:W-:-:S04]  /*5030*/  F2FP.SATFINITE.E4M3.F32.PACK_AB_MERGE_C R30, R31, R30, RZ ;  /* 0x0000001e1f1e723e */ /* 0x000fc800048070ff */
[----:B------:R-:W-:Y:S02]  /*5040*/  F2FP.SATFINITE.E4M3.F32.PACK_AB_MERGE_C R169, R27, R26, R30 ;  /* 0x0000001a1ba9723e */ /* 0x000fe4000480701e */
[----:B------:R-:W-:Y:S01]  /*5050*/  CS2R R26, SRZ ;  /* 0x00000000001a7805 */ /* 0x000fe2000001ff00 */
        /* <DEDUP_REMOVED lines=16> */
[----:B-1----:R-:W-:Y:S01]  /*5160*/  FADD.FTZ R2, R40, R5 ;  /* 0x0000000528027221 */ /* 0x002fe20000010000 */
[----:B0-----:R-:W-:-:S03]  /*5170*/  F2FP.SATFINITE.E4M3.F32.PACK_AB_MERGE_C R7, R61, R40, RZ ;  /* 0x000000283d07723e */ /* 0x001fc600048070ff */
[----:B------:R-:W-:Y:S01]  /*5180*/  FADD.FTZ R2, R61, R2 ;  /* 0x000000023d027221 */ /* 0x000fe20000010000 */
[----:B------:R-:W-:Y:S02]  /*5190*/  CS2R R40, SRZ ;  /* 0x0000000000287805 */ /* 0x000fe4000001ff00 */
[----:B------:R-:W-:Y:S02]  /*51a0*/  CS2R R60, SRZ ;  /* 0x00000000003c7805 */ /* 0x000fe4000001ff00 */
[----:B------:R-:W-:Y:S02]  /*51b0*/  F2FP.SATFINITE.E4M3.F32.PACK_AB_MERGE_C R171, R72, R69, R7 ;  /* 0x0000004548ab723e */ /* 0x000fe40004807007 */
[----:B------:R-:W-:Y:S02]  /*51c0*/  CS2R R68, SRZ ;  /* 0x0000000000447805 */ /* 0x000fe4000001ff00 */
[----:B------:R-:W-:Y:S01]  /*51d0*/  CS2R R72, SRZ ;  /* 0x0000000000487805 */ /* 0x000fe2000001ff00 */
        /* <DEDUP_REMOVED lines=37> */
.L_x_2110:
[----:B------:R-:W-:Y:S01]  /*5430*/  ISETP.NE.AND P4, PT, RZ, UR46, PT ;  /* 0x0000002eff007c0c */ /* 0x000fe2000bf85270 */
[----:B------:R-:W-:-:S04]  /*5440*/  UISETP.NE.AND UP1, UPT, UR59, 0x1, UPT ;  /* 0x000000013b00788c */ /* 0x000fc8000bf25270 */
[----:B------:R-:W-:-:S04]  /*5450*/  USEL UR48, URZ, 0x1, UP1 ;  /* 0x000000013f307887 */ /* 0x000fc80008800000 */
[----:B------:R-:W-:-:S04]  /*5460*/  ULOP3.LUT UR48, UR60, UR48, URZ, 0x3c, !UPT ;  /* 0x000000303c307292 */ /* 0x000fc8000f8e3c3f */
[----:B------:R-:W-:Y:S08]  /*5470*/  @P4 BRA `(.L_x_2101) ;  /* 0x0000000000384947 */ /* 0x000ff00003800000 */
[----:B------:R-:W-:Y:S05]  /*5480*/  @!P1 BRA `(.L_x_2102) ;  /* 0x0000000000049947 */ /* 0x000fea0003800000 */
[----:B------:R-:W-:Y:S01]  /*5490*/  BPT.TRAP 0x1 ;  /* 0x000000040000795c */ /* 0x000fe20000300000 */
.L_x_2102:
        /* <DEDUP_REMOVED lines=9> */
.L_x_2103:
[----:B-1----:R-:W-:Y:S05]  /*5530*/  @P3 BRA `(.L_x_2101) ;  /* 0x0000000000083947 */ /* 0x002fea0003800000 */
[----:B------:R-:W1:Y:S02]  /*5540*/  SYNCS.PHASECHK.TRANS64.TRYWAIT P3, [UR6+0x29830], R0 ;  /* 0x02983000ff0075a7 */ /* 0x000e640008060146 */
[----:B-1----:R-:W-:Y:S05]  /*5550*/  @!P3 BRA `(.L_x_2104) ;  /* 0x0000010c001cb947 */ /* 0x002fea0003800000 */
.L_x_2101:
[----:B------:R-:W2:Y:S01]  /*5560*/  S2R R4, SR_TID.X ;  /* 0x0000000000047919 */ /* 0x000ea20000002100 */
        /* <DEDUP_REMOVED lines=21> */
[----:B--2---:R-:W-:Y:S01]  /*56c0*/  SHF.R.U32.HI R4, RZ, 0x7, R4 ;  /* 0x00000007ff047819 */ /* 0x004fe20000011604 */
[----:B------:R-:W-:Y:S01]  /*56d0*/  UMOV UR19, 0x80000020 ;  /* 0x8000002000137882 */ /* 0x000fe20000000000 */
[----:B------:R-:W-:Y:S01]  /*56e0*/  UIADD3 UR22, UR61, 0x502, URZ ;  /* 0x000005023d167890 */ /* 0x000fe2000fffe03f */
[----:B------:R-:W-:-:S02]  /*56f0*/  UMOV UR23, 0x80000020 ;  /* 0x8000002000177882 */ /* 0x000fc40000000000 */
[----:B01----:R-:W-:-:S05]  /*5700*/  VIADD R0, R4, 0x8 ;  /* 0x0000000804007836 */ /* 0x003fca0000000000 */
        /* <DEDUP_REMOVED lines=164> */
.L_x_2106:
[----:B------:R-:W-:Y:S01]  /*6150*/  ULEA UR6, UR59, UR41, 0x3 ;  /* 0x000000293b067291 */ /* 0x000fe2000f8e183f */
[----:B------:R-:W-:-:S05]  /*6160*/  IMAD.U32 R0, RZ, RZ, UR60 ;  /* 0x0000003cff007e24 */ /* 0x000fca000f8e00ff */
[----:B------:R-:W-:-:S04]  /*6170*/  SHF.L.U32 R0, R0, 0x1f, RZ ;  /* 0x0000001f00007819 */ /* 0x000fc800000006ff */
[----:B------:R0:W1:Y:S01]  /*6180*/  SYNCS.PHASECHK.TRANS64.TRYWAIT P3, [UR6+0x29850], R0 ;  /* 0x02985000ff0075a7 */ /* 0x0000620008060146 */
[----:B------:R-:W-:Y:S05]  /*6190*/  @!P1 BRA `(.L_x_2107) ;  /* 0x0000000000049947 */ /* 0x000fea0003800000 */
[----:B------:R-:W-:Y:S01]  /*61a0*/  BPT.TRAP 0x1 ;  /* 0x000000040000795c */ /* 0x000fe20000300000 */
.L_x_2107:
[----:B-1----:R-:W-:Y:S05]  /*61b0*/  @P3 BRA `(.L_x_2105) ;  /* 0x0000000000083947 */ /* 0x002fea0003800000 */
[----:B------:R-:W1:Y:S02]  /*61c0*/  SYNCS.PHASECHK.TRANS64.TRYWAIT P3, [UR6+0x29850], R0 ;  /* 0x02985000ff0075a7 */ /* 0x000e640008060146 */
[----:B-1----:R-:W-:Y:S05]  /*61d0*/  @!P3 BRA `(.L_x_2108) ;  /* 0x000001000014b947 */ /* 0x002fea0003800000 */
.L_x_2105:
[----:B-1----:R-:W-:Y:S01]  /*61e0*/  VIADD R7, R18, UR36 ;  /* 0x0000002412077c36 */ /* 0x002fe20008000000 */
[----:B------:R-:W-:Y:S01]  /*61f0*/  @UP0 ULDC UR6, c[0x0][0x44c] ;  /* 0x0001130000060ab9 */ /* 0x000fe20000000800 */
[----:B------:R-:W-:Y:S01]  /*6200*/  IMAD.U32 R11, RZ, RZ, UR53 ;  /* 0x00000035ff0b7e24 */ /* 0x000fe2000f8e00ff */
[----:B------:R-:W-:Y:S01]  /*6210*/  WARPGROUP.ARRIVE ;  /* 0x00000000000079c5 */ /* 0x000fe20000000000 */
[----:B0-----:R-:W-:Y:S01]  /*6220*/  @P2 IMAD.HI.U32 R0, R7, UR6, RZ ;  /* 0x0000000607002c27 */ /* 0x001fe2000f8e00ff */
[----:B------:R-:W-:Y:S01]  /*6230*/  @UP0 ULDC UR6, c[0x0][0x450] ;  /* 0x0001140000060ab9 */ /* 0x000fe20000000800 */
[----:B------:R-:W-:-:S03]  /*6240*/  UMOV UR7, 0xc0000010 ;  /* 0xc000001000077882 */ /* 0x000fc60000000000 */
[----:B------:R-:W0:Y:S01]  /*6250*/  S2R R225, SR_TID.X ;  /* 0x0000000000e17919 */ /* 0x000e220000002100 */
[----:B------:R-:W-:Y:S01]  /*6260*/  IMAD.U32 R13, RZ, RZ, UR42 ;  /* 0x0000002aff0d7e24 */ /* 0x000fe2000f8e00ff */
[----:B------:R-:W-:Y:S01]  /*6270*/  @P2 SHF.R.U32.HI R7, RZ, UR6, R0 ;  /* 0x00000006ff072c19 */ /* 0x000fe20008011600 */
[----:B------:R-:W-:-:S04]  /*6280*/  UIMAD UR6, UR58, -0xa0, URZ ;  /* 0xffffff603a0678a4 */ /* 0x000fc8000f8e023f */
[----:B------:R-:W1:Y:S02]  /*6290*/  SHFL.IDX PT, R9, R7, RZ, 0x1c1f ;  /* 0x001c1fff07097589 */ /* 0x000e6400000e0000 */
[----:B------:R-:W-:Y:S01]  /*62a0*/  IMAD.U32 R4, RZ, RZ, UR6 ;  /* 0x00000006ff047e24 */ /* 0x000fe2000f8e00ff */
[----:B------:R-:W-:Y:S01]  /*62b0*/  UIADD3 UR6, UR41, 0x400, URZ ;  /* 0x0000040029067890 */ /* 0x000fe2000fffe03f */
[----:B------:R-:W2:Y:S03]  /*62c0*/  SHFL.IDX PT, R7, R7, 0x1, 0x1c1f ;  /* 0x003c1f0007077f89 */ /* 0x000ea600000e0000 */
[----:B------:R-:W-:Y:S01]  /*62d0*/  IADD3 R4, -R17, 0x1, R4 ;  /* 0x0000000111047810 */ /* 0x000fe20007ffe104 */
[----:B------:R-:W-:-:S03]  /*62e0*/  USHF.R.U32.HI UR6, URZ, 0x4, UR6 ;  /* 0x000000043f067899 */ /* 0x000fc60008011606 */
[----:B------:R-:W-:Y:S01]  /*62f0*/  IADD3 R4, -R11, UR52, R4 ;  /* 0x000000340b047c10 */ /* 0x000fe2000fffe104 */
[----:B------:R-:W-:-:S04]  /*6300*/  ULOP3.LUT UR6, UR6, 0x3fff, URZ, 0xc0, !UPT ;  /* 0x00003fff06067892 */ /* 0x000fc8000f8ec03f */
[----:B------:R-:W-:-:S04]  /*6310*/  ULOP3.LUT UR6, UR6, 0x10000, URZ, 0xfc, !UPT ;  /* 0x0001000006067892 */ /* 0x000fc8000f8efc3f */
[----:B------:R-:W-:Y:S01]  /*6320*/  UIMAD UR10, UR59, 0x500, UR6 ;  /* 0x000005003b0a78a4 */ /* 0x000fe2000f8e0206 */
[----:B-1----:R-:W-:Y:S01]  /*6330*/  IMAD.IADD R0, R4, 0x1, R9 ;  /* 0x0000000104007824 */ /* 0x002fe200078e0209 */
[----:B0-----:R-:W-:-:S05]  /*6340*/  SHF.R.U32.HI R225, RZ, 0x7, R225 ;  /* 0x00000007ffe17819 */ /* 0x001fca00000116e1 */
[----:B------:R-:W-:Y:S01]  /*6350*/  UMOV UR6, UR10 ;  /* 0x0000000a00067c82 */ /* 0x000fe20008000000 */
[----:B--2---:R-:W-:Y:S01]  /*6360*/  IMAD.IADD R4, R4, 0x1, R7 ;  /* 0x0000000104047824 */ /* 0x004fe200078e0207 */
[C---:B------:R-:W-:Y:S01]  /*6370*/  ISETP.GT.AND P3, PT, R0.reuse, RZ, PT ;  /* 0x000000ff0000720c */ /* 0x040fe20003f64270 */
[----:B------:R-:W-:Y:S01]  /*6380*/  QGMMA.64x128x32.F32.E4M3.E4M3 R24, R184, gdesc[UR4], R24, gsb0 ;  /* 0x01e00004b8187df3 */ /* 0x000fe20008000818 */
[----:B------:R-:W-:Y:S01]  /*6390*/  ISETP.GT.AND P4, PT, R0, 0x1, PT ;  /* 0x000000010000780c */ /* 0x000fe20003f84270 */
[----:B------:R-:W-:Y:S01]  /*63a0*/  UIADD3 UR6, UR10, 0x100, URZ ;  /* 0x000001000a067890 */ /* 0x000fe2000fffe03f */
[----:B------:R-:W-:Y:S01]  /*63b0*/  FSEL R152, R152, -INF , P3 ;  /* 0xff80000098987808 */ /* 0x000fe20001800000 */
[----:B------:R-:W-:Y:S01]  /*63c0*/  UMOV UR7, 0xc0000010 ;  /* 0xc000001000077882 */ /* 0x000fe20000000000 */
[----:B------:R-:W-:Y:S02]  /*63d0*/  ISETP.GT.AND P3, PT, R0, 0x8, PT ;  /* 0x000000080000780c */ /* 0x000fe40003f64270 */
[----:B------:R-:W-:-:S02]  /*63e0*/  FSEL R153, R153, -INF , P4 ;  /* 0xff80000099997808 */ /* 0x000fc40002000000 */
[----:B------:R-:W-:Y:S02]  /*63f0*/  FMNMX.FTZ R8, R152, R5, !PT ;  /* 0x0000000598087209 */ /* 0x000fe40007810000 */
[----:B------:R-:W-:Y:S02]  /*6400*/  ISETP.GT.AND P4, PT, R0, 0x9, PT ;  /* 0x000000090000780c */ /* 0x000fe40003f84270 */
[----:B------:R-:W-:Y:S02]  /*6410*/  FSEL R156, R156, -INF , P3 ;  /* 0xff8000009c9c7808 */ /* 0x000fe40001800000 */
[----:B------:R-:W-:Y:S02]  /*6420*/  FMNMX.FTZ R9, R153, R8, !PT ;  /* 0x0000000899097209 */ /* 0x000fe40007810000 */
        /* <DEDUP_REMOVED lines=68> */
[----:B------:R-:W-:Y:S01]  /*6870*/  ISETP.GT.AND P3, PT, R0, 0x68, PT ;  /* 0x000000680000780c */ /* 0x000fe20003f64270 */
[----:B------:R-:W-:Y:S01]  /*6880*/  QGMMA.64x128x32.F32.E4M3.E4M3 R24, R180, gdesc[UR4], R24, gsb0 ;  /* 0x01e00004b4187df3 */ /* 0x000fe20008000818 */
[----:B------:R-:W-:Y:S01]  /*6890*/  FSEL R105, R105, -INF , P4 ;  /* 0xff80000069697808 */ /* 0x000fe20002000000 */
        /* <DEDUP_REMOVED lines=42> */
[----:B------:R-:W-:Y:S02]  /*6b40*/  FSEL R101, R101, -INF , P4 ;  /* 0xff80000065657808 */ /* 0x000fe40002000000 */
[----:B------:R-:W-:Y:S02]  /*6b50*/  FMNMX.FTZ R0, R100, R9, !PT ;  /* 0x0000000964007209 */ /* 0x000fe40007810000 */
[----:B------:R-:W-:Y:S02]  /*6b60*/  ISETP.GT.AND P4, PT, R4, RZ, PT ;  /* 0x000000ff0400720c */ /* 0x000fe40003f84270 */
[----:B------:R-:W-:-:S02]  /*6b70*/  FMNMX.FTZ R9, R101, R0, !PT ;  /* 0x0000000065097209 */ /* 0x000fc40007810000 */
[----:B------:R-:W-:Y:S02]  /*6b80*/  ISETP.GT.AND P5, PT, R4, 0x1, PT ;  /* 0x000000010400780c */ /* 0x000fe40003fa4270 */
[----:B------:R-:W-:Y:S01]  /*6b90*/  FSEL R15, R154, -INF , P4 ;  /* 0xff8000009a0f7808 */ /* 0x000fe20002000000 */
[----:B------:R-:W0:Y:S01]  /*6ba0*/  SHFL.BFLY PT, R0, R9, 0x2, 0x1f ;  /* 0x0c401f0009007f89 */ /* 0x000e2200000e0000 */
[C---:B------:R-:W-:Y:S02]  /*6bb0*/  ISETP.GT.AND P4, PT, R4.reuse, 0x8, PT ;  /* 0x000000080400780c */ /* 0x040fe40003f84270 */
[----:B------:R-:W-:Y:S02]  /*6bc0*/  FSEL R155, R155, -INF , P5 ;  /* 0xff8000009b9b7808 */ /* 0x000fe40002800000 */
[----:B------:R-:W-:Y:S02]  /*6bd0*/  ISETP.GT.AND P5, PT, R4, 0x9, PT ;  /* 0x000000090400780c */ /* 0x000fe40003fa4270 */
[----:B------:R-:W-:-:S02]  /*6be0*/  FSEL R158, R158, -INF , P4 ;  /* 0xff8000009e9e7808 */ /* 0x000fc40002000000 */
[C---:B------:R-:W-:Y:S02]  /*6bf0*/  ISETP.GT.AND P4, PT, R4.reuse, 0x10, PT ;  /* 0x000000100400780c */ /* 0x040fe40003f84270 */
[----:B------:R-:W-:Y:S02]  /*6c00*/  FSEL R159, R159, -INF , P5 ;  /* 0xff8000009f9f7808 */ /* 0x000fe40002800000 */
[----:B------:R-:W-:Y:S02]  /*6c10*/  ISETP.GT.AND P5, PT, R4, 0x11, PT ;  /* 0x000000110400780c */ /* 0x000fe40003fa4270 */
[----:B------:R-:W-:Y:S02]  /*6c20*/  FSEL R162, R162, -INF , P4 ;  /* 0xff800000a2a27808 */ /* 0x000fe40002000000 */
[----:B------:R-:W-:Y:S02]  /*6c30*/  ISETP.GT.AND P4, PT, R4, 0x18, PT ;  /* 0x000000180400780c */ /* 0x000fe40003f84270 */
[----:B------:R-:W-:-:S02]  /*6c40*/  FSEL R163, R163, -INF , P5 ;  /* 0xff800000a3a37808 */ /* 0x000fc40002800000 */
[----:B------:R-:W-:Y:S02]  /*6c50*/  ISETP.GT.AND P5, PT, R4, 0x19, PT ;  /* 0x000000190400780c */ /* 0x000fe40003fa4270 */
[----:B------:R-:W-:Y:S02]  /*6c60*/  FSEL R166, R166, -INF , P4 ;  /* 0xff800000a6a67808 */ /* 0x000fe40002000000 */
[----:B0-----:R-:W-:Y:S02]  /*6c70*/  FMNMX.FTZ R11, R9, R0, !PT ;  /* 0x00000000090b7209 */ /* 0x001fe40007810000 */
[----:B------:R-:W-:Y:S02]  /*6c80*/  FSEL R167, R167, -INF , P5 ;  /* 0xff800000a7a77808 */ /* 0x000fe40002800000 */
[C---:B------:R-:W-:Y:S01]  /*6c90*/  ISETP.GT.AND P4, PT, R4.reuse, 0x20, PT ;  /* 0x000000200400780c */ /* 0x040fe20003f84270 */
[----:B------:R-:W0:Y:S01]  /*6ca0*/  SHFL.BFLY PT, R0, R11, 0x1, 0x1f ;  /* 0x0c201f000b007f89 */ /* 0x000e2200000e0000 */
[----:B------:R-:W-:-:S02]  /*6cb0*/  ISETP.GT.AND P5, PT, R4, 0x21, PT ;  /* 0x000000210400780c */ /* 0x000fc40003fa4270 */
[----:B------:R-:W-:Y:S02]  /*6cc0*/  FSEL R138, R138, -INF , P4 ;  /* 0xff8000008a8a7808 */ /* 0x000fe40002000000 */
[C---:B------:R-:W-:Y:S02]  /*6cd0*/  ISETP.GT.AND P4, PT, R4.reuse, 0x28, PT ;  /* 0x000000280400780c */ /* 0x040fe40003f84270 */
[----:B------:R-:W-:Y:S02]  /*6ce0*/  FSEL R139, R139, -INF , P5 ;  /* 0xff8000008b8b7808 */ /* 0x000fe40002800000 */
[----:B------:R-:W-:Y:S02]  /*6cf0*/  ISETP.GT.AND P5, PT, R4, 0x29, PT ;  /* 0x000000290400780c */ /* 0x000fe40003fa4270 */
[----:B------:R-:W-:Y:S02]  /*6d00*/  FSEL R142, R142, -INF , P4 ;  /* 0xff8000008e8e7808 */ /* 0x000fe40002000000 */
[----:B------:R-:W-:-:S02]  /*6d10*/  ISETP.GT.AND P4, PT, R4, 0x30, PT ;  /* 0x000000300400780c */ /* 0x000fc40003f84270 */
[----:B------:R-:W-:Y:S02]  /*6d20*/  FSEL R143, R143, -INF , P5 ;  /* 0xff8000008f8f7808 */ /* 0x000fe40002800000 */
[----:B------:R-:W-:Y:S01]  /*6d30*/  ISETP.GT.AND P5, PT, R4, 0x31, PT ;  /* 0x000000310400780c */ /* 0x000fe20003fa4270 */
[----:B------:R-:W-:Y:S02]  /*6d40*/  WARPGROUP.DEPBAR.LE gsb0, 0x0 ;  /* 0x00008000000079c5 */ /* 0x000fe40000010000 */
[----:B------:R-:W-:Y:S01]  /*6d50*/  FSEL R146, R146, -INF , P4 ;  /* 0xff80000092927808 */ /* 0x000fe20002000000 */
[----:B------:R-:W-:Y:S01]  /*6d60*/  WARPGROUP.ARRIVE ;  /* 0x00000000000079c5 */ /* 0x000fe20000000000 */
[----:B------:R-:W-:Y:S02]  /*6d70*/  ISETP.GT.AND P4, PT, R4, 0x38, PT ;  /* 0x000000380400780c */ /* 0x000fe40003f84270 */
[----:B0-----:R-:W-:Y:S02]  /*6d80*/  FMNMX.FTZ R0, R11, R0, !PT ;  /* 0x000000000b007209 */ /* 0x001fe40007810000 */
[----:B------:R-:W-:Y:S01]  /*6d90*/  FSEL R147, R147, -INF , P5 ;  /* 0xff80000093937808 */ /* 0x000fe20002800000 */
[----:B------:R-:W-:Y:S01]  /*6da0*/  QGMMA.64x128x32.F32.E4M3.E4M3 R24, R176, gdesc[UR4], R24, gsb0 ;  /* 0x01e00004b0187df3 */ /* 0x000fe20008000818 */
[C---:B------:R-:W-:Y:S01]  /*6db0*/  FSETP.NEU.FTZ.AND P3, PT, R0.reuse, -INF , PT ;  /* 0xff8000000000780b */ /* 0x040fe20003f7d000 */
[----:B------:R-:W-:-:S01]  /*6dc0*/  FFMA.FTZ R8, R0, R13, -8 ;  /* 0xc100000000087423 */ /* 0x000fc2000001000d */
[----:B------:R-:W-:Y:S01]  /*6dd0*/  ISETP.GT.AND P5, PT, R4, 0x39, PT ;  /* 0x000000390400780c */ /* 0x000fe20003fa4270 */
[----:B------:R-:W-:Y:S01]  /*6de0*/  UIADD3 UR6, UR10, 0x300, URZ ;  /* 0x000003000a067890 */ /* 0x000fe2000fffe03f */
[----:B------:R-:W-:Y:S01]  /*6df0*/  FSEL R150, R150, -INF , P4 ;  /* 0xff80000096967808 */ /* 0x000fe20002000000 */
[----:B------:R-:W-:Y:S01]  /*6e00*/  UMOV UR7, 0xc0000010 ;  /* 0xc000001000077882 */ /* 0x000fe20000000000 */
[----:B------:R-:W-:-:S02]  /*6e10*/  FSEL R8, R8, RZ, P3 ;  /* 0x000000ff08087208 */ /* 0x000fc40001800000 */
[----:B------:R-:W-:Y:S02]  /*6e20*/  FSEL R151, R151, -INF , P5 ;  /* 0xff80000097977808 */ /* 0x000fe40002800000 */
[----:B------:R-:W-:Y:S01]  /*6e30*/  ISETP.GT.AND P4, PT, R4, 0x40, PT ;  /* 0x000000400400780c */ /* 0x000fe20003f84270 */
[----:B------:R-:W-:-:S01]  /*6e40*/  FFMA.FTZ R10, R152, UR42, -R8 ;  /* 0x0000002a980a7c23 */ /* 0x000fc20008010808 */
[----:B------:R-:W-:Y:S01]  /*6e50*/  FMNMX.FTZ R152, R15, R6, !PT ;  /* 0x000000060f987209 */ /* 0x000fe20007810000 */
[----:B------:R-:W-:-:S01]  /*6e60*/  FFMA.FTZ R154, R136, UR42, -R8 ;  /* 0x0000002a889a7c23 */ /* 0x000fc20008010808 */
        /* <DEDUP_REMOVED lines=9> */
[----:B------:R0:W-:Y:S01]  /*6f00*/  MUFU.EX2 R21, R154 ;  /* 0x0000009a00157308 */ /* 0x0001e20000000800 */
        /* <DEDUP_REMOVED lines=8> */
[----:B0-----:R-:W-:-:S01]  /*6f90*/  FFMA.FTZ R154, R140, UR42, -R8 ;  /* 0x0000002a8c9a7c23 */ /* 0x001fc20008010808 */
[----:B------:R-:W-:Y:S01]  /*6fa0*/  ISETP.GT.AND P5, PT, R4, 0x51, PT ;  /* 0x000000510400780c */ /* 0x000fe20003fa4270 */
[----:B------:R-:W-:-:S01]  /*6fb0*/  FFMA.FTZ R120, R120, UR42, -R8 ;  /* 0x0000002a78787c23 */ /* 0x000fc20008010808 */
[----:B------:R-:W-:Y:S01]  /*6fc0*/  FMNMX.FTZ R137, R163, R152, !PT ;  /* 0x00000098a3897209 */ /* 0x000fe20007810000 */
[----:B------:R-:W-:-:S01]  /*6fd0*/  FFMA.FTZ R121, R121, UR42, -R8 ;  /* 0x0000002a79797c23 */ /* 0x000fc20008010808 */
[----:B------:R-:W-:Y:S01]  /*6fe0*/  FSEL R131, R131, -INF , P5 ;  /* 0xff80000083837808 */ /* 0x000fe20002800000 */
[----:B------:R-:W-:-:S01]  /*6ff0*/  FFMA.FTZ R125, R125, UR42, -R8 ;  /* 0x0000002a7d7d7c23 */ /* 0x000fc20008010808 */
[----:B------:R-:W-:Y:S01]  /*7000*/  FMNMX.FTZ R140, R166, R137, !PT ;  /* 0x00000089a68c7209 */ /* 0x000fe20007810000 */
[----:B------:R-:W-:-:S01]  /*7010*/  FFMA.FTZ R129, R129, UR42, -R8 ;  /* 0x0000002a81817c23 */ /* 0x000fc20008010808 */
        /* <DEDUP_REMOVED lines=34> */
[----:B------:R-:W-:Y:S01]  /*7240*/  FSEL R145, R122, -INF , P4 ;  /* 0xff8000007a917808 */ /* 0x000fe20002000000 */
[----:B------:R-:W-:-:S01]  /*7250*/  FFMA.FTZ R97, R97, UR42, -R8 ;  /* 0x0000002a61617c23 */ /* 0x000fc20008010808 */
[----:B------:R-:W-:Y:S01]  /*7260*/  FMNMX.FTZ R148, R151, R148, !PT ;  /* 0x0000009497947209 */ /* 0x000fe20007810000 */
[----:B------:R0:W-:Y:S01]  /*7270*/  MUFU.EX2 R122, R152 ;  /* 0x00000098007a7308 */ /* 0x0001e20000000800 */
[----:B------:R-:W-:Y:S01]  /*7280*/  ISETP.GT.AND P4, PT, R4, 0x48, PT ;  /* 0x000000480400780c */ /* 0x000fe20003f84270 */
[--C-:B------:R-:W-:Y:S01]  /*7290*/  FFMA.FTZ R100, R100, UR42, -R8.reuse ;  /* 0x0000002a64647c23 */ /* 0x100fe20008010808 */
[----:B------:R-:W-:Y:S01]  /*72a0*/  FMNMX.FTZ R148, R145, R148, !PT ;  /* 0x0000009491947209 */ /* 0x000fe20007810000 */
[----:B------:R-:W-:Y:S01]  /*72b0*/  FFMA.FTZ R101, R101, UR42, -R8 ;  /* 0x0000002a65657c23 */ /* 0x000fe20008010808 */
[----:B------:R-:W-:-:S02]  /*72c0*/  FSEL R126, R126, -INF , P4 ;  /* 0xff8000007e7e7808 */ /* 0x000fc40002000000 */
[----:B------:R-:W-:Y:S01]  /*72d0*/  FMNMX.FTZ R153, R123, R148, !PT ;  /* 0x000000947b997209 */ /* 0x000fe20007810000 */
[----:B------:R-:W-:Y:S01]  /*72e0*/  MUFU.EX2 R10, R10 ;  /* 0x0000000a000a7308 */ /* 0x000fe20000000800 */
[----:B------:R-:W-:Y:S01]  /*72f0*/  ISETP.GT.AND P4, PT, R4, 0x50, PT ;  /* 0x000000500400780c */ /* 0x000fe20003f84270 */
[----:B0-----:R-:W-:Y:S01]  /*7300*/  FFMA.FTZ R152, R124, UR42, -R8 ;  /* 0x0000002a7c987c23 */ /* 0x001fe20008010808 */
[----:B------:R-:W-:Y:S02]  /*7310*/  FMNMX.FTZ R148, R126, R153, !PT ;  /* 0x000000997e947209 */ /* 0x000fe40007810000 */
[----:B------:R-:W-:Y:S02]  /*7320*/  FSEL R130, R130, -INF , P4 ;  /* 0xff80000082827808 */ /* 0x000fe40002000000 */
[----:B------:R-:W-:Y:S01]  /*7330*/  FMNMX.FTZ R153, R127, R148, !PT ;  /* 0x000000947f997209 */ /* 0x000fe20007810000 */
[----:B------:R-:W-:Y:S01]  /*7340*/  MUFU.EX2 R9, R9 ;  /* 0x0000000900097308 */ /* 0x000fe20000000800 */
[----:B------:R-:W-:-:S02]  /*7350*/  ISETP.GT.AND P4, PT, R4, 0x58, PT ;  /* 0x000000580400780c */ /* 0x000fc40003f84270 */
[----:B------:R-:W-:Y:S02]  /*7360*/  FMNMX.FTZ R148, R130, R153, !PT ;  /* 0x0000009982947209 */ /* 0x000fe40007810000 */
[----:B------:R-:W-:Y:S02]  /*7370*/  FSEL R134, R134, -INF , P4 ;  /* 0xff80000086867808 */ /* 0x000fe40002000000 */
[----:B------:R-:W-:Y:S01]  /*7380*/  FMNMX.FTZ R153, R131, R148, !PT ;  /* 0x0000009483997209 */ /* 0x000fe20007810000 */
[----:B------:R-:W-:Y:S01]  /*7390*/  MUFU.EX2 R11, R11 ;  /* 0x0000000b000b7308 */ /* 0x000fe20000000800 */
[----:B------:R-:W-:Y:S02]  /*73a0*/  ISETP.GT.AND P4, PT, R4, 0x60, PT ;  /* 0x000000600400780c */ /* 0x000fe40003f84270 */
[----:B------:R-:W-:Y:S02]  /*73b0*/  FMNMX.FTZ R148, R134, R153, !PT ;  /* 0x0000009986947209 */ /* 0x000fe40007810000 */
[----:B------:R-:W-:-:S02]  /*73c0*/  FSEL R124, R106, -INF , P4 ;  /* 0xff8000006a7c7808 */ /* 0x000fc40002000000 */
[----:B------:R-:W-:Y:S01]  /*73d0*/  FMNMX.FTZ R153, R135, R148, !PT ;  /* 0x0000009487997209 */ /* 0x000fe20007810000 */
[----:B------:R0:W-:Y:S01]  /*73e0*/  MUFU.EX2 R106, R152 ;  /* 0x00000098006a7308 */ /* 0x0001e20000000800 */
[----:B------:R-:W-:Y:S02]  /*73f0*/  ISETP.GT.AND P4, PT, R4, 0x68, PT ;  /* 0x000000680400780c */ /* 0x000fe40003f84270 */
[----:B------:R-:W-:Y:S02]  /*7400*/  FMNMX.FTZ R148, R124, R153, !PT ;  /* 0x000000997c947209 */ /* 0x000fe40007810000 */
[----:B------:R-:W-:Y:S02]  /*7410*/  FSEL R110, R110, -INF , P4 ;  /* 0xff8000006e6e7808 */ /* 0x000fe40002000000 */
[----:B------:R-:W-:Y:S01]  /*7420*/  FMNMX.FTZ R153, R107, R148, !PT ;  /* 0x000000946b997209 */ /* 0x000fe20007810000 */
[----:B------:R-:W-:Y:S01]  /*7430*/  MUFU.EX2 R141, R154 ;  /* 0x0000009a008d7308 */ /* 0x000fe20000000800 */
[----:B------:R-:W-:Y:S01]  /*7440*/  ISETP.GT.AND P4, PT, R4, 0x70, PT ;  /* 0x000000700400780c */ /* 0x000fe20003f84270 */
[----:B0-----:R-:W-:Y:S01]  /*7450*/  FFMA.FTZ R152, R128, UR42, -R8 ;  /* 0x0000002a80987c23 */ /* 0x001fe20008010808 */
[----:B------:R-:W-:-:S02]  /*7460*/  FMNMX.FTZ R148, R110, R153, !PT ;  /* 0x000000996e947209 */ /* 0x000fc40007810000 */
[----:B------:R-:W-:Y:S02]  /*7470*/  FSEL R128, R114, -INF , P4 ;  /* 0xff80000072807808 */ /* 0x000fe40002000000 */
[----:B------:R-:W-:Y:S01]  /*7480*/  FMNMX.FTZ R153, R111, R148, !PT ;  /* 0x000000946f997209 */ /* 0x000fe20007810000 */
[----:B------:R0:W-:Y:S01]  /*7490*/  MUFU.EX2 R114, R152 ;  /* 0x0000009800727308 */ /* 0x0001e20000000800 */
[----:B------:R-:W-:Y:S02]  /*74a0*/  ISETP.GT.AND P4, PT, R4, 0x78, PT ;  /* 0x000000780400780c */ /* 0x000fe40003f84270 */
[----:B------:R-:W-:Y:S02]  /*74b0*/  FMNMX.FTZ R148, R128, R153, !PT ;  /* 0x0000009980947209 */ /* 0x000fe40007810000 */
[----:B------:R-:W-:Y:S02]  /*74c0*/  ISETP.GT.AND P5, PT, R4, 0x79, PT ;  /* 0x000000790400780c */ /* 0x000fe40003fa4270 */
[----:B------:R-:W-:Y:S01]  /*74d0*/  FSEL R118, R118, -INF , P4 ;  /* 0xff80000076767808 */ /* 0x000fe20002000000 */
[----:B------:R-:W-:Y:S01]  /*74e0*/  MUFU.EX2 R12, R12 ;  /* 0x0000000c000c7308 */ /* 0x000fe20000000800 */
[----:B------:R-:W-:Y:S01]  /*74f0*/  FMNMX.FTZ R153, R115, R148, !PT ;  /* 0x0000009473997209 */ /* 0x000fe20007810000 */
[----:B0-----:R-:W-:Y:S01]  /*7500*/  FFMA.FTZ R152, R132, UR42, -R8 ;  /* 0x0000002a84987c23 */ /* 0x001fe20008010808 */
[----:B------:R-:W-:-:S02]  /*7510*/  FSEL R119, R119, -INF , P5 ;  /* 0xff80000077777808 */ /* 0x000fc40002800000 */
[----:B------:R-:W-:Y:S02]  /*7520*/  ISETP.GT.AND P4, PT, R4, 0x80, PT ;  /* 0x000000800400780c */ /* 0x000fe40003f84270 */
[----:B------:R-:W-:Y:S01]  /*7530*/  FMNMX.FTZ R148, R118, R153, !PT ;  /* 0x0000009976947209 */ /* 0x000fe20007810000 */
[----:B------:R-:W-:Y:S02]  /*7540*/  WARPGROUP.DEPBAR.LE gsb0, 0x0 ;  /* 0x00008000000079c5 */ /* 0x000fe40000010000 */
[----:B------:R-:W-:Y:S01]  /*7550*/  ISETP.GT.AND P5, PT, R4, 0x81, PT ;  /* 0x000000810400780c */ /* 0x000fe20003fa4270 */
[----:B------:R-:W-:Y:S01]  /*7560*/  WARPGROUP.ARRIVE ;  /* 0x00000000000079c5 */ /* 0x000fe20000000000 */
[----:B------:R-:W-:Y:S01]  /*7570*/  FSEL R132, R90, -INF , P4 ;  /* 0xff8000005a847808 */ /* 0x000fe20002000000 */
[----:B------:R-:W-:Y:S01]  /*7580*/  MUFU.EX2 R13, R13 ;  /* 0x0000000d000d7308 */ /* 0x000fe20000000800 */
[----:B------:R-:W-:Y:S02]  /*7590*/  FMNMX.FTZ R153, R119, R148, !PT ;  /* 0x0000009477997209 */ /* 0x000fe40007810000 */
[----:B------:R-:W-:Y:S01]  /*75a0*/  ISETP.GT.AND P4, PT, R4, 0x88, PT ;  /* 0x000000880400780c */ /* 0x000fe20003f84270 */
[----:B------:R-:W-:Y:S01]  /*75b0*/  QGMMA.64x128x32.F32.E4M3.E4M3 R24, R172, gdesc[UR4], R24, gsb0 ;  /* 0x01e00004ac187df3 */ /* 0x000fe20008000818 */
[----:B------:R-:W-:Y:S01]  /*75c0*/  FSEL R91, R91, -INF , P5 ;  /* 0xff8000005b5b7808 */ /* 0x000fe20002800000 */
[----:B------:R-:W-:Y:S01]  /*75d0*/  UIADD3 UR6, UR10, 0x400, URZ ;  /* 0x000004000a067890 */ /* 0x000fe2000fffe03f */
[----:B------:R-:W-:Y:S01]  /*75e0*/  FMNMX.FTZ R148, R132, R153, !PT ;  /* 0x0000009984947209 */ /* 0x000fe20007810000 */
[----:B------:R0:W-:Y:S01]  /*75f0*/  MUFU.EX2 R90, R152 ;  /* 0x00000098005a7308 */ /* 0x0001e20000000800 */
[----:B------:R-:W-:Y:S01]  /*7600*/  ISETP.GT.AND P5, PT, R4, 0x89, PT ;  /* 0x000000890400780c */ /* 0x000fe20003fa4270 */
[----:B------:R-:W-:Y:S01]  /*7610*/  UMOV UR7, 0xc0000010 ;  /* 0xc000001000077882 */ /* 0x000fe20000000000 */
[----:B------:R-:W-:-:S02]  /*7620*/  FSEL R94, R94, -INF , P4 ;  /* 0xff8000005e5e7808 */ /* 0x000fc40002000000 */
[----:B------:R-:W-:Y:S02]  /*7630*/  FMNMX.FTZ R153, R91, R148, !PT ;  /* 0x000000945b997209 */ /* 0x000fe40007810000 */
[----:B------:R-:W-:Y:S01]  /*7640*/  ISETP.GT.AND P4, PT, R4, 0x90, PT ;  /* 0x000000900400780c */ /* 0x000fe20003f84270 */
[----:B------:R-:W-:Y:S01]  /*7650*/  MUFU.EX2 R14, R14 ;  /* 0x0000000e000e7308 */ /* 0x000fe20000000800 */
[----:B------:R-:W-:Y:S01]  /*7660*/  FSEL R95, R95, -INF , P5 ;  /* 0xff8000005f5f7808 */ /* 0x000fe20002800000 */
[----:B0-----:R-:W-:Y:S01]  /*7670*/  FFMA.FTZ R152, R104, UR42, -R8 ;  /* 0x0000002a68987c23 */ /* 0x001fe20008010808 */
[----:B------:R-:W-:Y:S02]  /*7680*/  FMNMX.FTZ R148, R94, R153, !PT ;  /* 0x000000995e947209 */ /* 0x000fe40007810000 */
[----:B------:R-:W-:Y:S02]  /*7690*/  ISETP.GT.AND P5, PT, R4, 0x91, PT ;  /* 0x000000910400780c */ /* 0x000fe40003fa4270 */
[----:B------:R-:W-:Y:S01]  /*76a0*/  FSEL R104, R98, -INF , P4 ;  /* 0xff80000062687808 */ /* 0x000fe20002000000 */
[----:B------:R-:W-:Y:S01]  /*76b0*/  MUFU.EX2 R7, R7 ;  /* 0x0000000700077308 */ /* 0x000fe20000000800 */
[----:B------:R-:W-:-:S02]  /*76c0*/  FMNMX.FTZ R153, R95, R148, !PT ;  /* 0x000000945f997209 */ /* 0x000fc40007810000 */
[----:B------:R-:W-:Y:S02]  /*76d0*/  ISETP.GT.AND P4, PT, R4, 0x98, PT ;  /* 0x000000980400780c */ /* 0x000fe40003f84270 */
[----:B------:R-:W-:Y:S02]  /*76e0*/  FSEL R99, R99, -INF , P5 ;  /* 0xff80000063637808 */ /* 0x000fe40002800000 */
[----:B------:R-:W-:Y:S01]  /*76f0*/  FMNMX.FTZ R148, R104, R153, !PT ;  /* 0x0000009968947209 */ /* 0x000fe20007810000 */
[----:B------:R0:W-:Y:S01]  /*7700*/  MUFU.EX2 R98, R152 ;  /* 0x0000009800627308 */ /* 0x0001e20000000800 */
[----:B------:R-:W-:Y:S02]  /*7710*/  ISETP.GT.AND P5, PT, R4, 0x99, PT ;  /* 0x000000990400780c */ /* 0x000fe40003fa4270 */
[----:B------:R-:W-:Y:S02]  /*7720*/  FSEL R102, R102, -INF , P4 ;  /* 0xff80000066667808 */ /* 0x000fe40002000000 */
[----:B------:R-:W-:-:S02]  /*7730*/  FMNMX.FTZ R153, R99, R148, !PT ;  /* 0x0000009463997209 */ /* 0x000fc40007810000 */
[----:B------:R-:W-:Y:S01]  /*7740*/  FSEL R103, R103, -INF , P5 ;  /* 0xff80000067677808 */ /* 0x000fe20002800000 */
[----:B------:R-:W-:Y:S01]  /*7750*/  MUFU.EX2 R20, R20 ;  /* 0x0000001400147308 */ /* 0x000fe20000000800 */
[----:B------:R-:W-:Y:S02]  /*7760*/  FMNMX.FTZ R4, R102, R153, !PT ;  /* 0x0000009966047209 */ /* 0x000fe40007810000 */
[----:B------:R-:W-:Y:S02]  /*7770*/  FSEL R160, R0, RZ, P3 ;  /* 0x000000ff00a07208 */ /* 0x000fe40001800000 */
[----:B------:R-:W-:-:S03]  /*7780*/  FMNMX.FTZ R4, R103, R4, !PT ;  /* 0x0000000467047209 */ /* 0x000fc60007810000 */
[----:B------:R-:W-:Y:S01]  /*7790*/  FADD.FTZ R160, -R160, R5 ;  /* 0x00000005a0a07221 */ /* 0x000fe20000010100 */
[----:B------:R-:W-:Y:S01]  /*77a0*/  MUFU.EX2 R136, R136 ;  /* 0x0000008800887308 */ /* 0x000fe20000000800 */
[----:B------:R-:W1:Y:S07]  /*77b0*/  SHFL.BFLY PT, R153, R4, 0x2, 0x1f ;  /* 0x0c401f0004997f89 */ /* 0x000e6e00000e0000 */
[----:B------:R-:W-:Y:S08]  /*77c0*/  MUFU.EX2 R140, R140 ;  /* 0x0000008c008c7308 */ /* 0x000ff00000000800 */
[----:B------:R-:W-:Y:S08]  /*77d0*/  MUFU.EX2 R144, R144 ;  /* 0x0000009000907308 */ /* 0x000ff00000000800 */
[----:B------:R-:W-:Y:S01]  /*77e0*/  MUFU.EX2 R149, R149 ;  /* 0x0000009500957308 */ /* 0x000fe20000000800 */
[----:B-1----:R-:W-:-:S05]  /*77f0*/  FMNMX.FTZ R153, R4, R153, !PT ;  /* 0x0000009904997209 */ /* 0x002fca0007810000 */
[----:B------:R-:W1:Y:S02]  /*7800*/  SHFL.BFLY PT, R4, R153, 0x1, 0x1f ;  /* 0x0c201f0099047f89 */ /* 0x000e6400000e0000 */
[----:B------:R-:W-:Y:S08]  /*7810*/  MUFU.EX2 R120, R120 ;  /* 0x0000007800787308 */ /* 0x000ff00000000800 */
[----:B------:R-:W-:Y:S08]  /*7820*/  MUFU.EX2 R121, R121 ;  /* 0x0000007900797308 */ /* 0x000ff00000000800 */
[----:B------:R-:W-:Y:S01]  /*7830*/  MUFU.EX2 R125, R125 ;  /* 0x0000007d007d7308 */ /* 0x000fe20000000800 */
[----:B-1----:R-:W-:Y:S01]  /*7840*/  FMNMX.FTZ R4, R153, R4, !PT ;  /* 0x0000000499047209 */ /* 0x002fe20007810000 */
[----:B------:R-:W-:-:S06]  /*7850*/  IMAD.U32 R153, RZ, RZ, UR42 ;  /* 0x0000002aff997e24 */ /* 0x000fcc000f8e00ff */
[----:B------:R-:W-:Y:S01]  /*7860*/  MUFU.EX2 R129, R129 ;  /* 0x0000008100817308 */ /* 0x000fe20000000800 */
[C---:B------:R-:W-:Y:S01]  /*7870*/  FSETP.NEU.FTZ.AND P4, PT, R4.reuse, -INF , PT ;  /* 0xff8000000400780b */ /* 0x040fe20003f9d000 */
[----:B------:R-:W-:-:S05]  /*7880*/  FFMA.FTZ R148, R4, R153, -8 ;  /* 0xc100000004947423 */ /* 0x000fca0000010099 */
[----:B------:R-:W-:Y:S01]  /*7890*/  FSEL R8, R148, RZ, P4 ;  /* 0x000000ff94087208 */ /* 0x000fe20002000000 */
[----:B------:R-:W-:Y:S04]  /*78a0*/  MUFU.EX2 R133, R133 ;  /* 0x0000008500857308 */ /* 0x000fe80000000800 */
[----:B------:R-:W-:-:S01]  /*78b0*/  FFMA.FTZ R153, R159, UR42, -R8 ;  /* 0x0000002a9f997c23 */ /* 0x000fc20008010808 */
[----:B------:R-:W-:Y:S01]  /*78c0*/  FSEL R159, R4, RZ, P4 ;  /* 0x000000ff049f7208 */ /* 0x000fe20002000000 */
[----:B0-----:R-:W-:-:S01]  /*78d0*/  FFMA.FTZ R152, R158, UR42, -R8 ;  /* 0x0000002a9e987c23 */ /* 0x001fc20008010808 */
[--C-:B------:R-:W-:Y:S01]  /*78e0*/  FFMA.FTZ R158, R123, UR42, -R8.reuse ;  /* 0x0000002a7b9e7c23 */ /* 0x100fe20008010808 */
[----:B------:R-:W-:Y:S01]  /*78f0*/  FMUL.FTZ R123, R160, UR42 ;  /* 0x0000002aa07b7c20 */ /* 0x000fe20008410000 */
[----:B------:R-:W-:Y:S01]  /*7900*/  FFMA.FTZ R15, R15, UR42, -R8 ;  /* 0x0000002a0f0f7c23 */ /* 0x000fe20008010808 */
[----:B------:R-:W-:-:S01]  /*7910*/  FADD.FTZ R159, -R159, R6 ;  /* 0x000000069f9f7221 */ /* 0x000fc20000010100 */
[--C-:B------:R-:W-:Y:S01]  /*7920*/  FFMA.FTZ R148, R155, UR42, -R8.reuse ;  /* 0x0000002a9b947c23 */ /* 0x100fe20008010808 */
[----:B------:R-:W-:Y:S01]  /*7930*/  MUFU.EX2 R152, R152 ;  /* 0x0000009800987308 */ /* 0x000fe20000000800 */
[----:B------:R-:W-:-:S01]  /*7940*/  FFMA.FTZ R154, R162, UR42, -R8 ;  /* 0x0000002aa29a7c23 */ /* 0x000fc20008010808 */
[----:B------:R-:W-:Y:S01]  /*7950*/  FMUL.FTZ R6, R159, UR42 ;  /* 0x0000002a9f067c20 */ /* 0x000fe20008410000 */
        /* <DEDUP_REMOVED lines=17> */
[----:B------:R-:W-:-:S02]  /*7a70*/  WARPGROUP.DEPBAR.LE gsb0, 0x0 ;  /* 0x00008000000079c5 */ /* 0x000fc40000010000 */
[----:B------:R-:W-:Y:S01]  /*7a80*/  WARPGROUP.ARRIVE ;  /* 0x00000000000079c5 */ /* 0x000fe20000000000 */
[----:B------:R-:W-:Y:S01]  /*7a90*/  FFMA.FTZ R151, R151, UR42, -R8 ;  /* 0x0000002a97977c23 */ /* 0x000fe20008010808 */
[----:B------:R-:W1:Y:S01]  /*7aa0*/  MUFU.EX2 R6, R6 ;  /* 0x0000000600067308 */ /* 0x000e620000000800 */
[----:B0-----:R-:W-:-:S01]  /*7ab0*/  FFMA.FTZ R134, R123, R3, R10 ;  /* 0x000000037b867223 */ /* 0x001fc2000001000a */
[--C-:B------:R-:W-:Y:S01]  /*7ac0*/  FFMA.FTZ R145, R145, UR42, -R8.reuse ;  /* 0x0000002a91917c23 */ /* 0x100fe20008010808 */
[----:B------:R-:W-:-:S01]  /*7ad0*/  FFMA.FTZ R124, R124, UR42, -R8 ;  /* 0x0000002a7c7c7c23 */ /* 0x000fc20008010808 */
[----:B------:R-:W-:Y:S01]  /*7ae0*/  QGMMA.64x128x32.F32.E4M3.E4M3 R24, R168, gdesc[UR4], R24, gsb0 ;  /* 0x01e00004a8187df3 */ /* 0x000fe20008000818 */
        /* <DEDUP_REMOVED lines=13> */
[----:B------:R-:W-:Y:S01]  /*7bc0*/  FADD.FTZ R2, R9, R134 ;  /* 0x0000008609027221 */ /* 0x000fe20000010000 */
[----:B------:R-:W-:-:S01]  /*7bd0*/  FFMA.FTZ R134, R135, UR42, -R8 ;  /* 0x0000002a87867c23 */ /* 0x000fc20008010808 */
[----:B------:R-:W-:-:S02]  /*7be0*/  FFMA.FTZ R102, R102, UR42, -R8 ;  /* 0x0000002a66667c23 */ /* 0x000fc40008010808 */
[----:B------:R-:W-:-:S02]  /*7bf0*/  FADD.FTZ R135, R11, R2 ;  /* 0x000000020b877221 */ /* 0x000fc40000010000 */
[----:B------:R-:W1:Y:S01]  /*7c00*/  MUFU.EX2 R154, R154 ;  /* 0x0000009a009a7308 */ /* 0x000e620000000800 */
[----:B0-----:R-:W-:-:S01]  /*7c10*/  FADD.FTZ R3, R148, R3 ;  /* 0x0000000394037221 */ /* 0x001fc20000010000 */
[----:B------:R-:W-:-:S03]  /*7c20*/  FADD.FTZ R160, R12, R135 ;  /* 0x000000870ca07221 */ /* 0x000fc60000010000 */
[----:B------:R-:W-:Y:S01]  /*7c30*/  FADD.FTZ R2, R152, R3 ;  /* 0x0000000398027221 */ /* 0x000fe20000010000 */
        /* <DEDUP_REMOVED lines=41> */
[----:B-1----:R-:W-:-:S01]  /*7ed0*/  FADD.FTZ R3, R145, R160 ;  /* 0x000000a091037221 */ /* 0x002fc20000010000 */
[----:B------:R-:W-:-:S04]  /*7ee0*/  FADD.FTZ R160, R106, R135 ;  /* 0x000000876aa07221 */ /* 0x000fc80000010000 */
[----:B------:R-:W-:Y:S02]  /*7ef0*/  FADD.FTZ R135, R125, R160 ;  /* 0x000000a07d877221 */ /* 0x000fe40000010000 */
[----:B------:R-:W1:Y:S01]  /*7f00*/  MUFU.EX2 R126, R126 ;  /* 0x0000007e007e7308 */ /* 0x000e620000000800 */
[----:B0-----:R-:W-:-:S01]  /*7f10*/  FADD.FTZ R2, R158, R3 ;  /* 0x000000039e027221 */ /* 0x001fc20000010000 */
[----:B------:R-:W-:Y:S01]  /*7f20*/  FADD.FTZ R160, R114, R135 ;  /* 0x0000008772a07221 */ /* 0x000fe20000010000 */
[----:B------:R-:W-:-:S03]  /*7f30*/  WARPGROUP.DEPBAR.LE gsb0, 0x0 ;  /* 0x00008000000079c5 */ /* 0x000fc60000010000 */
[----:B------:R-:W-:Y:S02]  /*7f40*/  FADD.FTZ R135, R129, R160 ;  /* 0x000000a081877221 */ /* 0x000fe40000010000 */
[----:B------:R-:W0:Y:S01]  /*7f50*/  MUFU.EX2 R127, R127 ;  /* 0x0000007f007f7308 */ /* 0x000e220000000800 */
[----:B--2---:R-:W-:-:S01]  /*7f60*/  FADD.FTZ R3, R5, R2 ;  /* 0x0000000205037221 */ /* 0x004fc20000010000 */
[----:B------:R-:W-:-:S04]  /*7f70*/  FADD.FTZ R160, R90, R135 ;  /* 0x000000875aa07221 */ /* 0x000fc80000010000 */
[----:B------:R-:W-:Y:S02]  /*7f80*/  FADD.FTZ R135, R133, R160 ;  /* 0x000000a085877221 */ /* 0x000fe40000010000 */
        /* <DEDUP_REMOVED lines=8> */
[----:B------:R-:W-:Y:S01]  /*8010*/  FADD.FTZ R2, R98, R135 ;  /* 0x0000008762027221 */ /* 0x000fe20000010000 */
[----:B------:R-:W-:-:S01]  /*8020*/  FFMA.FTZ R135, R95, UR42, -R8 ;  /* 0x0000002a5f877c23 */ /* 0x000fc20008010808 */
[----:B------:R-:W-:-:S04]  /*8030*/  FFMA.FTZ R95, R104, UR42, -R8 ;  /* 0x0000002a685f7c23 */ /* 0x000fc80008010808 */
        /* <DEDUP_REMOVED lines=23> */
[--C-:B------:R-:W-:Y:S01]  /*81b0*/  FFMA.FTZ R104, R99, UR42, -R8.reuse ;  /* 0x0000002a63687c23 */ /* 0x100fe20008010808 */
[----:B------:R-:W-:-:S05]  /*81c0*/  FFMA.FTZ R8, R103, UR42, -R8 ;  /* 0x0000002a67087c23 */ /* 0x000fca0008010808 */
[----:B------:R-:W2:Y:S01]  /*81d0*/  MUFU.EX2 R118, R118 ;  /* 0x0000007600767308 */ /* 0x000ea20000000800 */
[----:B-1----:R-:W-:-:S07]  /*81e0*/  FADD.FTZ R159, R115, R160 ;  /* 0x000000a0739f7221 */ /* 0x002fce0000010000 */
[----:B------:R-:W1:Y:S01]  /*81f0*/  MUFU.EX2 R117, R117 ;  /* 0x0000007500757308 */ /* 0x000e620000000800 */
[----:B0-----:R-:W-:-:S07]  /*8200*/  FADD.FTZ R160, R116, R3 ;  /* 0x0000000374a07221 */ /* 0x001fce0000010000 */
[----:B------:R-:W0:Y:S01]  /*8210*/  MUFU.EX2 R119, R119 ;  /* 0x0000007700777308 */ /* 0x000e220000000800 */
[----:B--2---:R-:W-:-:S01]  /*8220*/  FADD.FTZ R162, R118, R159 ;  /* 0x0000009f76a27221 */ /* 0x004fc20000010000 */
[----:B------:R-:W-:-:S05]  /*8230*/  IMAD.U32 R159, RZ, RZ, UR54 ;  /* 0x00000036ff9f7e24 */ /* 0x000fca000f8e00ff */
[----:B------:R-:W-:Y:S01]  /*8240*/  @!P0 LEA R159, R159, UR41, 0x3 ;  /* 0x000000299f9f8c11 */ /* 0x000fe2000f8e18ff */
[----:B------:R-:W2:Y:S01]  /*8250*/  MUFU.EX2 R88, R88 ;  /* 0x0000005800587308 */ /* 0x000ea20000000800 */
[----:B-1----:R-:W-:-:S01]  /*8260*/  FADD.FTZ R3, R117, R160 ;  /* 0x000000a075037221 */ /* 0x002fc20000010000 */
[----:B------:R1:W-:Y:S06]  /*8270*/  BAR.ARV R2, 0x100 ;  /* 0x000400020000751d */ /* 0x0003ec0000002000 */
[----:B------:R-:W3:Y:S01]  /*8280*/  MUFU.EX2 R132, R132 ;  /* 0x0000008400847308 */ /* 0x000ee20000000800 */
[----:B0-----:R-:W-:-:S01]  /*8290*/  FADD.FTZ R99, R119, R162 ;  /* 0x000000a277637221 */ /* 0x001fc20000010000 */
[----:B-1----:R-:W-:-:S05]  /*82a0*/  @!P0 VIADD R2, R159, 0x29840 ;  /* 0x000298409f028836 */ /* 0x002fca0000000000 */
[----:B------:R-:W-:Y:S01]  /*82b0*/  @!P0 PRMT R2, RZ, 0x654, R2 ;  /* 0x00000654ff028816 */ /* 0x000fe20000000002 */
[----:B------:R-:W0:Y:S01]  /*82c0*/  MUFU.EX2 R89, R89 ;  /* 0x0000005900597308 */ /* 0x000e220000000800 */
[----:B--2---:R-:W-:-:S02]  /*82d0*/  FADD.FTZ R160, R88, R3 ;  /* 0x0000000358a07221 */ /* 0x004fc40000010000 */
[----:B------:R1:W-:Y:S05]  /*82e0*/  @!P0 SYNCS.ARRIVE.TRANS64.RED.A1T0 RZ, [R2+URZ], RZ ;  /* 0x000000ff02ff89a7 */ /* 0x0003ea000810043f */
[----:B------:R-:W2:Y:S01]  /*82f0*/  MUFU.EX2 R91, R91 ;  /* 0x0000005b005b7308 */ /* 0x000ea20000000800 */
[----:B---3--:R-:W-:-:S07]  /*8300*/  FADD.FTZ R162, R132, R99 ;  /* 0x0000006384a27221 */ /* 0x008fce0000010000 */
[----:B------:R-:W3:Y:S01]  /*8310*/  MUFU.EX2 R92, R92 ;  /* 0x0000005c005c7308 */ /* 0x000ee20000000800 */
[----:B0-----:R-:W-:-:S07]  /*8320*/  FADD.FTZ R3, R89, R160 ;  /* 0x000000a059037221 */ /* 0x001fce0000010000 */
[----:B------:R-:W0:Y:S01]  /*8330*/  MUFU.EX2 R94, R94 ;  /* 0x0000005e005e7308 */ /* 0x000e220000000800 */
[----:B--2---:R-:W-:-:S07]  /*8340*/  FADD.FTZ R99, R91, R162 ;  /* 0x000000a25b637221 */ /* 0x004fce0000010000 */
[----:B------:R-:W2:Y:S01]  /*8350*/  MUFU.EX2 R93, R93 ;  /* 0x0000005d005d7308 */ /* 0x000ea20000000800 */
[----:B---3--:R-:W-:-:S07]  /*8360*/  FADD.FTZ R160, R92, R3 ;  /* 0x000000035ca07221 */ /* 0x008fce0000010000 */
[----:B------:R-:W3:Y:S01]  /*8370*/  MUFU.EX2 R135, R135 ;  /* 0x0000008700877308 */ /* 0x000ee20000000800 */
[----:B0-----:R-:W-:-:S07]  /*8380*/  FADD.FTZ R162, R94, R99 ;  /* 0x000000635ea27221 */ /* 0x001fce0000010000 */
[----:B------:R-:W1:Y:S01]  /*8390*/  MUFU.EX2 R96, R96 ;  /* 0x0000006000607308 */ /* 0x000e620000000800 */
[----:B--2---:R-:W-:-:S07]  /*83a0*/  FADD.FTZ R3, R93, R160 ;  /* 0x000000a05d037221 */ /* 0x004fce0000010000 */
[----:B------:R-:W0:Y:S01]  /*83b0*/  MUFU.EX2 R95, R95 ;  /* 0x0000005f005f7308 */ /* 0x000e220000000800 */
[----:B---3--:R-:W-:-:S07]  /*83c0*/  FADD.FTZ R162, R135, R162 ;  /* 0x000000a287a27221 */ /* 0x008fce0000010000 */
        /* <DEDUP_REMOVED lines=16> */
.L_x_2109:
[----:B------:R-:W-:Y:S01]  /*84d0*/  UISETP.GT.AND UP1, UPT, UR58, UR55, UPT ;  /* 0x000000373a00728c */ /* 0x000fe2000bf24270 */
[----:B------:R-:W-:Y:S01]  /*84e0*/  F2FP.SATFINITE.E4M3.F32.PACK_AB_MERGE_C R5, R126, R5, RZ ;  /* 0x000000057e05723e */ /* 0x000fe200048070ff */
[----:B------:R-:W-:Y:S01]  /*84f0*/  ULEA UR6, UR59, UR41, 0x3 ;  /* 0x000000293b067291 */ /* 0x000fe2000f8e183f */
[----:B------:R-:W-:Y:S01]  /*8500*/  F2FP.SATFINITE.E4M3.F32.PACK_AB_MERGE_C R11, R12, R11, RZ ;  /* 0x0000000b0c0b723e */ /* 0x000fe200048070ff */
[----:B------:R-:W-:Y:S01]  /*8510*/  UIADD3 UR58, UR58, -0x1, URZ ;  /* 0xffffffff3a3a7890 */ /* 0x000fe2000fffe03f */
[----:B------:R-:W-:Y:S01]  /*8520*/  F2FP.SATFINITE.E4M3.F32.PACK_AB_MERGE_C R152, R153, R152, RZ ;  /* 0x000000989998723e */ /* 0x000fe200048070ff */
[----:B------:R-:W-:Y:S01]  /*8530*/  UIADD3 UR6, UR6, 0x29860, URZ ;  /* 0x0002986006067890 */ /* 0x000fe2000fffe03f */
[----:B------:R-:W-:Y:S01]  /*8540*/  PLOP3.LUT P3, PT, PT, PT, UP1, 0x80, 0x0 ;  /* 0x000000000000781c */ /* 0x000fe20003f6f018 */
[----:B------:R-:W-:Y:S01]  /*8550*/  UMOV UR60, UR48 ;  /* 0x00000030003c7c82 */ /* 0x000fe20008000000 */
[----:B------:R-:W-:Y:S01]  /*8560*/  F2FP.SATFINITE.E4M3.F32.PACK_AB_MERGE_C R7, R20, R7, RZ ;  /* 0x000000071407723e */ /* 0x000fe200048070ff */
[----:B------:R-:W-:Y:S01]  /*8570*/  UPRMT UR6, UR40, 0x654, UR6 ;  /* 0x0000065428067896 */ /* 0x000fe20008000006 */
[----:B------:R-:W-:Y:S01]  /*8580*/  F2FP.SATFINITE.E4M3.F32.PACK_AB_MERGE_C R156, R157, R156, RZ ;  /* 0x0000009c9d9c723e */ /* 0x000fe200048070ff */
[----:B------:R-:W-:Y:S01]  /*8590*/  UMOV UR59, UR54 ;  /* 0x00000036003b7c82 */ /* 0x000fe20008000000 */
[----:B------:R-:W-:Y:S01]  /*85a0*/  F2FP.SATFINITE.E4M3.F32.PACK_AB_MERGE_C R137, R140, R137, RZ ;  /* 0x000000898c89723e */ /* 0x000fe200048070ff */
[----:B------:R-:W-:Y:S01]  /*85b0*/  FMUL.FTZ R26, R26, R6 ;  /* 0x000000061a1a7220 */ /* 0x000fe20000410000 */
[----:B------:R-:W-:Y:S01]  /*85c0*/  F2FP.SATFINITE.E4M3.F32.PACK_AB_MERGE_C R142, R143, R142, RZ ;  /* 0x0000008e8f8e723e */ /* 0x000fe200048070ff */
[----:B------:R-:W-:Y:S01]  /*85d0*/  FMUL.FTZ R27, R27, R6 ;  /* 0x000000061b1b7220 */ /* 0x000fe20000410000 */
[----:B------:R-:W-:Y:S01]  /*85e0*/  F2FP.SATFINITE.E4M3.F32.PACK_AB_MERGE_C R122, R149, R122, RZ ;  /* 0x0000007a957a723e */ /* 0x000fe200048070ff */
[----:B------:R-:W-:Y:S01]  /*85f0*/  FMUL.FTZ R30, R30, R6 ;  /* 0x000000061e1e7220 */ /* 0x000fe20000410000 */
[----:B------:R-:W-:Y:S01]  /*8600*/  F2FP.SATFINITE.E4M3.F32.PACK_AB_MERGE_C R150, R151, R150, RZ ;  /* 0x000000969796723e */ /* 0x000fe200048070ff */
[----:B------:R-:W-:Y:S01]  /*8610*/  SYNCS.ARRIVE.TRANS64.RED.A1T0 RZ, [UR6], RZ ;  /* 0x000000ffffff79a7 */ /* 0x000fe20008100406 */
        /* <DEDUP_REMOVED lines=95> */
.L_x_2100:
[----:B------:R-:W-:-:S06]  /*8c10*/  UISETP.GE.AND UP0, UPT, UR58, UR39, UPT ;  /* 0x000000273a00728c */ /* 0x000fcc000bf06270 */
[----:B------:R-:W-:-:S13]  /*8c20*/  PLOP3.LUT P2, PT, PT, PT, UP0, 0x80, 0x0 ;  /* 0x000000000000781c */ /* 0x000fda0003f4f008 */
[----:B------:R-:W-:Y:S05]  /*8c30*/  @!P2 BRA `(.L_x_2111) ;  /* 0x0000002c0028a947 */ /* 0x000fea0003800000 */
[----:B------:R-:W-:Y:S01]  /*8c40*/  IMAD.MOV.U32 R7, RZ, RZ, R4 ;  /* 0x000000ffff077224 */ /* 0x000fe200078e0004 */
[----:B------:R-:W-:Y:S01]  /*8c50*/  UMOV UR53, UR48 ;  /* 0x0000003000357c82 */ /* 0x000fe20008000000 */
[----:B------:R-:W-:Y:S01]  /*8c60*/  IMAD.MOV.U32 R5, RZ, RZ, R0 ;  /* 0x000000ffff057224 */ /* 0x000fe200078e0000 */
[----:B------:R-:W-:-:S06]  /*8c70*/  UMOV UR52, UR54 ;  /* 0x0000003600347c82 */ /* 0x000fcc0008000000 */
.L_x_2121:
        /* <DEDUP_REMOVED lines=9> */
.L_x_2113:
[----:B------:R-:W-:Y:S01]  /*8d10*/  ULEA UR6, UR54, UR41, 0x3 ;  /* 0x0000002936067291 */ /* 0x000fe2000f8e183f */
[----:B------:R-:W-:-:S05]  /*8d20*/  IMAD.U32 R0, RZ, RZ, UR48 ;  /* 0x00000030ff007e24 */ /* 0x000fca000f8e00ff */
[----:B------:R-:W-:-:S04]  /*8d30*/  SHF.L.U32 R0, R0, 0x1f, RZ ;  /* 0x0000001f00007819 */ /* 0x000fc800000006ff */
[----:B------:R0:W1:Y:S01]  /*8d40*/  SYNCS.PHASECHK.TRANS64.TRYWAIT P2, [UR6+0x29830], R0 ;  /* 0x02983000ff0075a7 */ /* 0x0000620008040146 */
[----:B------:R-:W-:Y:S05]  /*8d50*/  @!P1 BRA `(.L_x_2114) ;  /* 0x0000000000049947 */ /* 0x000fea0003800000 */
[----:B------:R-:W-:Y:S01]  /*8d60*/  BPT.TRAP 0x1 ;  /* 0x000000040000795c */ /* 0x000fe20000300000 */
.L_x_2114:
[----:B-1----:R-:W-:Y:S05]  /*8d70*/  @P2 BRA `(.L_x_2112) ;  /* 0x0000000000082947 */ /* 0x002fea0003800000 */
[----:B------:R-:W1:Y:S02]  /*8d80*/  SYNCS.PHASECHK.TRANS64.TRYWAIT P2, [UR6+0x29830], R0 ;  /* 0x02983000ff0075a7 */ /* 0x000e640008040146 */
[----:B-1----:R-:W-:Y:S05]  /*8d90*/  @!P2 BRA `(.L_x_2115) ;  /* 0x000000d4003ca947 */ /* 0x002fea0003800000 */
.L_x_2112:
[----:B------:R-:W2:Y:S01]  /*8da0*/  S2R R4, SR_TID.X ;  /* 0x0000000000047919 */ /* 0x000ea20000002100 */
        /* <DEDUP_REMOVED lines=21> */
[----:B--2---:R-:W-:-:S05]  /*8f00*/  SHF.R.U32.HI R4, RZ, 0x7, R4 ;  /* 0x00000007ff047819 */ /* 0x004fca0000011604 */
        /* <DEDUP_REMOVED lines=165> */
.L_x_2117:
[----:B------:R-:W-:Y:S01]  /*9960*/  ULEA UR6, UR52, UR41, 0x3 ;  /* 0x0000002934067291 */ /* 0x000fe2000f8e183f */
[----:B------:R-:W-:-:S05]  /*9970*/  IMAD.U32 R0, RZ, RZ, UR53 ;  /* 0x00000035ff007e24 */ /* 0x000fca000f8e00ff */
[----:B------:R-:W-:-:S04]  /*9980*/  SHF.L.U32 R0, R0, 0x1f, RZ ;  /* 0x0000001f00007819 */ /* 0x000fc800000006ff */
[----:B------:R0:W1:Y:S01]  /*9990*/  SYNCS.PHASECHK.TRANS64.TRYWAIT P2, [UR6+0x29850], R0 ;  /* 0x02985000ff0075a7 */ /* 0x0000620008040146 */
[----:B------:R-:W-:Y:S05]  /*99a0*/  @!P1 BRA `(.L_x_2118) ;  /* 0x0000000000049947 */ /* 0x000fea0003800000 */
[----:B------:R-:W-:Y:S01]  /*99b0*/  BPT.TRAP 0x1 ;  /* 0x000000040000795c */ /* 0x000fe20000300000 */
.L_x_2118:
[----:B-1----:R-:W-:Y:S05]  /*99c0*/  @P2 BRA `(.L_x_2116) ;  /* 0x0000000000082947 */ /* 0x002fea0003800000 */
[----:B------:R-:W1:Y:S02]  /*99d0*/  SYNCS.PHASECHK.TRANS64.TRYWAIT P2, [UR6+0x29850], R0 ;  /* 0x02985000ff0075a7 */ /* 0x000e640008040146 */
[----:B-1----:R-:W-:Y:S05]  /*99e0*/  @!P2 BRA `(.L_x_2119) ;  /* 0x000000c80040a947 */ /* 0x002fea0003800000 */
.L_x_2116:
        /* <DEDUP_REMOVED lines=114> */
[----:B------:R-:W-:-:S01]  /*a110*/  FFMA.FTZ R137, R141, UR42, -R7 ;  /* 0x0000002a8d897c23 */ /* 0x000fc20008010807 */
[--C-:B------:R-:W-:Y:S01]  /*a120*/  FFMA.FTZ R141, R145, UR42, -R7.reuse ;  /* 0x0000002a918d7c23 */ /* 0x100fe20008010807 */
[----:B------:R-:W-:-:S01]  /*a130*/  FFMA.FTZ R20, R136, UR42, -R7 ;  /* 0x0000002a88147c23 */ /* 0x000fc20008010807 */
[--C-:B------:R-:W-:Y:S01]  /*a140*/  FFMA.FTZ R145, R149, UR42, -R7.reuse ;  /* 0x0000002a95917c23 */ /* 0x100fe20008010807 */
        /* <DEDUP_REMOVED lines=35> */
[----:B------:R-:W-:Y:S01]  /*a380*/  FFMA.FTZ R7, R101, UR42, -R7 ;  /* 0x0000002a65077c23 */ /* 0x000fe20008010807 */
[----:B------:R-:W-:-:S01]  /*a390*/  FFMA.FTZ R101, R4, R149, -8 ;  /* 0xc100000004657423 */ /* 0x000fc20000010095 */
[----:B------:R-:W0:Y:S01]  /*a3a0*/  MUFU.EX2 R9, R9 ;  /* 0x0000000900097308 */ /* 0x000e220000000800 */
[----:B------:R-:W-:-:S02]  /*a3b0*/  IADD3 R160, -R225, 0xb, RZ ;  /* 0x0000000be1a07810 */ /* 0x000fc40007ffe1ff */
        /* <DEDUP_REMOVED lines=27> */
[----:B------:R-:W-:Y:S01]  /*a570*/  FFMA.FTZ R135, R135, UR42, -R101 ;  /* 0x0000002a87877c23 */ /* 0x000fe20008010865 */
[----:B------:R-:W-:-:S02]  /*a580*/  WARPGROUP.DEPBAR.LE gsb0, 0x0 ;  /* 0x00008000000079c5 */ /* 0x000fc40000010000 */
[----:B------:R-:W-:Y:S01]  /*a590*/  WARPGROUP.ARRIVE ;  /* 0x00000000000079c5 */ /* 0x000fe20000000000 */
[----:B------:R-:W2:Y:S01]  /*a5a0*/  MUFU.EX2 R149, R149 ;  /* 0x0000009500957308 */ /* 0x000ea20000000800 */
[----:B-1----:R-:W-:-:S01]  /*a5b0*/  FFMA.FTZ R2, R5, R2, R148 ;  /* 0x0000000205027223 */ /* 0x002fc20000010094 */
[--C-:B------:R-:W-:Y:S01]  /*a5c0*/  FFMA.FTZ R106, R106, UR42, -R101.reuse ;  /* 0x0000002a6a6a7c23 */ /* 0x100fe20008010865 */
[----:B------:R-:W-:-:S01]  /*a5d0*/  FFMA.FTZ R107, R107, UR42, -R101 ;  /* 0x0000002a6b6b7c23 */ /* 0x000fc20008010865 */
[----:B------:R-:W-:Y:S01]  /*a5e0*/  FFMA.FTZ R110, R110, UR42, -R101 ;  /* 0x0000002a6e6e7c23 */ /* 0x000fe20008010865 */
[----:B------:R-:W-:Y:S01]  /*a5f0*/  QGMMA.64x128x32.F32.E4M3.E4M3 R24, R176, gdesc[UR4], R24, gsb0 ;  /* 0x01e00004b0187df3 */ /* 0x000fe20008000818 */
[----:B------:R-:W-:Y:S01]  /*a600*/  UIADD3 UR6, UR10, 0x300, URZ ;  /* 0x000003000a067890 */ /* 0x000fe2000fffe03f */
[----:B0-----:R-:W-:Y:S01]  /*a610*/  FADD.FTZ R3, R8, R3 ;  /* 0x0000000308037221 */ /* 0x001fe20000010000 */
[----:B------:R-:W-:Y:S01]  /*a620*/  UMOV UR7, 0xc0000010 ;  /* 0xc000001000077882 */ /* 0x000fe20000000000 */
        /* <DEDUP_REMOVED lines=9> */
[----:B--2---:R-:W-:-:S01]  /*a6c0*/  FADD.FTZ R159, R149, R2 ;  /* 0x00000002959f7221 */ /* 0x004fc20000010000 */
[--C-:B------:R-:W-:Y:S01]  /*a6d0*/  FFMA.FTZ R94, R94, UR42, -R101.reuse ;  /* 0x0000002a5e5e7c23 */ /* 0x100fe20008010865 */
[----:B------:R-:W-:-:S05]  /*a6e0*/  FFMA.FTZ R102, R102, UR42, -R101 ;  /* 0x0000002a66667c23 */ /* 0x000fca0008010865 */
        /* <DEDUP_REMOVED lines=37> */
[----:B------:R-:W-:Y:S01]  /*a940*/  UIADD3 UR6, UR10, 0x400, URZ ;  /* 0x000004000a067890 */ /* 0x000fe2000fffe03f */
        /* <DEDUP_REMOVED lines=62> */
[--C-:B------:R-:W-:Y:S01]  /*ad30*/  FFMA.FTZ R159, R95, UR42, -R101.reuse ;  /* 0x0000002a5f9f7c23 */ /* 0x100fe20008010865 */
[----:B------:R-:W-:-:S05]  /*ad40*/  FFMA.FTZ R95, R98, UR42, -R101 ;  /* 0x0000002a625f7c23 */ /* 0x000fca0008010865 */
        /* <DEDUP_REMOVED lines=14> */
[----:B------:R-:W-:-:S06]  /*ae30*/  WARPGROUP.DEPBAR.LE gsb0, 0x0 ;  /* 0x00008000000079c5 */ /* 0x000fcc0000010000 */
[----:B------:R-:W1:Y:S01]  /*ae40*/  MUFU.EX2 R115, R115 ;  /* 0x0000007300737308 */ /* 0x000e620000000800 */
[----:B--2---:R-:W-:-:S07]  /*ae50*/  FADD.FTZ R98, R114, R161 ;  /* 0x000000a172627221 */ /* 0x004fce0000010000 */
[----:B------:R-:W2:Y:S01]  /*ae60*/  MUFU.EX2 R116, R116 ;  /* 0x0000007400747308 */ /* 0x000ea20000000800 */
[----:B0-----:R-:W-:-:S07]  /*ae70*/  FADD.FTZ R3, R113, R2 ;  /* 0x0000000271037221 */ /* 0x001fce0000010000 */
[----:B------:R-:W0:Y:S01]  /*ae80*/  MUFU.EX2 R118, R118 ;  /* 0x0000007600767308 */ /* 0x000e220000000800 */
[----:B-1----:R-:W-:-:S01]  /*ae90*/  FADD.FTZ R161, R115, R98 ;  /* 0x0000006273a17221 */ /* 0x002fc20000010000 */
[--C-:B------:R-:W-:Y:S01]  /*aea0*/  FFMA.FTZ R98, R99, UR42, -R101.reuse ;  /* 0x0000002a63627c23 */ /* 0x100fe20008010865 */
[----:B------:R-:W-:-:S05]  /*aeb0*/  FFMA.FTZ R101, R103, UR42, -R101 ;  /* 0x0000002a67657c23 */ /* 0x000fca0008010865 */
[----:B------:R-:W1:Y:S01]  /*aec0*/  MUFU.EX2 R117, R117 ;  /* 0x0000007500757308 */ /* 0x000e620000000800 */
[----:B--2---:R-:W-:-:S07]  /*aed0*/  FADD.FTZ R2, R116, R3 ;  /* 0x0000000374027221 */ /* 0x004fce0000010000 */
[----:B------:R-:W2:Y:S01]  /*aee0*/  MUFU.EX2 R119, R119 ;  /* 0x0000007700777308 */ /* 0x000ea20000000800 */
[----:B0-----:R-:W-:-:S01]  /*aef0*/  FADD.FTZ R158, R118, R161 ;  /* 0x000000a1769e7221 */ /* 0x001fc20000010000 */
[----:B------:R-:W-:-:S06]  /*af00*/  IMAD.U32 R161, RZ, RZ, UR54 ;  /* 0x00000036ffa17e24 */ /* 0x000fcc000f8e00ff */
[----:B------:R-:W0:Y:S01]  /*af10*/  MUFU.EX2 R88, R88 ;  /* 0x0000005800587308 */ /* 0x000e220000000800 */
[----:B-1----:R-:W-:-:S01]  /*af20*/  FADD.FTZ R3, R117, R2 ;  /* 0x0000000275037221 */ /* 0x002fc20000010000 */
[----:B------:R-:W-:-:S05]  /*af30*/  @!P0 LEA R2, R161, UR41, 0x3 ;  /* 0x00000029a1028c11 */ /* 0x000fca000f8e18ff */
[----:B------:R-:W-:Y:S01]  /*af40*/  @!P0 VIADD R2, R2, 0x29840 ;  /* 0x0002984002028836 */ /* 0x000fe20000000000 */
[----:B------:R-:W1:Y:S01]  /*af50*/  MUFU.EX2 R90, R90 ;  /* 0x0000005a005a7308 */ /* 0x000e620000000800 */
[----:B--2---:R-:W-:-:S01]  /*af60*/  FADD.FTZ R99, R119, R158 ;  /* 0x0000009e77637221 */ /* 0x004fc20000010000 */
[----:B------:R1:W-:Y:S06]  /*af70*/  BAR.ARV R160, 0x100 ;  /* 0x000400a00000751d */ /* 0x0003ec0000002000 */
[----:B------:R-:W2:Y:S01]  /*af80*/  MUFU.EX2 R89, R89 ;  /* 0x0000005900597308 */ /* 0x000ea20000000800 */
[----:B0-----:R-:W-:-:S01]  /*af90*/  FADD.FTZ R158, R88, R3 ;  /* 0x00000003589e7221 */ /* 0x001fc20000010000 */
[----:B------:R-:W-:-:S04]  /*afa0*/  @!P0 PRMT R2, RZ, 0x654, R2 ;  /* 0x00000654ff028816 */ /* 0x000fc80000000002 */
[----:B------:R0:W-:Y:S02]  /*afb0*/  @!P0 SYNCS.ARRIVE.TRANS64.RED.A1T0 RZ, [R2+URZ], RZ ;  /* 0x000000ff02ff89a7 */ /* 0x0001e4000810043f */
[----:B------:R-:W3:Y:S01]  /*afc0*/  MUFU.EX2 R91, R91 ;  /* 0x0000005b005b7308 */ /* 0x000ee20000000800 */
[----:B-1----:R-:W-:-:S07]  /*afd0*/  FADD.FTZ R160, R90, R99 ;  /* 0x000000635aa07221 */ /* 0x002fce0000010000 */
        /* <DEDUP_REMOVED lines=28> */
.L_x_2120:
        /* <DEDUP_REMOVED lines=116> */
.L_x_2111:
[----:B------:R-:W-:Y:S06]  /*b8e0*/  BAR.ARV 0x8, 0x180 ;  /* 0x0206000000007b1d */ /* 0x000fec0000002000 */
[----:B------:R-:W-:Y:S05]  /*b8f0*/  @!P1 BRA `(.L_x_2122) ;  /* 0x0000000000049947 */ /* 0x000fea0003800000 */
[----:B------:R-:W-:Y:S01]  /*b900*/  BPT.TRAP 0x1 ;  /* 0x000000040000795c */ /* 0x000fe20000300000 */
.L_x_2122:
[----:B------:R-:W-:Y:S01]  /*b910*/  ULEA UR5, UR54, UR41, 0x3 ;  /* 0x0000002936057291 */ /* 0x000fe2000f8e183f */
[----:B------:R-:W-:-:S05]  /*b920*/  IMAD.U32 R5, RZ, RZ, UR48 ;  /* 0x00000030ff057e24 */ /* 0x000fca000f8e00ff */
[----:B------:R-:W-:-:S04]  /*b930*/  SHF.L.U32 R5, R5, 0x1f, RZ ;  /* 0x0000001f05057819 */ /* 0x000fc800000006ff */
[----:B------:R0:W1:Y:S01]  /*b940*/  SYNCS.PHASECHK.TRANS64.TRYWAIT P0, [UR5+0x29850], R5 ;  /* 0x02985005ff0075a7 */ /* 0x0000620008000145 */
[----:B------:R-:W-:Y:S05]  /*b950*/  @!P1 BRA `(.L_x_2123) ;  /* 0x0000000000049947 */ /* 0x000fea0003800000 */
[----:B------:R-:W-:Y:S01]  /*b960*/  BPT.TRAP 0x1 ;  /* 0x000000040000795c */ /* 0x000fe20000300000 */
.L_x_2123:
[----:B-1----:R-:W-:Y:S05]  /*b970*/  @P0 BRA `(.L_x_2124) ;  /* 0x0000000000080947 */ /* 0x002fea0003800000 */
[----:B------:R-:W1:Y:S02]  /*b980*/  SYNCS.PHASECHK.TRANS64.TRYWAIT P0, [UR5+0x29850], R5 ;  /* 0x02985005ff0075a7 */ /* 0x000e640008000145 */
[----:B-1----:R-:W-:Y:S05]  /*b990*/  @!P0 BRA `(.L_x_2125) ;  /* 0x000000a8006c8947 */ /* 0x002fea0003800000 */
.L_x_2124:
[----:B------:R-:W-:Y:S01]  /*b9a0*/  UIADD3 UR41, UR41, 0x400, URZ ;  /* 0x0000040029297890 */ /* 0x000fe2000fffe03f */
[----:B------:R-:W-:Y:S01]  /*b9b0*/  WARPGROUP.ARRIVE ;  /* 0x00000000000079c5 */ /* 0x000fe20000000000 */
[----:B------:R-:W-:Y:S02]  /*b9c0*/  UMOV UR7, 0xc0000010 ;  /* 0xc000001000077882 */ /* 0x000fe40000000000 */
[----:B------:R-:W-:-:S04]  /*b9d0*/  USHF.R.U32.HI UR41, URZ, 0x4, UR41 ;  /* 0x000000043f297899 */ /* 0x000fc80008011629 */
[----:B------:R-:W-:-:S04]  /*b9e0*/  ULOP3.LUT UR41, UR41, 0x3fff, URZ, 0xc0, !UPT ;  /* 0x00003fff29297892 */ /* 0x000fc8000f8ec03f */
        /* <DEDUP_REMOVED lines=9> */
[----:B------:R-:W-:Y:S02]  /*ba80*/  ULDC.64 UR6, c[0x0][0x9a0] ;  /* 0x0002680000067ab9 */ /* 0x000fe40000000a00 */
[----:B------:R-:W-:-:S04]  /*ba90*/  ISETP.NE.U32.AND P0, PT, RZ, UR6, PT ;  /* 0x00000006ff007c0c */ /* 0x000fc8000bf05070 */
[----:B------:R-:W-:-:S13]  /*baa0*/  ISETP.NE.AND.EX P0, PT, RZ, UR7, PT, P0 ;  /* 0x00000007ff007c0c */ /* 0x000fda000bf05300 */
[----:B------:R-:W1:Y:S08]  /*bab0*/  @P0 LDC.64 R8, c[0x0][0x9c8] ;  /* 0x00027200ff080b82 */ /* 0x000e700000000a00 */
[----:B------:R-:W2:Y:S01]  /*bac0*/  @P0 LDC.64 R10, c[0x0][0x9d0] ;  /* 0x00027400ff0a0b82 */ /* 0x000ea20000000a00 */
[----:B-1----:R-:W-:-:S04]  /*bad0*/  @P0 IMAD R6, R8, UR43, RZ ;  /* 0x0000002b08060c24 */ /* 0x002fc8000f8e02ff */
[----:B0-----:R-:W-:Y:S02]  /*bae0*/  @P0 IMAD R5, R9, UR44, R6 ;  /* 0x0000002c09050c24 */ /* 0x001fe4000f8e0206 */
[----:B------:R-:W-:-:S04]  /*baf0*/  @P0 IMAD.WIDE.U32 R6, R8, UR44, RZ ;  /* 0x0000002c08060c25 */ /* 0x000fc8000f8e00ff */
[----:B------:R-:W-:Y:S02]  /*bb00*/  @P0 IMAD.IADD R7, R7, 0x1, R5 ;  /* 0x0000000107070824 */ /* 0x000fe400078e0205 */
[----:B--2---:R-:W-:-:S04]  /*bb10*/  @P0 IMAD.WIDE.U32 R6, R10, UR45, R6 ;  /* 0x0000002d0a060c25 */ /* 0x004fc8000f8e0006 */
[----:B------:R-:W-:Y:S01]  /*bb20*/  @P0 IMAD R5, R11, UR45, R7 ;  /* 0x0000002d0b050c24 */ /* 0x000fe2000f8e0207 */
[----:B------:R-:W-:Y:S01]  /*bb30*/  @P0 LEA R8, P2, R6, UR6, 0x2 ;  /* 0x0000000606080c11 */ /* 0x000fe2000f8410ff */
[----:B------:R-:W-:-:S03]  /*bb40*/  UIADD3 UR6, UR4, 0x200, URZ ;  /* 0x0000020004067890 */ /* 0x000fc6000fffe03f */
[----:B------:R-:W-:Y:S01]  /*bb50*/  @P0 LEA.HI.X R9, R6, UR7, R5, 0x2, P2 ;  /* 0x0000000706090c11 */ /* 0x000fe200090f1405 */
[----:B------:R-:W-:Y:S01]  /*bb60*/  UMOV UR7, 0xc0000010 ;  /* 0xc000001000077882 */ /* 0x000fe20000000000 */
[----:B------:R-:W-:-:S06]  /*bb70*/  IMAD.MOV.U32 R5, RZ, RZ, 0x3f800000 ;  /* 0x3f800000ff057424 */ /* 0x000fcc00078e00ff */
[----:B------:R0:W2:Y:S01]  /*bb80*/  @P0 LDG.E R5, desc[UR56][R8.64] ;  /* 0x0000003808050981 */ /* 0x0000a2000c1e1900 */
[----:B------:R-:W-:Y:S02]  /*bb90*/  WARPGROUP.DEPBAR.LE gsb0, 0x0 ;  /* 0x00008000000079c5 */ /* 0x000fe40000010000 */
[----:B------:R-:W-:-:S06]  /*bba0*/  WARPGROUP.ARRIVE ;  /* 0x00000000000079c5 */ /* 0x000fcc0000000000 */
[----:B------:R-:W-:Y:S01]  /*bbb0*/  QGMMA.64x128x32.F32.E4M3.E4M3 R24, R176, gdesc[UR4], R24, gsb0 ;  /* 0x01e00004b0187df3 */ /* 0x000fe20008000818 */
[----:B------:R-:W-:Y:S01]  /*bbc0*/  UIADD3 UR6, UR4, 0x300, URZ ;  /* 0x0000030004067890 */ /* 0x000fe2000fffe03f */
[----:B------:R-:W-:Y:S01]  /*bbd0*/  UMOV UR7, 0xc0000010 ;  /* 0xc000001000077882 */ /* 0x000fe20000000000 */
[----:B------:R-:W1:Y:S04]  /*bbe0*/  SHFL.BFLY PT, R6, R3, 0x2, 0x1f ;  /* 0x0c401f0003067f89 */ /* 0x000e6800000e0000 */
[----:B------:R-:W3:Y:S01]  /*bbf0*/  SHFL.BFLY PT, R11, R2, 0x2, 0x1f ;  /* 0x0c401f00020b7f89 */ /* 0x000ee200000e0000 */
[----:B------:R-:W-:Y:S02]  /*bc00*/  WARPGROUP.DEPBAR.LE gsb0, 0x0 ;  /* 0x00008000000079c5 */ /* 0x000fe40000010000 */
[----:B------:R-:W-:-:S06]  /*bc10*/  WARPGROUP.ARRIVE ;  /* 0x00000000000079c5 */ /* 0x000fcc0000000000 */
[----:B------:R-:W-:Y:S01]  /*bc20*/  QGMMA.64x128x32.F32.E4M3.E4M3 R24, R172, gdesc[UR4], R24, gsb0 ;  /* 0x01e00004ac187df3 */ /* 0x000fe20008000818 */
[----:B------:R-:W-:Y:S01]  /*bc30*/  UIADD3 UR6, UR4, 0x400, URZ ;  /* 0x0000040004067890 */ /* 0x000fe2000fffe03f */
[----:B------:R-:W-:Y:S01]  /*bc40*/  UMOV UR7, 0xc0000010 ;  /* 0xc000001000077882 */ /* 0x000fe20000000000 */
[----:B-1----:R-:W-:-:S01]  /*bc50*/  FADD.FTZ R6, R6, R3 ;  /* 0x0000000306067221 */ /* 0x002fc20000010000 */
[----:B---3--:R-:W-:-:S04]  /*bc60*/  FADD.FTZ R11, R11, R2 ;  /* 0x000000020b0b7221 */ /* 0x008fc80000010000 */
[----:B------:R-:W1:Y:S04]  /*bc70*/  SHFL.BFLY PT, R7, R6, 0x1, 0x1f ;  /* 0x0c201f0006077f89 */ /* 0x000e6800000e0000 */
[----:B0-----:R-:W0:Y:S01]  /*bc80*/  SHFL.BFLY PT, R8, R11, 0x1, 0x1f ;  /* 0x0c201f000b087f89 */ /* 0x001e2200000e0000 */
[----:B-1----:R-:W-:-:S01]  /*bc90*/  FADD.FTZ R7, R6, R7 ;  /* 0x0000000706077221 */ /* 0x002fc20000010000 */
[----:B0-----:R-:W-:-:S04]  /*bca0*/  FADD.FTZ R12, R11, R8 ;  /* 0x000000080b0c7221 */ /* 0x001fc80000010000 */
[C---:B------:R-:W-:Y:S01]  /*bcb0*/  FSETP.NE.FTZ.AND P0, PT, R7.reuse, RZ, PT ;  /* 0x000000ff0700720b */ /* 0x040fe20003f15000 */
[----:B------:R-:W-:Y:S01]  /*bcc0*/  FMUL.FTZ R13, R7, 0.00390625 ;  /* 0x3b800000070d7820 */ /* 0x000fe20000410000 */
[----:B------:R-:W-:Y:S01]  /*bcd0*/  FMUL.FTZ R14, R12, 0.00390625 ;  /* 0x3b8000000c0e7820 */ /* 0x000fe20000410000 */
[----:B------:R-:W-:-:S03]  /*bce0*/  IMAD.MOV.U32 R8, RZ, RZ, RZ ;  /* 0x000000ffff087224 */ /* 0x000fc600078e00ff */
[----:B------:R-:W-:Y:S02]  /*bcf0*/  FSETP.NE.FTZ.AND P2, PT, R13, RZ, PT ;  /* 0x000000ff0d00720b */ /* 0x000fe40003f55000 */
[----:B------:R-:W-:-:S05]  /*bd00*/  FSETP.NE.FTZ.AND P3, PT, R14, RZ, PT ;  /* 0x000000ff0e00720b */ /* 0x000fca0003f75000 */
[----:B------:R0:W-:Y:S01]  /*bd10*/  @P0 MUFU.RCP R8, R7 ;  /* 0x0000000700080308 */ /* 0x0001e20000001000 */
[----:B------:R-:W-:Y:S01]  /*bd20*/  FSETP.NE.FTZ.AND P0, PT, R12, RZ, PT ;  /* 0x000000ff0c00720b */ /* 0x000fe20003f15000 */
[----:B------:R-:W-:Y:S01]  /*bd30*/  IMAD.MOV.U32 R10, RZ, RZ, RZ ;  /* 0x000000ffff0a7224 */ /* 0x000fe200078e00ff */
[----:B------:R-:W-:Y:S02]  /*bd40*/  WARPGROUP.DEPBAR.LE gsb0, 0x0 ;  /* 0x00008000000079c5 */ /* 0x000fe40000010000 */
[----:B------:R-:W-:-:S06]  /*bd50*/  WARPGROUP.ARRIVE ;  /* 0x00000000000079c5 */ /* 0x000fcc0000000000 */
[----:B------:R-:W-:Y:S01]  /*bd60*/  QGMMA.64x128x32.F32.E4M3.E4M3 R24, R168, gdesc[UR4], R24, gsb0 ;  /* 0x01e00004a8187df3 */ /* 0x000fe20008000818 */
[----:B------:R-:W1:Y:S08]  /*bd70*/  @P2 MUFU.LG2 R6, R13 ;  /* 0x0000000d00062308 */ /* 0x000e700000000c00 */
[----:B------:R-:W3:Y:S01]  /*bd80*/  @P3 MUFU.LG2 R9, R14 ;  /* 0x0000000e00093308 */ /* 0x000ee20000000c00 */
[----:B------:R-:W-:-:S07]  /*bd90*/  IMAD.U32 R11, RZ, RZ, UR42 ;  /* 0x0000002aff0b7e24 */ /* 0x000fce000f8e00ff */
[----:B------:R-:W4:Y:S01]  /*bda0*/  @P0 MUFU.RCP R10, R12 ;  /* 0x0000000c000a0308 */ /* 0x000f220000001000 */
[----:B------:R-:W-:Y:S02]  /*bdb0*/  IMAD.U32 R20, RZ, RZ, UR42 ;  /* 0x0000002aff147e24 */ /* 0x000fe4000f8e00ff */
[----:B0-----:R-:W-:Y:S01]  /*bdc0*/  @P2 FMUL.FTZ R7, R11, 0.69314718246459960938 ;  /* 0x3f3172180b072820 */ /* 0x001fe20000410000 */
[----:B-1----:R-:W-:Y:S01]  /*bdd0*/  @P2 FMUL.FTZ R6, R6, 0.69314718246459960938 ;  /* 0x3f31721806062820 */ /* 0x002fe20000410000 */
[----:B------:R-:W-:Y:S02]  /*bde0*/  IMAD.MOV.U32 R3, RZ, RZ, -0x800000 ;  /* 0xff800000ff037424 */ /* 0x000fe400078e00ff */
[----:B------:R-:W-:Y:S01]  /*bdf0*/  @P3 FMUL.FTZ R20, R20, 0.69314718246459960938 ;  /* 0x3f31721814143820 */ /* 0x000fe20000410000 */
[----:B------:R-:W-:Y:S02]  /*be00*/  IMAD.MOV.U32 R2, RZ, RZ, -0x800000 ;  /* 0xff800000ff027424 */ /* 0x000fe400078e00ff */
[----:B------:R-:W-:-:S01]  /*be10*/  @P2 FFMA.FTZ R3, R7, R0, R6 ;  /* 0x0000000007032223 */ /* 0x000fc20000010006 */
[----:B---3--:R-:W-:Y:S01]  /*be20*/  @P3 FMUL.FTZ R9, R9, 0.69314718246459960938 ;  /* 0x3f31721809093820 */ /* 0x008fe20000410000 */
[----:B--2---:R-:W-:-:S03]  /*be30*/  FMUL.FTZ R0, R8, R5 ;  /* 0x0000000508007220 */ /* 0x004fc60000410000 */
[----:B------:R-:W-:Y:S01]  /*be40*/  @P3 FFMA.FTZ R2, R20, R4, R9 ;  /* 0x0000000414023223 */ /* 0x000fe20000010009 */
[----:B----4-:R-:W-:Y:S01]  /*be50*/  FMUL.FTZ R5, R10, R5 ;  /* 0x000000050a057220 */ /* 0x010fe20000410000 */
[----:B------:R-:W-:Y:S02]  /*be60*/  WARPGROUP.DEPBAR.LE gsb0, 0x0 ;  /* 0x00008000000079c5 */ /* 0x000fe40000010000 */
[----:B------:R-:W-:Y:S05]  /*be70*/  @!P1 BRA `(.L_x_2126) ;  /* 0x0000000000049947 */ /* 0x000fea0003800000 */
[----:B------:R-:W-:Y:S01]  /*be80*/  BPT.TRAP 0x1 ;  /* 0x000000040000795c */ /* 0x000fe20000300000 */
.L_x_2126:
        /* <DEDUP_REMOVED lines=12> */
[-C--:B------:R-:W-:Y:S01]  /*bf50*/  FMUL.FTZ R32, R32, R0.reuse ;  /* 0x0000000020207220 */ /* 0x080fe20000410000 */
[----:B------:R-:W-:Y:S01]  /*bf60*/  SYNCS.ARRIVE.TRANS64.RED.A1T0 RZ, [UR4], RZ ;  /* 0x000000ffffff79a7 */ /* 0x000fe20008100404 */
        /* <DEDUP_REMOVED lines=60> */
.L_x_2093:
        /* <DEDUP_REMOVED lines=51> */
[----:B------:R-:W-:Y:S02]  /*c660*/  SEL R73, R58, R59, P0 ;  /* 0x0000003b3a497207 */ /* 0x000fe40000000000 */
[----:B------:R-:W-:Y:S02]  /*c670*/  SEL R50, R59, R58, P0 ;  /* 0x0000003a3b327207 */ /* 0x000fe40000000000 */
[C---:B------:R-:W-:Y:S02]  /*c680*/  IADD3 R55, P6, R10.reuse, 0x20, RZ ;  /* 0x000000200a377810 */ /* 0x040fe40007fde0ff */
[----:B------:R-:W-:Y:S02]  /*c690*/  IADD3 R59, P1, R10, 0x40, RZ ;  /* 0x000000400a3b7810 */ /* 0x000fe40007f3e0ff */
[----:B------:R-:W-:Y:S01]  /*c6a0*/  SEL R153, R6, R9, P0 ;  /* 0x0000000906997207 */ /* 0x000fe20000000000 */
[----:B------:R-:W-:Y:S01]  /*c6b0*/  IMAD.X R101, RZ, RZ, R11, P6 ;  /* 0x000000ffff657224 */ /* 0x000fe200030e060b */
[----:B------:R-:W-:-:S02]  /*c6c0*/  SEL R27, R9, R6, P0 ;  /* 0x00000006091b7207 */ /* 0x000fc40000000000 */
[----:B------:R-:W-:Y:S02]  /*c6d0*/  LOP3.LUT R4, R55, 0x380, RZ, 0xc0, !PT ;  /* 0x0000038037047812 */ /* 0x000fe400078ec0ff */
[----:B------:R-:W-:Y:S02]  /*c6e0*/  LOP3.LUT R6, R59, 0x380, RZ, 0xc0, !PT ;  /* 0x000003803b067812 */ /* 0x000fe400078ec0ff */
        /* <DEDUP_REMOVED lines=18> */
[----:B------:R-:W-:Y:S02]  /*c810*/  IADD3 R63, P2, R10, 0x60, RZ ;  /* 0x000000600a3f7810 */ /* 0x000fe40007f5e0ff */
[----:B------:R-:W-:Y:S02]  /*c820*/  SHF.R.U64 R4, R4, 0x3, RZ ;  /* 0x0000000304047819 */ /* 0x000fe400000012ff */
[----:B------:R-:W-:Y:S02]  /*c830*/  SHF.R.U64 R6, R6, 0x3, RZ ;  /* 0x0000000306067819 */ /* 0x000fe400000012ff */
[----:B------:R-:W-:-:S02]  /*c840*/  SEL R105, R78, R79, P0 ;  /* 0x0000004f4e697207 */ /* 0x000fc40000000000 */
[----:B------:R-:W-:Y:S02]  /*c850*/  SEL R85, R79, R78, P0 ;  /* 0x0000004e4f557207 */ /* 0x000fe40000000000 */
[C---:B------:R-:W-:Y:S02]  /*c860*/  IADD3 R71, P3, R10.reuse, 0x4000, RZ ;  /* 0x000040000a477810 */ /* 0x040fe40007f7e0ff */
[C---:B------:R-:W-:Y:S02]  /*c870*/  IADD3 R75, P4, R10.reuse, 0x4020, RZ ;  /* 0x000040200a4b7810 */ /* 0x040fe40007f9e0ff */
[----:B------:R-:W-:Y:S01]  /*c880*/  SEL R119, R47, R14, P0 ;  /* 0x0000000e2f777207 */ /* 0x000fe20000000000 */
[--C-:B------:R-:W-:Y:S01]  /*c890*/  IMAD.X R95, RZ, RZ, R11.reuse, P3 ;  /* 0x000000ffff5f7224 */ /* 0x100fe200018e060b */
[----:B------:R-:W-:Y:S01]  /*c8a0*/  IADD3 R79, P5, R10, 0x4040, RZ ;  /* 0x000040400a4f7810 */ /* 0x000fe20007fbe0ff */
[----:B------:R-:W-:Y:S01]  /*c8b0*/  IMAD.X R9, RZ, RZ, R11, P4 ;  /* 0x000000ffff097224 */ /* 0x000fe200020e060b */
[----:B------:R-:W-:-:S02]  /*c8c0*/  SEL R151, R7, R8, P0 ;  /* 0x0000000807977207 */ /* 0x000fc40000000000 */
[----:B------:R-:W-:Y:S01]  /*c8d0*/  SEL R25, R8, R7, P0 ;  /* 0x0000000708197207 */ /* 0x000fe20000000000 */
[----:B------:R-:W-:Y:S01]  /*c8e0*/  IMAD.X R7, RZ, RZ, R11, P5 ;  /* 0x000000ffff077224 */ /* 0x000fe200028e060b */
[----:B------:R-:W-:Y:S02]  /*c8f0*/  SEL R47, R14, R47, P0 ;  /* 0x0000002f0e2f7207 */ /* 0x000fe40000000000 */
[----:B------:R-:W-:Y:S02]  /*c900*/  LOP3.LUT R8, R63, 0x380, RZ, 0xc0, !PT ;  /* 0x000003803f087812 */ /* 0x000fe400078ec0ff */
[----:B------:R-:W-:Y:S02]  /*c910*/  LOP3.LUT R100, R4, R55, RZ, 0x3c, !PT ;  /* 0x0000003704647212 */ /* 0x000fe400078e3cff */
[----:B------:R-:W-:Y:S02]  /*c920*/  LOP3.LUT R14, R6, R59, RZ, 0x3c, !PT ;  /* 0x0000003b060e7212 */ /* 0x000fe400078e3cff */
[----:B------:R-:W-:-:S02]  /*c930*/  SEL R123, R80, R81, P0 ;  /* 0x00000051507b7207 */ /* 0x000fc40000000000 */
[----:B------:R-:W-:Y:S02]  /*c940*/  SEL R39, R81, R80, P0 ;  /* 0x0000005051277207 */ /* 0x000fe40000000000 */
[----:B------:R-:W-:Y:S02]  /*c950*/  LOP3.LUT R4, R71, 0x380, RZ, 0xc0, !PT ;  /* 0x0000038047047812 */ /* 0x000fe400078ec0ff */
[----:B------:R-:W-:Y:S02]  /*c960*/  LOP3.LUT R6, R75, 0x380, RZ, 0xc0, !PT ;  /* 0x000003804b067812 */ /* 0x000fe400078ec0ff */
[----:B------:R-:W-:Y:S02]  /*c970*/  SEL R109, R82, R83, P0 ;  /* 0x00000053526d7207 */ /* 0x000fe40000000000 */
[----:B------:R-:W-:Y:S02]  /*c980*/  SEL R81, R83, R82, P0 ;  /* 0x0000005253517207 */ /* 0x000fe40000000000 */
[----:B------:R-:W-:-:S02]  /*c990*/  LOP3.LUT R30, R79, 0x380, RZ, 0xc0, !PT ;  /* 0x000003804f1e7812 */ /* 0x000fc400078ec0ff */
[----:B------:R-:W-:Y:S02]  /*c9a0*/  IADD3 R83, P6, R10, 0x4060, RZ ;  /* 0x000040600a537810 */ /* 0x000fe40007fde0ff */
[----:B------:R-:W-:Y:S02]  /*c9b0*/  SHF.R.U64 R8, R8, 0x3, RZ ;  /* 0x0000000308087819 */ /* 0x000fe400000012ff */
[----:B------:R-:W-:Y:S02]  /*c9c0*/  SHF.R.U64 R4, R4, 0x3, RZ ;  /* 0x0000000304047819 */ /* 0x000fe400000012ff */
[----:B------:R-:W-:Y:S02]  /*c9d0*/  SHF.R.U64 R6, R6, 0x3, RZ ;  /* 0x0000000306067819 */ /* 0x000fe400000012ff */
[----:B------:R-:W-:Y:S02]  /*c9e0*/  LOP3.LUT R5, R10, 0x380, RZ, 0xc0, !PT ;  /* 0x000003800a057812 */ /* 0x000fe400078ec0ff */
[----:B------:R-:W-:-:S02]  /*c9f0*/  SHF.R.U64 R30, R30, 0x3, RZ ;  /* 0x000000031e1e7819 */ /* 0x000fc400000012ff */
[----:B------:R-:W-:Y:S02]  /*ca00*/  SEL R117, R12, R13, P0 ;  /* 0x0000000d0c757207 */ /* 0x000fe40000000000 */
[----:B------:R-:W-:Y:S01]  /*ca10*/  SEL R43, R13, R12, P0 ;  /* 0x0000000c0d2b7207 */ /* 0x000fe20000000000 */
[----:B------:R-:W-:Y:S01]  /*ca20*/  IMAD.X R13, RZ, RZ, R11, P2 ;  /* 0x000000ffff0d7224 */ /* 0x000fe200010e060b */
[----:B------:R-:W-:Y:S02]  /*ca30*/  LOP3.LUT R52, R83, 0x380, RZ, 0xc0, !PT ;  /* 0x0000038053347812 */ /* 0x000fe400078ec0ff */
[----:B------:R-:W-:Y:S02]  /*ca40*/  LOP3.LUT R12, R8, R63, RZ, 0x3c, !PT ;  /* 0x0000003f080c7212 */ /* 0x000fe400078e3cff */
[----:B------:R-:W-:Y:S02]  /*ca50*/  LOP3.LUT R94, R4, R71, RZ, 0x3c, !PT ;  /* 0x00000047045e7212 */ /* 0x000fe400078e3cff */
[----:B------:R-:W-:-:S02]  /*ca60*/  LOP3.LUT R8, R6, R75, RZ, 0x3c, !PT ;  /* 0x0000004b06087212 */ /* 0x000fc400078e3cff */
[----:B------:R-:W-:Y:S02]  /*ca70*/  SHF.R.U64 R5, R5, 0x3, RZ ;  /* 0x0000000305057819 */ /* 0x000fe400000012ff */
[----:B------:R-:W-:Y:S02]  /*ca80*/  LOP3.LUT R6, R30, R79, RZ, 0x3c, !PT ;  /* 0x0000004f1e067212 */ /* 0x000fe400078e3cff */
[----:B------:R-:W-:Y:S02]  /*ca90*/  SHF.R.U64 R52, R52, 0x3, RZ ;  /* 0x0000000334347819 */ /* 0x000fe400000012ff */
[----:B------:R-:W-:Y:S02]  /*caa0*/  MOV R94, R94 ;  /* 0x0000005e005e7202 */ /* 0x000fe40000000f00 */
[----:B------:R-:W-:Y:S01]  /*cab0*/  LOP3.LUT R10, R5, R10, RZ, 0x3c, !PT ;  /* 0x0000000a050a7212 */ /* 0x000fe200078e3cff */
[----:B------:R-:W-:Y:S01]  /*cac0*/  IMAD.X R5, RZ, RZ, R11, P6 ;  /* 0x000000ffff057224 */ /* 0x000fe200030e060b */
[----:B------:R-:W-:-:S02]  /*cad0*/  MOV R95, R6 ;  /* 0x00000006005f7202 */ /* 0x000fc40000000f00 */
[----:B------:R-:W-:Y:S02]  /*cae0*/  LOP3.LUT R4, R52, R83, RZ, 0x3c, !PT ;  /* 0x0000005334047212 */ /* 0x000fe400078e3cff */
[----:B------:R-:W-:Y:S02]  /*caf0*/  SEL R129, R76, R77, P0 ;  /* 0x0000004d4c817207 */ /* 0x000fe40000000000 */
[----:B------:R-:W-:Y:S02]  /*cb00*/  SEL R41, R77, R76, P0 ;  /* 0x0000004c4d297207 */ /* 0x000fe40000000000 */
[----:B------:R-:W-:Y:S02]  /*cb10*/  SEL R137, R60, R61, P0 ;  /* 0x0000003d3c897207 */ /* 0x000fe40000000000 */
[----:B------:R-:W-:Y:S02]  /*cb20*/  SEL R37, R61, R60, P0 ;  /* 0x0000003c3d257207 */ /* 0x000fe40000000000 */
[----:B------:R-:W-:-:S02]  /*cb30*/  SEL R77, R87, R86, P0 ;  /* 0x00000056574d7207 */ /* 0x000fc40000000000 */
[----:B------:R-:W-:Y:S02]  /*cb40*/  SEL R145, R15, R88, P0 ;  /* 0x000000580f917207 */ /* 0x000fe40000000000 */
[----:B------:R-:W-:Y:S01]  /*cb50*/  SEL R34, R88, R15, P0 ;  /* 0x0000000f58227207 */ /* 0x000fe20000000000 */
[----:B------:R-:W-:Y:S01]  /*cb60*/  IMAD.X R15, RZ, RZ, R11, P1 ;  /* 0x000000ffff0f7224 */ /* 0x000fe200008e060b */
[----:B------:R-:W-:Y:S02]  /*cb70*/  SEL R61, R86, R87, P0 ;  /* 0x00000057563d7207 */ /* 0x000fe40000000000 */
        /* <DEDUP_REMOVED lines=18> */
[----:B------:R-:W0:Y:S01]  /*cca0*/  SHFL.IDX PT, R83, R28, R6, 0x1c1f ;  /* 0x001c1f061c537589 */ /* 0x000e2200000e0000 */
[----:B-1----:R-:W-:Y:S02]  /*ccb0*/  SEL R88, R86, R87, P0 ;  /* 0x0000005756587207 */ /* 0x002fe40000000000 */
[----:B------:R-:W-:Y:S01]  /*ccc0*/  SEL R86, R87, R86, P0 ;  /* 0x0000005657567207 */ /* 0x000fe20000000000 */
        /* <DEDUP_REMOVED lines=17> */
[----:B0-----:R-:W-:-:S03]  /*cde0*/  SEL R87, R8, R5, P0 ;  /* 0x0000000508577207 */ /* 0x001fc60000000000 */
[----:B------:R-:W-:Y:S01]  /*cdf0*/  SHFL.IDX PT, R56, R115, R24, 0x1c1f ;  /* 0x001c1f1873387589 */ /* 0x000fe200000e0000 */
[----:B-1----:R-:W-:Y:S02]  /*ce00*/  SEL R80, R78, R79, P0 ;  /* 0x0000004f4e507207 */ /* 0x002fe40000000000 */
[----:B------:R-:W-:Y:S01]  /*ce10*/  SEL R78, R79, R78, P0 ;  /* 0x0000004e4f4e7207 */ /* 0x000fe20000000000 */
[----:B------:R0:W-:Y:S04]  /*ce20*/  SHFL.IDX PT, R64, R91, R24, 0x1c1f ;  /* 0x001c1f185b407589 */ /* 0x0001e800000e0000 */
[----:B------:R-:W-:Y:S04]  /*ce30*/  SHFL.IDX PT, R102, R69, R24, 0x1c1f ;  /* 0x001c1f1845667589 */ /* 0x000fe800000e0000 */
[----:B------:R-:W-:Y:S01]  /*ce40*/  SHFL.IDX PT, R106, R65, R24, 0x1c1f ;  /* 0x001c1f18416a7589 */ /* 0x000fe200000e0000 */
[----:B0-----:R-:W-:-:S03]  /*ce50*/  SEL R91, R27, R4, P0 ;  /* 0x000000041b5b7207 */ /* 0x001fc60000000000 */
[----:B------:R-:W-:Y:S04]  /*ce60*/  SHFL.IDX PT, R72, R61, R24, 0x1c1f ;  /* 0x001c1f183d487589 */ /* 0x000fe800000e0000 */
[----:B------:R0:W1:Y:S04]  /*ce70*/  SHFL.IDX PT, R10, R34, R6, 0x1c1f ;  /* 0x001c1f06220a7589 */ /* 0x00006800000e0000 */
[----:B------:R-:W2:Y:S04]  /*ce80*/  SHFL.IDX PT, R77, R77, R6, 0x1c1f ;  /* 0x001c1f064d4d7589 */ /* 0x000ea800000e0000 */
[----:B------:R3:W4:Y:S01]  /*ce90*/  SHFL.IDX PT, R75, R33, R6, 0x1c1f ;  /* 0x001c1f06214b7589 */ /* 0x00072200000e0000 */
[----:B0-----:R-:W-:-:S03]  /*cea0*/  SEL R34, R53, R44, P0 ;  /* 0x0000002c35227207 */ /* 0x001fc60000000000 */
[----:B------:R-:W0:Y:S04]  /*ceb0*/  SHFL.IDX PT, R49, R49, R6, 0x1c1f ;  /* 0x001c1f0631317589 */ /* 0x000e2800000e0000 */
[----:B------:R-:W-:Y:S04]  /*cec0*/  SHFL.IDX PT, R46, R46, R6, 0x1c1f ;  /* 0x001c1f062e2e7589 */ /* 0x000fe800000e0000 */
[----:B------:R-:W-:Y:S04]  /*ced0*/  SHFL.IDX PT, R67, R111, R6, 0x1c1f ;  /* 0x001c1f066f437589 */ /* 0x000fe800000e0000 */
[----:B------:R-:W0:Y:S01]  /*cee0*/  SHFL.IDX PT, R73, R50, R6, 0x1c1f ;  /* 0x001c1f0632497589 */ /* 0x000e2200000e0000 */
[----:B-1----:R-:W-:-:S03]  /*cef0*/  SEL R83, R10, R7, P0 ;  /* 0x000000070a537207 */ /* 0x002fc60000000000 */
[----:B------:R-:W-:Y:S01]  /*cf00*/  SHFL.IDX PT, R9, R141, R24, 0x1c1f ;  /* 0x001c1f188d097589 */ /* 0x000fe200000e0000 */
[----:B--2---:R-:W-:Y:S02]  /*cf10*/  SEL R29, R72, R77, P0 ;  /* 0x0000004d481d7207 */ /* 0x004fe40000000000 */
[----:B---3--:R-:W-:Y:S01]  /*cf20*/  SEL R33, R77, R72, P0 ;  /* 0x000000484d217207 */ /* 0x008fe20000000000 */
[----:B------:R-:W-:Y:S01]  /*cf30*/  SHFL.IDX PT, R70, R131, R24, 0x1c1f ;  /* 0x001c1f1883467589 */ /* 0x000fe200000e0000 */
[----:B----4-:R-:W-:Y:S02]  /*cf40*/  SEL R76, R74, R75, P0 ;  /* 0x0000004b4a4c7207 */ /* 0x010fe40000000000 */
[----:B------:R-:W-:Y:S01]  /*cf50*/  SEL R74, R75, R74, P0 ;  /* 0x0000004a4b4a7207 */ /* 0x000fe20000000000 */
[----:B------:R-:W-:Y:S01]  /*cf60*/  SHFL.IDX PT, R68, R127, R24, 0x1c1f ;  /* 0x001c1f187f447589 */ /* 0x000fe200000e0000 */
[----:B0-----:R-:W-:-:S03]  /*cf70*/  SEL R43, R56, R49, P0 ;  /* 0x00000031382b7207 */ /* 0x001fc60000000000 */
[----:B------:R-:W-:Y:S04]  /*cf80*/  SHFL.IDX PT, R62, R123, R24, 0x1c1f ;  /* 0x001c1f187b3e7589 */ /* 0x000fe800000e0000 */
[----:B------:R0:W-:Y:S04]  /*cf90*/  SHFL.IDX PT, R60, R93, R24, 0x1c1f ;  /* 0x001c1f185d3c7589 */ /* 0x0001e800000e0000 */
[----:B------:R-:W-:Y:S01]  /*cfa0*/  SHFL.IDX PT, R59, R113, R24, 0x1c1f ;  /* 0x001c1f18713b7589 */ /* 0x000fe200000e0000 */
[----:B------:R-:W-:-:S03]  /*cfb0*/  SEL R50, R66, R73, P0 ;  /* 0x0000004942327207 */ /* 0x000fc60000000000 */
[----:B------:R1:W2:Y:S01]  /*cfc0*/  SHFL.IDX PT, R12, R36, R6, 0x1c1f ;  /* 0x001c1f06240c7589 */ /* 0x0002a200000e0000 */
[----:B0-----:R-:W-:-:S03]  /*cfd0*/  SEL R93, R4, R27, P0 ;  /* 0x0000001b045d7207 */ /* 0x001fc60000000000 */
[----:B------:R0:W3:Y:S01]  /*cfe0*/  SHFL.IDX PT, R71, R35, R6, 0x1c1f ;  /* 0x001c1f0623477589 */ /* 0x0000e200000e0000 */
[----:B------:R-:W-:-:S03]  /*cff0*/  F2FP.BF16.F32.PACK_AB R4, R93, R92 ;  /* 0x0000005c5d04723e */ /* 0x000fc600000010ff */
[----:B------:R4:W-:Y:S01]  /*d000*/  SHFL.IDX PT, R69, R38, R6, 0x1c1f ;  /* 0x001c1f0626457589 */ /* 0x0009e200000e0000 */
[----:B-1----:R-:W-:-:S03]  /*d010*/  SEL R36, R44, R53, P0 ;  /* 0x000000352c247207 */ /* 0x002fc60000000000 */
[----:B------:R1:W3:Y:S01]  /*d020*/  SHFL.IDX PT, R65, R39, R6, 0x1c1f ;  /* 0x001c1f0627417589 */ /* 0x0002e200000e0000 */
[----:B------:R-:W-:Y:S02]  /*d030*/  SEL R44, R46, R57, P0 ;  /* 0x000000392e2c7207 */ /* 0x000fe40000000000 */
[----:B0-----:R-:W-:Y:S01]  /*d040*/  SEL R35, R52, R45, P0 ;  /* 0x0000002d34237207 */ /* 0x001fe20000000000 */
[----:B------:R0:W-:Y:S01]  /*d050*/  SHFL.IDX PT, R32, R51, R6, 0x1c1f ;  /* 0x001c1f0633207589 */ /* 0x0001e200000e0000 */
[----:B------:R-:W-:Y:S02]  /*d060*/  SEL R53, R67, R64, P0 ;  /* 0x0000004043357207 */ /* 0x000fe40000000000 */
[----:B----4-:R-:W-:Y:S01]  /*d070*/  SEL R38, R55, R28, P0 ;  /* 0x0000001c37267207 */ /* 0x010fe20000000000 */
[----:B------:R-:W4:Y:S01]  /*d080*/  SHFL.IDX PT, R61, R48, R6, 0x1c1f ;  /* 0x001c1f06303d7589 */ /* 0x000f2200000e0000 */
[----:B-1----:R-:W-:-:S03]  /*d090*/  SEL R39, R54, R47, P0 ;  /* 0x0000002f36277207 */ /* 0x002fc60000000000 */
[----:B------:R-:W-:Y:S01]  /*d0a0*/  SHFL.IDX PT, R11, R137, R24, 0x1c1f ;  /* 0x001c1f18890b7589 */ /* 0x000fe200000e0000 */
[----:B--2---:R-:W-:Y:S02]  /*d0b0*/  SEL R79, R12, R9, P0 ;  /* 0x000000090c4f7207 */ /* 0x004fe40000000000 */
[----:B0-----:R-:W-:Y:S01]  /*d0c0*/  SEL R51, R64, R67, P0 ;  /* 0x0000004340337207 */ /* 0x001fe20000000000 */
[----:B------:R-:W-:Y:S01]  /*d0d0*/  SHFL.IDX PT, R13, R133, R24, 0x1c1f ;  /* 0x001c1f18850d7589 */ /* 0x000fe200000e0000 */
[----:B---3--:R-:W-:Y:S02]  /*d0e0*/  SEL R72, R70, R71, P0 ;  /* 0x0000004746487207 */ /* 0x008fe40000000000 */
[----:B------:R-:W-:Y:S01]  /*d0f0*/  SEL R70, R71, R70, P0 ;  /* 0x0000004647467207 */ /* 0x000fe20000000000 */
[----:B------:R-:W-:Y:S04]  /*d100*/  SHFL.IDX PT, R15, R129, R24, 0x1c1f ;  /* 0x001c1f18810f7589 */ /* 0x000fe800000e0000 */
[----:B------:R-:W-:Y:S01]  /*d110*/  SHFL.IDX PT, R63, R125, R24, 0x1c1f ;  /* 0x001c1f187d3f7589 */ /* 0x000fe200000e0000 */
[----:B------:R-:W-:-:S02]  /*d120*/  SEL R64, R62, R65, P0 ;  /* 0x000000413e407207 */ /* 0x000fc40000000000 */
[----:B------:R-:W-:Y:S01]  /*d130*/  SEL R62, R65, R62, P0 ;  /* 0x0000003e413e7207 */ /* 0x000fe20000000000 */
[----:B------:R-:W-:Y:S04]  /*d140*/  SHFL.IDX PT, R105, R105, R24, 0x1c1f ;  /* 0x001c1f1869697589 */ /* 0x000fe800000e0000 */
[----:B------:R-:W-:Y:S01]  /*d150*/  SHFL.IDX PT, R109, R109, R24, 0x1c1f ;  /* 0x001c1f186d6d7589 */ /* 0x000fe200000e0000 */
[----:B----4-:R-:W-:-:S03]  /*d160*/  SEL R48, R61, R60, P0 ;  /* 0x0000003c3d307207 */ /* 0x010fc60000000000 */
[----:B------:R0:W1:Y:S04]  /*d170*/  SHFL.IDX PT, R14, R37, R6, 0x1c1f ;  /* 0x001c1f06250e7589 */ /* 0x00006800000e0000 */
[----:B------:R2:W3:Y:S04]  /*d180*/  SHFL.IDX PT, R24, R40, R6, 0x1c1f ;  /* 0x001c1f0628187589 */ /* 0x0004e800000e0000 */
[----:B------:R4:W3:Y:S01]  /*d190*/  SHFL.IDX PT, R58, R41, R6, 0x1c1f ;  /* 0x001c1f06293a7589 */ /* 0x0008e200000e0000 */
[----:B0-----:R-:W-:-:S03]  /*d1a0*/  SEL R37, R45, R52, P0 ;  /* 0x000000342d257207 */ /* 0x001fc60000000000 */
[----:B------:R0:W3:Y:S01]  /*d1b0*/  SHFL.IDX PT, R26, R42, R6, 0x1c1f ;  /* 0x001c1f062a1a7589 */ /* 0x0000e200000e0000 */
[----:B------:R-:W-:Y:S02]  /*d1c0*/  SEL R45, R49, R56, P0 ;  /* 0x00000038312d7207 */ /* 0x000fe40000000000 */
[----:B--2---:R-:W-:Y:S01]  /*d1d0*/  SEL R40, R28, R55, P0 ;  /* 0x000000371c287207 */ /* 0x004fe20000000000 */
[----:B------:R2:W-:Y:S01]  /*d1e0*/  SHFL.IDX PT, R104, R89, R6, 0x1c1f ;  /* 0x001c1f0659687589 */ /* 0x0005e200000e0000 */
[----:B------:R-:W-:Y:S02]  /*d1f0*/  SEL R52, R73, R66, P0 ;  /* 0x0000004249347207 */ /* 0x000fe40000000000 */
[----:B----4-:R-:W-:Y:S01]  /*d200*/  SEL R41, R47, R54, P0 ;  /* 0x000000362f297207 */ /* 0x010fe20000000000 */
[----:B------:R-:W4:Y:S01]  /*d210*/  SHFL.IDX PT, R103, R103, R6, 0x1c1f ;  /* 0x001c1f0667677589 */ /* 0x000f2200000e0000 */
[----:B------:R-:W-:Y:S02]  /*d220*/  SEL R47, R59, R32, P0 ;  /* 0x000000203b2f7207 */ /* 0x000fe40000000000 */
[----:B0-----:R-:W-:Y:S01]  /*d230*/  SEL R42, R57, R46, P0 ;  /* 0x0000002e392a7207 */ /* 0x001fe20000000000 */
[----:B------:R0:W-:Y:S01]  /*d240*/  SHFL.IDX PT, R108, R85, R6, 0x1c1f ;  /* 0x001c1f06556c7589 */ /* 0x0001e200000e0000 */
[----:B------:R-:W-:-:S02]  /*d250*/  SEL R46, R60, R61, P0 ;  /* 0x0000003d3c2e7207 */ /* 0x000fc40000000000 */
[----:B--2---:R-:W-:Y:S01]  /*d260*/  SEL R89, R5, R8, P0 ;  /* 0x0000000805597207 */ /* 0x004fe20000000000 */
[----:B------:R-:W2:Y:S01]  /*d270*/  SHFL.IDX PT, R107, R107, R6, 0x1c1f ;  /* 0x001c1f066b6b7589 */ /* 0x000ea200000e0000 */
[----:B------:R-:W-:Y:S02]  /*d280*/  SEL R49, R32, R59, P0 ;  /* 0x0000003b20317207 */ /* 0x000fe40000000000 */
[----:B------:R-:W-:Y:S01]  /*d290*/  SEL R66, R68, R69, P0 ;  /* 0x0000004544427207 */ /* 0x000fe20000000000 */
[----:B------:R3:W2:Y:S01]  /*d2a0*/  SHFL.IDX PT, R110, R81, R6, 0x1c1f ;  /* 0x001c1f06516e7589 */ /* 0x0006a200000e0000 */
[----:B-1----:R-:W-:Y:S02]  /*d2b0*/  SEL R77, R11, R14, P0 ;  /* 0x0000000e0b4d7207 */ /* 0x002fe40000000000 */
[----:B0-----:R-:W-:Y:S02]  /*d2c0*/  SEL R85, R7, R10, P0 ;  /* 0x0000000a07557207 */ /* 0x001fe40000000000 */
[----:B------:R-:W-:-:S02]  /*d2d0*/  SEL R75, R14, R11, P0 ;  /* 0x0000000b0e4b7207 */ /* 0x000fc40000000000 */
[----:B------:R-:W-:Y:S02]  /*d2e0*/  SEL R68, R69, R68, P0 ;  /* 0x0000004445447207 */ /* 0x000fe40000000000 */
[----:B------:R-:W-:Y:S02]  /*d2f0*/  F2FP.BF16.F32.PACK_AB R5, R35, R34 ;  /* 0x000000222305723e */ /* 0x000fe400000010ff */
[----:B---3--:R-:W-:Y:S02]  /*d300*/  SEL R81, R9, R12, P0 ;  /* 0x0000000c09517207 */ /* 0x008fe40000000000 */
[----:B------:R-:W-:Y:S02]  /*d310*/  F2FP.BF16.F32.PACK_AB R6, R91, R90 ;  /* 0x0000005a5b06723e */ /* 0x000fe400000010ff */
[----:B------:R-:W-:Y:S02]  /*d320*/  F2FP.BF16.F32.PACK_AB R7, R37, R36 ;  /* 0x000000242507723e */ /* 0x000fe400000010ff */
[----:B------:R-:W-:-:S02]  /*d330*/  SEL R73, R13, R24, P0 ;  /* 0x000000180d497207 */ /* 0x000fc40000000000 */
[----:B------:R-:W-:Y:S01]  /*d340*/  SEL R71, R24, R13, P0 ;  /* 0x0000000d18477207 */ /* 0x000fe20000000000 */
[----:B------:R0:W-:Y:S01]  /*d350*/  STSM.16.M88.4 [R99], R4 ;  /* 0x0000000463007844 */ /* 0x0001e20000000200 */
[----:B------:R-:W-:Y:S02]  /*d360*/  SEL R67, R15, R58, P0 ;  /* 0x0000003a0f437207 */ /* 0x000fe40000000000 */
[----:B------:R-:W-:Y:S02]  /*d370*/  SEL R69, R58, R15, P0 ;  /* 0x0000000f3a457207 */ /* 0x000fe40000000000 */
[----:B------:R-:W-:Y:S02]  /*d380*/  SEL R65, R63, R26, P0 ;  /* 0x0000001a3f417207 */ /* 0x000fe40000000000 */
[----:B------:R-:W-:Y:S02]  /*d390*/  F2FP.BF16.F32.PACK_AB R8, R89, R88 ;  /* 0x000000585908723e */ /* 0x000fe400000010ff */
[----:B------:R-:W-:-:S02]  /*d3a0*/  F2FP.BF16.F32.PACK_AB R9, R39, R38 ;  /* 0x000000262709723e */ /* 0x000fc400000010ff */
[----:B------:R-:W-:Y:S02]  /*d3b0*/  F2FP.BF16.F32.PACK_AB R10, R87, R86 ;  /* 0x00000056570a723e */ /* 0x000fe400000010ff */
[----:B------:R-:W-:Y:S02]  /*d3c0*/  F2FP.BF16.F32.PACK_AB R11, R41, R40 ;  /* 0x00000028290b723e */ /* 0x000fe400000010ff */
[----:B------:R-:W-:Y:S01]  /*d3d0*/  SEL R63, R26, R63, P0 ;  /* 0x0000003f1a3f7207 */ /* 0x000fe20000000000 */
[----:B0-----:R-:W-:Y:S01]  /*d3e0*/  IMAD.U32 R99, RZ, RZ, UR9 ;  /* 0x00000009ff637e24 */ /* 0x001fe2000f8e00ff */
[----:B------:R-:W-:Y:S01]  /*d3f0*/  F2FP.BF16.F32.PACK_AB R12, R85, R84 ;  /* 0x00000054550c723e */ /* 0x000fe200000010ff */
[----:B------:R-:W-:Y:S01]  /*d400*/  STSM.16.M88.4 [R100], R8 ;  /* 0x0000000864007844 */ /* 0x000fe20000000200 */
[----:B------:R-:W-:Y:S02]  /*d410*/  F2FP.BF16.F32.PACK_AB R13, R43, R42 ;  /* 0x0000002a2b0d723e */ /* 0x000fe400000010ff */
[----:B------:R-:W-:-:S02]  /*d420*/  F2FP.BF16.F32.PACK_AB R14, R83, R82 ;  /* 0x00000052530e723e */ /* 0x000fc400000010ff */
[----:B------:R-:W-:Y:S02]  /*d430*/  F2FP.BF16.F32.PACK_AB R15, R45, R44 ;  /* 0x0000002c2d0f723e */ /* 0x000fe400000010ff */
[----:B----4-:R-:W-:Y:S02]  /*d440*/  SEL R54, R102, R103, P0 ;  /* 0x0000006766367207 */ /* 0x010fe40000000000 */
[----:B------:R-:W-:Y:S01]  /*d450*/  SEL R56, R103, R102, P0 ;  /* 0x0000006667387207 */ /* 0x000fe20000000000 */
[----:B------:R-:W-:Y:S01]  /*d460*/  STSM.16.M88.4 [R97], R12 ;  /* 0x0000000c61007844 */ /* 0x000fe20000000200 */
[----:B------:R-:W-:Y:S02]  /*d470*/  SEL R55, R101, R104, P0 ;  /* 0x0000006865377207 */ /* 0x000fe40000000000 */
[----:B------:R-:W-:Y:S02]  /*d480*/  SEL R57, R104, R101, P0 ;  /* 0x0000006568397207 */ /* 0x000fe40000000000 */
[----:B------:R-:W-:-:S02]  /*d490*/  F2FP.BF16.F32.PACK_AB R24, R81, R80 ;  /* 0x000000505118723e */ /* 0x000fc400000010ff */
[----:B------:R-:W-:Y:S02]  /*d4a0*/  F2FP.BF16.F32.PACK_AB R25, R47, R46 ;  /* 0x0000002e2f19723e */ /* 0x000fe400000010ff */
[----:B------:R-:W-:Y:S02]  /*d4b0*/  F2FP.BF16.F32.PACK_AB R26, R79, R78 ;  /* 0x0000004e4f1a723e */ /* 0x000fe400000010ff */
[----:B------:R-:W-:Y:S02]  /*d4c0*/  F2FP.BF16.F32.PACK_AB R27, R49, R48 ;  /* 0x00000030311b723e */ /* 0x000fe400000010ff */
[----:B--2---:R-:W-:Y:S02]  /*d4d0*/  SEL R58, R106, R107, P0 ;  /* 0x0000006b6a3a7207 */ /* 0x004fe40000000000 */
[----:B------:R-:W-:Y:S01]  /*d4e0*/  SEL R60, R107, R106, P0 ;  /* 0x0000006a6b3c7207 */ /* 0x000fe20000000000 */
[----:B------:R0:W-:Y:S01]  /*d4f0*/  STSM.16.M88.4 [R98], R24 ;  /* 0x0000001862007844 */ /* 0x0001e20000000200 */
[----:B------:R-:W-:-:S02]  /*d500*/  SEL R59, R105, R108, P0 ;  /* 0x0000006c693b7207 */ /* 0x000fc40000000000 */
[----:B------:R-:W-:Y:S02]  /*d510*/  SEL R61, R108, R105, P0 ;  /* 0x000000696c3d7207 */ /* 0x000fe40000000000 */
[----:B------:R-:W-:Y:S02]  /*d520*/  SEL R28, R109, R110, P0 ;  /* 0x0000006e6d1c7207 */ /* 0x000fe40000000000 */
[----:B------:R-:W-:Y:S02]  /*d530*/  SEL R32, R110, R109, P0 ;  /* 0x0000006d6e207207 */ /* 0x000fe40000000000 */
[----:B------:R-:W-:Y:S02]  /*d540*/  F2FP.BF16.F32.PACK_AB R4, R77, R76 ;  /* 0x0000004c4d04723e */ /* 0x000fe400000010ff */
[----:B------:R-:W-:Y:S02]  /*d550*/  F2FP.BF16.F32.PACK_AB R5, R51, R50 ;  /* 0x000000323305723e */ /* 0x000fe400000010ff */
[----:B------:R-:W-:-:S02]  /*d560*/  F2FP.BF16.F32.PACK_AB R6, R75, R74 ;  /* 0x0000004a4b06723e */ /* 0x000fc400000010ff */
[----:B------:R-:W-:Y:S01]  /*d570*/  F2FP.BF16.F32.PACK_AB R7, R53, R52 ;  /* 0x000000343507723e */ /* 0x000fe200000010ff */
[----:B0-----:R-:W-:Y:S01]  /*d580*/  IMAD.U32 R98, RZ, RZ, UR8 ;  /* 0x00000008ff627e24 */ /* 0x001fe2000f8e00ff */
[----:B------:R-:W-:Y:S01]  /*d590*/  F2FP.BF16.F32.PACK_AB R8, R73, R72 ;  /* 0x000000484908723e */ /* 0x000fe200000010ff */
[----:B------:R-:W-:Y:S01]  /*d5a0*/  ULDC.64 UR8, c[0x0][0xc08] ;  /* 0x0003020000087ab9 */ /* 0x000fe20000000a00 */
[----:B------:R-:W-:Y:S01]  /*d5b0*/  F2FP.BF16.F32.PACK_AB R9, R55, R54 ;  /* 0x000000363709723e */ /* 0x000fe200000010ff */
[----:B------:R0:W-:Y:S01]  /*d5c0*/  STSM.16.M88.4 [R94], R4 ;  /* 0x000000045e007844 */ /* 0x0001e20000000200 */
        /* <DEDUP_REMOVED lines=10> */
[----:B------:R-:W-:Y:S01]  /*d670*/  F2FP.BF16.F32.PACK_AB R26, R63, R62 ;  /* 0x0000003e3f1a723e */ /* 0x000fe200000010ff */
[----:B0-----:R-:W0:Y:S01]  /*d680*/  LDC R94, c[0x0][0xbe8] ;  /* 0x0002fa00ff5e7b82 */ /* 0x001e220000000800 */
[----:B------:R-:W-:-:S02]  /*d690*/  F2FP.BF16.F32.PACK_AB R27, R33, R32 ;  /* 0x00000020211b723e */ /* 0x000fc400000010ff */
[----:B------:R-:W-:-:S03]  /*d6a0*/  ISETP.NE.U32.AND P0, PT, RZ, UR10, PT ;  /* 0x0000000aff007c0c */ /* 0x000fc6000bf05070 */
[----:B------:R3:W-:Y:S02]  /*d6b0*/  STSM.16.M88.4 [R96], R24 ;  /* 0x0000001860007844 */ /* 0x0007e40000000200 */
[----:B------:R-:W-:Y:S01]  /*d6c0*/  BAR.SYNC.DEFER_BLOCKING 0x1, 0x100 ;  /* 0x0044000000007b1d */ /* 0x000fe20000010000 */
[----:B------:R-:W-:-:S13]  /*d6d0*/  ISETP.NE.AND.EX P0, PT, RZ, UR11, PT, P0 ;  /* 0x0000000bff007c0c */ /* 0x000fda000bf05300 */
[----:B------:R-:W4:Y:S01]  /*d6e0*/  @P0 LDG.E R97, desc[UR56][R98.64] ;  /* 0x0000003862610981 */ /* 0x000f22000c1e1900 */
[----:B------:R-:W-:Y:S01]  /*d6f0*/  UISETP.NE.U32.AND UP0, UPT, UR8, URZ, UPT ;  /* 0x0000003f0800728c */ /* 0x000fe2000bf05070 */
[----:B0-----:R-:W-:Y:S01]  /*d700*/  ISETP.NE.AND P1, PT, R94, 0x1, PT ;  /* 0x000000015e00780c */ /* 0x001fe20003f25270 */
[----:B------:R-:W-:Y:S02]  /*d710*/  ULDC UR4, c[0x0][0xa88] ;  /* 0x0002a20000047ab9 */ /* 0x000fe40000000800 */
[----:B------:R-:W-:Y:S01]  /*d720*/  UISETP.NE.AND.EX UP0, UPT, UR9, URZ, UPT, UP0 ;  /* 0x0000003f0900728c */ /* 0x000fe2000bf05300 */
[----:B-1----:R-:W-:Y:S01]  /*d730*/  IMAD.U32 R9, RZ, RZ, UR4 ;  /* 0x00000004ff097e24 */ /* 0x002fe2000f8e00ff */
[----:B------:R-:W-:-:S04]  /*d740*/  UMOV UR16, 0x9b8 ;  /* 0x000009b800107882 */ /* 0x000fc80000000000 */
[----:B------:R-:W-:-:S04]  /*d750*/  PLOP3.LUT P4, PT, PT, PT, UP0, 0x80, 0x0 ;  /* 0x000000000000781c */ /* 0x000fc80003f8f008 */
[----:B------:R-:W0:Y:S01]  /*d760*/  @P1 LDC R6, c[0x0][0xbec] ;  /* 0x0002fb00ff061b82 */ /* 0x000e220000000800 */
[----:B------:R-:W-:-:S04]  /*d770*/  @UP0 ULEA UR8, UP1, UR44, UR8, 0x2 ;  /* 0x000000082c080291 */ /* 0x000fc8000f82103f */
[----:B------:R-:W-:Y:S02]  /*d780*/  @UP0 ULEA.HI.X UR9, UR44, UR9, UR43, 0x2, UP1 ;  /* 0x000000092c090291 */ /* 0x000fe400088f142b */
[----:B------:R-:W-:Y:S01]  /*d790*/  UISETP.GT.AND UP1, UPT, UR47, 0x1, UPT ;  /* 0x000000012f00788c */ /* 0x000fe2000bf24270 */
[----:B------:R-:W1:Y:S01]  /*d7a0*/  @P1 LDC R11, c[0x0][0xbf0] ;  /* 0x0002fc00ff0b1b82 */ /* 0x000e620000000800 */
[----:B------:R-:W-:Y:S02]  /*d7b0*/  IMAD.U32 R4, RZ, RZ, UR8 ;  /* 0x00000008ff047e24 */ /* 0x000fe4000f8e00ff */
[----:B------:R-:W-:Y:S01]  /*d7c0*/  USEL UR16, UR16, 0x978, UP1 ;  /* 0x0000097810107887 */ /* 0x000fe20008800000 */
[----:B------:R-:W-:Y:S01]  /*d7d0*/  IMAD.U32 R5, RZ, RZ, UR9 ;  /* 0x00000009ff057e24 */ /* 0x000fe2000f8e00ff */
[----:B------:R-:W-:Y:S01]  /*d7e0*/  UISETP.NE.U32.AND UP0, UPT, UR10, URZ, UPT ;  /* 0x0000003f0a00728c */ /* 0x000fe2000bf05070 */
[----:B--2---:R-:W-:Y:S01]  /*d7f0*/  VIADD R13, R18, UR36 ;  /* 0x00000024120d7c36 */ /* 0x004fe20008000000 */
[----:B------:R-:W-:-:S02]  /*d800*/  UMOV UR4, URZ ;  /* 0x0000003f00047c82 */ /* 0x000fc40008000000 */
[----:B------:R-:W-:Y:S01]  /*d810*/  UISETP.NE.AND.EX UP0, UPT, UR11, URZ, UPT, UP0 ;  /* 0x0000003f0b00728c */ /* 0x000fe2000bf05300 */
[----:B------:R0:W5:Y:S01]  /*d820*/  @P4 LDG.E R9, desc[UR56][R4.64] ;  /* 0x0000003804094981 */ /* 0x000162000c1e1900 */
[----:B------:R-:W-:Y:S01]  /*d830*/  USEL UR7, UR37, URZ, UP1 ;  /* 0x0000003f25077287 */ /* 0x000fe20008800000 */
[----:B------:R-:W-:Y:S01]  /*d840*/  IMAD.MOV.U32 R7, RZ, RZ, R13 ;  /* 0x000000ffff077224 */ /* 0x000fe200078e000d */
[----:B------:R-:W-:Y:S02]  /*d850*/  USEL UR44, UR44, URZ, !UP0 ;  /* 0x0000003f2c2c7287 */ /* 0x000fe4000c000000 */
[----:B------:R-:W-:Y:S01]  /*d860*/  ULDC.64 UR10, c[0x0][UR16+0x218] ;  /* 0x00008600100a7abb */ /* 0x000fe20008000a00 */
[----:B------:R-:W-:Y:S01]  /*d870*/  ULDC.64 UR14, c[0x0][UR16+0x228] ;  /* 0x00008a00100e7abb */ /* 0x000fe20008000a00 */
[----:B------:R-:W-:Y:S01]  /*d880*/  ULDC.64 UR12, c[0x0][UR16+0x220] ;  /* 0x00008800100c7abb */ /* 0x000fe20008000a00 */
[----:B------:R-:W-:Y:S02]  /*d890*/  UIMAD.WIDE.U32 UR8, UR10, UR45, URZ ;  /* 0x0000002d0a0872a5 */ /* 0x000fe4000f8e003f */
[----:B------:R-:W-:Y:S01]  /*d8a0*/  UIMAD.WIDE.U32 UR18, UR14, UR7, URZ ;  /* 0x000000070e1272a5 */ /* 0x000fe2000f8e003f */
[----:B0-----:R-:W-:Y:S01]  /*d8b0*/  @P1 IMAD.HI.U32 R4, R13, R6, RZ ;  /* 0x000000060d041227 */ /* 0x001fe200078e00ff */
[----:B------:R-:W-:-:S02]  /*d8c0*/  UIMAD UR10, UR11, UR45, URZ ;  /* 0x0000002d0b0a72a4 */ /* 0x000fc4000f8e023f */
[----:B------:R-:W-:Y:S02]  /*d8d0*/  UIMAD UR14, UR15, UR7, URZ ;  /* 0x000000070f0e72a4 */ /* 0x000fe4000f8e023f */
[----:B------:R-:W-:Y:S01]  /*d8e0*/  USEL UR43, UR43, URZ, !UP0 ;  /* 0x0000003f2b2b7287 */ /* 0x000fe2000c000000 */
[----:B-1----:R-:W-:Y:S01]  /*d8f0*/  @P1 SHF.R.U32.HI R7, RZ, R11, R4 ;  /* 0x0000000bff071219 */ /* 0x002fe20000011604 */
[----:B------:R-:W-:Y:S01]  /*d900*/  UIMAD UR7, UR13, UR44, URZ ;  /* 0x0000002c0d0772a4 */ /* 0x000fe2000f8e023f */
[----:B------:R-:W-:Y:S01]  /*d910*/  IMAD.U32 R4, RZ, RZ, UR18 ;  /* 0x00000012ff047e24 */ /* 0x000fe2000f8e00ff */
[----:B------:R-:W-:Y:S01]  /*d920*/  UIADD3 UR9, UR9, UR10, URZ ;  /* 0x0000000a09097290 */ /* 0x000fe2000fffe03f */
[----:B------:R-:W-:Y:S01]  /*d930*/  IMAD.U32 R5, RZ, RZ, UR19 ;  /* 0x00000013ff057e24 */ /* 0x000fe2000f8e00ff */
[----:B------:R-:W-:Y:S01]  /*d940*/  UIMAD.WIDE.U32 UR10, UR12, UR44, URZ ;  /* 0x0000002c0c0a72a5 */ /* 0x000fe2000f8e003f */
[--C-:B------:R-:W-:Y:S01]  /*d950*/  IMAD.MOV R11, RZ, RZ, -R7.reuse ;  /* 0x000000ffff0b7224 */ /* 0x100fe200078e0a07 */
[----:B------:R-:W-:Y:S01]  /*d960*/  UIMAD UR7, UR12, UR43, UR7 ;  /* 0x0000002b0c0772a4 */ /* 0x000fe2000f8e0207 */
[----:B------:R-:W-:Y:S01]  /*d970*/  SHF.R.S32.HI R5, RZ, 0x1f, R7 ;  /* 0x0000001fff057819 */ /* 0x000fe20000011407 */
[----:B------:R-:W-:Y:S01]  /*d980*/  UIADD3 UR14, UR19, UR14, URZ ;  /* 0x0000000e130e7290 */ /* 0x000fe2000fffe03f */
[----:B------:R-:W-:Y:S01]  /*d990*/  IMAD R11, R94, R11, R13 ;  /* 0x0000000b5e0b7224 */ /* 0x000fe200078e020d */
[----:B------:R-:W-:-:S04]  /*d9a0*/  UIADD3 UR7, UR11, UR7, URZ ;  /* 0x000000070b077290 */ /* 0x000fc8000fffe03f */
[----:B------:R-:W-:Y:S01]  /*d9b0*/  IMAD.U32 R8, RZ, RZ, UR14 ;  /* 0x0000000eff087e24 */ /* 0x000fe2000f8e00ff */
[----:B------:R-:W-:Y:S02]  /*d9c0*/  SHF.R.S32.HI R6, RZ, 0x1f, R11 ;  /* 0x0000001fff067819 */ /* 0x000fe4000001140b */
        /* <DEDUP_REMOVED lines=16> */
[----:B---3--:R-:W-:Y:S08]  /*dad0*/  @P4 BRA `(.L_x_2129) ;  /* 0x0000000000104947 */ /* 0x008ff00003800000 */
[----:B------:R-:W-:Y:S05]  /*dae0*/  @!P0 BRA `(.L_x_2129) ;  /* 0x00000000000c8947 */ /* 0x000fea0003800000 */
[----:B------:R-:W2:Y:S04]  /*daf0*/  LDG.E R4, desc[UR56][R98.64] ;  /* 0x0000003862047981 */ /* 0x000ea8000c1e1900 */
[----:B-----5:R-:W2:Y:S02]  /*db00*/  LDG.E R9, desc[UR56][R98.64+0x4] ;  /* 0x0000043862097981 */ /* 0x020ea4000c1e1900 */
[----:B--2---:R-:W-:-:S07]  /*db10*/  IMAD.IADD R9, R9, 0x1, -R4 ;  /* 0x0000000109097824 */ /* 0x004fce00078e0a04 */
.L_x_2129:
        /* <DEDUP_REMOVED lines=15> */
[----:B------:R-:W-:Y:S01]  /*dc10*/  ULDC.64 UR10, c[0x0][0xaa0] ;  /* 0x0002a800000a7ab9 */ /* 0x000fe20000000a00 */
[----:B------:R-:W0:Y:S02]  /*dc20*/  @P1 LDC R29, c[0x0][0xbf0] ;  /* 0x0002fc00ff1d1b82 */ /* 0x000e240000000800 */
[----:B------:R-:W-:-:S03]  /*dc30*/  IMAD.WIDE R20, R3, 0x2, R20 ;  /* 0x0000000203147825 */ /* 0x000fc600078e0214 */
[C---:B------:R-:W-:Y:S01]  /*dc40*/  IADD3 R9, P6, R20.reuse, 0x1000, RZ ;  /* 0x0000100014097810 */ /* 0x040fe20007fde0ff */
[----:B------:R-:W-:Y:S01]  /*dc50*/  UIMAD UR7, UR12, UR10, URZ ;  /* 0x0000000a0c0772a4 */ /* 0x000fe2000f8e023f */
[C---:B------:R-:W-:Y:S02]  /*dc60*/  IADD3 R13, P5, R20.reuse, 0x2000, RZ ;  /* 0x00002000140d7810 */ /* 0x040fe40007fbe0ff */
[----:B------:R-:W-:Y:S01]  /*dc70*/  LOP3.LUT R8, R9, 0x380, RZ, 0xc0, !PT ;  /* 0x0000038009087812 */ /* 0x000fe200078ec0ff */
[----:B------:R-:W-:Y:S01]  /*dc80*/  UIMAD.WIDE.U32 UR8, UR4, UR10, URZ ;  /* 0x0000000a040872a5 */ /* 0x000fe2000f8e003f */
[----:B------:R-:W-:Y:S02]  /*dc90*/  IADD3 R25, P4, R20, 0x3000, RZ ;  /* 0x0000300014197810 */ /* 0x000fe40007f9e0ff */
[----:B------:R-:W-:Y:S01]  /*dca0*/  SHF.R.U64 R8, R8, 0x3, RZ ;  /* 0x0000000308087819 */ /* 0x000fe200000012ff */
[----:B------:R-:W-:Y:S01]  /*dcb0*/  UIMAD UR7, UR4, UR11, UR7 ;  /* 0x0000000b040772a4 */ /* 0x000fe2000f8e0207 */
[----:B------:R-:W-:-:S02]  /*dcc0*/  IADD3 R33, P3, R20, 0x4000, RZ ;  /* 0x0000400014217810 */ /* 0x000fc40007f7e0ff */
[----:B------:R-:W-:Y:S01]  /*dcd0*/  LOP3.LUT R8, R8, R9, RZ, 0x3c, !PT ;  /* 0x0000000908087212 */ /* 0x000fe200078e3cff */
[----:B------:R-:W-:Y:S01]  /*dce0*/  IMAD.X R9, RZ, RZ, R21, P6 ;  /* 0x000000ffff097224 */ /* 0x000fe200030e0615 */
[C---:B------:R-:W-:Y:S01]  /*dcf0*/  IADD3 R3, P6, R20.reuse, 0x7000, RZ ;  /* 0x0000700014037810 */ /* 0x040fe20007fde0ff */
[----:B------:R-:W-:Y:S01]  /*dd00*/  UIADD3 UR9, UR9, UR7, URZ ;  /* 0x0000000709097290 */ /* 0x000fe2000fffe03f */
[C---:B------:R-:W-:Y:S01]  /*dd10*/  IADD3 R37, P2, R20.reuse, 0x5000, RZ ;  /* 0x0000500014257810 */ /* 0x040fe20007f5e0ff */
[----:B------:R-:W-:Y:S01]  /*dd20*/  ULDC.64 UR10, c[0x0][0xae8] ;  /* 0x0002ba00000a7ab9 */ /* 0x000fe20000000a00 */
[----:B------:R-:W-:Y:S02]  /*dd30*/  LOP3.LUT R2, R3, 0x380, RZ, 0xc0, !PT ;  /* 0x0000038003027812 */ /* 0x000fe400078ec0ff */
[C---:B------:R-:W-:Y:S02]  /*dd40*/  IADD3 R41, P0, R20.reuse, 0x6000, RZ ;  /* 0x0000600014297810 */ /* 0x040fe40007f1e0ff */
[----:B------:R-:W-:-:S02]  /*dd50*/  LOP3.LUT R5, R20, 0x380, RZ, 0xc0, !PT ;  /* 0x0000038014057812 */ /* 0x000fc400078ec0ff */
[----:B------:R-:W-:Y:S02]  /*dd60*/  LOP3.LUT R12, R13, 0x380, RZ, 0xc0, !PT ;  /* 0x000003800d0c7812 */ /* 0x000fe400078ec0ff */
[----:B------:R-:W-:Y:S01]  /*dd70*/  LOP3.LUT R24, R25, 0x380, RZ, 0xc0, !PT ;  /* 0x0000038019187812 */ /* 0x000fe200078ec0ff */
[----:B------:R-:W-:Y:S01]  /*dd80*/  USHF.R.S32.HI UR4, URZ, 0x1f, UR44 ;  /* 0x0000001f3f047899 */ /* 0x000fe2000801142c */
[----:B------:R-:W-:Y:S01]  /*dd90*/  SHF.R.U64 R2, R2, 0x3, RZ ;  /* 0x0000000302027819 */ /* 0x000fe200000012ff */
[----:B------:R-:W-:Y:S01]  /*dda0*/  UIMAD.WIDE.U32 UR8, UR45, UR10, UR8 ;  /* 0x0000000a2d0872a5 */ /* 0x000fe2000f8e0008 */
[----:B------:R-:W-:Y:S01]  /*ddb0*/  LOP3.LUT R32, R33, 0x380, RZ, 0xc0, !PT ;  /* 0x0000038021207812 */ /* 0x000fe200078ec0ff */
[----:B------:R-:W-:Y:S01]  /*ddc0*/  IMAD.X R45, RZ, RZ, R21, P6 ;  /* 0x000000ffff2d7224 */ /* 0x000fe200030e0615 */
[----:B------:R-:W-:Y:S01]  /*ddd0*/  LOP3.LUT R44, R2, R3, RZ, 0x3c, !PT ;  /* 0x00000003022c7212 */ /* 0x000fe200078e3cff */
[----:B------:R-:W5:Y:S01]  /*dde0*/  LD.E.128 R8, desc[UR56][R8.64] ;  /* 0x0000003808087980 */ /* 0x000f62000c101d00 */
[----:B------:R-:W1:Y:S01]  /*ddf0*/  @P1 LDC R3, c[0x0][0xbec] ;  /* 0x0002fb00ff031b82 */ /* 0x000e620000000800 */
[----:B------:R-:W-:Y:S01]  /*de00*/  IMAD R2, R22, 0x20, R202 ;  /* 0x0000002016027824 */ /* 0x000fe200078e02ca */
[----:B------:R-:W-:-:S02]  /*de10*/  LOP3.LUT R36, R37, 0x380, RZ, 0xc0, !PT ;  /* 0x0000038025247812 */ /* 0x000fc400078ec0ff */
[----:B------:R-:W-:Y:S02]  /*de20*/  LOP3.LUT R40, R41, 0x380, RZ, 0xc0, !PT ;  /* 0x0000038029287812 */ /* 0x000fe400078ec0ff */
[----:B------:R-:W-:Y:S01]  /*de30*/  SHF.R.U64 R5, R5, 0x3, RZ ;  /* 0x0000000305057819 */ /* 0x000fe200000012ff */
[----:B------:R-:W-:Y:S01]  /*de40*/  VIADD R28, R2, UR36 ;  /* 0x00000024021c7c36 */ /* 0x000fe20008000000 */
[----:B------:R-:W-:Y:S01]  /*de50*/  SHF.R.U64 R12, R12, 0x3, RZ ;  /* 0x000000030c0c7819 */ /* 0x000fe200000012ff */
[----:B------:R-:W-:Y:S01]  /*de60*/  UIMAD UR9, UR45, UR11, UR9 ;  /* 0x0000000b2d0972a4 */ /* 0x000fe2000f8e0209 */
[----:B------:R-:W-:Y:S01]  /*de70*/  SHF.R.U64 R24, R24, 0x3, RZ ;  /* 0x0000000318187819 */ /* 0x000fe200000012ff */
[----:B------:R-:W5:Y:S01]  /*de80*/  LD.E.128 R44, desc[UR56][R44.64] ;  /* 0x000000382c2c7980 */ /* 0x000f62000c101d00 */
[----:B------:R-:W-:Y:S01]  /*de90*/  SHF.R.U64 R32, R32, 0x3, RZ ;  /* 0x0000000320207819 */ /* 0x000fe200000012ff */
[----:B------:R-:W-:Y:S01]  /*dea0*/  ULDC.64 UR10, c[0x0][0xaf0] ;  /* 0x0002bc00000a7ab9 */ /* 0x000fe20000000a00 */
[----:B------:R-:W-:-:S02]  /*deb0*/  SHF.R.U64 R36, R36, 0x3, RZ ;  /* 0x0000000324247819 */ /* 0x000fc400000012ff */
[----:B------:R-:W-:Y:S02]  /*dec0*/  SHF.R.U64 R40, R40, 0x3, RZ ;  /* 0x0000000328287819 */ /* 0x000fe400000012ff */
[----:B------:R-:W-:Y:S01]  /*ded0*/  LOP3.LUT R20, R5, R20, RZ, 0x3c, !PT ;  /* 0x0000001405147212 */ /* 0x000fe200078e3cff */
[----:B------:R-:W-:Y:S01]  /*dee0*/  UIMAD UR4, UR4, UR10, URZ ;  /* 0x0000000a040472a4 */ /* 0x000fe2000f8e023f */
[----:B------:R-:W-:Y:S01]  /*def0*/  LOP3.LUT R12, R12, R13, RZ, 0x3c, !PT ;  /* 0x0000000d0c0c7212 */ /* 0x000fe200078e3cff */
[--C-:B------:R-:W-:Y:S01]  /*df00*/  IMAD.X R13, RZ, RZ, R21.reuse, P5 ;  /* 0x000000ffff0d7224 */ /* 0x100fe200028e0615 */
[----:B------:R-:W-:Y:S01]  /*df10*/  LOP3.LUT R24, R24, R25, RZ, 0x3c, !PT ;  /* 0x0000001918187212 */ /* 0x000fe200078e3cff */
[--C-:B------:R-:W-:Y:S01]  /*df20*/  IMAD.X R25, RZ, RZ, R21.reuse, P4 ;  /* 0x000000ffff197224 */ /* 0x100fe200020e0615 */
[----:B------:R-:W-:Y:S01]  /*df30*/  LOP3.LUT R32, R32, R33, RZ, 0x3c, !PT ;  /* 0x0000002120207212 */ /* 0x000fe200078e3cff */
[----:B-1----:R-:W-:Y:S01]  /*df40*/  @P1 IMAD.HI.U32 R2, R28, R3, RZ ;  /* 0x000000031c021227 */ /* 0x002fe200078e00ff */
[----:B------:R-:W-:Y:S01]  /*df50*/  LOP3.LUT R36, R36, R37, RZ, 0x3c, !PT ;  /* 0x0000002524247212 */ /* 0x000fe200078e3cff */
[----:B------:R1:W5:Y:S01]  /*df60*/  LD.E.128 R4, desc[UR56][R20.64] ;  /* 0x0000003814047980 */ /* 0x000362000c101d00 */
[----:B------:R-:W-:Y:S01]  /*df70*/  LOP3.LUT R40, R40, R41, RZ, 0x3c, !PT ;  /* 0x0000002928287212 */ /* 0x000fe200078e3cff */
[----:B------:R-:W-:-:S02]  /*df80*/  IMAD.X R33, RZ, RZ, R21, P3 ;  /* 0x000000ffff217224 */ /* 0x000fc400018e0615 */
[--C-:B------:R-:W-:Y:S01]  /*df90*/  IMAD.X R37, RZ, RZ, R21.reuse, P2 ;  /* 0x000000ffff257224 */ /* 0x100fe200010e0615 */
[----:B------:R-:W-:Y:S01]  /*dfa0*/  UIMAD UR4, UR44, UR11, UR4 ;  /* 0x0000000b2c0472a4 */ /* 0x000fe2000f8e0204 */
[----:B------:R-:W-:Y:S01]  /*dfb0*/  IMAD.X R41, RZ, RZ, R21, P0 ;  /* 0x000000ffff297224 */ /* 0x000fe200000e0615 */
[----:B------:R-:W-:Y:S01]  /*dfc0*/  UIMAD.WIDE.U32 UR44, UR44, UR10, UR8 ;  /* 0x0000000a2c2c72a5 */ /* 0x000fe2000f8e0008 */
[----:B------:R-:W5:Y:S01]  /*dfd0*/  LD.E.128 R12, desc[UR56][R12.64] ;  /* 0x000000380c0c7980 */ /* 0x000f62000c101d00 */
[----:B-1----:R-:W-:Y:S01]  /*dfe0*/  IMAD.MOV.U32 R21, RZ, RZ, R28 ;  /* 0x000000ffff157224 */ /* 0x002fe200078e001c */
[----:B0-----:R-:W-:Y:S01]  /*dff0*/  @P1 SHF.R.U32.HI R21, RZ, R29, R2 ;  /* 0x0000001dff151219 */ /* 0x001fe20000011602 */
[----:B------:R-:W-:Y:S01]  /*e000*/  UIADD3 UR4, UR45, UR4, URZ ;  /* 0x000000042d047290 */ /* 0x000fe2000fffe03f */
[----:B------:R-:W5:Y:S01]  /*e010*/  LD.E.128 R24, desc[UR56][R24.64] ;  /* 0x0000003818187980 */ /* 0x000f62000c101d00 */
[----:B------:R-:W-:Y:S01]  /*e020*/  ULDC.64 UR8, c[0x0][0xae0] ;  /* 0x0002b80000087ab9 */ /* 0x000fe20000000a00 */
[--C-:B------:R-:W-:Y:S01]  /*e030*/  SHF.R.S32.HI R20, RZ, 0x1f, R21.reuse ;  /* 0x0000001fff147819 */ /* 0x100fe20000011415 */
[----:B------:R-:W-:Y:S01]  /*e040*/  IMAD.MOV R29, RZ, RZ, -R21 ;  /* 0x000000ffff1d7224 */ /* 0x000fe200078e0a15 */
[----:B------:R-:W5:Y:S01]  /*e050*/  LD.E.128 R32, desc[UR56][R32.64] ;  /* 0x0000003820207980 */ /* 0x000f62000c101d00 */
[----:B------:R-:W-:-:S02]  /*e060*/  IMAD.U32 R3, RZ, RZ, UR45 ;  /* 0x0000002dff037e24 */ /* 0x000fc4000f8e00ff */
[----:B------:R-:W-:Y:S01]  /*e070*/  IMAD R20, R20, UR8, RZ ;  /* 0x0000000814147c24 */ /* 0x000fe2000f8e02ff */
[----:B------:R-:W5:Y:S01]  /*e080*/  LD.E.128 R36, desc[UR56][R36.64] ;  /* 0x0000003824247980 */ /* 0x000f62000c101d00 */
[----:B------:R-:W-:Y:S02]  /*e090*/  IMAD R29, R94, R29, R28 ;  /* 0x0000001d5e1d7224 */ /* 0x000fe400078e021c */
[----:B------:R-:W-:Y:S01]  /*e0a0*/  IMAD.U32 R2, RZ, RZ, UR44 ;  /* 0x0000002cff027e24 */ /* 0x000fe2000f8e00ff */
[----:B------:R-:W5:Y:S01]  /*e0b0*/  LD.E.128 R40, desc[UR56][R40.64] ;  /* 0x0000003828287980 */ /* 0x000f62000c101d00 */
[----:B------:R-:W-:Y:S02]  /*e0c0*/  IMAD.U32 R3, RZ, RZ, UR4 ;  /* 0x00000004ff037e24 */ /* 0x000fe4000f8e00ff */
[C---:B------:R-:W-:Y:S01]  /*e0d0*/  IMAD R49, R21.reuse, UR9, R20 ;  /* 0x0000000915317c24 */ /* 0x040fe2000f8e0214 */
[----:B------:R-:W-:Y:S01]  /*e0e0*/  @!PT LDS RZ, [RZ] ;  /* 0x00000000fffff984 */ /* 0x000fe20000000800 */
[----:B------:R-:W-:Y:S01]  /*e0f0*/  @!PT LDS RZ, [RZ] ;  /* 0x00000000fffff984 */ /* 0x000fe20000000800 */
[----:B------:R-:W-:Y:S01]  /*e100*/  @!PT LDS RZ, [RZ] ;  /* 0x00000000fffff984 */ /* 0x000fe20000000800 */
[----:B------:R-:W-:Y:S01]  /*e110*/  @!PT LDS RZ, [RZ] ;  /* 0x00000000fffff984 */ /* 0x000fe20000000800 */
[----:B------:R0:W-:Y:S06]  /*e120*/  MEMBAR.ALL.CTA ;  /* 0x0000000000007992 */ /* 0x0001ec0000008000 */
[----:B0-----:R-:W0:Y:S01]  /*e130*/  FENCE.VIEW.ASYNC.S ;  /* 0x00000000000073c6 */ /* 0x001e220000000000 */
[----:B------:R-:W-:Y:S01]  /*e140*/  SHF.R.S32.HI R20, RZ, 0x1f, R29 ;  /* 0x0000001fff147819 */ /* 0x000fe2000001141d */
[----:B------:R-:W-:Y:S01]  /*e150*/  IMAD.WIDE.U32 R2, R21, UR8, R2 ;  /* 0x0000000815027c25 */ /* 0x000fe2000f8e0002 */
[----:B------:R-:W-:-:S03]  /*e160*/  ULDC.64 UR8, c[0x0][0xad8] ;  /* 0x0002b60000087ab9 */ /* 0x000fc60000000a00 */
[----:B------:R-:W-:Y:S02]  /*e170*/  IMAD.IADD R3, R3, 0x1, R49 ;  /* 0x0000000103037824 */ /* 0x000fe400078e0231 */
[----:B------:R-:W-:Y:S02]  /*e180*/  IMAD R20, R20, UR8, RZ ;  /* 0x0000000814147c24 */ /* 0x000fe4000f8e02ff */
[----:B------:R-:W-:Y:S02]  /*e190*/  VIADD R51, R202, UR36 ;  /* 0x00000024ca337c36 */ /* 0x000fe40008000000 */
[C---:B------:R-:W-:Y:S02]  /*e1a0*/  IMAD R49, R29.reuse, UR9, R20 ;  /* 0x000000091d317c24 */ /* 0x040fe4000f8e0214 */
[----:B------:R-:W-:Y:S01]  /*e1b0*/  IMAD.WIDE.U32 R2, R29, UR8, R2 ;  /* 0x000000081d027c25 */ /* 0x000fe2000f8e0002 */
[----:B------:R-:W-:Y:S01]  /*e1c0*/  ISETP.GE.AND P2, PT, R51, R30, PT ;  /* 0x0000001e3300720c */ /* 0x000fe20003f46270 */
[----:B------:R-:W-:-:S02]  /*e1d0*/  ULDC.64 UR8, c[0x0][0xa80] ;  /* 0x0002a00000087ab9 */ /* 0x000fc40000000a00 */
[----:B------:R-:W-:Y:S01]  /*e1e0*/  VIADD R0, R0, 0x29820 ;  /* 0x0002982000007836 */ /* 0x000fe20000000000 */
[C---:B------:R-:W-:Y:S01]  /*e1f0*/  LEA R28, P3, R2.reuse, UR8, 0x1 ;  /* 0x00000008021c7c11 */ /* 0x040fe2000f8608ff */
[----:B------:R-:W-:Y:S02]  /*e200*/  IMAD.IADD R3, R3, 0x1, R49 ;  /* 0x0000000103037824 */ /* 0x000fe400078e0231 */
        /* <DEDUP_REMOVED lines=20> */
.L_x_2132:
[----:B------:R-:W-:Y:S05]  /*e350*/  BSYNC B1 ;  /* 0x0000000000017941 */ /* 0x000fea0003800000 */
.L_x_2131:
        /* <DEDUP_REMOVED lines=13> */
.L_x_2134:
[----:B------:R-:W-:Y:S05]  /*e430*/  BSYNC B1 ;  /* 0x0000000000017941 */ /* 0x000fea0003800000 */
.L_x_2133:
        /* <DEDUP_REMOVED lines=13> */
.L_x_2136:
[----:B------:R-:W-:Y:S05]  /*e510*/  BSYNC B1 ;  /* 0x0000000000017941 */ /* 0x000fea0003800000 */
.L_x_2135:
        /* <DEDUP_REMOVED lines=12> */
[----:B----4-:R-:W-:-:S04]  /*e5e0*/  LEA R2, P0, R19, R28, 0x1 ;  /* 0x0000001c13027211 */ /* 0x010fc800078008ff */
[----:B------:R-:W-:-:S05]  /*e5f0*/  LEA.HI.X R3, R19, R29, R222, 0x1, P0 ;  /* 0x0000001d13037211 */ /* 0x000fca00000f0cde */
[----:B------:R0:W-:Y:S01]  /*e600*/  ST.E.128 desc[UR56][R2.64], R44 ;  /* 0x0000002c02007985 */ /* 0x0001e2000c101d38 */
[----:B------:R-:W-:Y:S05]  /*e610*/  BRA `(.L_x_2137) ;  /* 0x0000001400f47947 */ /* 0x000fea0003800000 */
.L_x_2130:
        /* <DEDUP_REMOVED lines=10> */
[----:B------:R-:W-:Y:S01]  /*e6c0*/  UIADD3 UR9, UR9, UR7, URZ ;  /* 0x0000000709097290 */ /* 0x000fe2000fffe03f */
[----:B------:R-:W-:-:S03]  /*e6d0*/  ULDC.64 UR10, c[0x0][0xb38] ;  /* 0x0002ce00000a7ab9 */ /* 0x000fc60000000a00 */
[----:B------:R-:W-:-:S04]  /*e6e0*/  UIMAD.WIDE.U32 UR8, UR45, UR10, UR8 ;  /* 0x0000000a2d0872a5 */ /* 0x000fc8000f8e0008 */
        /* <DEDUP_REMOVED lines=44> */
[-C--:B0-----:R-:W-:Y:S02]  /*e9b0*/  @!P3 LEA R6, P5, R201, R4.reuse, 0x2 ;  /* 0x00000004c906b211 */ /* 0x081fe400078a10ff */
        /* <DEDUP_REMOVED lines=57> */
.L_x_2139:
[----:B------:R-:W-:Y:S05]  /*ed50*/  BSYNC B1 ;  /* 0x0000000000017941 */ /* 0x000fea0003800000 */
.L_x_2138:
        /* <DEDUP_REMOVED lines=10> */
[-C--:B0-----:R-:W-:Y:S02]  /*ee00*/  @!P1 LEA R6, P4, R201, R4.reuse, 0x2 ;  /* 0x00000004c9069211 */ /* 0x081fe400078810ff */
        /* <DEDUP_REMOVED lines=59> */
.L_x_2128:
        /* <DEDUP_REMOVED lines=29> */
.L_x_2140:
[----:B------:R-:W-:Y:S01]  /*f390*/  USEL UR44, UR44, URZ, !UP0 ;  /* 0x0000003f2c2c7287 */ /* 0x000fe2000c000000 */
[----:B------:R-:W-:Y:S01]  /*f3a0*/  BSSY B1, `(.L_x_2141) ;  /* 0x0000038000017945 */ /* 0x000fe20003800000 */
[----:B------:R-:W-:-:S03]  /*f3b0*/  USEL UR43, UR43, URZ, !UP0 ;  /* 0x0000003f2b2b7287 */ /* 0x000fc6000c000000 */
[----:B------:R-:W-:Y:S09]  /*f3c0*/  @P0 BRA `(.L_x_2142) ;  /* 0x0000000000d40947 */ /* 0x000ff20003800000 */
[----:B------:R-:W0:Y:S01]  /*f3d0*/  S2R R3, SR_TID.X ;  /* 0x0000000000037919 */ /* 0x000e220000002100 */
[----:B------:R-:W1:Y:S01]  /*f3e0*/  LDC R9, c[0x0][0xbe8] ;  /* 0x0002fa00ff097b82 */ /* 0x000e620000000800 */
[----:B------:R-:W-:Y:S02]  /*f3f0*/  IMAD.U32 R4, RZ, RZ, UR36 ;  /* 0x00000024ff047e24 */ /* 0x000fe4000f8e00ff */
[----:B-1---5:R-:W-:-:S03]  /*f400*/  IMAD R2, R0, R9, RZ ;  /* 0x0000000900027224 */ /* 0x022fc600078e02ff */
        /* <DEDUP_REMOVED lines=26> */
[----:B------:R-:W-:Y:S02]  /*f5b0*/  IMAD.U32 R3, RZ, RZ, UR21 ;  /* 0x00000015ff037e24 */ /* 0x000fe4000f8e00ff */
[----:B------:R-:W-:Y:S01]  /*f5c0*/  IMAD.U32 R6, RZ, RZ, UR8 ;  /* 0x00000008ff067e24 */ /* 0x000fe2000f8e00ff */
[----:B------:R-:W-:Y:S01]  /*f5d0*/  UIADD3.X UR7, UR7, UR11, UR16, UP0, UP1 ;  /* 0x0000000b07077290 */ /* 0x000fe200087e2410 */
[----:B-1----:R-:W-:Y:S01]  /*f5e0*/  @P0 SHF.R.U32.HI R5, RZ, R7, R2 ;  /* 0x00000007ff050219 */ /* 0x002fe20000011602 */
[----:B------:R-:W-:Y:S01]  /*f5f0*/  IMAD.U32 R2, RZ, RZ, UR20 ;  /* 0x00000014ff027e24 */ /* 0x000fe2000f8e00ff */
[----:B------:R-:W-:Y:S01]  /*f600*/  ULDC.64 UR8, c[0x0][UR17+0x210] ;  /* 0x0000840011087abb */ /* 0x000fe20008000a00 */
[----:B------:R-:W-:Y:S01]  /*f610*/  ULDC.64 UR10, c[0x0][0xba8] ;  /* 0x0002ea00000a7ab9 */ /* 0x000fe20000000a00 */
[----:B------:R-:W-:Y:S01]  /*f620*/  @!UP2 ULDC UR10, c[0x0][0xb50] ;  /* 0x0002d400000aaab9 */ /* 0x000fe20000000800 */
[--C-:B------:R-:W-:Y:S01]  /*f630*/  IMAD.MOV R7, RZ, RZ, -R5.reuse ;  /* 0x000000ffff077224 */ /* 0x100fe200078e0a05 */
[----:B------:R-:W-:Y:S01]  /*f640*/  IADD3 R2, P0, P1, R5, UR14, R2 ;  /* 0x0000000e05027c10 */ /* 0x000fe2000f91e002 */
[----:B------:R-:W-:Y:S01]  /*f650*/  @!UP2 ULDC UR11, c[0x0][0xb54] ;  /* 0x0002d500000baab9 */ /* 0x000fe20000000800 */
[----:B------:R-:W-:Y:S01]  /*f660*/  SHF.R.S32.HI R5, RZ, 0x1f, R5 ;  /* 0x0000001fff057819 */ /* 0x000fe20000011405 */
[----:B------:R-:W-:-:S03]  /*f670*/  IMAD R7, R9, R7, R4 ;  /* 0x0000000709077224 */ /* 0x000fc600078e0204 */
[----:B------:R-:W-:Y:S01]  /*f680*/  IADD3.X R3, R5, UR7, R6, P0, P1 ;  /* 0x0000000705037c10 */ /* 0x000fe200087e2406 */
        /* <DEDUP_REMOVED lines=9> */
.L_x_2142:
[----:B------:R-:W-:Y:S05]  /*f720*/  BSYNC B1 ;  /* 0x0000000000017941 */ /* 0x000fea0003800000 */
.L_x_2141:
[----:B------:R-:W-:-:S06]  /*f730*/  UISETP.GT.AND UP0, UPT, UR47, 0x1, UPT ;  /* 0x000000012f00788c */ /* 0x000fcc000bf04270 */
[----:B------:R-:W-:-:S13]  /*f740*/  PLOP3.LUT P0, PT, PT, PT, UP0, 0x80, 0x0 ;  /* 0x000000000000781c */ /* 0x000fda0003f0f008 */
[----:B------:R-:W-:Y:S05]  /*f750*/  @P0 BRA `(.L_x_2137) ;  /* 0x0000000400a40947 */ /* 0x000fea0003800000 */
[----:B------:R-:W1:Y:S01]  /*f760*/  LDC R11, c[0x0][0xbe8] ;  /* 0x0002fa00ff0b7b82 */ /* 0x000e620000000800 */
[----:B------:R-:W-:Y:S01]  /*f770*/  ULDC.64 UR10, c[0x0][0xaa0] ;  /* 0x0002a800000a7ab9 */ /* 0x000fe20000000a00 */
[----:B------:R-:W-:Y:S01]  /*f780*/  IMAD R2, R22, 0x20, R202 ;  /* 0x0000002016027824 */ /* 0x000fe200078e02ca */
[----:B------:R-:W-:Y:S01]  /*f790*/  UIMAD UR7, UR16, UR10, URZ ;  /* 0x0000000a100772a4 */ /* 0x000fe2000f8e023f */
[----:B------:R-:W-:Y:S01]  /*f7a0*/  BSSY B1, `(.L_x_2143) ;  /* 0x000003a000017945 */ /* 0x000fe20003800000 */
[----:B------:R-:W-:Y:S01]  /*f7b0*/  UIMAD.WIDE.U32 UR8, UR4, UR10, URZ ;  /* 0x0000000a040872a5 */ /* 0x000fe2000f8e003f */
[----:B------:R-:W-:Y:S01]  /*f7c0*/  VIADD R6, R2, UR36 ;  /* 0x0000002402067c36 */ /* 0x000fe20008000000 */
[----:B------:R-:W-:-:S03]  /*f7d0*/  UIMAD UR7, UR4, UR11, UR7 ;  /* 0x0000000b040772a4 */ /* 0x000fc6000f8e0207 */
[----:B------:R-:W-:Y:S01]  /*f7e0*/  ULDC.64 UR10, c[0x0][0xae8] ;  /* 0x0002ba00000a7ab9 */ /* 0x000fe20000000a00 */
[----:B------:R-:W-:Y:S01]  /*f7f0*/  UIADD3 UR9, UR9, UR7, URZ ;  /* 0x0000000709097290 */ /* 0x000fe2000fffe03f */
[----:B0-----:R-:W-:-:S03]  /*f800*/  IMAD.MOV.U32 R5, RZ, RZ, R6 ;  /* 0x000000ffff057224 */ /* 0x001fc600078e0006 */
        /* <DEDUP_REMOVED lines=18> */
[----:B------:R-:W-:Y:S02]  /*f930*/  IMAD R7, R11, R7, R6 ;  /* 0x000000070b077224 */ /* 0x000fe400078e0206 */
[----:B------:R-:W-:Y:S02]  /*f940*/  IMAD.U32 R2, RZ, RZ, UR44 ;  /* 0x0000002cff027e24 */ /* 0x000fe4000f8e00ff */
[C---:B------:R-:W-:Y:S01]  /*f950*/  IMAD R9, R5.reuse, UR9, R4 ;  /* 0x0000000905097c24 */ /* 0x040fe2000f8e0204 */
[----:B------:R-:W-:Y:S01]  /*f960*/  SHF.R.S32.HI R4, RZ, 0x1f, R7 ;  /* 0x0000001fff047819 */ /* 0x000fe20000011407 */
[----:B------:R-:W-:Y:S01]  /*f970*/  IMAD.WIDE.U32 R2, R5, UR8, R2 ;  /* 0x0000000805027c25 */ /* 0x000fe2000f8e0002 */
[----:B------:R-:W-:-:S03]  /*f980*/  ULDC.64 UR8, c[0x0][0xad8] ;  /* 0x0002b60000087ab9 */ /* 0x000fc60000000a00 */
[----:B------:R-:W-:Y:S02]  /*f990*/  IMAD.IADD R3, R3, 0x1, R9 ;  /* 0x0000000103037824 */ /* 0x000fe400078e0209 */
[----:B------:R-:W-:Y:S02]  /*f9a0*/  IMAD R4, R4, UR8, RZ ;  /* 0x0000000804047c24 */ /* 0x000fe4000f8e02ff */
[----:B------:R-:W-:Y:S02]  /*f9b0*/  VIADD R6, R202, UR36 ;  /* 0x00000024ca067c36 */ /* 0x000fe40008000000 */
[----:B-----5:R-:W-:Y:S02]  /*f9c0*/  IMAD R11, R0, R11, RZ ;  /* 0x0000000b000b7224 */ /* 0x020fe400078e02ff */
        /* <DEDUP_REMOVED lines=23> */
.L_x_2144:
[----:B------:R-:W-:Y:S05]  /*fb40*/  BSYNC B1 ;  /* 0x0000000000017941 */ /* 0x000fea0003800000 */
.L_x_2143:
        /* <DEDUP_REMOVED lines=13> */
.L_x_2146:
[----:B------:R-:W-:Y:S05]  /*fc20*/  BSYNC B1 ;  /* 0x0000000000017941 */ /* 0x000fea0003800000 */
.L_x_2145:
        /* <DEDUP_REMOVED lines=13> */
.L_x_2148:
[----:B------:R-:W-:Y:S05]  /*fd00*/  BSYNC B1 ;  /* 0x0000000000017941 */ /* 0x000fea0003800000 */
.L_x_2147:
[----:B0-----:R-:W-:Y:S01]  /*fd10*/  VIADD R0, R6, 0x60 ;  /* 0x0000006006007836 */ /* 0x001fe20000000000 */
[----:B--2-4-:R-:W0:Y:S04]  /*fd20*/  SHFL.IDX PT, R5, R5, 0x3, 0x181f ;  /* 0x00781f0005057f89 */ /* 0x014e2800000e0000 */
[----:B------:R-:W-:Y:S01]  /*fd30*/  ISETP.GE.AND P0, PT, R0, R11, PT ;  /* 0x0000000b0000720c */ /* 0x000fe20003f06270 */
[----:B-1-3--:R1:W2:-:S12]  /*fd40*/  SHFL.IDX PT, R2, R4, 0x3, 0x181f ;  /* 0x00781f0004027f89 */ /* 0x00a29800000e0000 */
[----:B-1----:R-:W-:Y:S05]  /*fd50*/  @P0 BRA `(.L_x_2137) ;  /* 0x0000000000240947 */ /* 0x002fea0003800000 */
[----:B------:R-:W-:Y:S02]  /*fd60*/  ULDC UR4, c[0x0][0xac8] ;  /* 0x0002b20000047ab9 */ /* 0x000fe40000000800 */
[----:B------:R-:W-:Y:S02]  /*fd70*/  ISETP.GE.AND P2, PT, R16, UR4, PT ;  /* 0x0000000410007c0c */ /* 0x000fe4000bf46270 */
[----:B------:R-:W-:-:S11]  /*fd80*/  ISETP.GE.AND P3, PT, R19, UR4, PT ;  /* 0x0000000413007c0c */ /* 0x000fd6000bf66270 */
[CC--:B--2---:R-:W-:Y:S02]  /*fd90*/  @!P2 LEA R6, P0, R16.reuse, R2.reuse, 0x1 ;  /* 0x000000021006a211 */ /* 0x0c4fe400078008ff */
[C---:B------:R-:W-:Y:S02]  /*fda0*/  @!P3 LEA R2, P1, R19.reuse, R2, 0x1 ;  /* 0x000000021302b211 */ /* 0x040fe400078208ff */
[-C--:B0-----:R-:W-:Y:S02]  /*fdb0*/  @!P2 LEA.HI.X R7, R16, R5.reuse, R223, 0x1, P0 ;  /* 0x000000051007a211 */ /* 0x081fe400000f0cdf */
[----:B------:R-:W-:-:S03]  /*fdc0*/  @!P3 LEA.HI.X R3, R19, R5, R222, 0x1, P1 ;  /* 0x000000051303b211 */ /* 0x000fc600008f0cde */
[----:B------:R0:W-:Y:S04]  /*fdd0*/  @!P2 ST.E.128 desc[UR56][R6.64], RZ ;  /* 0x000000ff0600a985 */ /* 0x0001e8000c101d38 */
[----:B------:R0:W-:Y:S02]  /*fde0*/  @!P3 ST.E.128 desc[UR56][R2.64], RZ ;  /* 0x000000ff0200b985 */ /* 0x0001e4000c101d38 */
.L_x_2137:
[----:B------:R-:W-:Y:S05]  /*fdf0*/  BSYNC B0 ;  /* 0x0000000000007941 */ /* 0x000fea0003800000 */
.L_x_2127:
[----:B------:R-:W-:Y:S02]  /*fe00*/  ULDC UR4, c[0x0][0xc3c] ;  /* 0x00030f0000047ab9 */ /* 0x000fe40000000800 */
[----:B------:R-:W-:-:S13]  /*fe10*/  ISETP.GE.AND P0, PT, R31, UR4, PT ;  /* 0x000000041f007c0c */ /* 0x000fda000bf06270 */
[----:B------:R-:W-:Y:S05]  /*fe20*/  @!P0 BRA `(.L_x_2149) ;  /* 0xffffff1000708947 */ /* 0x000fea000383ffff */
[----:B------:R-:W-:Y:S05]  /*fe30*/  EXIT ;  /* 0x000000000000794d */ /* 0x000fea0003800000 */
.L_x_2087:
[----:B------:R-:W-:-:S08]  /*fe40*/  NOP ;  /* 0x0000000000007918 */ /* 0x000fd00000000000 */
[----:B------:R-:W0:-:S00]  /*fe50*/  USETMAXREG.DEALLOC.CTAPOOL 0x18 ;  /* 0x00000018000079c8 */ /* 0x000e0000080e0500 */
[----:B0-----:R-:W-:Y:S01]  /*fe60*/  LOP3.LUT R0, R0, 0x3, RZ, 0xc0, !PT ;  /* 0x0000000300007812 */ /* 0x001fe200078ec0ff */
[----:B------:R-:W-:-:S05]  /*fe70*/  IMAD.MOV.U32 R6, RZ, RZ, RZ ;  /* 0x000000ffff067224 */ /* 0x000fca00078e00ff */
[----:B------:R-:W0:Y:S02]  /*fe80*/  SHFL.IDX PT, R0, R0, RZ, 0x1f ;  /* 0x00001fff00007589 */ /* 0x000e2400000e0000 */
[----:B0-----:R-:W-:-:S04]  /*fe90*/  ISETP.NE.AND P0, PT, R0, RZ, PT ;  /* 0x000000ff0000720c */ /* 0x001fc80003f05270 */
[----:B------:R-:W-:-:S05]  /*fea0*/  P2R R0, PR, RZ, 0x1 ;  /* 0x00000001ff007803 */ /* 0x000fca0000000000 */
[----:B------:R0:W-:Y:S04]  /*feb0*/  STL [R1+0x34], R0 ;  /* 0x0000340001007387 */ /* 0x0001e80000100800 */
[----:B------:R-:W-:Y:S05]  /*fec0*/  @!P0 BRA `(.L_x_2150) ;  /* 0x00000000002c8947 */ /* 0x000fea0003800000 */
[----:B------:R-:W1:Y:S08]  /*fed0*/  S2UR UR5, SR_CgaCtaId ;  /* 0x00000000000579c3 */ /* 0x000e700000008800 */
[----:B------:R-:W-:Y:S06]  /*fee0*/  BAR.SYNC.DEFER_BLOCKING 0x5, 0x180 ;  /* 0x0146000000007b1d */ /* 0x000fec0000010000 */
[----:B------:R-:W-:-:S02]  /*fef0*/  UMOV UR4, 0x400 ;  /* 0x0000040000047882 */ /* 0x000fc40000000000 */
[----:B-1----:R-:W-:-:S09]  /*ff00*/  ULEA UR4, UR5, UR4, 0x18 ;  /* 0x0000000405047291 */ /* 0x002fd2000f8ec03f */
[----:B------:R-:W1:Y:S04]  /*ff10*/  LDS.128 R4, [UR4+0x298d0] ;  /* 0x0298d004ff047984 */ /* 0x000e680008000c00 */
[----:B-1----:R1:W-:Y:S01]  /*ff20*/  STL.64 [R1+0x10], R4 ;  /* 0x0000100401007387 */ /* 0x0023e20000100a00 */
[----:B0-----:R-:W-:-:S03]  /*ff30*/  IMAD.MOV.U32 R0, RZ, RZ, R7 ;  /* 0x000000ffff007224 */ /* 0x001fc600078e0007 */
[----:B------:R1:W-:Y:S02]  /*ff40*/  STL [R1+0x18], R6 ;  /* 0x0000180601007387 */ /* 0x0003e40000100800 */
[----:B------:R-:W-:Y:S01]  /*ff50*/  R2UR UR42, R0 ;  /* 0x00000000002a72ca */ /* 0x000fe200000e0000 */
[----:B------:R-:W-:Y:S06]  /*ff60*/  BAR.ARV 0x4, 0x180 ;  /* 0x0106000000007b1d */ /* 0x000fec0000002000 */
[----:B------:R-:W-:Y:S08]  /*ff70*/  BRA `(.L_x_2151) ;  /* 0x0000000c00c47947 */ /* 0x000ff00003800000 */
.L_x_2150:
[----:B0-----:R-:W0:Y:S01]  /*ff80*/  S2R R0, SR_TID.X ;  /* 0x0000000000007919 */ /* 0x001e220000002100 */
        /* <DEDUP_REMOVED lines=43> */
.L_x_2154:
        /* <DEDUP_REMOVED lines=39> */
.L_x_2152:
        /* <DEDUP_REMOVED lines=15> */
.L_x_2155:
        /* <DEDUP_REMOVED lines=62> */
.L_x_2156:
        /* <DEDUP_REMOVED lines=63> */
.L_x_2157:
[----:B01----:R-:W-:-:S05]  /*10d70*/  LOP3.LUT R3, RZ, R2, RZ, 0x33, !PT ;  /* 0x00000002ff037212 */ /* 0x003fca00078e33ff */
[----:B------:R-:W-:-:S05]  /*10d80*/  IMAD.IADD R2, R6, 0x1, R3 ;  /* 0x0000000106027824 */ /* 0x000fca00078e0203 */
[----:B------:R1:W-:Y:S01]  /*10d90*/  STL [R1+0x14], R2 ;  /* 0x0000140201007387 */ /* 0x0003e20000100800 */
[----:B------:R-:W-:Y:S05]  /*10da0*/  BRA `(.L_x_2158) ;  /* 0x00000000000c7947 */ /* 0x000fea0003800000 */
.L_x_2153:
[----:B------:R0:W-:Y:S04]  /*10db0*/  STL [R1+0x10], R7 ;  /* 0x0000100701007387 */ /* 0x0001e80000100800 */
[----:B------:R0:W-:Y:S04]  /*10dc0*/  STL [R1+0x14], RZ ;  /* 0x000014ff01007387 */ /* 0x0001e80000100800 */
[----:B------:R0:W-:Y:S02]  /*10dd0*/  STL [R1+0x18], RZ ;  /* 0x000018ff01007387 */ /* 0x0001e40000100800 */
.L_x_2158:
        /* <DEDUP_REMOVED lines=11> */
.L_x_2151:
        /* <DEDUP_REMOVED lines=23> */
[C---:B------:R-:W-:Y:S01]  /*11000*/  IMAD.SHL.U32 R2, R11.reuse, 0x20, RZ ;  /* 0x000000200b027824 */ /* 0x040fe200078e00ff */
        /* <DEDUP_REMOVED lines=25> */
[----:B------:R-:W-:-:S03]  /*111a0*/  IMAD.MOV.U32 R0, RZ, RZ, 0x1 ;  /* 0x00000001ff007424 */ /* 0x000fc600078e00ff */
[----:B------:R0:W-:Y:S04]  /*111b0*/  STL [R1+0x28], R2 ;  /* 0x0000280201007387 */ /* 0x0001e80000100800 */
[----:B------:R-:W-:Y:S04]  /*111c0*/  STL [R1+0x30], RZ ;  /* 0x000030ff01007387 */ /* 0x000fe80000100800 */
[----:B------:R1:W-:Y:S01]  /*111d0*/  STL [R1], R0 ;  /* 0x0000000001007387 */ /* 0x0003e20000100800 */
[C---:B0-----:R-:W-:Y:S02]  /*111e0*/  LOP3.LUT R2, R4.reuse, 0x40, RZ, 0xfc, !PT ;  /* 0x0000004004027812 */ /* 0x041fe400078efcff */
[----:B-1----:R-:W-:-:S07]  /*111f0*/  LOP3.LUT R0, R4, 0x80, RZ, 0xfc, !PT ;  /* 0x0000008004007812 */ /* 0x002fce00078efcff */
.L_x_2231:
[----:B------:R-:W-:Y:S01]  /*11200*/  ULDC.64 UR4, c[0x0][0xc88] ;  /* 0x0003220000047ab9 */ /* 0x000fe20000000a00 */
[----:B------:R-:W-:Y:S01]  /*11210*/  IMAD.MOV.U32 R0, RZ, RZ, RZ ;  /* 0x000000ffff007224 */ /* 0x000fe200078e00ff */
[----:B------:R-:W-:Y:S01]  /*11220*/  UIMAD.WIDE UR4, UR42, 0x4, UR4 ;  /* 0x000000042a0478a5 */ /* 0x000fe2000f8e0204 */
[----:B------:R-:W2:Y:S01]  /*11230*/  LDL.LU R12, [R1+0x18] ;  /* 0x00001800010c7983 */ /* 0x000ea20000300800 */
[----:B------:R-:W-:Y:S01]  /*11240*/  ULDC.64 UR6, c[0x0][0xa08] ;  /* 0x0002820000067ab9 */ /* 0x000fe20000000a00 */
[----:B------:R-:W-:Y:S01]  /*11250*/  IMAD.MOV.U32 R9, RZ, RZ, RZ ;  /* 0x000000ffff097224 */ /* 0x000fe200078e00ff */
[----:B------:R-:W-:Y:S01]  /*11260*/  ULDC.64 UR8, c[0x0][0xa18] ;  /* 0x0002860000087ab9 */ /* 0x000fe20000000a00 */
[----:B0-----:R-:W0:Y:S01]  /*11270*/  LDC R19, c[0x0][0x288] ;  /* 0x0000a200ff137b82 */ /* 0x001e220000000800 */
[----:B------:R-:W-:Y:S02]  /*11280*/  IMAD.U32 R2, RZ, RZ, UR4 ;  /* 0x00000004ff027e24 */ /* 0x000fe4000f8e00ff */
[----:B------:R-:W-:Y:S01]  /*11290*/  IMAD.U32 R3, RZ, RZ, UR5 ;  /* 0x00000005ff037e24 */ /* 0x000fe2000f8e00ff */
[----:B------:R-:W-:-:S04]  /*112a0*/  ULDC.64 UR4, c[0x0][0xa28] ;  /* 0x00028a0000047ab9 */ /* 0x000fc80000000a00 */
[----:B------:R-:W3:Y:S01]  /*112b0*/  LDG.E R2, desc[UR56][R2.64] ;  /* 0x0000003802027981 */ /* 0x000ee2000c1e1900 */
[----:B------:R-:W-:Y:S01]  /*112c0*/  UISETP.NE.U32.AND UP0, UPT, UR4, URZ, UPT ;  /* 0x0000003f0400728c */ /* 0x000fe2000bf05070 */
[----:B-1----:R-:W1:Y:S03]  /*112d0*/  LDC R10, c[0x0][0x424] ;  /* 0x00010900ff0a7b82 */ /* 0x002e660000000800 */
[----:B------:R-:W-:-:S05]  /*112e0*/  UISETP.NE.AND.EX UP0, UPT, UR5, URZ, UPT, UP0 ;  /* 0x0000003f0500728c */ /* 0x000fca000bf05300 */
[----:B------:R-:W4:Y:S01]  /*112f0*/  LDC R11, c[0x0][0x2f0] ;  /* 0x0000bc00ff0b7b82 */ /* 0x000f220000000800 */
[----:B------:R-:W-:Y:S02]  /*11300*/  PLOP3.LUT P0, PT, PT, PT, UP0, 0x80, 0x0 ;  /* 0x000000000000781c */ /* 0x000fe40003f0f008 */
[----:B---3--:R-:W-:-:S13]  /*11310*/  R2UR UR46, R2 ;  /* 0x00000000022e72ca */ /* 0x008fda00000e0000 */
[----:B------:R-:W-:Y:S02]  /*11320*/  USHF.R.S32.HI UR45, URZ, 0x1f, UR46 ;  /* 0x0000001f3f2d7899 */ /* 0x000fe4000801142e */
[----:B------:R-:W-:-:S04]  /*11330*/  @UP0 ULEA UR4, UP1, UR46, UR4, 0x2 ;  /* 0x000000042e040291 */ /* 0x000fc8000f82103f */
[----:B------:R-:W-:Y:S02]  /*11340*/  @UP0 ULEA.HI.X UR5, UR46, UR5, UR45, 0x2, UP1 ;  /* 0x000000052e050291 */ /* 0x000fe400088f142d */
[----:B------:R-:W-:-:S04]  /*11350*/  IMAD.U32 R2, RZ, RZ, UR4 ;  /* 0x00000004ff027e24 */ /* 0x000fc8000f8e00ff */
[----:B------:R-:W-:Y:S01]  /*11360*/  IMAD.U32 R3, RZ, RZ, UR5 ;  /* 0x00000005ff037e24 */ /* 0x000fe2000f8e00ff */
[----:B------:R-:W-:Y:S01]  /*11370*/  ULDC.64 UR4, c[0x0][0xa00] ;  /* 0x0002800000047ab9 */ /* 0x000fe20000000a00 */
[----:B------:R-:W-:-:S03]  /*11380*/  USHF.L.U32 UR43, UR46, 0x2, URZ ;  /* 0x000000022e2b7899 */ /* 0x000fc6000800063f */
[----:B------:R3:W5:Y:S01]  /*11390*/  @P0 LDG.E R0, desc[UR56][R2.64] ;  /* 0x0000003802000981 */ /* 0x000762000c1e1900 */
[----:B------:R-:W-:Y:S01]  /*113a0*/  ISETP.NE.U32.AND P0, PT, RZ, UR4, PT ;  /* 0x00000004ff007c0c */ /* 0x000fe2000bf05070 */
[----:B------:R-:W-:Y:S02]  /*113b0*/  USHF.L.U64.HI UR44, UR46, 0x2, UR45 ;  /* 0x000000022e2c7899 */ /* 0x000fe4000801022d */
[----:B------:R-:W-:Y:S01]  /*113c0*/  UIADD3 UR4, UP0, UR43, UR4, URZ ;  /* 0x000000042b047290 */ /* 0x000fe2000ff1e03f */
[----:B------:R-:W-:Y:S02]  /*113d0*/  ISETP.NE.AND.EX P2, PT, RZ, UR5, PT, P0 ;  /* 0x00000005ff007c0c */ /* 0x000fe4000bf45300 */
[----:B------:R-:W-:Y:S01]  /*113e0*/  ISETP.NE.U32.AND P0, PT, RZ, UR6, PT ;  /* 0x00000006ff007c0c */ /* 0x000fe2000bf05070 */
[----:B------:R-:W-:Y:S02]  /*113f0*/  UIADD3.X UR5, UR44, UR5, URZ, UP0, !UPT ;  /* 0x000000052c057290 */ /* 0x000fe400087fe43f */
[----:B------:R-:W-:Y:S01]  /*11400*/  IMAD.U32 R4, RZ, RZ, UR4 ;  /* 0x00000004ff047e24 */ /* 0x000fe2000f8e00ff */
[----:B------:R-:W-:Y:S01]  /*11410*/  UIADD3 UR4, UP0, UR43, UR6, URZ ;  /* 0x000000062b047290 */ /* 0x000fe2000ff1e03f */
[----:B------:R-:W-:-:S02]  /*11420*/  ISETP.NE.AND.EX P0, PT, RZ, UR7, PT, P0 ;  /* 0x00000007ff007c0c */ /* 0x000fc4000bf05300 */
[----:B------:R-:W-:Y:S01]  /*11430*/  IMAD.U32 R5, RZ, RZ, UR5 ;  /* 0x00000005ff057e24 */ /* 0x000fe2000f8e00ff */
[----:B------:R-:W-:-:S04]  /*11440*/  UIADD3.X UR5, UR44, UR7, URZ, UP0, !UPT ;  /* 0x000000072c057290 */ /* 0x000fc800087fe43f */
[----:B------:R-:W4:Y:S01]  /*11450*/  @P2 LDG.E R8, desc[UR56][R4.64] ;  /* 0x0000003804082981 */ /* 0x000f22000c1e1900 */
[----:B------:R-:W-:Y:S01]  /*11460*/  IMAD.U32 R6, RZ, RZ, UR4 ;  /* 0x00000004ff067e24 */ /* 0x000fe2000f8e00ff */
[----:B------:R-:W-:Y:S01]  /*11470*/  UISETP.NE.U32.AND UP0, UPT, UR8, URZ, UPT ;  /* 0x0000003f0800728c */ /* 0x000fe2000bf05070 */
[----:B------:R-:W-:-:S03]  /*11480*/  IMAD.U32 R7, RZ, RZ, UR5 ;  /* 0x00000005ff077e24 */ /* 0x000fc6000f8e00ff */
[----:B------:R-:W-:Y:S02]  /*11490*/  UISETP.NE.AND.EX UP0, UPT, UR9, URZ, UPT, UP0 ;  /* 0x0000003f0900728c */ /* 0x000fe4000bf05300 */
[----:B------:R-:W5:Y:S04]  /*114a0*/  @P0 LDG.E R9, desc[UR56][R6.64] ;  /* 0x0000003806090981 */ /* 0x000f68000c1e1900 */
[----:B------:R-:W-:-:S05]  /*114b0*/  PLOP3.LUT P3, PT, PT, PT, UP0, 0x80, 0x0 ;  /* 0x000000000000781c */ /* 0x000fca0003f6f008 */
[----:B------:R-:W-:-:S04]  /*114c0*/  @UP0 UIADD3 UR4, UP1, UR43, UR8, URZ ;  /* 0x000000082b040290 */ /* 0x000fc8000ff3e03f */
[----:B------:R-:W-:Y:S02]  /*114d0*/  @UP0 UIADD3.X UR5, UR44, UR9, URZ, UP1, !UPT ;  /* 0x000000092c050290 */ /* 0x000fe40008ffe43f */
[----:B---3--:R-:W-:-:S04]  /*114e0*/  IMAD.U32 R2, RZ, RZ, UR4 ;  /* 0x00000004ff027e24 */ /* 0x008fc8000f8e00ff */
[----:B------:R-:W-:-:S05]  /*114f0*/  IMAD.U32 R3, RZ, RZ, UR5 ;  /* 0x00000005ff037e24 */ /* 0x000fca000f8e00ff */
[----:B0-----:R0:W5:Y:S01]  /*11500*/  @P3 LDG.E R19, desc[UR56][R2.64] ;  /* 0x0000003802133981 */ /* 0x001162000c1e1900 */
[----:B------:R-:W-:Y:S01]  /*11510*/  UMOV UR47, URZ ;  /* 0x0000003f002f7c82 */ /* 0x000fe20008000000 */
[----:B--2---:R-:W-:Y:S01]  /*11520*/  R2UR UR36, R12 ;  /* 0x000000000c2472ca */ /* 0x004fe200000e0000 */
[----:B0-----:R-:W0:Y:S02]  /*11530*/  LDC.64 R2, c[0x0][0x418] ;  /* 0x00010600ff027b82 */ /* 0x001e240000000a00 */
[----:B0-----:R-:W-:Y:S02]  /*11540*/  ISETP.NE.U32.AND P1, PT, R2, RZ, PT ;  /* 0x000000ff0200720c */ /* 0x001fe40003f25070 */
[----:B------:R-:W-:Y:S02]  /*11550*/  LOP3.LUT R2, R12, 0xff000000, RZ, 0xc0, !PT ;  /* 0xff0000000c027812 */ /* 0x000fe400078ec0ff */
[----:B------:R-:W-:Y:S02]  /*11560*/  ISETP.NE.AND.EX P1, PT, R3, RZ, PT, P1 ;  /* 0x000000ff0300720c */ /* 0x000fe40003f25310 */
[----:B------:R-:W-:-:S02]  /*11570*/  SHF.R.U32.HI R2, RZ, 0x8, R2 ;  /* 0x00000008ff027819 */ /* 0x000fc40000011602 */
[----:B----4-:R-:W-:Y:S02]  /*11580*/  @P2 R2UR UR47, R8 ;  /* 0x00000000082f22ca */ /* 0x010fe400000e0000 */
[----:B------:R-:W-:-:S04]  /*11590*/  LOP3.LUT R8, R12, 0xff0000, RZ, 0xc0, !PT ;  /* 0x00ff00000c087812 */ /* 0x000fc800078ec0ff */
[----:B------:R-:W-:Y:S01]  /*115a0*/  LEA.HI R8, R8, R2, RZ, 0x10 ;  /* 0x0000000208087211 */ /* 0x000fe200078f80ff */
[----:B-1----:R-:W-:Y:S08]  /*115b0*/  @P3 BRA `(.L_x_2160) ;  /* 0x0000000000103947 */ /* 0x002ff00003800000 */
[----:B------:R-:W-:Y:S05]  /*115c0*/  @!P2 BRA `(.L_x_2160) ;  /* 0x00000000000ca947 */ /* 0x000fea0003800000 */
[----:B-----5:R-:W2:Y:S04]  /*115d0*/  LDG.E R19, desc[UR56][R4.64] ;  /* 0x0000003804137981 */ /* 0x020ea8000c1e1900 */
[----:B------:R-:W2:Y:S02]  /*115e0*/  LDG.E R4, desc[UR56][R4.64+0x4] ;  /* 0x0000043804047981 */ /* 0x000ea4000c1e1900 */
[----:B--2---:R-:W-:-:S07]  /*115f0*/  IMAD.IADD R19, R4, 0x1, -R19 ;  /* 0x0000000104137824 */ /* 0x004fce00078e0a13 */
.L_x_2160:
[----:B------:R-:W-:Y:S01]  /*11600*/  IMAD.U32 R3, RZ, RZ, UR46 ;  /* 0x0000002eff037e24 */ /* 0x000fe2000f8e00ff */
[----:B------:R-:W-:Y:S01]  /*11610*/  ULDC.64 UR4, c[0x0][0xa20] ;  /* 0x0002880000047ab9 */ /* 0x000fe20000000a00 */
[----:B-----5:R-:W-:Y:S01]  /*11620*/  IMAD.IADD R4, R9, 0x1, R0 ;  /* 0x0000000109047824 */ /* 0x020fe200078e0200 */
[----:B------:R-:W-:Y:S01]  /*11630*/  ISETP.NE.U32.AND P2, PT, RZ, UR4, PT ;  /* 0x00000004ff007c0c */ /* 0x000fe2000bf45070 */
[----:B------:R-:W-:Y:S01]  /*11640*/  ULOP3.LUT UR36, UR36, 0xffff, URZ, 0xc0, !UPT ;  /* 0x0000ffff24247892 */ /* 0x000fe2000f8ec03f */
[----:B------:R0:W-:Y:S01]  /*11650*/  STL [R1+0x4], R3 ;  /* 0x0000040301007387 */ /* 0x0001e20000100800 */
[----:B------:R-:W-:Y:S02]  /*11660*/  SEL R2, R10, 0x1, P1 ;  /* 0x000000010a027807 */ /* 0x000fe40000800000 */
[----:B------:R-:W-:Y:S01]  /*11670*/  ISETP.NE.AND.EX P2, PT, RZ, UR5, PT, P2 ;  /* 0x00000005ff007c0c */ /* 0x000fe2000bf45320 */
[----:B------:R0:W-:Y:S02]  /*11680*/  STL [R1+0x1c], R4 ;  /* 0x00001c0401007387 */ /* 0x0001e40000100800 */
[----:B------:R-:W-:-:S10]  /*11690*/  IMAD R2, R2, R11, RZ ;  /* 0x0000000b02027224 */ /* 0x000fd400078e02ff */
[----:B0-----:R-:W-:Y:S05]  /*116a0*/  @!P2 BRA `(.L_x_2161) ;  /* 0x000000000018a947 */ /* 0x001fea0003800000 */
[----:B------:R-:W-:-:S04]  /*116b0*/  UIADD3 UR4, UP0, UR43, UR4, URZ ;  /* 0x000000042b047290 */ /* 0x000fc8000ff1e03f */
[----:B------:R-:W-:Y:S02]  /*116c0*/  UIADD3.X UR5, UR44, UR5, URZ, UP0, !UPT ;  /* 0x000000052c057290 */ /* 0x000fe400087fe43f */
[----:B------:R-:W-:-:S04]  /*116d0*/  IMAD.U32 R2, RZ, RZ, UR4 ;  /* 0x00000004ff027e24 */ /* 0x000fc8000f8e00ff */
[----:B------:R-:W-:-:S05]  /*116e0*/  IMAD.U32 R3, RZ, RZ, UR5 ;  /* 0x00000005ff037e24 */ /* 0x000fca000f8e00ff */
[----:B------:R0:W5:Y:S01]  /*116f0*/  LDG.E R2, desc[UR56][R2.64] ;  /* 0x0000003802027981 */ /* 0x000162000c1e1900 */
[----:B------:R-:W-:Y:S05]  /*11700*/  BRA `(.L_x_2162) ;  /* 0x0000000000107947 */ /* 0x000fea0003800000 */
.L_x_2161:
[----:B------:R-:W-:Y:S05]  /*11710*/  @!P0 BRA `(.L_x_2162) ;  /* 0x00000000000c8947 */ /* 0x000fea0003800000 */
[----:B------:R-:W2:Y:S04]  /*11720*/  LDG.E R2, desc[UR56][R6.64] ;  /* 0x0000003806027981 */ /* 0x000ea8000c1e1900 */
[----:B------:R-:W2:Y:S02]  /*11730*/  LDG.E R6, desc[UR56][R6.64+0x4] ;  /* 0x0000043806067981 */ /* 0x000ea4000c1e1900 */
[----:B--2---:R-:W-:-:S07]  /*11740*/  IMAD.IADD R2, R6, 0x1, -R2 ;  /* 0x0000000106027824 */ /* 0x004fce00078e0a02 */
.L_x_2162:
[----:B0-----:R-:W2:Y:S01]  /*11750*/  LDL R3, [R1+0x14] ;  /* 0x0000140001037983 */ /* 0x001ea20000100800 */
[----:B-----5:R-:W-:Y:S02]  /*11760*/  IMAD.IADD R2, R2, 0x1, -R0 ;  /* 0x0000000102027824 */ /* 0x020fe400078e0a00 */
[----:B------:R-:W0:Y:S02]  /*11770*/  LDC R0, c[0x0][0x448] ;  /* 0x00011200ff007b82 */ /* 0x000e240000000800 */
[----:B0-----:R-:W-:-:S13]  /*11780*/  ISETP.NE.AND P0, PT, R0, 0x1, PT ;  /* 0x000000010000780c */ /* 0x001fda0003f05270 */
[----:B------:R-:W0:Y:S08]  /*11790*/  @P0 LDC R4, c[0x0][0x44c] ;  /* 0x00011300ff040b82 */ /* 0x000e300000000800 */
[----:B------:R-:W1:Y:S01]  /*117a0*/  @P0 LDC R0, c[0x0][0x450] ;  /* 0x00011400ff000b82 */ /* 0x000e620000000800 */
[----:B--2---:R-:W-:-:S04]  /*117b0*/  IMAD.SHL.U32 R3, R3, 0x80, RZ ;  /* 0x0000008003037824 */ /* 0x004fc800078e00ff */
[----:B------:R-:W-:-:S04]  /*117c0*/  VIADD R3, R3, 0x7f ;  /* 0x0000007f03037836 */ /* 0x000fc80000000000 */
[----:B0-----:R-:W-:-:S05]  /*117d0*/  @P0 IMAD.HI.U32 R4, R3, R4, RZ ;  /* 0x0000000403040227 */ /* 0x001fca00078e00ff */
[----:B-1----:R-:W-:Y:S01]  /*117e0*/  @P0 SHF.R.U32.HI R3, RZ, R0, R4 ;  /* 0x00000000ff030219 */ /* 0x002fe20000011604 */
[C---:B------:R-:W-:Y:S01]  /*117f0*/  VIADD R0, R2.reuse, 0x9f ;  /* 0x0000009f02007836 */ /* 0x040fe20000000000 */
[----:B------:R-:W-:Y:S02]  /*11800*/  IADD3 R2, R2, 0xa0, -R19 ;  /* 0x000000a002027810 */ /* 0x000fe40007ffe813 */
[----:B------:R-:W-:Y:S01]  /*11810*/  SHF.R.U32.HI R4, RZ, 0x10, R8 ;  /* 0x00000010ff047819 */ /* 0x000fe20000011608 */
[----:B------:R-:W-:-:S03]  /*11820*/  IMAD.HI R0, R0, 0x66666667, RZ ;  /* 0x6666666700007827 */ /* 0x000fc600078e02ff */
[----:B------:R-:W-:Y:S01]  /*11830*/  ISETP.NE.AND P0, PT, R4, RZ, PT ;  /* 0x000000ff0400720c */ /* 0x000fe20003f05270 */
[----:B------:R-:W-:Y:S01]  /*11840*/  IMAD.IADD R2, R2, 0x1, R3 ;  /* 0x0000000102027824 */ /* 0x000fe200078e0203 */
[----:B------:R-:W-:-:S03]  /*11850*/  SHF.R.U32.HI R3, RZ, 0x1f, R0 ;  /* 0x0000001fff037819 */ /* 0x000fc60000011600 */
[----:B------:R-:W-:Y:S01]  /*11860*/  IMAD.HI R2, R2, 0x66666667, RZ ;  /* 0x6666666702027827 */ /* 0x000fe200078e02ff */
[----:B------:R-:W-:-:S04]  /*11870*/  LEA.HI.SX32 R0, R0, R3, 0x1a ;  /* 0x0000000300007211 */ /* 0x000fc800078fd2ff */
[----:B------:R-:W-:-:S03]  /*11880*/  SHF.R.U32.HI R3, RZ, 0x1f, R2 ;  /* 0x0000001fff037819 */ /* 0x000fc60000011602 */
[----:B------:R-:W0:Y:S01]  /*11890*/  @!P0 LDC R4, c[0x0][0x9f0] ;  /* 0x00027c00ff048b82 */ /* 0x000e220000000800 */
[----:B------:R-:W-:Y:S01]  /*118a0*/  LEA.HI.SX32 R3, R2, R3, 0x1a ;  /* 0x0000000302037211 */ /* 0x000fe200078fd2ff */
[----:B------:R-:W-:-:S03]  /*118b0*/  IMAD.MOV.U32 R2, RZ, RZ, RZ ;  /* 0x000000ffff027224 */ /* 0x000fc600078e00ff */
[----:B------:R-:W-:-:S04]  /*118c0*/  VIMNMX R0, R0, R3, PT ;  /* 0x0000000300007248 */ /* 0x000fc80003fe0100 */
[----:B------:R-:W-:-:S13]  /*118d0*/  ISETP.GE.AND P1, PT, R0, 0x1, PT ;  /* 0x000000010000780c */ /* 0x000fda0003f26270 */
[----:B------:R-:W-:Y:S05]  /*118e0*/  @!P1 BRA `(.L_x_2163) ;  /* 0x0000000000689947 */ /* 0x000fea0003800000 */
[-C--:B0-----:R-:W-:Y:S02]  /*118f0*/  IABS R5, R4.reuse ;  /* 0x0000000400057213 */ /* 0x081fe40000000000 */
        /* <DEDUP_REMOVED lines=10> */
[----:B------:R-:W-:-:S04]  /*119a0*/  IADD3 R3, R4, -0x1, R0 ;  /* 0xffffffff04037810 */ /* 0x000fc80007ffe000 */
        /* <DEDUP_REMOVED lines=14> */
.L_x_2163:
[----:B------:R-:W-:Y:S01]  /*11a90*/  LOP3.LUT R8, R8, 0xff, RZ, 0xc0, !PT ;  /* 0x000000ff08087812 */ /* 0x000fe200078ec0ff */
[----:B------:R-:W-:Y:S04]  /*11aa0*/  BSSY B7, `(.L_x_2164) ;  /* 0x0000319000077945 */ /* 0x000fe80003800000 */
[----:B------:R-:W-:-:S05]  /*11ab0*/  IMAD R3, R8, R2, RZ ;  /* 0x0000000208037224 */ /* 0x000fca00078e02ff */
[----:B------:R-:W-:Y:S01]  /*11ac0*/  VIADDMNMX R0, R3, R2, R0, PT ;  /* 0x0000000203007246 */ /* 0x000fe20003800100 */
[----:B------:R1:W-:Y:S03]  /*11ad0*/  STL [R1+0x8], R3 ;  /* 0x0000080301007387 */ /* 0x0003e60000100800 */
[----:B------:R-:W-:Y:S01]  /*11ae0*/  ISETP.GT.AND P0, PT, R0, R3, PT ;  /* 0x000000030000720c */ /* 0x000fe20003f04270 */
[----:B------:R1:W-:-:S12]  /*11af0*/  STL [R1+0x2c], R0 ;  /* 0x00002c0001007387 */ /* 0x0003d80000100800 */
[----:B-1----:R-:W-:Y:S05]  /*11b00*/  @P0 BRA `(.L_x_2165) ;  /* 0x0000000000480947 */ /* 0x002fea0003800000 */
[----:B------:R-:W1:Y:S02]  /*11b10*/  S2R R3, SR_TID.X ;  /* 0x0000000000037919 */ /* 0x000e640000002100 */
[----:B-1----:R-:W-:-:S04]  /*11b20*/  LOP3.LUT R3, R3, 0x7f, RZ, 0xc0, !PT ;  /* 0x0000007f03037812 */ /* 0x002fc800078ec0ff */
[----:B------:R-:W-:-:S13]  /*11b30*/  ISETP.NE.AND P0, PT, R3, RZ, PT ;  /* 0x000000ff0300720c */ /* 0x000fda0003f05270 */
[----:B------:R-:W-:Y:S05]  /*11b40*/  @P0 BRA `(.L_x_2166) ;  /* 0x0000003000380947 */ /* 0x000fea0003800000 */
[----:B------:R-:W1:Y:S01]  /*11b50*/  S2R R3, SR_LANEID ;  /* 0x0000000000037919 */ /* 0x000e620000000000 */
[----:B------:R-:W-:Y:S02]  /*11b60*/  VOTEU.ANY UR4, UPT, PT ;  /* 0x0000000000047886 */ /* 0x000fe400038e0100 */
[----:B------:R-:W1:Y:S08]  /*11b70*/  FLO.U32 R0, UR4 ;  /* 0x0000000400007d00 */ /* 0x000e7000080e0000 */
[----:B------:R-:W2:Y:S01]  /*11b80*/  POPC R5, UR4 ;  /* 0x0000000400057d09 */ /* 0x000ea20008000000 */
[----:B-1----:R-:W-:-:S02]  /*11b90*/  ISETP.EQ.U32.AND P0, PT, R0, R3, PT ;  /* 0x000000030000720c */ /* 0x002fc40003f02070 */
[----:B------:R-:W2:Y:S11]  /*11ba0*/  LDC.64 R2, c[0x0][0xc60] ;  /* 0x00031800ff027b82 */ /* 0x000eb60000000a00 */
[----:B--2---:R-:W2:Y:S01]  /*11bb0*/  @P0 ATOMG.E.ADD.STRONG.GPU PT, R3, desc[UR56][R2.64], R5 ;  /* 0x00000005020309a8 */ /* 0x004ea200081ee1f8 */
[----:B0-----:R-:W0:Y:S02]  /*11bc0*/  S2R R4, SR_LTMASK ;  /* 0x0000000000047919 */ /* 0x001e240000003900 */
[----:B0-----:R-:W-:-:S04]  /*11bd0*/  LOP3.LUT R4, R4, UR4, RZ, 0xc0, !PT ;  /* 0x0000000404047c12 */ /* 0x001fc8000f8ec0ff */
[----:B------:R-:W0:Y:S01]  /*11be0*/  POPC R7, R4 ;  /* 0x0000000400077309 */ /* 0x000e220000000000 */
[----:B--2---:R-:W0:Y:S02]  /*11bf0*/  SHFL.IDX PT, R0, R3, R0, 0x1f ;  /* 0x00001f0003007589 */ /* 0x004e2400000e0000 */
[----:B0-----:R-:W-:-:S05]  /*11c00*/  IADD3 R0, R0, UR40, R7 ;  /* 0x0000002800007c10 */ /* 0x001fca000fffe007 */
[----:B------:R1:W-:Y:S01]  /*11c10*/  STL [R1+0x10], R0 ;  /* 0x0000100001007387 */ /* 0x0003e20000100800 */
[----:B------:R-:W-:Y:S05]  /*11c20*/  BRA `(.L_x_2166) ;  /* 0x0000003000007947 */ /* 0x000fea0003800000 */
.L_x_2165:
        /* <DEDUP_REMOVED lines=20> */
.L_x_2168:
[----:B------:R-:W-:Y:S05]  /*11d70*/  BSYNC B6 ;  /* 0x0000000000067941 */ /* 0x000fea0003800000 */
.L_x_2167:
[----:B------:R-:W-:Y:S01]  /*11d80*/  VIADD R0, R17, 0xa400 ;  /* 0x0000a40011007836 */ /* 0x000fe20000000000 */
[----:B------:R-:W-:Y:S04]  /*11d90*/  BSSY B6, `(.L_x_2169) ;  /* 0x0000014000067945 */ /* 0x000fe80003800000 */
[----:B------:R-:W-:-:S04]  /*11da0*/  LOP3.LUT P0, RZ, R0, 0x3ff, RZ, 0xc0, !PT ;  /* 0x000003ff00ff7812 */ /* 0x000fc8000780c0ff */
[----:B------:R-:W-:-:S09]  /*11db0*/  P2R R16, PR, RZ, 0x1 ;  /* 0x00000001ff107803 */ /* 0x000fd20000000000 */
        /* <DEDUP_REMOVED lines=17> */
.L_x_2170:
[----:B------:R-:W-:Y:S05]  /*11ed0*/  BSYNC B6 ;  /* 0x0000000000067941 */ /* 0x000fea0003800000 */
.L_x_2169:
        /* <DEDUP_REMOVED lines=20> */
.L_x_2172:
[----:B------:R-:W-:Y:S05]  /*12020*/  BSYNC B6 ;  /* 0x0000000000067941 */ /* 0x000fea0003800000 */
.L_x_2171:
[----:B------:R-:W-:Y:S01]  /*12030*/  ISETP.NE.AND P6, PT, R16, RZ, PT ;  /* 0x000000ff1000720c */ /* 0x000fe20003fc5270 */
[----:B------:R-:W-:-:S12]  /*12040*/  BSSY B6, `(.L_x_2173) ;  /* 0x0000012000067945 */ /* 0x000fd80003800000 */
        /* <DEDUP_REMOVED lines=17> */
.L_x_2174:
[----:B------:R-:W-:Y:S05]  /*12160*/  BSYNC B6 ;  /* 0x0000000000067941 */ /* 0x000fea0003800000 */
.L_x_2173:
        /* <DEDUP_REMOVED lines=21> */
[----:B------:R-:W-:Y:S01]  /*122c0*/  SEL R16, R8, RZ, !P0 ;  /* 0x000000ff08107207 */ /* 0x000fe20004000000 */
[----:B------:R-:W-:Y:S08]  /*122d0*/  BRA.DIV UR4, `(.L_x_2175) ;  /* 0x0000004204347947 */ /* 0x000ff0000b800000 */
[----:B------:R1:W3:Y:S02]  /*122e0*/  SHFL.IDX PT, R14, R0, RZ, 0x1f ;  /* 0x00001fff000e7589 */ /* 0x0002e400000e0000 */
.L_x_2250:
[----:B------:R-:W-:Y:S02]  /*122f0*/  PLOP3.LUT P1, PT, PT, PT, PT, 0x8, 0x0 ;  /* 0x000000000000781c */ /* 0x000fe40003f2e170 */
[----:B---3--:R-:W-:Y:S02]  /*12300*/  ISETP.NE.AND P0, PT, R14, RZ, PT ;  /* 0x000000ff0e00720c */ /* 0x008fe40003f05270 */
[----:B-1----:R-:W-:-:S05]  /*12310*/  P2R R0, PR, RZ, 0x2 ;  /* 0x00000002ff007803 */ /* 0x002fca0000000000 */
[----:B------:R1:W-:Y:S06]  /*12320*/  STL [R1+0x18], R0 ;  /* 0x0000180001007387 */ /* 0x0003ec0000100800 */
[----:B------:R-:W-:Y:S05]  /*12330*/  @P0 BRA `(.L_x_2176) ;  /* 0x00000004008c0947 */ /* 0x000fea0003800000 */
[----:B-1----:R-:W3:Y:S01]  /*12340*/  LDL R0, [R1+0x2c] ;  /* 0x00002c0001007983 */ /* 0x002ee20000100800 */
[----:B------:R-:W-:Y:S01]  /*12350*/  UMOV UR4, 0xffffffff ;  /* 0xffffffff00047882 */ /* 0x000fe20000000000 */
[----:B---3--:R-:W-:Y:S02]  /*12360*/  VIADD R0, R0, 0xffffffff ;  /* 0xffffffff00007836 */ /* 0x008fe40000000000 */
[----:B------:R-:W-:Y:S05]  /*12370*/  BRA.DIV UR4, `(.L_x_2177) ;  /* 0x00000042042c7947 */ /* 0x000fea000b800000 */
[----:B------:R-:W-:-:S13]  /*12380*/  ELECT P6, URZ, PT ;  /* 0x00000000003f782f */ /* 0x000fda00038c0000 */
.L_x_2253:
[----:B------:R-:W-:Y:S05]  /*12390*/  @!P6 BRA `(.L_x_2176) ;  /* 0x000000040074e947 */ /* 0x000fea0003800000 */
[----:B------:R-:W-:-:S04]  /*123a0*/  ISETP.NE.U32.AND P0, PT, R2, RZ, PT ;  /* 0x000000ff0200720c */ /* 0x000fc80003f05070 */
[----:B------:R-:W-:-:S13]  /*123b0*/  ISETP.NE.AND.EX P0, PT, R3, RZ, PT, P0 ;  /* 0x000000ff0300720c */ /* 0x000fda0003f05300 */
[----:B------:R-:W-:Y:S05]  /*123c0*/  @!P0 BRA `(.L_x_2178) ;  /* 0x0000000000448947 */ /* 0x000fea0003800000 */
[----:B------:R-:W1:Y:S01]  /*123d0*/  LDC R7, c[0x0][0x43c] ;  /* 0x00010f00ff077b82 */ /* 0x000e620000000800 */
[----:B------:R-:W-:Y:S01]  /*123e0*/  ULDC.64 UR4, c[0x0][0x428] ;  /* 0x00010a0000047ab9 */ /* 0x000fe20000000a00 */
[----:B-1----:R-:W-:-:S13]  /*123f0*/  ISETP.NE.AND P0, PT, R7, 0x1, PT ;  /* 0x000000010700780c */ /* 0x002fda0003f05270 */
[----:B0-----:R-:W0:Y:S02]  /*12400*/  @P0 LDC.64 R4, c[0x0][0x440] ;  /* 0x00011000ff040b82 */ /* 0x001e240000000a00 */
        /* <DEDUP_REMOVED lines=13> */
.L_x_2178:
[----:B-1----:R-:W3:Y:S01]  /*124e0*/  LDL R3, [R1] ;  /* 0x0000000001037983 */ /* 0x002ee20000100800 */
[----:B------:R-:W-:Y:S01]  /*124f0*/  IMAD R2, R18, 0x8, R17 ;  /* 0x0000000812027824 */ /* 0x000fe200078e0211 */
[----:B--2---:R-:W1:Y:S02]  /*12500*/  S2R R8, SR_TID.X ;  /* 0x0000000000087919 */ /* 0x004e640000002100 */
[----:B-1----:R-:W-:-:S04]  /*12510*/  LOP3.LUT R8, R8, 0x7f, RZ, 0xc0, !PT ;  /* 0x0000007f08087812 */ /* 0x002fc800078ec0ff */
[----:B------:R-:W-:Y:S02]  /*12520*/  ISETP.NE.AND P1, PT, R8, RZ, PT ;  /* 0x000000ff0800720c */ /* 0x000fe40003f25270 */
[----:B---3--:R-:W-:-:S04]  /*12530*/  SHF.L.U32 R3, R3, 0x1f, RZ ;  /* 0x0000001f03037819 */ /* 0x008fc800000006ff */
[----:B------:R-:W1:Y:S02]  /*12540*/  SYNCS.PHASECHK.TRANS64.TRYWAIT P0, [R2+URZ+0x29880], R3 ;  /* 0x02988003020075a7 */ /* 0x000e64000800017f */
[----:B-1----:R-:W-:Y:S05]  /*12550*/  @!P0 BRA `(.L_x_2179) ;  /* 0x0000003c00d48947 */ /* 0x002fea0003800000 */
.L_x_2254:
        /* <DEDUP_REMOVED lines=8> */
.L_x_2180:
[----:B------:R-:W2:Y:S01]  /*125e0*/  LDL R5, [R1+0x1c] ;  /* 0x00001c0001057983 */ /* 0x000ea20000100800 */
[----:B0-----:R-:W-:Y:S01]  /*125f0*/  IMAD R4, R18, 0x5000, R17 ;  /* 0x0000500012047824 */ /* 0x001fe200078e0211 */
        /* <DEDUP_REMOVED lines=14> */
[----:B0-2---:R-:W-:Y:S05]  /*126e0*/  @!P0 BRA `(.L_x_2181) ;  /* 0x0000003c00848947 */ /* 0x005fea0003800000 */
.L_x_2255:
        /* <DEDUP_REMOVED lines=8> */
.L_x_2182:
        /* <DEDUP_REMOVED lines=12> */
[----:B------:R-:W-:Y:S01]  /*12830*/  P2R R0, PR, RZ, 0x1 ;  /* 0x00000001ff007803 */ /* 0x000fe20000000000 */
[----:B------:R-:W-:Y:S01]  /*12840*/  UMOV UR18, 0x40 ;  /* 0x0000004000127882 */ /* 0x000fe20000000000 */
[----:B------:R-:W-:Y:S01]  /*12850*/  UMOV UR20, UR36 ;  /* 0x0000002400147c82 */ /* 0x000fe20008000000 */
[----:B------:R-:W-:Y:S01]  /*12860*/  UIADD3 UR25, UR25, 0x29830, URZ ;  /* 0x0002983019197890 */ /* 0x000fe2000fffe03f */
[----:B------:R-:W-:Y:S01]  /*12870*/  UMOV UR19, UR27 ;  /* 0x0000001b00137c82 */ /* 0x000fe20008000000 */
[----:B------:R-:W-:-:S02]  /*12880*/  UMOV UR21, UR29 ;  /* 0x0000001d00157c82 */ /* 0x000fc40008000000 */
[----:B------:R-:W-:Y:S01]  /*12890*/  UIADD3 UR24, UR8, 0x1a400, URZ ;  /* 0x0001a40008187890 */ /* 0x000fe2000fffe03f */
[----:B------:R3:W-:Y:S01]  /*128a0*/  STL [R1+0x18], R0 ;  /* 0x0000180001007387 */ /* 0x0007e20000100800 */
[----:B------:R-:W-:Y:S02]  /*128b0*/  UIADD3 UR16, UR8, 0x1cc00, URZ ;  /* 0x0001cc0008107890 */ /* 0x000fe4000fffe03f */
[----:B------:R-:W-:Y:S01]  /*128c0*/  UIADD3 UR8, UR8, 0x1f400, URZ ;  /* 0x0001f40008087890 */ /* 0x000fe2000fffe03f */
        /* <DEDUP_REMOVED lines=8> */
[----:B------:R3:W-:Y:S02]  /*12950*/  UTMALDG.4D [UR8], [UR4], desc[UR6] ;  /* 0x00000608040075b4 */ /* 0x0007e40008019000 */
[----:B---3--:R-:W-:Y:S01]  /*12960*/  NOP ;  /* 0x0000000000007918 */ /* 0x008fe20000000000 */
.L_x_2176:
[----:B------:R-:W-:Y:S05]  /*12970*/  WARPSYNC.ALL ;  /* 0x0000000000007948 */ /* 0x000fea0003800000 */
[----:B-1----:R-:W-:Y:S01]  /*12980*/  VIADD R0, R17, 0x14400 ;  /* 0x0001440011007836 */ /* 0x002fe20000000000 */
[----:B------:R-:W-:Y:S01]  /*12990*/  USHF.R.S32.HI UR4, URZ, 0x1f, UR47 ;  /* 0x0000001f3f047899 */ /* 0x000fe2000801142f */
        /* <DEDUP_REMOVED lines=14> */
[----:B0-----:R-:W-:Y:S01]  /*12a80*/  MOV R2, 0x0 ;  /* 0x0000000000027802 */ /* 0x001fe20000000f00 */
        /* <DEDUP_REMOVED lines=15> */
.L_x_2184:
[----:B------:R-:W-:Y:S05]  /*12b80*/  BSYNC B6 ;  /* 0x0000000000067941 */ /* 0x000fea0003800000 */
.L_x_2183:
[----:B------:R-:W3:Y:S01]  /*12b90*/  LDL R10, [R1+0x14] ;  /* 0x00001400010a7983 */ /* 0x000ee20000100800 */
[----:B------:R-:W1:Y:S01]  /*12ba0*/  LDC R5, c[0x0][0x448] ;  /* 0x00011200ff057b82 */ /* 0x000e620000000800 */
[----:B------:R-:W-:Y:S01]  /*12bb0*/  ULDC.64 UR6, c[0x0][0x2d8] ;  /* 0x0000b60000067ab9 */ /* 0x000fe20000000a00 */
[----:B0-----:R-:W0:Y:S01]  /*12bc0*/  S2R R2, SR_TID.X ;  /* 0x0000000000027919 */ /* 0x001e220000002100 */
[----:B------:R-:W-:Y:S01]  /*12bd0*/  UMOV UR4, UR50 ;  /* 0x0000003200047c82 */ /* 0x000fe20008000000 */
[----:B------:R-:W-:Y:S01]  /*12be0*/  UMOV UR5, UR37 ;  /* 0x0000002500057c82 */ /* 0x000fe20008000000 */
[----:B------:R-:W-:Y:S01]  /*12bf0*/  ULDC.64 UR8, c[0x0][0x2e0] ;  /* 0x0000b80000087ab9 */ /* 0x000fe20000000a00 */
[----:B-1----:R-:W-:Y:S01]  /*12c00*/  ISETP.NE.AND P0, PT, R5, 0x1, PT ;  /* 0x000000010500780c */ /* 0x002fe20003f05270 */
[----:B------:R-:W1:Y:S01]  /*12c10*/  S2R R6, SR_TID.X ;  /* 0x0000000000067919 */ /* 0x000e620000002100 */
[----:B0-----:R-:W-:-:S11]  /*12c20*/  LOP3.LUT R0, R2, 0x7f, RZ, 0xc0, !PT ;  /* 0x0000007f02007812 */ /* 0x001fd600078ec0ff */
[----:B------:R-:W0:Y:S01]  /*12c30*/  @P0 LDC R3, c[0x0][0x44c] ;  /* 0x00011300ff030b82 */ /* 0x000e220000000800 */
[----:B------:R-:W-:Y:S01]  /*12c40*/  IMAD.SHL.U32 R2, R2, 0x20, RZ ;  /* 0x0000002002027824 */ /* 0x000fe200078e00ff */
[----:B------:R-:W-:-:S06]  /*12c50*/  SHF.R.U32.HI R0, RZ, 0x2, R0 ;  /* 0x00000002ff007819 */ /* 0x000fcc0000011600 */
[----:B------:R-:W4:Y:S01]  /*12c60*/  @P0 LDC R4, c[0x0][0x450] ;  /* 0x00011400ff040b82 */ /* 0x000f220000000800 */
[----:B------:R-:W-:Y:S01]  /*12c70*/  LOP3.LUT R2, R0, 0x60, R2, 0xf8, !PT ;  /* 0x0000006000027812 */ /* 0x000fe200078ef802 */
[----:B------:R-:W-:Y:S02]  /*12c80*/  UIMAD.WIDE.U32 UR4, UR36, UR6, UR4 ;  /* 0x00000006240472a5 */ /* 0x000fe4000f8e0004 */
[----:B------:R-:W-:Y:S02]  /*12c90*/  UIMAD UR6, UR45, UR8, URZ ;  /* 0x000000082d0672a4 */ /* 0x000fe4000f8e023f */
[----:B------:R-:W-:Y:S02]  /*12ca0*/  UIMAD UR5, UR36, UR7, UR5 ;  /* 0x00000007240572a4 */ /* 0x000fe4000f8e0205 */
[----:B------:R-:W-:Y:S02]  /*12cb0*/  UIMAD UR6, UR46, UR9, UR6 ;  /* 0x000000092e0672a4 */ /* 0x000fe4000f8e0206 */
[----:B------:R-:W-:-:S03]  /*12cc0*/  UIMAD.WIDE.U32 UR4, UR46, UR8, UR4 ;  /* 0x000000082e0472a5 */ /* 0x000fc6000f8e0004 */
[----:B------:R-:W-:Y:S01]  /*12cd0*/  ULDC.64 UR8, c[0x0][0x2d0] ;  /* 0x0000b40000087ab9 */ /* 0x000fe20000000a00 */
[----:B------:R-:W-:Y:S01]  /*12ce0*/  UIADD3 UR5, UR5, UR6, URZ ;  /* 0x0000000605057290 */ /* 0x000fe2000fffe03f */
[----:B-1----:R-:W-:-:S05]  /*12cf0*/  IMAD.SHL.U32 R6, R6, 0x10, RZ ;  /* 0x0000001006067824 */ /* 0x002fca00078e00ff */
[----:B------:R-:W-:-:S04]  /*12d00*/  LOP3.LUT R6, R6, 0x30, RZ, 0xc0, !PT ;  /* 0x0000003006067812 */ /* 0x000fc800078ec0ff */
[----:B--2---:R-:W-:Y:S01]  /*12d10*/  LOP3.LUT R8, R6, 0x40, RZ, 0xfc, !PT ;  /* 0x0000004006087812 */ /* 0x004fe200078efcff */
[----:B---3--:R-:W-:-:S04]  /*12d20*/  IMAD R0, R10, 0x80, R2 ;  /* 0x000000800a007824 */ /* 0x008fc800078e0202 */
[----:B0-----:R-:W-:-:S04]  /*12d30*/  @P0 IMAD.HI.U32 R3, R0, R3, RZ ;  /* 0x0000000300030227 */ /* 0x001fc800078e00ff */
[----:B------:R-:W-:Y:S01]  /*12d40*/  IMAD.MOV.U32 R2, RZ, RZ, R0 ;  /* 0x000000ffff027224 */ /* 0x000fe200078e0000 */
[----:B----4-:R-:W-:-:S04]  /*12d50*/  @P0 SHF.R.U32.HI R2, RZ, R4, R3 ;  /* 0x00000004ff020219 */ /* 0x010fc80000011603 */
        /* <DEDUP_REMOVED lines=27> */
[----:B------:R-:W0:Y:S01]  /*12f10*/  S2R R6, SR_TID.X ;  /* 0x0000000000067919 */ /* 0x000e220000002100 */
[----:B------:R-:W-:Y:S02]  /*12f20*/  IMAD R0, R19, R5, RZ ;  /* 0x0000000513007224 */ /* 0x000fe400078e02ff */
[----:B------:R-:W1:Y:S01]  /*12f30*/  SHFL.IDX PT, R5, R4, RZ, 0x1c1f ;  /* 0x001c1fff04057589 */ /* 0x000e6200000e0000 */
[----:B0-----:R-:W-:-:S04]  /*12f40*/  LOP3.LUT R6, R6, 0x7f, RZ, 0xc0, !PT ;  /* 0x0000007f06067812 */ /* 0x001fc800078ec0ff */
[----:B------:R-:W-:Y:S02]  /*12f50*/  SHF.R.U32.HI R7, RZ, 0x2, R6 ;  /* 0x00000002ff077819 */ /* 0x000fe40000011606 */
[----:B------:R-:W0:Y:S03]  /*12f60*/  SHFL.IDX PT, R6, R3, RZ, 0x1c1f ;  /* 0x001c1fff03067589 */ /* 0x000e2600000e0000 */
[----:B------:R-:W-:-:S05]  /*12f70*/  IMAD R2, R10, 0x80, R7 ;  /* 0x000000800a027824 */ /* 0x000fca00078e0207 */
[----:B------:R-:W-:-:S13]  /*12f80*/  ISETP.GE.AND P4, PT, R2, R0, PT ;  /* 0x000000000200720c */ /* 0x000fda0003f86270 */
[----:B-1----:R-:W-:-:S05]  /*12f90*/  @!P4 IADD3 R5, P3, R9, R5, RZ ;  /* 0x000000050905c210 */ /* 0x002fca0007f7e0ff */
[----:B0-----:R-:W-:-:S04]  /*12fa0*/  @!P4 IMAD.X R6, RZ, RZ, R6, P3 ;  /* 0x000000ffff06c224 */ /* 0x001fc800018e0606 */
        /* <DEDUP_REMOVED lines=28> */
.L_x_2264:
        /* <DEDUP_REMOVED lines=12> */
.L_x_2187:
[----:B------:R-:W-:Y:S05]  /*13230*/  BSYNC B0 ;  /* 0x0000000000007941 */ /* 0x000fea0003800000 */
.L_x_2186:
[----:B------:R-:W-:Y:S01]  /*13240*/  NOP ;  /* 0x0000000000007918 */ /* 0x000fe20000000000 */
[----:B------:R-:W-:-:S13]  /*13250*/  PLOP3.LUT P0, PT, PT, PT, PT, 0x80, 0x0 ;  /* 0x000000000000781c */ /* 0x000fda0003f0f070 */
.L_x_2188:
        /* <DEDUP_REMOVED lines=18> */
.L_x_2265:
[----:B------:R-:W-:Y:S05]  /*13380*/  BSYNC B0 ;  /* 0x0000000000007941 */ /* 0x000fea0003800000 */
.L_x_2189:
[----:B------:R-:W2:Y:S04]  /*13390*/  LDL.LU R2, [R1+0x2c] ;  /* 0x00002c0001027983 */ /* 0x000ea80000300800 */
[----:B------:R-:W3:Y:S01]  /*133a0*/  LDL R3, [R1+0x8] ;  /* 0x0000080001037983 */ /* 0x000ee20000100800 */
[----:B--2---:R-:W-:-:S05]  /*133b0*/  VIADD R2, R2, 0xfffffffe ;  /* 0xfffffffe02027836 */ /* 0x004fca0000000000 */
[----:B---3--:R-:W-:-:S13]  /*133c0*/  ISETP.GE.AND P0, PT, R2, R3, PT ;  /* 0x000000030200720c */ /* 0x008fda0003f06270 */
[----:B------:R-:W-:Y:S05]  /*133d0*/  @!P0 BRA `(.L_x_2191) ;  /* 0x0000001000048947 */ /* 0x000fea0003800000 */
[----:B-1----:R1:W5:Y:S01]  /*133e0*/  LDL.LU R0, [R1] ;  /* 0x0000000001007983 */ /* 0x0023620000300800 */
[----:B------:R-:W-:-:S07]  /*133f0*/  IMAD.MOV.U32 R3, RZ, RZ, R18 ;  /* 0x000000ffff037224 */ /* 0x000fce00078e0012 */
.L_x_2213:
[----:B0-----:R-:W2:Y:S01]  /*13400*/  LDL R4, [R1+0x18] ;  /* 0x0000180001047983 */ /* 0x001ea20000100800 */
[----:B------:R-:W-:Y:S01]  /*13410*/  VIADD R18, R3, 0x1 ;  /* 0x0000000103127836 */ /* 0x000fe20000000000 */
[----:B------:R-:W-:Y:S05]  /*13420*/  YIELD ;  /* 0x0000000000007946 */ /* 0x000fea0003800000 */
[C---:B------:R-:W-:Y:S01]  /*13430*/  ISETP.NE.AND P0, PT, R18.reuse, 0x2, PT ;  /* 0x000000021200780c */ /* 0x040fe20003f05270 */
[----:B------:R-:W-:Y:S03]  /*13440*/  BSSY B0, `(.L_x_2192) ;  /* 0x0000089000007945 */ /* 0x000fe60003800000 */
[----:B------:R-:W-:-:S02]  /*13450*/  SEL R18, R18, RZ, P0 ;  /* 0x000000ff12127207 */ /* 0x000fc40000000000 */
[----:B--2---:R-:W-:Y:S02]  /*13460*/  ISETP.NE.AND P1, PT, R4, RZ, PT ;  /* 0x000000ff0400720c */ /* 0x004fe40003f25270 */
[----:B------:R-:W-:-:S04]  /*13470*/  SEL R4, RZ, 0x1, P0 ;  /* 0x00000001ff047807 */ /* 0x000fc80000000000 */
[----:B-----5:R-:W-:-:S05]  /*13480*/  LOP3.LUT R9, R0, R4, RZ, 0x3c, !PT ;  /* 0x0000000400097212 */ /* 0x020fca00078e3cff */
[----:B------:R2:W-:Y:S02]  /*13490*/  STL [R1], R9 ;  /* 0x0000000901007387 */ /* 0x0005e40000100800 */
        /* <DEDUP_REMOVED lines=25> */
.L_x_2194:
        /* <DEDUP_REMOVED lines=8> */
.L_x_2266:
[----:B------:R-:W-:Y:S05]  /*136b0*/  BSYNC B1 ;  /* 0x0000000000017941 */ /* 0x000fea0003800000 */
.L_x_2195:
        /* <DEDUP_REMOVED lines=9> */
.L_x_2198:
[----:B------:R-:W-:Y:S05]  /*13750*/  BSYNC B1 ;  /* 0x0000000000017941 */ /* 0x000fea0003800000 */
.L_x_2197:
        /* <DEDUP_REMOVED lines=12> */
.L_x_2199:
        /* <DEDUP_REMOVED lines=13> */
.L_x_2267:
[----:B------:R-:W-:Y:S05]  /*138f0*/  BSYNC B1 ;  /* 0x0000000000017941 */ /* 0x000fea0003800000 */
.L_x_2200:
[----:B------:R-:W-:Y:S01]  /*13900*/  BSSY B1, `(.L_x_2202) ;  /* 0x000000b000017945 */ /* 0x000fe20003800000 */
[----:B------:R-:W-:Y:S02]  /*13910*/  IMAD.MOV.U32 R8, RZ, RZ, 0x0 ;  /* 0x00000000ff087424 */ /* 0x000fe400078e00ff */
[----:B--2---:R-:W-:Y:S01]  /*13920*/  IMAD.MOV.U32 R9, RZ, RZ, 0x14f00000 ;  /* 0x14f00000ff097424 */ /* 0x004fe200078e00ff */
[----:B------:R-:W-:Y:S06]  /*13930*/  @P1 BRA `(.L_x_2203) ;  /* 0x00000000001c1947 */ /* 0x000fec0003800000 */
[----:B------:R-:W2:Y:S01]  /*13940*/  S2R R7, SR_TID.X ;  /* 0x0000000000077919 */ /* 0x000ea20000002100 */
[----:B0--3--:R-:W-:-:S04]  /*13950*/  IMAD.MOV.U32 R4, RZ, RZ, 0x7800 ;  /* 0x00007800ff047424 */ /* 0x009fc800078e00ff */
[----:B------:R4:W-:Y:S01]  /*13960*/  SYNCS.ARRIVE.TRANS64 RZ, [R5+URZ+0x29830], R4 ;  /* 0x0298300405ff79a7 */ /* 0x0009e2000800003f */
[----:B--2---:R-:W-:-:S04]  /*13970*/  LOP3.LUT R7, R7, 0x1f, RZ, 0xc0, !PT ;  /* 0x0000001f07077812 */ /* 0x004fc800078ec0ff */
[----:B------:R-:W-:-:S13]  /*13980*/  ISETP.NE.AND P0, PT, R7, RZ, PT ;  /* 0x000000ff0700720c */ /* 0x000fda0003f05270 */
[----:B----4-:R-:W-:Y:S05]  /*13990*/  @!P0 BRA `(.L_x_2203) ;  /* 0x0000000000048947 */ /* 0x010fea0003800000 */
[----:B------:R-:W-:Y:S01]  /*139a0*/  BPT.TRAP 0x1 ;  /* 0x000000040000795c */ /* 0x000fe20000300000 */
.L_x_2203:
[----:B------:R-:W-:Y:S05]  /*139b0*/  BSYNC B1 ;  /* 0x0000000000017941 */ /* 0x000fea0003800000 */
.L_x_2202:
[----:B------:R-:W-:Y:S01]  /*139c0*/  R2UR UR10, R10 ;  /* 0x000000000a0a72ca */ /* 0x000fe200000e0000 */
[----:B0--3--:R-:W-:Y:S01]  /*139d0*/  IMAD R4, R18, 0x7800, R17 ;  /* 0x0000780012047824 */ /* 0x009fe200078e0211 */
[----:B------:R-:W-:Y:S01]  /*139e0*/  R2UR UR6, R8 ;  /* 0x00000000080672ca */ /* 0x000fe200000e0000 */
[----:B------:R-:W-:Y:S01]  /*139f0*/  UIADD3 UR4, UP0, UR48, 0x370, URZ ;  /* 0x0000037030047890 */ /* 0x000fe2000ff1e03f */
[----:B------:R-:W-:Y:S01]  /*13a00*/  R2UR UR7, R9 ;  /* 0x00000000090772ca */ /* 0x000fe200000e0000 */
[----:B------:R-:W-:Y:S01]  /*13a10*/  VIADD R5, R5, 0x29830 ;  /* 0x0002983005057836 */ /* 0x000fe20000000000 */
[----:B------:R-:W-:Y:S01]  /*13a20*/  PLOP3.LUT P0, PT, PT, PT, PT, 0x80, 0x0 ;  /* 0x000000000000781c */ /* 0x000fe20003f0f070 */
[----:B------:R-:W-:Y:S01]  /*13a30*/  VIADD R7, R4, 0x1a400 ;  /* 0x0001a40004077836 */ /* 0x000fe20000000000 */
[----:B------:R-:W-:-:S12]  /*13a40*/  UIADD3.X UR5, URZ, UR49, URZ, UP0, !UPT ;  /* 0x000000313f057290 */ /* 0x000fd800087fe43f */
.L_x_2204:
        /* <DEDUP_REMOVED lines=15> */
.L_x_2205:
        /* <DEDUP_REMOVED lines=15> */
.L_x_2206:
        /* <DEDUP_REMOVED lines=10> */
.L_x_2193:
[----:B------:R-:W-:Y:S05]  /*13cd0*/  BSYNC B0 ;  /* 0x0000000000007941 */ /* 0x000fea0003800000 */
.L_x_2192:
[----:B------:R-:W-:-:S06]  /*13ce0*/  UISETP.NE.AND UP0, UPT, UR39, 0x3, UPT ;  /* 0x000000032700788c */ /* 0x000fcc000bf05270 */
[----:B------:R-:W-:-:S13]  /*13cf0*/  PLOP3.LUT P0, PT, PT, PT, UP0, 0x80, 0x0 ;  /* 0x000000000000781c */ /* 0x000fda0003f0f008 */
[----:B------:R-:W-:Y:S05]  /*13d00*/  @!P0 BRA `(.L_x_2207) ;  /* 0x0000000000048947 */ /* 0x000fea0003800000 */
[----:B------:R-:W-:Y:S01]  /*13d10*/  BPT.TRAP 0x1 ;  /* 0x000000040000795c */ /* 0x000fe20000300000 */
.L_x_2207:
        /* <DEDUP_REMOVED lines=8> */
.L_x_2268:
[----:B------:R-:W-:Y:S05]  /*13da0*/  BSYNC B0 ;  /* 0x0000000000007941 */ /* 0x000fea0003800000 */
.L_x_2208:
[----:B------:R-:W-:Y:S05]  /*13db0*/  @!P1 BRA `(.L_x_2210) ;  /* 0x0000000000049947 */ /* 0x000fea0003800000 */
[----:B------:R-:W-:Y:S01]  /*13dc0*/  BPT.TRAP 0x1 ;  /* 0x000000040000795c */ /* 0x000fe20000300000 */
.L_x_2210:
[----:B------:R-:W-:Y:S01]  /*13dd0*/  SHF.L.U32 R0, R0, 0x1f, RZ ;  /* 0x0000001f00007819 */ /* 0x000fe200000006ff */
[----:B------:R-:W-:-:S03]  /*13de0*/  IMAD R12, R3, 0x5000, RZ ;  /* 0x00005000030c7824 */ /* 0x000fc600078e02ff */
[----:B------:R-:W4:Y:S02]  /*13df0*/  SYNCS.PHASECHK.TRANS64.TRYWAIT P0, [R19+URZ+0x29860], R0 ;  /* 0x02986000130075a7 */ /* 0x000f24000800017f */
[----:B----4-:R-:W-:Y:S05]  /*13e00*/  @!P0 BRA `(.L_x_2211) ;  /* 0x0000002c007c8947 */ /* 0x010fea0003800000 */
.L_x_2269:
[----:B------:R-:W4:Y:S04]  /*13e10*/  LDL R3, [R1+0x24] ;  /* 0x0000240001037983 */ /* 0x000f280000100800 */
[----:B------:R-:W5:Y:S01]  /*13e20*/  LDL R13, [R1+0x20] ;  /* 0x00002000010d7983 */ /* 0x000f620000100800 */
[----:B------:R-:W-:Y:S05]  /*13e30*/  WARPSYNC.ALL ;  /* 0x0000000000007948 */ /* 0x000fea0003800000 */
[----:B----4-:R-:W-:-:S02]  /*13e40*/  LOP3.LUT R0, R12, R3, RZ, 0xfc, !PT ;  /* 0x000000030c007212 */ /* 0x010fc400078efcff */
[----:B------:R-:W4:Y:S01]  /*13e50*/  S2R R3, SR_TID.X ;  /* 0x0000000000037919 */ /* 0x000f220000002100 */
[----:B-----5:R-:W-:Y:S02]  /*13e60*/  LOP3.LUT R20, R12, R13, RZ, 0xfc, !PT ;  /* 0x0000000d0c147212 */ /* 0x020fe400078efcff */
[----:B------:R-:W-:-:S03]  /*13e70*/  IMAD.IADD R0, R17, 0x1, R0 ;  /* 0x0000000111007824 */ /* 0x000fc600078e0200 */
[----:B------:R-:W-:Y:S02]  /*13e80*/  IMAD.IADD R20, R17, 0x1, R20 ;  /* 0x0000000111147824 */ /* 0x000fe400078e0214 */
[----:B0-2---:R-:W3:Y:S01]  /*13e90*/  LDSM.16.MT88.4 R8, [R0+0xa400] ;  /* 0x00a400000008783b */ /* 0x005ee20000004200 */
[----:B----4-:R-:W-:Y:S01]  /*13ea0*/  LOP3.LUT P0, RZ, R3, 0x4, RZ, 0xc0, !PT ;  /* 0x0000000403ff7812 */ /* 0x010fe2000780c0ff */
[----:B------:R-:W-:-:S05]  /*13eb0*/  IMAD.MOV.U32 R3, RZ, RZ, 0x40 ;  /* 0x00000040ff037424 */ /* 0x000fca00078e00ff */
[----:B------:R-:W-:-:S05]  /*13ec0*/  SEL R3, R3, 0xffffffc0, !P0 ;  /* 0xffffffc003037807 */ /* 0x000fca0004000000 */
[----:B------:R-:W-:Y:S01]  /*13ed0*/  IMAD.IADD R3, R3, 0x1, R0 ;  /* 0x0000000103037824 */ /* 0x000fe200078e0200 */
[C-C-:B---3--:R-:W-:Y:S02]  /*13ee0*/  PRMT R4, R8.reuse, 0x6420, R9.reuse ;  /* 0x0000642008047816 */ /* 0x148fe40000000009 */
        /* <DEDUP_REMOVED lines=66> */
.L_x_2212:
        /* <DEDUP_REMOVED lines=14> */
.L_x_2191:
        /* <DEDUP_REMOVED lines=18> */
.L_x_2215:
[----:B------:R-:W-:Y:S05]  /*14510*/  BSYNC B0 ;  /* 0x0000000000007941 */ /* 0x000fea0003800000 */
.L_x_2214:
[----:B------:R-:W-:-:S06]  /*14520*/  UISETP.NE.AND UP0, UPT, UR39, 0x3, UPT ;  /* 0x000000032700788c */ /* 0x000fcc000bf05270 */
[----:B------:R-:W-:-:S13]  /*14530*/  PLOP3.LUT P1, PT, PT, PT, UP0, 0x80, 0x0 ;  /* 0x000000000000781c */ /* 0x000fda0003f2f008 */
[----:B------:R-:W-:Y:S05]  /*14540*/  @!P1 BRA `(.L_x_2216) ;  /* 0x0000000000049947 */ /* 0x000fea0003800000 */
[----:B------:R-:W-:Y:S01]  /*14550*/  BPT.TRAP 0x1 ;  /* 0x000000040000795c */ /* 0x000fe20000300000 */
.L_x_2216:
        /* <DEDUP_REMOVED lines=9> */
.L_x_2270:
[----:B------:R-:W-:Y:S05]  /*145f0*/  BSYNC B0 ;  /* 0x0000000000007941 */ /* 0x000fea0003800000 */
.L_x_2217:
[----:B------:R-:W-:Y:S05]  /*14600*/  @!P2 BRA `(.L_x_2219) ;  /* 0x000000000004a947 */ /* 0x000fea0003800000 */
[----:B------:R-:W-:Y:S01]  /*14610*/  BPT.TRAP 0x1 ;  /* 0x000000040000795c */ /* 0x000fe20000300000 */
.L_x_2219:
[----:B------:R-:W0:Y:S02]  /*14620*/  LDL R0, [R1] ;  /* 0x0000000001007983 */ /* 0x000e240000100800 */
[----:B0-----:R-:W-:-:S04]  /*14630*/  SHF.L.U32 R3, R0, 0x1f, RZ ;  /* 0x0000001f00037819 */ /* 0x001fc800000006ff */
[----:B------:R-:W0:Y:S02]  /*14640*/  SYNCS.PHASECHK.TRANS64.TRYWAIT P1, [R16+URZ+0x29860], R3 ;  /* 0x02986003100075a7 */ /* 0x000e24000802017f */
[----:B0-----:R-:W-:Y:S05]  /*14650*/  @!P1 BRA `(.L_x_2220) ;  /* 0x0000002400909947 */ /* 0x001fea0003800000 */
.L_x_2271:
[----:B------:R-:W2:Y:S04]  /*14660*/  LDL R2, [R1+0x24] ;  /* 0x0000240001027983 */ /* 0x000ea80000100800 */
[----:B------:R-:W3:Y:S01]  /*14670*/  LDL R12, [R1+0x20] ;  /* 0x00002000010c7983 */ /* 0x000ee20000100800 */
[----:B------:R-:W-:Y:S01]  /*14680*/  IMAD R0, R18, 0x5000, RZ ;  /* 0x0000500012007824 */ /* 0x000fe200078e02ff */
[----:B------:R-:W-:Y:S05]  /*14690*/  WARPSYNC.ALL ;  /* 0x0000000000007948 */ /* 0x000fea0003800000 */
[----:B------:R-:W1:Y:S01]  /*146a0*/  S2R R9, SR_TID.X ;  /* 0x0000000000097919 */ /* 0x000e620000002100 */
[----:B------:R-:W-:Y:S01]  /*146b0*/  IMAD.MOV.U32 R13, RZ, RZ, 0x40 ;  /* 0x00000040ff0d7424 */ /* 0x000fe200078e00ff */
[----:B-1----:R-:W-:-:S04]  /*146c0*/  LOP3.LUT P1, RZ, R9, 0x4, RZ, 0xc0, !PT ;  /* 0x0000000409ff7812 */ /* 0x002fc8000782c0ff */
[----:B------:R-:W-:Y:S02]  /*146d0*/  SEL R13, R13, 0xffffffc0, !P1 ;  /* 0xffffffc00d0d7807 */ /* 0x000fe40004800000 */
[C---:B--2---:R-:W-:Y:S02]  /*146e0*/  LOP3.LUT R2, R0.reuse, R2, RZ, 0xfc, !PT ;  /* 0x0000000200027212 */ /* 0x044fe400078efcff */
[----:B---3--:R-:W-:-:S03]  /*146f0*/  LOP3.LUT R0, R0, R12, RZ, 0xfc, !PT ;  /* 0x0000000c00007212 */ /* 0x008fc600078efcff */
[----:B------:R-:W-:-:S04]  /*14700*/  IMAD.IADD R2, R17, 0x1, R2 ;  /* 0x0000000111027824 */ /* 0x000fc800078e0202 */
        /* <DEDUP_REMOVED lines=70> */
.L_x_2221:
        /* <DEDUP_REMOVED lines=12> */
.L_x_2166:
[----:B------:R-:W-:Y:S05]  /*14c30*/  BSYNC B7 ;  /* 0x0000000000077941 */ /* 0x000fea0003800000 */
.L_x_2164:
[----:B-1----:R-:W2:Y:S02]  /*14c40*/  LDL R0, [R1+0x34] ;  /* 0x0000340001007983 */ /* 0x002ea40000100800 */
[----:B--2---:R-:W-:-:S13]  /*14c50*/  ISETP.NE.AND P0, PT, R0, RZ, PT ;  /* 0x000000ff0000720c */ /* 0x004fda0003f05270 */
[----:B------:R-:W-:Y:S05]  /*14c60*/  @!P0 BRA `(.L_x_2222) ;  /* 0x0000000000308947 */ /* 0x000fea0003800000 */
[----:B------:R-:W1:Y:S08]  /*14c70*/  S2UR UR5, SR_CgaCtaId ;  /* 0x00000000000579c3 */ /* 0x000e700000008800 */
[----:B------:R-:W-:Y:S06]  /*14c80*/  BAR.SYNC.DEFER_BLOCKING 0x5, 0x180 ;  /* 0x0146000000007b1d */ /* 0x000fec0000010000 */
[----:B------:R-:W-:-:S02]  /*14c90*/  UMOV UR4, 0x400 ;  /* 0x0000040000047882 */ /* 0x000fc40000000000 */
[----:B-1----:R-:W-:-:S06]  /*14ca0*/  ULEA UR4, UR5, UR4, 0x18 ;  /* 0x0000000405047291 */ /* 0x002fcc000f8ec03f */
[----:B------:R-:W-:-:S05]  /*14cb0*/  IMAD.U32 R17, RZ, RZ, UR4 ;  /* 0x00000004ff117e24 */ /* 0x000fca000f8e00ff */
[----:B0-----:R-:W0:Y:S04]  /*14cc0*/  LDS.128 R4, [R17+0x298d0] ;  /* 0x0298d00011047984 */ /* 0x001e280000000c00 */
[----:B0-----:R0:W-:Y:S01]  /*14cd0*/  STL.64 [R1+0x10], R4 ;  /* 0x0000100401007387 */ /* 0x0011e20000100a00 */
[----:B------:R-:W-:-:S03]  /*14ce0*/  IMAD.MOV.U32 R0, RZ, RZ, R7 ;  /* 0x000000ffff007224 */ /* 0x000fc600078e0007 */
[----:B------:R0:W-:Y:S02]  /*14cf0*/  STL [R1+0x18], R6 ;  /* 0x0000180601007387 */ /* 0x0001e40000100800 */
[----:B------:R-:W-:Y:S01]  /*14d00*/  R2UR UR42, R0 ;  /* 0x00000000002a72ca */ /* 0x000fe200000e0000 */
[----:B------:R-:W-:Y:S06]  /*14d10*/  BAR.ARV 0x4, 0x180 ;  /* 0x0106000000007b1d */ /* 0x000fec0000002000 */
[----:B------:R-:W-:Y:S08]  /*14d20*/  BRA `(.L_x_2223) ;  /* 0x0000000c00e47947 */ /* 0x000ff00003800000 */
.L_x_2222:
[----:B------:R-:W2:Y:S01]  /*14d30*/  LDL.LU R0, [R1+0x10] ;  /* 0x0000100001007983 */ /* 0x000ea20000300800 */
[----:B------:R-:W-:Y:S01]  /*14d40*/  ULDC UR4, c[0x0][0xc3c] ;  /* 0x00030f0000047ab9 */ /* 0x000fe20000000800 */
[----:B0-----:R-:W0:Y:S02]  /*14d50*/  S2R R2, SR_TID.X ;  /* 0x0000000000027919 */ /* 0x001e240000002100 */
[----:B0-----:R-:W-:-:S04]  /*14d60*/  LOP3.LUT R8, R2, 0x1f, RZ, 0xc0, !PT ;  /* 0x0000001f02087812 */ /* 0x001fc800078ec0ff */
[C---:B------:R-:W-:Y:S01]  /*14d70*/  ISETP.NE.AND P0, PT, R8.reuse, 0x1f, PT ;  /* 0x0000001f0800780c */ /* 0x040fe20003f05270 */
[----:B------:R-:W-:-:S05]  /*14d80*/  VIADD R6, R8, UR42 ;  /* 0x0000002a08067c36 */ /* 0x000fca0008000000 */
[----:B------:R-:W-:Y:S01]  /*14d90*/  ISETP.GE.OR P1, PT, R6, UR4, !P0 ;  /* 0x0000000406007c0c */ /* 0x000fe2000c726670 */
[----:B------:R-:W-:Y:S02]  /*14da0*/  IMAD.MOV.U32 R7, RZ, RZ, RZ ;  /* 0x000000ffff077224 */ /* 0x000fe400078e00ff */
[----:B--2---:R-:W-:-:S10]  /*14db0*/  IMAD.MOV.U32 R9, RZ, RZ, R0 ;  /* 0x000000ffff097224 */ /* 0x004fd400078e0000 */
[----:B------:R-:W0:Y:S01]  /*14dc0*/  @!P1 LDC.64 R2, c[0x0][0xc80] ;  /* 0x00032000ff029b82 */ /* 0x000e220000000a00 */
[----:B------:R-:W-:Y:S01]  /*14dd0*/  IMAD.MOV.U32 R0, RZ, RZ, RZ ;  /* 0x000000ffff007224 */ /* 0x000fe200078e00ff */
[----:B------:R-:W-:Y:S01]  /*14de0*/  ISETP.GE.U32.AND P2, PT, R8, 0x2, PT ;  /* 0x000000020800780c */ /* 0x000fe20003f46070 */
[----:B------:R-:W-:-:S05]  /*14df0*/  ULDC UR4, c[0x0][0xc3c] ;  /* 0x00030f0000047ab9 */ /* 0x000fca0000000800 */
[----:B------:R-:W1:Y:S01]  /*14e00*/  @!P1 LDC.64 R4, c[0x0][0xc78] ;  /* 0x00031e00ff049b82 */ /* 0x000e620000000a00 */
[----:B0-----:R-:W-:-:S05]  /*14e10*/  @!P1 IMAD.WIDE R2, R6, 0x4, R2 ;  /* 0x0000000406029825 */ /* 0x001fca00078e0202 */
[----:B------:R1:W2:Y:S02]  /*14e20*/  @!P1 LDG.E R0, desc[UR56][R2.64] ;  /* 0x0000003802009981 */ /* 0x0002a4000c1e1900 */
[----:B-1----:R-:W-:-:S05]  /*14e30*/  @!P1 IMAD.WIDE R2, R6, 0x4, R4 ;  /* 0x0000000406029825 */ /* 0x002fca00078e0204 */
[----:B------:R-:W2:Y:S01]  /*14e40*/  @!P1 LDG.E R7, desc[UR56][R2.64] ;  /* 0x0000003802079981 */ /* 0x000ea2000c1e1900 */
        /* <DEDUP_REMOVED lines=8> */
[----:B--2---:R-:W-:-:S05]  /*14ed0*/  IMAD R2, R7, R0, RZ ;  /* 0x0000000007027224 */ /* 0x004fca00078e02ff */
        /* <DEDUP_REMOVED lines=20> */
.L_x_2226:
        /* <DEDUP_REMOVED lines=38> */
.L_x_2224:
        /* <DEDUP_REMOVED lines=13> */
.L_x_2227:
[----:B---34-:R-:W-:Y:S01]  /*15350*/  IMAD R2, R5, R8, R6 ;  /* 0x0000000805027224 */ /* 0x018fe200078e0206 */
[----:B--2---:R-:W-:Y:S01]  /*15360*/  ISETP.NE.AND P0, PT, R7, 0x1, PT ;  /* 0x000000010700780c */ /* 0x004fe20003f05270 */
[----:B------:R-:W-:Y:S02]  /*15370*/  UIADD3 UR42, UR4, UR42, URZ ;  /* 0x0000002a042a7290 */ /* 0x000fe4000fffe03f */
[----:B------:R-:W-:Y:S01]  /*15380*/  IMAD.IADD R4, R4, 0x1, -R2 ;  /* 0x0000000104047824 */ /* 0x000fe200078e0a02 */
[----:B------:R2:W-:Y:S09]  /*15390*/  STL [R1+0x10], R2 ;  /* 0x0000100201007387 */ /* 0x0005f20000100800 */
[----:B------:R-:W-:Y:S05]  /*153a0*/  @!P0 BRA `(.L_x_2228) ;  /* 0x0000000000e48947 */ /* 0x000fea0003800000 */
[----:B-1----:R-:W-:-:S04]  /*153b0*/  IABS R5, R0 ;  /* 0x0000000000057213 */ /* 0x002fc80000000000 */
[----:B--2---:R-:W1:Y:S08]  /*153c0*/  I2F.RP R2, R5 ;  /* 0x0000000500027306 */ /* 0x004e700000209400 */
[----:B-1----:R-:W1:Y:S02]  /*153d0*/  MUFU.RCP R2, R2 ;  /* 0x0000000200027308 */ /* 0x002e640000001000 */
[----:B-1----:R-:W-:-:S06]  /*153e0*/  VIADD R2, R2, 0xffffffe ;  /* 0x0ffffffe02027836 */ /* 0x002fcc0000000000 */
[----:B0-----:R-:W0:Y:S02]  /*153f0*/  F2I.FTZ.U32.TRUNC.NTZ R3, R2 ;  /* 0x0000000200037305 */ /* 0x001e24000021f000 */
        /* <DEDUP_REMOVED lines=52> */
.L_x_2228:
[----:B------:R-:W-:Y:S02]  /*15740*/  ULDC.64 UR4, c[0x0][0xc90] ;  /* 0x0003240000047ab9 */ /* 0x000fe40000000a00 */
[----:B------:R-:W-:-:S06]  /*15750*/  UIMAD.WIDE UR4, UR42, 0x4, UR4 ;  /* 0x000000042a0478a5 */ /* 0x000fcc000f8e0204 */
[----:B--2---:R-:W-:Y:S02]  /*15760*/  IMAD.U32 R2, RZ, RZ, UR4 ;  /* 0x00000004ff027e24 */ /* 0x004fe4000f8e00ff */
[----:B0-----:R-:W-:-:S05]  /*15770*/  IMAD.U32 R3, RZ, RZ, UR5 ;  /* 0x00000005ff037e24 */ /* 0x001fca000f8e00ff */
        /* <DEDUP_REMOVED lines=60> */
.L_x_2229:
[----:B-1----:R-:W-:-:S05]  /*15b40*/  LOP3.LUT R3, RZ, R4, RZ, 0x33, !PT ;  /* 0x00000004ff037212 */ /* 0x002fca00078e33ff */
[----:B------:R-:W-:-:S05]  /*15b50*/  IMAD.IADD R0, R0, 0x1, R3 ;  /* 0x0000000100007824 */ /* 0x000fca00078e0203 */
[----:B------:R1:W-:Y:S01]  /*15b60*/  STL [R1+0x14], R0 ;  /* 0x0000140001007387 */ /* 0x0003e20000100800 */
[----:B------:R-:W-:Y:S05]  /*15b70*/  BRA `(.L_x_2230) ;  /* 0x0000000000107947 */ /* 0x000fea0003800000 */
.L_x_2225:
[----:B------:R0:W-:Y:S01]  /*15b80*/  STL [R1+0x10], R4 ;  /* 0x0000100401007387 */ /* 0x0001e20000100800 */
[----:B------:R-:W-:-:S03]  /*15b90*/  ULDC UR42, c[0x0][0xc3c] ;  /* 0x00030f00002a7ab9 */ /* 0x000fc60000000800 */
[----:B------:R0:W-:Y:S04]  /*15ba0*/  STL [R1+0x14], RZ ;  /* 0x000014ff01007387 */ /* 0x0001e80000100800 */
[----:B------:R0:W-:Y:S02]  /*15bb0*/  STL [R1+0x18], RZ ;  /* 0x000018ff01007387 */ /* 0x0001e40000100800 */
.L_x_2230:
[----:B0-----:R-:W2:Y:S04]  /*15bc0*/  LDL R2, [R1+0x18] ;  /* 0x0000180001027983 */ /* 0x001ea80000100800 */
[----:B------:R-:W3:Y:S04]  /*15bd0*/  LDL R3, [R1+0x14] ;  /* 0x0000140001037983 */ /* 0x000ee80000100800 */
[----:B------:R-:W4:Y:S01]  /*15be0*/  LDL R4, [R1+0x10] ;  /* 0x0000100001047983 */ /* 0x000f220000100800 */
[----:B-1----:R-:W0:Y:S02]  /*15bf0*/  S2R R0, SR_TID.X ;  /* 0x0000000000007919 */ /* 0x002e240000002100 */
        /* <DEDUP_REMOVED lines=12> */
.L_x_2223:
[----:B------:R-:W-:Y:S02]  /*15cc0*/  ULDC UR4, c[0x0][0xc3c] ;  /* 0x00030f0000047ab9 */ /* 0x000fe40000000800 */
[----:B------:R-:W-:-:S06]  /*15cd0*/  UISETP.GE.AND UP0, UPT, UR42, UR4, UPT ;  /* 0x000000042a00728c */ /* 0x000fcc000bf06270 */
[----:B------:R-:W-:-:S13]  /*15ce0*/  PLOP3.LUT P0, PT, PT, PT, UP0, 0x80, 0x0 ;  /* 0x000000000000781c */ /* 0x000fda0003f0f008 */
[----:B------:R-:W-:Y:S05]  /*15cf0*/  @!P0 BRA `(.L_x_2231) ;  /* 0xffffffb400408947 */ /* 0x000fea000383ffff */
.L_x_2159:
[----:B------:R-:W2:Y:S01]  /*15d00*/  LDL.LU R0, [R1+0x30] ;  /* 0x0000300001007983 */ /* 0x000ea20000300800 */
[----:B------:R-:W-:Y:S01]  /*15d10*/  BSSY B0, `(.L_x_2232) ;  /* 0x000000b000007945 */ /* 0x000fe20003800000 */
[----:B01----:R-:W0:Y:S01]  /*15d20*/  S2R R4, SR_CgaCtaId ;  /* 0x0000000000047919 */ /* 0x003e220000008800 */
[----:B--2---:R-:W-:-:S05]  /*15d30*/  VIADD R0, R0, 0x1 ;  /* 0x0000000100007836 */ /* 0x004fca0000000000 */
        /* <DEDUP_REMOVED lines=8> */
.L_x_2272:
[----:B------:R-:W-:Y:S05]  /*15dc0*/  BSYNC B0 ;  /* 0x0000000000007941 */ /* 0x000fea0003800000 */
.L_x_2232:
[----:B------:R-:W-:-:S03]  /*15dd0*/  UMOV UR4, 0xffffffff ;  /* 0xffffffff00047882 */ /* 0x000fc60000000000 */
[----:B------:R-:W-:Y:S05]  /*15de0*/  BRA.DIV UR4, `(.L_x_2234) ;  /* 0x0000000e04d47947 */ /* 0x000fea000b800000 */
[----:B0-----:R-:W0:Y:S02]  /*15df0*/  S2R R0, SR_TID.X ;  /* 0x0000000000007919 */ /* 0x001e240000002100 */
[----:B0-----:R-:W-:-:S04]  /*15e00*/  SHF.R.U32.HI R0, RZ, 0x5, R0 ;  /* 0x00000005ff007819 */ /* 0x001fc80000011600 */
[----:B------:R-:W-:-:S05]  /*15e10*/  LOP3.LUT R0, R0, 0x3, RZ, 0xc0, !PT ;  /* 0x0000000300007812 */ /* 0x000fca00078ec0ff */
[----:B------:R0:W1:Y:S02]  /*15e20*/  SHFL.IDX PT, R14, R0, RZ, 0x1f ;  /* 0x00001fff000e7589 */ /* 0x00006400000e0000 */
.L_x_2275:
[----:B-1----:R-:W-:Y:S01]  /*15e30*/  ISETP.NE.AND P0, PT, R14, RZ, PT ;  /* 0x000000ff0e00720c */ /* 0x002fe20003f05270 */
[----:B------:R-:W-:-:S12]  /*15e40*/  BSSY B0, `(.L_x_2235) ;  /* 0x000002c000007945 */ /* 0x000fd80003800000 */
[----:B------:R-:W-:Y:S05]  /*15e50*/  @P0 BRA `(.L_x_2236) ;  /* 0x0000000000a80947 */ /* 0x000fea0003800000 */
[----:B------:R-:W-:-:S03]  /*15e60*/  UMOV UR4, 0xffffffff ;  /* 0xffffffff00047882 */ /* 0x000fc60000000000 */
[----:B------:R-:W-:Y:S05]  /*15e70*/  BRA.DIV UR4, `(.L_x_2237) ;  /* 0x0000000e04e47947 */ /* 0x000fea000b800000 */
[----:B------:R-:W-:-:S13]  /*15e80*/  ELECT P6, URZ, PT ;  /* 0x00000000003f782f */ /* 0x000fda00038c0000 */
.L_x_2278:
[----:B------:R-:W-:Y:S05]  /*15e90*/  @!P6 BRA `(.L_x_2236) ;  /* 0x000000000098e947 */ /* 0x000fea0003800000 */
[----:B------:R-:W-:-:S06]  /*15ea0*/  ULOP3.LUT UR4, UR38, 0x2, URZ, 0xfc, !UPT ;  /* 0x0000000226047892 */ /* 0x000fcc000f8efc3f */
[----:B0-----:R-:W-:-:S05]  /*15eb0*/  IMAD.U32 R0, RZ, RZ, UR4 ;  /* 0x00000004ff007e24 */ /* 0x001fca000f8e00ff */
[----:B------:R-:W-:-:S13]  /*15ec0*/  ISETP.NE.AND P0, PT, R0, 0x3, PT ;  /* 0x000000030000780c */ /* 0x000fda0003f05270 */
[----:B------:R-:W-:Y:S05]  /*15ed0*/  @!P0 BRA `(.L_x_2238) ;  /* 0x0000000000048947 */ /* 0x000fea0003800000 */
[----:B------:R-:W-:Y:S01]  /*15ee0*/  BPT.TRAP 0x1 ;  /* 0x000000040000795c */ /* 0x000fe20000300000 */
.L_x_2238:
        /* <DEDUP_REMOVED lines=13> */
.L_x_2279:
[----:B------:R-:W1:Y:S02]  /*15fc0*/  SYNCS.PHASECHK.TRANS64.TRYWAIT P1, [R5+URZ], R0 ;  /* 0x00000000050075a7 */ /* 0x000e64000802017f */
[----:B-1----:R-:W-:Y:S05]  /*15fd0*/  @!P1 BRA `(.L_x_2240) ;  /* 0x0000000c00c09947 */ /* 0x002fea0003800000 */
.L_x_2280:
[----:B------:R-:W-:Y:S05]  /*15fe0*/  @!P0 BRA `(.L_x_2241) ;  /* 0x0000000000048947 */ /* 0x000fea0003800000 */
[----:B------:R-:W-:Y:S01]  /*15ff0*/  BPT.TRAP 0x1 ;  /* 0x000000040000795c */ /* 0x000fe20000300000 */
.L_x_2241:
[----:B-1----:R-:W-:-:S04]  /*16000*/  IMAD R5, R18, 0x8, R3 ;  /* 0x0000000812057824 */ /* 0x002fc800078e0203 */
[----:B------:R-:W1:Y:S02]  /*16010*/  SYNCS.PHASECHK.TRANS64.TRYWAIT P1, [R5+URZ+0x29860], R4 ;  /* 0x02986004050075a7 */ /* 0x000e64000802017f */
[----:B-1----:R-:W-:Y:S05]  /*16020*/  @!P1 BRA `(.L_x_2242) ;  /* 0x0000000c00c09947 */ /* 0x002fea0003800000 */
.L_x_2281:
[----:B------:R-:W-:Y:S05]  /*16030*/  @!P0 BRA `(.L_x_2243) ;  /* 0x0000000000048947 */ /* 0x000fea0003800000 */
[----:B------:R-:W-:Y:S01]  /*16040*/  BPT.TRAP 0x1 ;  /* 0x000000040000795c */ /* 0x000fe20000300000 */
.L_x_2243:
[----:B------:R-:W-:-:S04]  /*16050*/  IMAD R3, R2, 0x8, R3 ;  /* 0x0000000802037824 */ /* 0x000fc800078e0203 */
[----:B------:R-:W2:Y:S02]  /*16060*/  SYNCS.PHASECHK.TRANS64.TRYWAIT P1, [R3+URZ+0x29860], R0 ;  /* 0x02986000030075a7 */ /* 0x000ea4000802017f */
[----:B--2---:R-:W-:Y:S05]  /*16070*/  @!P1 BRA `(.L_x_2244) ;  /* 0x0000000c00c09947 */ /* 0x004fea0003800000 */
.L_x_2282:
[----:B------:R-:W-:Y:S05]  /*16080*/  @!P0 BRA `(.L_x_2245) ;  /* 0x0000000000048947 */ /* 0x000fea0003800000 */
[----:B------:R-:W-:Y:S01]  /*16090*/  BPT.TRAP 0x1 ;  /* 0x000000040000795c */ /* 0x000fe20000300000 */
.L_x_2245:
[----:B------:R-:W3:Y:S02]  /*160a0*/  SYNCS.PHASECHK.TRANS64.TRYWAIT P0, [R5+URZ+0x29880], R4 ;  /* 0x02988004050075a7 */ /* 0x000ee4000800017f */
[----:B---3--:R-:W-:Y:S05]  /*160b0*/  @!P0 BRA `(.L_x_2246) ;  /* 0x0000000c00c48947 */ /* 0x008fea0003800000 */
.L_x_2247:
[----:B----4-:R4:W0:Y:S02]  /*160c0*/  SYNCS.PHASECHK.TRANS64.TRYWAIT P0, [R3+URZ+0x29880], R0 ;  /* 0x02988000030075a7 */ /* 0x010824000800017f */
[----:B0-----:R-:W-:Y:S05]  /*160d0*/  @!P0 NANOSLEEP.SYNCS 0x989680 ;  /* 0x009896800000895d */ /* 0x001fea0003900000 */
[----:B------:R-:W0:Y:S02]  /*160e0*/  @!P0 SYNCS.PHASECHK.TRANS64 P0, [R3+URZ+0x29880], R0 ;  /* 0x02988000030085a7 */ /* 0x000e24000800007f */
[----:B0-----:R-:W-:Y:S05]  /*160f0*/  @!P0 BRA `(.L_x_2247) ;  /* 0xfffffffc00f08947 */ /* 0x001fea000383ffff */
.L_x_2236:
[----:B------:R-:W-:Y:S05]  /*16100*/  BSYNC B0 ;  /* 0x0000000000007941 */ /* 0x000fea0003800000 */
.L_x_2235:
[----:B------:R-:W-:Y:S05]  /*16110*/  EXIT ;  /* 0x000000000000794d */ /* 0x000fea0003800000 */
.L_x_2095:
[----:B0-----:R-:W-:-:S04]  /*16120*/  IMAD.U32 R3, RZ, RZ, UR41 ;  /* 0x00000029ff037e24 */ /* 0x001fc8000f8e00ff */
[----:B------:R0:W1:Y:S03]  /*16130*/  SYNCS.PHASECHK.TRANS64.TRYWAIT P0, [R3+URZ+0x29800], R0 ;  /* 0x02980000030075a7 */ /* 0x000066000800017f */
[----:B-1----:R-:W-:Y:S05]  /*16140*/  @!P0 NANOSLEEP.SYNCS 0x989680 ;  /* 0x009896800000895d */ /* 0x002fea0003900000 */
[----:B------:R-:W1:Y:S02]  /*16150*/  @!P0 SYNCS.PHASECHK.TRANS64 P0, [R3+URZ+0x29800], R0 ;  /* 0x02980000030085a7 */ /* 0x000e64000800007f */
[----:B-1----:R-:W-:Y:S05]  /*16160*/  @!P0 BRA `(.L_x_2095) ;  /* 0xfffffffc00ec8947 */ /* 0x002fea000383ffff */
[----:B------:R-:W-:Y:S05]  /*16170*/  BRA `(.L_x_2248) ;  /* 0xfffffebc009c7947 */ /* 0x000fea000383ffff */
.L_x_2099:
[----:B-1----:R1:W2:Y:S02]  /*16180*/  SYNCS.PHASECHK.TRANS64.TRYWAIT P2, [R2+URZ+0x29830], R3 ;  /* 0x02983003020075a7 */ /* 0x0022a4000804017f */
[----:B--2---:R-:W-:Y:S05]  /*16190*/  @!P2 NANOSLEEP.SYNCS 0x989680 ;  /* 0x009896800000a95d */ /* 0x004fea0003900000 */
[----:B------:R-:W2:Y:S02]  /*161a0*/  @!P2 SYNCS.PHASECHK.TRANS64 P2, [R2+URZ+0x29830], R3 ;  /* 0x029830030200a5a7 */ /* 0x000ea4000804007f */
[----:B--2---:R-:W-:Y:S05]  /*161b0*/  @!P2 BRA `(.L_x_2099) ;  /* 0xfffffffc00f0a947 */ /* 0x004fea000383ffff */
[----:B------:R-:W-:Y:S05]  /*161c0*/  BRA `(.L_x_2098) ;  /* 0xfffffebc00c07947 */ /* 0x000fea000383ffff */
.L_x_2104:
[----:B-1----:R-:W-:-:S04]  /*161d0*/  IMAD.U32 R7, RZ, RZ, UR6 ;  /* 0x00000006ff077e24 */ /* 0x002fc8000f8e00ff */
[----:B------:R1:W2:Y:S03]  /*161e0*/  SYNCS.PHASECHK.TRANS64.TRYWAIT P3, [R7+URZ+0x29830], R0 ;  /* 0x02983000070075a7 */ /* 0x0002a6000806017f */
[----:B--2---:R-:W-:Y:S05]  /*161f0*/  @!P3 NANOSLEEP.SYNCS 0x989680 ;  /* 0x009896800000b95d */ /* 0x004fea0003900000 */
[----:B------:R-:W2:Y:S02]  /*16200*/  @!P3 SYNCS.PHASECHK.TRANS64 P3, [R7+URZ+0x29830], R0 ;  /* 0x029830000700b5a7 */ /* 0x000ea4000806007f */
[----:B--2---:R-:W-:Y:S05]  /*16210*/  @!P3 BRA `(.L_x_2104) ;  /* 0xfffffffc00ecb947 */ /* 0x004fea000383ffff */
[----:B------:R-:W-:Y:S05]  /*16220*/  BRA `(.L_x_2101) ;  /* 0xfffffef000cc7947 */ /* 0x000fea000383ffff */
.L_x_2108:
[----:B-1----:R-:W-:-:S04]  /*16230*/  IMAD.U32 R7, RZ, RZ, UR6 ;  /* 0x00000006ff077e24 */ /* 0x002fc8000f8e00ff */
[----:B------:R1:W2:Y:S03]  /*16240*/  SYNCS.PHASECHK.TRANS64.TRYWAIT P3, [R7+URZ+0x29850], R0 ;  /* 0x02985000070075a7 */ /* 0x0002a6000806017f */
[----:B--2---:R-:W-:Y:S05]  /*16250*/  @!P3 NANOSLEEP.SYNCS 0x989680 ;  /* 0x009896800000b95d */ /* 0x004fea0003900000 */
[----:B------:R-:W2:Y:S02]  /*16260*/  @!P3 SYNCS.PHASECHK.TRANS64 P3, [R7+URZ+0x29850], R0 ;  /* 0x029850000700b5a7 */ /* 0x000ea4000806007f */
[----:B--2---:R-:W-:Y:S05]  /*16270*/  @!P3 BRA `(.L_x_2108) ;  /* 0xfffffffc00ecb947 */ /* 0x004fea000383ffff */
[----:B------:R-:W-:Y:S05]  /*16280*/  BRA `(.L_x_2105) ;  /* 0xfffffefc00d47947 */ /* 0x000fea000383ffff */
.L_x_2115:
[----:B-1----:R-:W-:-:S04]  /*16290*/  IMAD.U32 R9, RZ, RZ, UR6 ;  /* 0x00000006ff097e24 */ /* 0x002fc8000f8e00ff */
[----:B------:R1:W2:Y:S03]  /*162a0*/  SYNCS.PHASECHK.TRANS64.TRYWAIT P2, [R9+URZ+0x29830], R0 ;  /* 0x02983000090075a7 */ /* 0x0002a6000804017f */
[----:B--2---:R-:W-:Y:S05]  /*162b0*/  @!P2 NANOSLEEP.SYNCS 0x989680 ;  /* 0x009896800000a95d */ /* 0x004fea0003900000 */
[----:B------:R-:W2:Y:S02]  /*162c0*/  @!P2 SYNCS.PHASECHK.TRANS64 P2, [R9+URZ+0x29830], R0 ;  /* 0x029830000900a5a7 */ /* 0x000ea4000804007f */
[----:B--2---:R-:W-:Y:S05]  /*162d0*/  @!P2 BRA `(.L_x_2115) ;  /* 0xfffffffc00eca947 */ /* 0x004fea000383ffff */
[----:B------:R-:W-:Y:S05]  /*162e0*/  BRA `(.L_x_2112) ;  /* 0xffffff2800ac7947 */ /* 0x000fea000383ffff */
.L_x_2119:
[----:B-1----:R-:W-:-:S04]  /*162f0*/  IMAD.U32 R9, RZ, RZ, UR6 ;  /* 0x00000006ff097e24 */ /* 0x002fc8000f8e00ff */
[----:B------:R1:W2:Y:S03]  /*16300*/  SYNCS.PHASECHK.TRANS64.TRYWAIT P2, [R9+URZ+0x29850], R0 ;  /* 0x02985000090075a7 */ /* 0x0002a6000804017f */
[----:B--2---:R-:W-:Y:S05]  /*16310*/  @!P2 NANOSLEEP.SYNCS 0x989680 ;  /* 0x009896800000a95d */ /* 0x004fea0003900000 */
[----:B------:R-:W2:Y:S02]  /*16320*/  @!P2 SYNCS.PHASECHK.TRANS64 P2, [R9+URZ+0x29850], R0 ;  /* 0x029850000900a5a7 */ /* 0x000ea4000804007f */
[----:B--2---:R-:W-:Y:S05]  /*16330*/  @!P2 BRA `(.L_x_2119) ;  /* 0xfffffffc00eca947 */ /* 0x004fea000383ffff */
[----:B------:R-:W-:Y:S05]  /*16340*/  BRA `(.L_x_2116) ;  /* 0xffffff3400a87947 */ /* 0x000fea000383ffff */
.L_x_2125:
[----:B-1----:R-:W-:-:S04]  /*16350*/  IMAD.U32 R6, RZ, RZ, UR5 ;  /* 0x00000005ff067e24 */ /* 0x002fc8000f8e00ff */
[----:B------:R1:W2:Y:S03]  /*16360*/  SYNCS.PHASECHK.TRANS64.TRYWAIT P0, [R6+URZ+0x29850], R5 ;  /* 0x02985005060075a7 */ /* 0x0002a6000800017f */
[----:B--2---:R-:W-:Y:S05]  /*16370*/  @!P0 NANOSLEEP.SYNCS 0x989680 ;  /* 0x009896800000895d */ /* 0x004fea0003900000 */
[----:B------:R-:W2:Y:S02]  /*16380*/  @!P0 SYNCS.PHASECHK.TRANS64 P0, [R6+URZ+0x29850], R5 ;  /* 0x02985005060085a7 */ /* 0x000ea4000800007f */
[----:B--2---:R-:W-:Y:S05]  /*16390*/  @!P0 BRA `(.L_x_2125) ;  /* 0xfffffffc00ec8947 */ /* 0x004fea000383ffff */
[----:B------:R-:W-:Y:S05]  /*163a0*/  BRA `(.L_x_2124) ;  /* 0xffffff54007c7947 */ /* 0x000fea000383ffff */
.L_x_2175:
[----:B------:R-:W-:Y:S02]  /*163b0*/  IMAD.MOV.U32 R13, RZ, RZ, R0 ;  /* 0x000000ffff0d7224 */ /* 0x000fe400078e0000 */
[----:B------:R-:W-:Y:S02]  /*163c0*/  IMAD.MOV.U32 R12, RZ, RZ, RZ ;  /* 0x000000ffff0c7224 */ /* 0x000fe400078e00ff */
[----:B------:R-:W-:Y:S02]  /*163d0*/  IMAD.MOV.U32 R11, RZ, RZ, 0x1f ;  /* 0x0000001fff0b7424 */ /* 0x000fe400078e00ff */
[----:B------:R-:W-:-:S07]  /*163e0*/  IMAD.MOV.U32 R15, RZ, RZ, -0x1 ;  /* 0xffffffffff0f7424 */ /* 0x000fce00078e00ff */
[----:B0-2---:R-:W-:Y:S05]  /*163f0*/  WARPSYNC.COLLECTIVE R15, `(.L_x_2249) ;  /* 0x000000000f087348 */ /* 0x005fea0003c00000 */
[----:B------:R1:W3:Y:S02]  /*16400*/  SHFL.IDX P6, R14, R13, R12, R11 ;  /* 0x0000000c0d0e7389 */ /* 0x0002e400000c000b */
[----:B0123--:R-:W-:Y:S01]  /*16410*/  ENDCOLLECTIVE ;  /* 0x000000000000791b */ /* 0x00ffe20003800000 */
.L_x_2249:
[----:B------:R-:W-:Y:S05]  /*16420*/  BRA `(.L_x_2250) ;  /* 0xffffffbc00b07947 */ /* 0x000fea000383ffff */
.L_x_2177:
[----:B------:R-:W-:Y:S01]  /*16430*/  BSSY B0, `(.L_x_2251) ;  /* 0x0000006000007945 */ /* 0x000fe20003800000 */
[----:B------:R-:W-:-:S07]  /*16440*/  IMAD.MOV.U32 R15, RZ, RZ, -0x1 ;  /* 0xffffffffff0f7424 */ /* 0x000fce00078e00ff */
[----:B0-2---:R-:W-:Y:S05]  /*16450*/  WARPSYNC.COLLECTIVE R15, `(.L_x_2252) ;  /* 0x000000000f0c7348 */ /* 0x005fea0003c00000 */
[----:B------:R-:W-:Y:S02]  /*16460*/  ELECT P6, UR62, PT ;  /* 0x00000000003e782f */ /* 0x000fe400038c0000 */
[----:B------:R-:W-:Y:S01]  /*16470*/  MOV R14, UR62 ;  /* 0x0000003e000e7c02 */ /* 0x000fe20008000f00 */
[----:B0-2---:R-:W-:Y:S10]  /*16480*/  ENDCOLLECTIVE ;  /* 0x000000000000791b */ /* 0x005ff40003800000 */
.L_x_2252:
[----:B------:R-:W-:Y:S05]  /*16490*/  BSYNC B0 ;  /* 0x0000000000007941 */ /* 0x000fea0003800000 */
.L_x_2251:
[----:B------:R-:W-:Y:S05]  /*164a0*/  BRA `(.L_x_2253) ;  /* 0xffffffbc00b87947 */ /* 0x000fea000383ffff */
.L_x_2179:
[----:B-1----:R1:W2:Y:S02]  /*164b0*/  SYNCS.PHASECHK.TRANS64.TRYWAIT P0, [R2+URZ+0x29880], R3 ;  /* 0x02988003020075a7 */ /* 0x0022a4000800017f */
[----:B--2---:R-:W-:Y:S05]  /*164c0*/  @!P0 NANOSLEEP.SYNCS 0x989680 ;  /* 0x009896800000895d */ /* 0x004fea0003900000 */
[----:B------:R-:W2:Y:S02]  /*164d0*/  @!P0 SYNCS.PHASECHK.TRANS64 P0, [R2+URZ+0x29880], R3 ;  /* 0x02988003020085a7 */ /* 0x000ea4000800007f */
[----:B--2---:R-:W-:Y:S05]  /*164e0*/  @!P0 BRA `(.L_x_2179) ;  /* 0xfffffffc00f08947 */ /* 0x004fea000383ffff */
[----:B------:R-:W-:Y:S05]  /*164f0*/  BRA `(.L_x_2254) ;  /* 0xffffffc000187947 */ /* 0x000fea000383ffff */
.L_x_2181:
[----:B0-----:R0:W2:Y:S02]  /*16500*/  SYNCS.PHASECHK.TRANS64.TRYWAIT P0, [R2+URZ+0x29840], R3 ;  /* 0x02984003020075a7 */ /* 0x0010a4000800017f */
[----:B--2---:R-:W-:Y:S05]  /*16510*/  @!P0 NANOSLEEP.SYNCS 0x989680 ;  /* 0x009896800000895d */ /* 0x004fea0003900000 */
[----:B------:R-:W2:Y:S02]  /*16520*/  @!P0 SYNCS.PHASECHK.TRANS64 P0, [R2+URZ+0x29840], R3 ;  /* 0x02984003020085a7 */ /* 0x000ea4000800007f */
[----:B--2---:R-:W-:Y:S05]  /*16530*/  @!P0 BRA `(.L_x_2181) ;  /* 0xfffffffc00f08947 */ /* 0x004fea000383ffff */
[----:B------:R-:W-:Y:S05]  /*16540*/  BRA `(.L_x_2255) ;  /* 0xffffffc000687947 */ /* 0x000fea000383ffff */
.L_x_2185:
[----:B------:R-:W-:Y:S01]  /*16550*/  IMAD.MOV.U32 R13, RZ, RZ, R3 ;  /* 0x000000ffff0d7224 */ /* 0x000fe200078e0003 */
[----:B------:R-:W-:Y:S01]  /*16560*/  LOP3.LUT R7, R7, 0x7f, RZ, 0xc0, !PT ;  /* 0x0000007f07077812 */ /* 0x000fe200078ec0ff */
[----:B------:R-:W-:Y:S02]  /*16570*/  IMAD.MOV.U32 R12, RZ, RZ, RZ ;  /* 0x000000ffff0c7224 */ /* 0x000fe400078e00ff */
[----:B------:R-:W-:Y:S01]  /*16580*/  IMAD.MOV.U32 R11, RZ, RZ, 0x1c1f ;  /* 0x00001c1fff0b7424 */ /* 0x000fe200078e00ff */
[----:B------:R-:W-:Y:S01]  /*16590*/  SHF.R.U32.HI R2, RZ, 0x2, R7 ;  /* 0x00000002ff027819 */ /* 0x000fe20000011607 */
[----:B------:R-:W-:Y:S02]  /*165a0*/  IMAD.MOV.U32 R15, RZ, RZ, -0x1 ;  /* 0xffffffffff0f7424 */ /* 0x000fe400078e00ff */
[----:B------:R-:W-:Y:S02]  /*165b0*/  IMAD R0, R19, R5, RZ ;  /* 0x0000000513007224 */ /* 0x000fe400078e02ff */
[----:B------:R-:W-:-:S07]  /*165c0*/  IMAD R2, R10, 0x80, R2 ;  /* 0x000000800a027824 */ /* 0x000fce00078e0202 */
[----:B-----5:R-:W-:Y:S05]  /*165d0*/  WARPSYNC.COLLECTIVE R15, `(.L_x_2256) ;  /* 0x000000000f087348 */ /* 0x020fea0003c00000 */
[----:B------:R0:W1:Y:S02]  /*165e0*/  SHFL.IDX P6, R14, R13, R12, R11 ;  /* 0x0000000c0d0e7389 */ /* 0x00006400000c000b */
[----:B01---5:R-:W-:Y:S01]  /*165f0*/  ENDCOLLECTIVE ;  /* 0x000000000000791b */ /* 0x023fe20003800000 */
.L_x_2256:
[----:B------:R-:W-:Y:S01]  /*16600*/  ISETP.GE.AND P4, PT, R2, R0, PT ;  /* 0x000000000200720c */ /* 0x000fe20003f86270 */
[----:B------:R-:W-:Y:S02]  /*16610*/  IMAD.MOV.U32 R13, RZ, RZ, R4 ;  /* 0x000000ffff0d7224 */ /* 0x000fe400078e0004 */
[----:B------:R-:W-:-:S10]  /*16620*/  IMAD.MOV.U32 R6, RZ, RZ, R14 ;  /* 0x000000ffff067224 */ /* 0x000fd400078e000e */
[----:B------:R-:W-:Y:S05]  /*16630*/  WARPSYNC.COLLECTIVE R15, `(.L_x_2257) ;  /* 0x000000000f087348 */ /* 0x000fea0003c00000 */
[----:B------:R0:W1:Y:S02]  /*16640*/  SHFL.IDX P6, R14, R13, R12, R11 ;  /* 0x0000000c0d0e7389 */ /* 0x00006400000c000b */
[----:B01----:R-:W-:Y:S01]  /*16650*/  ENDCOLLECTIVE ;  /* 0x000000000000791b */ /* 0x003fe20003800000 */
.L_x_2257:
[----:B------:R-:W-:Y:S02]  /*16660*/  IMAD.MOV.U32 R13, RZ, RZ, R3 ;  /* 0x000000ffff0d7224 */ /* 0x000fe400078e0003 */
[----:B------:R-:W-:Y:S02]  /*16670*/  IMAD.MOV.U32 R12, RZ, RZ, 0x1 ;  /* 0x00000001ff0c7424 */ /* 0x000fe400078e00ff */
[----:B------:R-:W-:-:S07]  /*16680*/  IMAD.MOV.U32 R5, RZ, RZ, R14 ;  /* 0x000000ffff057224 */ /* 0x000fce00078e000e */
[----:B------:R-:W-:Y:S05]  /*16690*/  WARPSYNC.COLLECTIVE R15, `(.L_x_2258) ;  /* 0x000000000f087348 */ /* 0x000fea0003c00000 */
[----:B------:R0:W1:Y:S02]  /*166a0*/  SHFL.IDX P6, R14, R13, R12, R11 ;  /* 0x0000000c0d0e7389 */ /* 0x00006400000c000b */
[----:B01----:R-:W-:Y:S01]  /*166b0*/  ENDCOLLECTIVE ;  /* 0x000000000000791b */ /* 0x003fe20003800000 */
.L_x_2258:
        /* <DEDUP_REMOVED lines=16> */
.L_x_2259:
        /* <DEDUP_REMOVED lines=10> */
.L_x_2260:
        /* <DEDUP_REMOVED lines=16> */
.L_x_2261:
[----:B------:R-:W-:Y:S02]  /*16960*/  IMAD.MOV.U32 R13, RZ, RZ, R3 ;  /* 0x000000ffff0d7224 */ /* 0x000fe400078e0003 */
[----:B------:R-:W-:Y:S02]  /*16970*/  IMAD.MOV.U32 R12, RZ, RZ, 0x3 ;  /* 0x00000003ff0c7424 */ /* 0x000fe400078e00ff */
[----:B------:R-:W-:-:S07]  /*16980*/  IMAD.MOV.U32 R6, RZ, RZ, R14 ;  /* 0x000000ffff067224 */ /* 0x000fce00078e000e */
[----:B------:R-:W-:Y:S05]  /*16990*/  WARPSYNC.COLLECTIVE R15, `(.L_x_2262) ;  /* 0x000000000f087348 */ /* 0x000fea0003c00000 */
[----:B------:R0:W1:Y:S02]  /*169a0*/  SHFL.IDX P6, R14, R13, R12, R11 ;  /* 0x0000000c0d0e7389 */ /* 0x00006400000c000b */
[----:B01----:R-:W-:Y:S01]  /*169b0*/  ENDCOLLECTIVE ;  /* 0x000000000000791b */ /* 0x003fe20003800000 */
.L_x_2262:
        /* <DEDUP_REMOVED lines=14> */
.L_x_2263:
[----:B------:R-:W-:Y:S01]  /*16aa0*/  IMAD.MOV.U32 R4, RZ, RZ, R14 ;  /* 0x000000ffff047224 */ /* 0x000fe200078e000e */
[----:B------:R-:W-:Y:S06]  /*16ab0*/  BRA `(.L_x_2264) ;  /* 0xffffffc400ac7947 */ /* 0x000fec000383ffff */
.L_x_2190:
[----:B-1----:R1:W2:Y:S02]  /*16ac0*/  SYNCS.PHASECHK.TRANS64.TRYWAIT P0, [R17+URZ+0x29820], R0 ;  /* 0x02982000110075a7 */ /* 0x0022a4000800017f */
[----:B--2---:R-:W-:Y:S05]  /*16ad0*/  @!P0 NANOSLEEP.SYNCS 0x989680 ;  /* 0x009896800000895d */ /* 0x004fea0003900000 */
[----:B------:R-:W2:Y:S02]  /*16ae0*/  @!P0 SYNCS.PHASECHK.TRANS64 P0, [R17+URZ+0x29820], R0 ;  /* 0x02982000110085a7 */ /* 0x000ea4000800007f */
[----:B--2---:R-:W-:Y:S05]  /*16af0*/  @!P0 BRA `(.L_x_2190) ;  /* 0xfffffffc00f08947 */ /* 0x004fea000383ffff */
[----:B------:R-:W-:Y:S05]  /*16b00*/  BRA `(.L_x_2265) ;  /* 0xffffffc8001c7947 */ /* 0x000fea000383ffff */
.L_x_2196:
[----:B0-----:R0:W3:Y:S02]  /*16b10*/  SYNCS.PHASECHK.TRANS64.TRYWAIT P0, [R5+URZ+0x29880], R4 ;  /* 0x02988004050075a7 */ /* 0x0010e4000800017f */
[----:B---3--:R-:W-:Y:S05]  /*16b20*/  @!P0 NANOSLEEP.SYNCS 0x989680 ;  /* 0x009896800000895d */ /* 0x008fea0003900000 */
[----:B------:R-:W3:Y:S02]  /*16b30*/  @!P0 SYNCS.PHASECHK.TRANS64 P0, [R5+URZ+0x29880], R4 ;  /* 0x02988004050085a7 */ /* 0x000ee4000800007f */
[----:B---3--:R-:W-:Y:S05]  /*16b40*/  @!P0 BRA `(.L_x_2196) ;  /* 0xfffffffc00f08947 */ /* 0x008fea000383ffff */
[----:B------:R-:W-:Y:S05]  /*16b50*/  BRA `(.L_x_2266) ;  /* 0xffffffc800d47947 */ /* 0x000fea000383ffff */
.L_x_2201:
[----:B---3--:R3:W4:Y:S02]  /*16b60*/  SYNCS.PHASECHK.TRANS64.TRYWAIT P0, [R5+URZ+0x29840], R4 ;  /* 0x02984004050075a7 */ /* 0x008724000800017f */
[----:B----4-:R-:W-:Y:S05]  /*16b70*/  @!P0 NANOSLEEP.SYNCS 0x989680 ;  /* 0x009896800000895d */ /* 0x010fea0003900000 */
[----:B------:R-:W4:Y:S02]  /*16b80*/  @!P0 SYNCS.PHASECHK.TRANS64 P0, [R5+URZ+0x29840], R4 ;  /* 0x02984004050085a7 */ /* 0x000f24000800007f */
[----:B----4-:R-:W-:Y:S05]  /*16b90*/  @!P0 BRA `(.L_x_2201) ;  /* 0xfffffffc00f08947 */ /* 0x010fea000383ffff */
[----:B------:R-:W-:Y:S05]  /*16ba0*/  BRA `(.L_x_2267) ;  /* 0xffffffcc00507947 */ /* 0x000fea000383ffff */
.L_x_2209:
[----:B---3--:R3:W4:Y:S02]  /*16bb0*/  SYNCS.PHASECHK.TRANS64.TRYWAIT P0, [R19+URZ+0x29870], R4 ;  /* 0x02987004130075a7 */ /* 0x008724000800017f */
[----:B----4-:R-:W-:Y:S05]  /*16bc0*/  @!P0 NANOSLEEP.SYNCS 0x989680 ;  /* 0x009896800000895d */ /* 0x010fea0003900000 */
[----:B------:R-:W4:Y:S02]  /*16bd0*/  @!P0 SYNCS.PHASECHK.TRANS64 P0, [R19+URZ+0x29870], R4 ;  /* 0x02987004130085a7 */ /* 0x000f24000800007f */
[----:B----4-:R-:W-:Y:S05]  /*16be0*/  @!P0 BRA `(.L_x_2209) ;  /* 0xfffffffc00f08947 */ /* 0x010fea000383ffff */
[----:B------:R-:W-:Y:S05]  /*16bf0*/  BRA `(.L_x_2268) ;  /* 0xffffffd000687947 */ /* 0x000fea000383ffff */
.L_x_2211:
[----:B----4-:R4:W0:Y:S02]  /*16c00*/  SYNCS.PHASECHK.TRANS64.TRYWAIT P0, [R19+URZ+0x29860], R0 ;  /* 0x02986000130075a7 */ /* 0x010824000800017f */
[----:B0-----:R-:W-:Y:S05]  /*16c10*/  @!P0 NANOSLEEP.SYNCS 0x989680 ;  /* 0x009896800000895d */ /* 0x001fea0003900000 */
[----:B------:R-:W0:Y:S02]  /*16c20*/  @!P0 SYNCS.PHASECHK.TRANS64 P0, [R19+URZ+0x29860], R0 ;  /* 0x02986000130085a7 */ /* 0x000e24000800007f */
[----:B0-----:R-:W-:Y:S05]  /*16c30*/  @!P0 BRA `(.L_x_2211) ;  /* 0xfffffffc00f08947 */ /* 0x001fea000383ffff */
[----:B------:R-:W-:Y:S05]  /*16c40*/  BRA `(.L_x_2269) ;  /* 0xffffffd000707947 */ /* 0x000fea000383ffff */
.L_x_2218:
[----:B0-----:R0:W1:Y:S02]  /*16c50*/  SYNCS.PHASECHK.TRANS64.TRYWAIT P1, [R16+URZ+0x29870], R3 ;  /* 0x02987003100075a7 */ /* 0x001064000802017f */
[----:B-1----:R-:W-:Y:S05]  /*16c60*/  @!P1 NANOSLEEP.SYNCS 0x989680 ;  /* 0x009896800000995d */ /* 0x002fea0003900000 */
[----:B------:R-:W1:Y:S02]  /*16c70*/  @!P1 SYNCS.PHASECHK.TRANS64 P1, [R16+URZ+0x29870], R3 ;  /* 0x02987003100095a7 */ /* 0x000e64000802007f */
[----:B-1----:R-:W-:Y:S05]  /*16c80*/  @!P1 BRA `(.L_x_2218) ;  /* 0xfffffffc00f09947 */ /* 0x002fea000383ffff */
[----:B------:R-:W-:Y:S05]  /*16c90*/  BRA `(.L_x_2270) ;  /* 0xffffffd800547947 */ /* 0x000fea000383ffff */
.L_x_2220:
[----:B0-----:R0:W1:Y:S02]  /*16ca0*/  SYNCS.PHASECHK.TRANS64.TRYWAIT P1, [R16+URZ+0x29860], R3 ;  /* 0x02986003100075a7 */ /* 0x001064000802017f */
[----:B-1----:R-:W-:Y:S05]  /*16cb0*/  @!P1 NANOSLEEP.SYNCS 0x989680 ;  /* 0x009896800000995d */ /* 0x002fea0003900000 */
[----:B------:R-:W1:Y:S02]  /*16cc0*/  @!P1 SYNCS.PHASECHK.TRANS64 P1, [R16+URZ+0x29860], R3 ;  /* 0x02986003100095a7 */ /* 0x000e64000802007f */
[----:B-1----:R-:W-:Y:S05]  /*16cd0*/  @!P1 BRA `(.L_x_2220) ;  /* 0xfffffffc00f09947 */ /* 0x002fea000383ffff */
[----:B------:R-:W-:Y:S05]  /*16ce0*/  BRA `(.L_x_2271) ;  /* 0xffffffd8005c7947 */ /* 0x000fea000383ffff */
.L_x_2233:
[----:B0-----:R0:W1:Y:S02]  /*16cf0*/  SYNCS.PHASECHK.TRANS64.TRYWAIT P0, [R3+URZ+0x29820], R0 ;  /* 0x02982000030075a7 */ /* 0x001064000800017f */
[----:B-1----:R-:W-:Y:S05]  /*16d00*/  @!P0 NANOSLEEP.SYNCS 0x989680 ;  /* 0x009896800000895d */ /* 0x002fea0003900000 */
[----:B------:R-:W1:Y:S02]  /*16d10*/  @!P0 SYNCS.PHASECHK.TRANS64 P0, [R3+URZ+0x29820], R0 ;  /* 0x02982000030085a7 */ /* 0x000e64000800007f */
[----:B-1----:R-:W-:Y:S05]  /*16d20*/  @!P0 BRA `(.L_x_2233) ;  /* 0xfffffffc00f08947 */ /* 0x002fea000383ffff */
[----:B------:R-:W-:Y:S05]  /*16d30*/  BRA `(.L_x_2272) ;  /* 0xfffffff000207947 */ /* 0x000fea000383ffff */
.L_x_2234:
        /* <DEDUP_REMOVED lines=11> */
.L_x_2274:
[----:B------:R-:W-:Y:S05]  /*16df0*/  BSYNC B0 ;  /* 0x0000000000007941 */ /* 0x000fea0003800000 */
.L_x_2273:
[----:B------:R-:W-:Y:S05]  /*16e00*/  BRA `(.L_x_2275) ;  /* 0xfffffff000087947 */ /* 0x000fea000383ffff */
.L_x_2237:
[----:B------:R-:W-:Y:S01]  /*16e10*/  BSSY B1, `(.L_x_2276) ;  /* 0x0000006000017945 */ /* 0x000fe20003800000 */
[----:B------:R-:W-:-:S07]  /*16e20*/  IMAD.MOV.U32 R15, RZ, RZ, -0x1 ;  /* 0xffffffffff0f7424 */ /* 0x000fce00078e00ff */
[----:B0-----:R-:W-:Y:S05]  /*16e30*/  WARPSYNC.COLLECTIVE R15, `(.L_x_2277) ;  /* 0x000000000f0c7348 */ /* 0x001fea0003c00000 */
[----:B------:R-:W-:Y:S02]  /*16e40*/  ELECT P6, UR62, PT ;  /* 0x00000000003e782f */ /* 0x000fe400038c0000 */
[----:B------:R-:W-:Y:S01]  /*16e50*/  MOV R14, UR62 ;  /* 0x0000003e000e7c02 */ /* 0x000fe20008000f00 */
[----:B0-----:R-:W-:Y:S10]  /*16e60*/  ENDCOLLECTIVE ;  /* 0x000000000000791b */ /* 0x001ff40003800000 */
.L_x_2277:
[----:B------:R-:W-:Y:S05]  /*16e70*/  BSYNC B1 ;  /* 0x0000000000017941 */ /* 0x000fea0003800000 */
.L_x_2276:
[----:B------:R-:W-:Y:S05]  /*16e80*/  BRA `(.L_x_2278) ;  /* 0xfffffff000007947 */ /* 0x000fea000383ffff */
.L_x_2239:
[----:B0-----:R0:W1:Y:S02]  /*16e90*/  SYNCS.PHASECHK.TRANS64.TRYWAIT P1, [R7+URZ], R4 ;  /* 0x00000004070075a7 */ /* 0x001064000802017f */
[----:B-1----:R-:W-:Y:S05]  /*16ea0*/  @!P1 NANOSLEEP.SYNCS 0x989680 ;  /* 0x009896800000995d */ /* 0x002fea0003900000 */
[----:B------:R-:W1:Y:S02]  /*16eb0*/  @!P1 SYNCS.PHASECHK.TRANS64 P1, [R7+URZ], R4 ;  /* 0x00000004070095a7 */ /* 0x000e64000802007f */
[----:B-1----:R-:W-:Y:S05]  /*16ec0*/  @!P1 BRA `(.L_x_2239) ;  /* 0xfffffffc00f09947 */ /* 0x002fea000383ffff */
[----:B------:R-:W-:Y:S05]  /*16ed0*/  BRA `(.L_x_2279) ;  /* 0xfffffff000387947 */ /* 0x000fea000383ffff */
.L_x_2240:
[----:B-1----:R1:W2:Y:S02]  /*16ee0*/  SYNCS.PHASECHK.TRANS64.TRYWAIT P1, [R5+URZ], R0 ;  /* 0x00000000050075a7 */ /* 0x0022a4000802017f */
[----:B--2---:R-:W-:Y:S05]  /*16ef0*/  @!P1 NANOSLEEP.SYNCS 0x989680 ;  /* 0x009896800000995d */ /* 0x004fea0003900000 */
[----:B------:R-:W2:Y:S02]  /*16f00*/  @!P1 SYNCS.PHASECHK.TRANS64 P1, [R5+URZ], R0 ;  /* 0x00000000050095a7 */ /* 0x000ea4000802007f */
[----:B--2---:R-:W-:Y:S05]  /*16f10*/  @!P1 BRA `(.L_x_2240) ;  /* 0xfffffffc00f09947 */ /* 0x004fea000383ffff */
[----:B------:R-:W-:Y:S05]  /*16f20*/  BRA `(.L_x_2280) ;  /* 0xfffffff0002c7947 */ /* 0x000fea000383ffff */
.L_x_2242:
[----:B-1----:R1:W2:Y:S02]  /*16f30*/  SYNCS.PHASECHK.TRANS64.TRYWAIT P1, [R5+URZ+0x29860], R4 ;  /* 0x02986004050075a7 */ /* 0x0022a4000802017f */
[----:B--2---:R-:W-:Y:S05]  /*16f40*/  @!P1 NANOSLEEP.SYNCS 0x989680 ;  /* 0x009896800000995d */ /* 0x004fea0003900000 */
[----:B------:R-:W2:Y:S02]  /*16f50*/  @!P1 SYNCS.PHASECHK.TRANS64 P1, [R5+URZ+0x29860], R4 ;  /* 0x02986004050095a7 */ /* 0x000ea4000802007f */
[----:B--2---:R-:W-:Y:S05]  /*16f60*/  @!P1 BRA `(.L_x_2242) ;  /* 0xfffffffc00f09947 */ /* 0x004fea000383ffff */
[----:B------:R-:W-:Y:S05]  /*16f70*/  BRA `(.L_x_2281) ;  /* 0xfffffff0002c7947 */ /* 0x000fea000383ffff */
.L_x_2244:
[----:B--2---:R2:W3:Y:S02]  /*16f80*/  SYNCS.PHASECHK.TRANS64.TRYWAIT P1, [R3+URZ+0x29860], R0 ;  /* 0x02986000030075a7 */ /* 0x0044e4000802017f */
[----:B---3--:R-:W-:Y:S05]  /*16f90*/  @!P1 NANOSLEEP.SYNCS 0x989680 ;  /* 0x009896800000995d */ /* 0x008fea0003900000 */
[----:B------:R-:W3:Y:S02]  /*16fa0*/  @!P1 SYNCS.PHASECHK.TRANS64 P1, [R3+URZ+0x29860], R0 ;  /* 0x02986000030095a7 */ /* 0x000ee4000802007f */
[----:B---3--:R-:W-:Y:S05]  /*16fb0*/  @!P1 BRA `(.L_x_2244) ;  /* 0xfffffffc00f09947 */ /* 0x008fea000383ffff */
[----:B------:R-:W-:Y:S05]  /*16fc0*/  BRA `(.L_x_2282) ;  /* 0xfffffff0002c7947 */ /* 0x000fea000383ffff */
.L_x_2246:
[----:B---3--:R3:W4:Y:S02]  /*16fd0*/  SYNCS.PHASECHK.TRANS64.TRYWAIT P0, [R5+URZ+0x29880], R4 ;  /* 0x02988004050075a7 */ /* 0x008724000800017f */
[----:B----4-:R-:W-:Y:S05]  /*16fe0*/  @!P0 NANOSLEEP.SYNCS 0x989680 ;  /* 0x009896800000895d */ /* 0x010fea0003900000 */
[----:B------:R-:W4:Y:S02]  /*16ff0*/  @!P0 SYNCS.PHASECHK.TRANS64 P0, [R5+URZ+0x29880], R4 ;  /* 0x02988004050085a7 */ /* 0x000f24000800007f */
[----:B----4-:R-:W-:Y:S05]  /*17000*/  @!P0 BRA `(.L_x_2246) ;  /* 0xfffffffc00f08947 */ /* 0x010fea000383ffff */
[----:B------:R-:W-:Y:S05]  /*17010*/  BRA `(.L_x_2247) ;  /* 0xfffffff000287947 */ /* 0x000fea000383ffff */
.L_x_2283:
        /* <DEDUP_REMOVED lines=14> */
.L_x_2851:


//--------------------- .text._ZN7cutlass13device_kernelIN5flash11enable_sm90INS1_16FlashAttnFwdSm90INS1_25CollectiveMainloopFwdSm90ILi2EN4cute5tupleIJNS5_1CILi1EEES8_S8_EEENS6_IJNS7_ILi128EEENS7_ILi160EEENS7_ILi192EEEEEELi128ENS_12float_e4m3_tEfNS_4arch4Sm90ELb1ELb0ELb0ELb1ELb0ELb1ELb0ELb1ELb1ELb1ELb1ELb0EEENS1_21CollectiveEpilogueFwdINS6_IJSA_SA_SB_EEES9_NS_10bfloat16_tESG_Li256ELb1ELb1ELb1ELb1EEENS1_36VarlenDynamicPersistentTileSchedulerILi128ELi160ELi256ELi128ELb1ELb1ELb1ELb1ELb1ELb1EEEEEEEEEvNT_6ParamsE --------------------------
	.section	.text._ZN7cutlass13device_kernelIN5flash11enable_sm90INS1_16FlashAttnFwdSm90INS1_25CollectiveMainloopFwdSm90ILi2EN4cute5tupleIJNS5_1CILi1EEES8_S8_EEENS6_IJNS7_ILi128EEENS7_ILi160EEENS7_ILi192EEEEEELi128ENS_12float_e4m3_tEfNS_4arch4Sm90ELb1ELb0ELb0ELb1ELb0ELb1ELb0ELb1ELb1ELb1ELb1ELb0EEENS1_21CollectiveEpilogueFwdINS6_IJSA_SA_SB_EEES9_NS_10bfloat16_tESG_Li256ELb1ELb1ELb1ELb1EEENS1_36VarlenDynamicPersistentTileSchedulerILi128ELi160ELi256ELi128ELb1ELb1ELb1ELb1ELb1ELb1EEEEEEEEEvNT_6ParamsE,"ax",@progbits
	.align	128
.text._ZN7cutlass13device_kernelIN5flash11enable_sm90INS1_16FlashAttnFwdSm90INS1_25CollectiveMainloopFwdSm90ILi2EN4cute5tupleIJNS5_1CILi1EEES8_S8_EEENS6_IJNS7_ILi128EEENS7_ILi160EEENS7_ILi192EEEEEELi128ENS_12float_e4m3_tEfNS_4arch4Sm90ELb1ELb0ELb0ELb1ELb0ELb1ELb0ELb1ELb1ELb1ELb1ELb0EEENS1_21CollectiveEpilogueFwdINS6_IJSA_SA_SB_EEES9_NS_10bfloat16_tESG_Li256ELb1ELb1ELb1ELb1EEENS1_36VarlenDynamicPersistentTileSchedulerILi128ELi160ELi256ELi128ELb1ELb1ELb1ELb1ELb1ELb1EEEEEEEEEvNT_6ParamsE:
        .type           _ZN7cutlass13device_kernelIN5flash11enable_sm90INS1_16FlashAttnFwdSm90INS1_25CollectiveMainloopFwdSm90ILi2EN4cute5tupleIJNS5_1CILi1EEES8_S8_EEENS6_IJNS7_ILi128EEENS7_ILi160EEENS7_ILi192EEEEEELi128ENS_12float_e4m3_tEfNS_4arch4Sm90ELb1ELb0ELb0ELb1ELb0ELb1ELb0ELb1ELb1ELb1ELb1ELb0EEENS1_21CollectiveEpilogueFwdINS6_IJSA_SA_SB_EEES9_NS_10bfloat16_tESG_Li256ELb1ELb1ELb1ELb1EEENS1_36VarlenDynamicPersistentTileSchedulerILi128ELi160ELi256ELi128ELb1ELb1ELb1ELb1ELb1ELb1EEEEEEEEEvNT_6ParamsE,@function
        .size           _ZN7cutlass13device_kernelIN5flash11enable_sm90INS1_16FlashAttnFwdSm90INS1_25CollectiveMainloopFwdSm90ILi2EN4cute5tupleIJNS5_1CILi1EEES8_S8_EEENS6_IJNS7_ILi128EEENS7_ILi160EEENS7_ILi192EEEEEELi128ENS_12float_e4m3_tEfNS_4arch4Sm90ELb1ELb0ELb0ELb1ELb0ELb1ELb0ELb1ELb1ELb1ELb1ELb0EEENS1_21CollectiveEpilogueFwdINS6_IJSA_SA_SB_EEES9_NS_10bfloat16_tESG_Li256ELb1ELb1ELb1ELb1EEENS1_36VarlenDynamicPersistentTileSchedulerILi128ELi160ELi256ELi128ELb1ELb1ELb1ELb1ELb1ELb1EEEEEEEEEvNT_6ParamsE,(.L_x_2852 - _ZN7cutlass13device_kernelIN5flash11enable_sm90INS1_16FlashAttnFwdSm90INS1_25CollectiveMainloopFwdSm90ILi2EN4cute5tupleIJNS5_1CILi1EEES8_S8_EEENS6_IJNS7_ILi128EEENS7_ILi160EEENS7_ILi192EEEEEELi128ENS_12float_e4m3_tEfNS_4arch4Sm90ELb1ELb0ELb0ELb1ELb0ELb1ELb0ELb1ELb1ELb1ELb1ELb0EEENS1_21CollectiveEpilogueFwdINS6_IJSA_SA_SB_EEES9_NS_10bfloat16_tESG_Li256ELb1ELb1ELb1ELb1EEENS1_36VarlenDynamicPersistentTileSchedulerILi128ELi160ELi256ELi128ELb1ELb1ELb1ELb1ELb1ELb1EEEEEEEEEvNT_6ParamsE)
        .other          _ZN7cutlass13device_kernelIN5flash11enable_sm90INS1_16FlashAttnFwdSm90INS1_25CollectiveMainloopFwdSm90ILi2EN4cute5tupleIJNS5_1CILi1EEES8_S8_EEENS6_IJNS7_ILi128EEENS7_ILi160EEENS7_ILi192EEEEEELi128ENS_12float_e4m3_tEfNS_4arch4Sm90ELb1ELb0ELb0ELb1ELb0ELb1ELb0ELb1ELb1ELb1ELb1ELb0EEENS1_21CollectiveEpilogueFwdINS6_IJSA_SA_SB_EEES9_NS_10bfloat16_tESG_Li256ELb1ELb1ELb1ELb1EEENS1_36VarlenDynamicPersistentTileSchedulerILi128ELi160ELi256ELi128ELb1ELb1ELb1ELb1ELb1ELb1EEEEEEEEEvNT_6ParamsE,@"STO_CUDA_ENTRY STV_DEFAULT"
_ZN7cutlass13device_kernelIN5flash11enable_sm90INS1_16FlashAttnFwdSm90INS1_25CollectiveMainloopFwdSm90ILi2EN4cute5tupleIJNS5_1CILi1EEES8_S8_EEENS6_IJNS7_ILi128EEENS7_ILi160EEENS7_ILi192EEEEEELi128ENS_12float_e4m3_tEfNS_4arch4Sm90ELb1ELb0ELb0ELb1ELb0ELb1ELb0ELb1ELb1ELb1ELb1ELb0EEENS1_21CollectiveEpilogueFwdINS6_IJSA_SA_SB_EEES9_NS_10bfloat16_tESG_Li256ELb1ELb1ELb1ELb1EEENS1_36VarlenDynamicPersistentTileSchedulerILi128ELi160ELi256ELi128ELb1ELb1ELb1ELb1ELb1ELb1EEEEEEEEEvNT_6ParamsE:
        /* <DEDUP_REMOVED lines=24> */
.L_x_2285:
[----:B------:R-:W-:Y:S05]  /*0180*/  BSYNC B0 ;  /* 0x0000000000007941 */ /* 0x000fea0003800000 */
.L_x_2284:
        /* <DEDUP_REMOVED lines=41> */
.L_x_2286:
        /* <DEDUP_REMOVED lines=22> */
.L_x_2287:
        /* <DEDUP_REMOVED lines=18> */
.L_x_2288:
        /* <DEDUP_REMOVED lines=22> */
.L_x_2289:
        /* <DEDUP_REMOVED lines=22> */
.L_x_2290:
        /* <DEDUP_REMOVED lines=8> */
.L_x_2293:
        /* <DEDUP_REMOVED lines=24> */
[----:B------:R-:W-:Y:S02]  /*0b60*/  R2UR UR52, R16 ;  /* 0x00000000103472ca */ /* 0x000fe400000e0000 */
        /* <DEDUP_REMOVED lines=16> */
[----:B------:R-:W-:Y:S01]  /*0c70*/  STL [R1+0x10], R12 ;  /* 0x0000100c01007387 */ /* 0x000fe20000100800 */
[----:B------:R-:W-:Y:S01]  /*0c80*/  SHF.R.S32.HI R214, RZ, 0x4, R8 ;  /* 0x00000004ffd67819 */ /* 0x000fe20000011408 */
[----:B------:R-:W-:Y:S01]  /*0c90*/  IMAD.SHL.U32 R22, R12, 0x8, RZ ;  /* 0x000000080c167824 */ /* 0x000fe200078e00ff */
[----:B------:R-:W-:Y:S02]  /*0ca0*/  LOP3.LUT R7, R8, 0x3fffff0, RZ, 0xc0, !PT ;  /* 0x03fffff008077812 */ /* 0x000fe400078ec0ff */
[----:B------:R-:W-:Y:S01]  /*0cb0*/  LOP3.LUT R17, R2, 0xffffff80, RZ, 0xc0, !PT ;  /* 0xffffff8002117812 */ /* 0x000fe200078ec0ff */
[----:B------:R-:W-:Y:S01]  /*0cc0*/  VIADD R192, R22, 0x20 ;  /* 0x0000002016c07836 */ /* 0x000fe20000000000 */
[----:B------:R-:W-:Y:S01]  /*0cd0*/  LOP3.LUT R11, R10, 0xfffffff8, RZ, 0xc0, !PT ;  /* 0xfffffff80a0b7812 */ /* 0x000fe200078ec0ff */
[----:B------:R-:W-:Y:S01]  /*0ce0*/  IMAD.IADD R7, R0, 0x1, -R7 ;  /* 0x0000000100077824 */ /* 0x000fe200078e0a07 */
[----:B------:R-:W-:Y:S01]  /*0cf0*/  LOP3.LUT R19, R4, 0xfffffffc, RZ, 0xc0, !PT ;  /* 0xfffffffc04137812 */ /* 0x000fe200078ec0ff */
[C---:B------:R-:W-:Y:S01]  /*0d00*/  IMAD.IADD R24, R0.reuse, 0x1, -R17 ;  /* 0x0000000100187824 */ /* 0x040fe200078e0a11 */
[--C-:B------:R-:W-:Y:S01]  /*0d10*/  SHF.R.S32.HI R3, RZ, 0x2, R4.reuse ;  /* 0x00000002ff037819 */ /* 0x100fe20000011404 */
[----:B------:R-:W-:Y:S01]  /*0d20*/  IMAD.IADD R216, R0, 0x1, -R11 ;  /* 0x0000000100d87824 */ /* 0x000fe200078e0a0b */
[----:B------:R-:W-:Y:S01]  /*0d30*/  SHF.R.S32.HI R6, RZ, 0x1f, R4 ;  /* 0x0000001fff067819 */ /* 0x000fe20000011404 */
[----:B------:R-:W-:Y:S01]  /*0d40*/  VIADD R195, R22, 0x40 ;  /* 0x0000004016c37836 */ /* 0x000fe20000000000 */
[----:B------:R-:W-:Y:S01]  /*0d50*/  LEA.HI R8, R8, R214, RZ, 0x1 ;  /* 0x000000d608087211 */ /* 0x000fe200078f08ff */
[----:B------:R-:W-:Y:S01]  /*0d60*/  STL [R1+0x1c], R24 ;  /* 0x00001c1801007387 */ /* 0x000fe20000100800 */
[----:B------:R-:W-:Y:S01]  /*0d70*/  IADD3 R19, R0, -R19, RZ ;  /* 0x8000001300137210 */ /* 0x000fe20007ffe0ff */
[----:B------:R-:W-:Y:S01]  /*0d80*/  VIADD R196, R22, 0x50 ;  /* 0x0000005016c47836 */ /* 0x000fe20000000000 */
[----:B------:R-:W-:Y:S01]  /*0d90*/  LOP3.LUT R0, R9, 0xfffffc00, RZ, 0xc0, !PT ;  /* 0xfffffc0009007812 */ /* 0x000fe200078ec0ff */
[----:B------:R-:W-:Y:S01]  /*0da0*/  IMAD.SHL.U32 R207, R216, 0x8, RZ ;  /* 0x00000008d8cf7824 */ /* 0x000fe200078e00ff */
[----:B------:R-:W-:Y:S01]  /*0db0*/  LEA.HI R6, R6, R3, RZ, 0x2 ;  /* 0x0000000306067211 */ /* 0x000fe200078f10ff */
[----:B------:R-:W-:Y:S01]  /*0dc0*/  VIADD R193, R22, 0x30 ;  /* 0x0000003016c17836 */ /* 0x000fe20000000000 */
[----:B------:R-:W-:Y:S01]  /*0dd0*/  LOP3.LUT R9, R8, 0x1ffffffe, RZ, 0xc0, !PT ;  /* 0x1ffffffe08097812 */ /* 0x000fe200078ec0ff */
[----:B------:R-:W-:Y:S01]  /*0de0*/  IMAD R0, R7, 0x40, R0 ;  /* 0x0000004007007824 */ /* 0x000fe200078e0200 */
[----:B------:R-:W-:Y:S01]  /*0df0*/  SHF.R.S32.HI R188, RZ, 0x1, R5 ;  /* 0x00000001ffbc7819 */ /* 0x000fe20000011405 */
[----:B------:R-:W-:Y:S01]  /*0e00*/  VIADD R215, R207, 0x40 ;  /* 0x00000040cfd77836 */ /* 0x000fe20000000000 */
[----:B------:R-:W-:Y:S01]  /*0e10*/  LOP3.LUT R6, R6, 0xfffffffc, RZ, 0xc0, !PT ;  /* 0xfffffffc06067812 */ /* 0x000fe200078ec0ff */
[----:B------:R-:W-:Y:S01]  /*0e20*/  IMAD.IADD R9, R214, 0x1, -R9 ;  /* 0x00000001d6097824 */ /* 0x000fe200078e0a09 */
[----:B------:R-:W-:Y:S01]  /*0e30*/  SHF.R.S32.HI R7, RZ, 0x1f, R5 ;  /* 0x0000001fff077819 */ /* 0x000fe20000011405 */
[----:B------:R-:W-:Y:S01]  /*0e40*/  VIADD R221, R188, 0x80 ;  /* 0x00000080bcdd7836 */ /* 0x000fe20000000000 */
[-C--:B------:R-:W-:Y:S01]  /*0e50*/  LEA.HI R5, R5, R188.reuse, RZ, 0x1 ;  /* 0x000000bc05057211 */ /* 0x080fe200078f08ff */
[----:B------:R-:W-:Y:S01]  /*0e60*/  IMAD.IADD R6, R3, 0x1, -R6 ;  /* 0x0000000103067824 */ /* 0x000fe200078e0a06 */
[----:B------:R-:W-:Y:S01]  /*0e70*/  LEA.HI R7, R7, R188, RZ, 0x3 ;  /* 0x000000bc07077211 */ /* 0x000fe200078f18ff */
[----:B------:R-:W-:Y:S01]  /*0e80*/  IMAD R3, R9, 0x8, R0 ;  /* 0x0000000809037824 */ /* 0x000fe200078e0200 */
[----:B------:R-:W-:Y:S01]  /*0e90*/  SHF.R.S32.HI R0, RZ, 0x1f, R221 ;  /* 0x0000001fff007819 */ /* 0x000fe200000114dd */
[----:B------:R-:W-:Y:S01]  /*0ea0*/  IMAD.SHL.U32 R198, R6, 0x80, RZ ;  /* 0x0000008006c67824 */ /* 0x000fe200078e00ff */
[----:B------:R-:W-:-:S02]  /*0eb0*/  LEA.HI R11, R221, R221, RZ, 0x1 ;  /* 0x000000dddd0b7211 */ /* 0x000fc400078f08ff */
[----:B------:R0:W-:Y:S01]  /*0ec0*/  STL [R1+0x70], R3 ;  /* 0x0000700301007387 */ /* 0x0001e20000100800 */
[----:B------:R-:W-:Y:S02]  /*0ed0*/  LOP3.LUT R7, R7, 0xfffffff8, RZ, 0xc0, !PT ;  /* 0xfffffff807077812 */ /* 0x000fe400078ec0ff */
[----:B------:R-:W-:Y:S02]  /*0ee0*/  LOP3.LUT R4, R11, 0x3fffffe, RZ, 0xc0, !PT ;  /* 0x03fffffe0b047812 */ /* 0x000fe400078ec0ff */
[----:B------:R-:W-:Y:S01]  /*0ef0*/  LOP3.LUT R5, R5, 0x3fffffe, RZ, 0xc0, !PT ;  /* 0x03fffffe05057812 */ /* 0x000fe200078ec0ff */
[C---:B------:R-:W-:Y:S01]  /*0f00*/  IMAD.IADD R18, R188.reuse, 0x1, -R7 ;  /* 0x00000001bc127824 */ /* 0x040fe200078e0a07 */
[----:B------:R-:W-:Y:S02]  /*0f10*/  IADD3 R4, R221, -R4, RZ ;  /* 0x80000004dd047210 */ /* 0x000fe40007ffe0ff */
[----:B------:R-:W-:Y:S01]  /*0f20*/  SHF.R.S32.HI R25, RZ, 0x7, R2 ;  /* 0x00000007ff197819 */ /* 0x000fe20000011402 */
[----:B------:R-:W-:Y:S01]  /*0f30*/  IMAD.IADD R5, R188, 0x1, -R5 ;  /* 0x00000001bc057824 */ /* 0x000fe200078e0a05 */
[----:B0-----:R-:W-:Y:S01]  /*0f40*/  LEA.HI R3, R0, R221, RZ, 0x3 ;  /* 0x000000dd00037211 */ /* 0x001fe200078f18ff */
[----:B------:R0:W-:Y:S01]  /*0f50*/  STL [R1+0x6c], R18 ;  /* 0x00006c1201007387 */ /* 0x0001e20000100800 */
[----:B------:R-:W-:Y:S01]  /*0f60*/  LEA.HI R0, R19, R19, RZ, 0x1 ;  /* 0x0000001313007211 */ /* 0x000fe200078f08ff */
[----:B------:R-:W-:Y:S01]  /*0f70*/  IMAD R5, R214, 0x8, R5 ;  /* 0x00000008d6057824 */ /* 0x000fe200078e0205 */
[----:B------:R-:W-:Y:S01]  /*0f80*/  LEA.HI R2, R2, R25, RZ, 0x1 ;  /* 0x0000001902027211 */ /* 0x000fe200078f08ff */
[----:B------:R-:W-:Y:S01]  /*0f90*/  IMAD.SHL.U32 R8, R3, 0x40, RZ ;  /* 0x0000004003087824 */ /* 0x000fe200078e00ff */
[----:B------:R-:W-:Y:S01]  /*0fa0*/  LOP3.LUT R0, R0, 0x1ffffffe, RZ, 0xc0, !PT ;  /* 0x1ffffffe00007812 */ /* 0x000fe200078ec0ff */
[----:B------:R-:W-:Y:S01]  /*0fb0*/  IMAD.IADD R3, R22, 0x1, R192 ;  /* 0x0000000116037824 */ /* 0x000fe200078e02c0 */
[----:B------:R-:W-:Y:S01]  /*0fc0*/  LOP3.LUT R198, R198, 0x180, RZ, 0xc0, !PT ;  /* 0x00000180c6c67812 */ /* 0x000fe200078ec0ff */
[----:B------:R-:W-:Y:S01]  /*0fd0*/  IMAD.SHL.U32 R200, R5, 0x40, RZ ;  /* 0x0000004005c87824 */ /* 0x000fe200078e00ff */
[----:B------:R-:W-:Y:S01]  /*0fe0*/  LOP3.LUT R9, R8, 0xfffffe00, RZ, 0xc0, !PT ;  /* 0xfffffe0008097812 */ /* 0x000fe200078ec0ff */
[----:B------:R-:W-:Y:S01]  /*0ff0*/  IMAD.IADD R211, R19, 0x1, -R0 ;  /* 0x0000000113d37824 */ /* 0x000fe200078e0a00 */
[----:B------:R-:W-:Y:S01]  /*1000*/  SHF.R.S32.HI R0, RZ, 0x1f, R3 ;  /* 0x0000001fff007819 */ /* 0x000fe20000011403 */
[----:B------:R-:W-:Y:S01]  /*1010*/  IMAD.MOV.U32 R5, RZ, RZ, R13 ;  /* 0x000000ffff057224 */ /* 0x000fe200078e000d */
[----:B------:R-:W-:Y:S01]  /*1020*/  LOP3.LUT R2, R2, 0x3fffffe, RZ, 0xc0, !PT ;  /* 0x03fffffe02027812 */ /* 0x000fe200078ec0ff */
[----:B------:R-:W-:Y:S01]  /*1030*/  IMAD R202, R4, 0x40, R9 ;  /* 0x0000004004ca7824 */ /* 0x000fe200078e0209 */
[----:B------:R-:W-:Y:S01]  /*1040*/  SHF.R.S32.HI R4, RZ, 0x1f, R24 ;  /* 0x0000001fff047819 */ /* 0x000fe20000011418 */
[----:B------:R-:W-:Y:S01]  /*1050*/  IMAD.IADD R9, R22, 0x1, R195 ;  /* 0x0000000116097824 */ /* 0x000fe200078e02c3 */
[----:B------:R-:W-:-:S02]  /*1060*/  LEA.HI R19, R0, R3, RZ, 0x4 ;  /* 0x0000000300137211 */ /* 0x000fc400078f20ff */
[----:B------:R-:W-:Y:S01]  /*1070*/  LEA.HI R17, R0, R3, RZ, 0x6 ;  /* 0x0000000300117211 */ /* 0x000fe200078f30ff */
[----:B------:R-:W-:Y:S01]  /*1080*/  IMAD.SHL.U32 R0, R18, 0x80, RZ ;  /* 0x0000008012007824 */ /* 0x000fe200078e00ff */
[-C--:B------:R-:W-:Y:S01]  /*1090*/  LEA.HI R8, R4, R24.reuse, RZ, 0x2 ;  /* 0x0000001804087211 */ /* 0x080fe200078f10ff */
[----:B0-----:R-:W-:Y:S01]  /*10a0*/  IMAD.SHL.U32 R18, R12, 0x10, RZ ;  /* 0x000000100c127824 */ /* 0x001fe200078e00ff */
[----:B------:R-:W-:Y:S01]  /*10b0*/  LEA.HI R4, R4, R24, RZ, 0x5 ;  /* 0x0000001804047211 */ /* 0x000fe200078f28ff */
[----:B------:R-:W-:Y:S01]  /*10c0*/  IMAD.SHL.U32 R17, R17, 0x80, RZ ;  /* 0x0000008011117824 */ /* 0x000fe200078e00ff */
[--C-:B------:R-:W-:Y:S02]  /*10d0*/  SHF.R.S32.HI R7, RZ, 0x2, R8.reuse ;  /* 0x00000002ff077819 */ /* 0x100fe40000011408 */
[----:B------:R-:W-:Y:S02]  /*10e0*/  SHF.R.S32.HI R12, RZ, 0x1f, R8 ;  /* 0x0000001fff0c7819 */ /* 0x000fe40000011408 */
[----:B------:R-:W-:-:S02]  /*10f0*/  LOP3.LUT R3, R0, 0x380, RZ, 0xc0, !PT ;  /* 0x0000038000037812 */ /* 0x000fc400078ec0ff */
[----:B------:R-:W-:Y:S02]  /*1100*/  LEA.HI R12, R12, R7, RZ, 0x3 ;  /* 0x000000070c0c7211 */ /* 0x000fe400078f18ff */
[----:B------:R-:W-:Y:S02]  /*1110*/  SHF.R.U32.HI R0, RZ, 0x3, R3 ;  /* 0x00000003ff007819 */ /* 0x000fe40000011603 */
[----:B------:R-:W-:Y:S02]  /*1120*/  LOP3.LUT R3, R3, 0x10, R18, 0xf8, !PT ;  /* 0x0000001003037812 */ /* 0x000fe400078ef812 */
[----:B------:R-:W-:Y:S02]  /*1130*/  LOP3.LUT R12, R12, 0xfffffff8, RZ, 0xc0, !PT ;  /* 0xfffffff80c0c7812 */ /* 0x000fe400078ec0ff */
[----:B------:R-:W-:Y:S02]  /*1140*/  LOP3.LUT R3, R3, R0, RZ, 0x3c, !PT ;  /* 0x0000000003037212 */ /* 0x000fe400078e3cff */
[----:B------:R-:W-:-:S02]  /*1150*/  IADD3 R7, R7, -R12, RZ ;  /* 0x8000000c07077210 */ /* 0x000fc40007ffe0ff */
[----:B------:R-:W-:Y:S01]  /*1160*/  SHF.R.S32.HI R4, RZ, 0x5, R4 ;  /* 0x00000005ff047819 */ /* 0x000fe20000011404 */
[----:B------:R-:W-:Y:S01]  /*1170*/  IMAD R214, R214, 0x400, R3 ;  /* 0x00000400d6d67824 */ /* 0x000fe200078e0203 */
[----:B------:R-:W-:Y:S01]  /*1180*/  LOP3.LUT R0, R198, 0x30, R19, 0xf8, !PT ;  /* 0x00000030c6007812 */ /* 0x000fe200078ef813 */
[----:B------:R-:W-:Y:S01]  /*1190*/  IMAD.MOV.U32 R3, RZ, RZ, 0x20 ;  /* 0x00000020ff037424 */ /* 0x000fe200078e00ff */
[----:B------:R-:W-:Y:S01]  /*11a0*/  SHF.R.U32.HI R199, RZ, 0x3, R198 ;  /* 0x00000003ffc77819 */ /* 0x000fe200000116c6 */
[----:B------:R-:W-:Y:S01]  /*11b0*/  IMAD R7, R4, 0x10, R7 ;  /* 0x0000001004077824 */ /* 0x000fe200078e0207 */
[----:B------:R-:W-:Y:S02]  /*11c0*/  SHF.R.S32.HI R20, RZ, 0x1f, R9 ;  /* 0x0000001fff147819 */ /* 0x000fe40000011409 */
[----:B------:R-:W-:Y:S02]  /*11d0*/  LOP3.LUT R17, R17, 0xffffe000, RZ, 0xc0, !PT ;  /* 0xffffe00011117812 */ /* 0x000fe400078ec0ff */
[----:B------:R-:W-:-:S02]  /*11e0*/  LOP3.LUT R0, R0, R199, RZ, 0x3c, !PT ;  /* 0x000000c700007212 */ /* 0x000fc400078e3cff */
[----:B------:R-:W-:Y:S02]  /*11f0*/  IADD3 R2, R25, -R2, RZ ;  /* 0x8000000219027210 */ /* 0x000fe40007ffe0ff */
[CC--:B------:R-:W-:Y:S02]  /*1200*/  LEA.HI R21, R20.reuse, R9.reuse, RZ, 0x4 ;  /* 0x0000000914157211 */ /* 0x0c0fe400078f20ff */
[----:B------:R-:W-:Y:S01]  /*1210*/  LEA.HI R9, R20, R9, RZ, 0x6 ;  /* 0x0000000914097211 */ /* 0x000fe200078f30ff */
[----:B------:R-:W-:Y:S01]  /*1220*/  IMAD R12, R2, 0x40, R7 ;  /* 0x00000040020c7824 */ /* 0x000fe200078e0207 */
[----:B------:R-:W-:Y:S01]  /*1230*/  SHF.R.S32.HI R11, RZ, 0x1, R11 ;  /* 0x00000001ff0b7819 */ /* 0x000fe2000001140b */
[----:B------:R-:W-:Y:S01]  /*1240*/  IMAD.MOV.U32 R7, RZ, RZ, R15 ;  /* 0x000000ffff077224 */ /* 0x000fe200078e000f */
[-C--:B------:R-:W-:Y:S01]  /*1250*/  IADD3 R25, R0, R200.reuse, R17 ;  /* 0x000000c800197210 */ /* 0x080fe20007ffe011 */
[----:B------:R-:W-:Y:S01]  /*1260*/  IMAD.SHL.U32 R9, R9, 0x80, RZ ;  /* 0x0000008009097824 */ /* 0x000fe200078e00ff */
[----:B------:R-:W-:Y:S01]  /*1270*/  SHF.R.S32.HI R0, RZ, 0x3, R10 ;  /* 0x00000003ff007819 */ /* 0x000fe2000001140a */
[----:B------:R-:W-:Y:S01]  /*1280*/  IMAD.SHL.U32 R11, R11, 0x80, RZ ;  /* 0x000000800b0b7824 */ /* 0x000fe200078e00ff */
[----:B------:R-:W-:Y:S01]  /*1290*/  LOP3.LUT R8, R8, 0x7ffffffc, RZ, 0xc0, !PT ;  /* 0x7ffffffc08087812 */ /* 0x000fe200078ec0ff */
[----:B------:R-:W-:Y:S01]  /*12a0*/  STL [R1+0x68], R12 ;  /* 0x0000680c01007387 */ /* 0x000fe20000100800 */
[----:B------:R-:W-:Y:S01]  /*12b0*/  SHF.R.S32.HI R0, RZ, 0x1f, R196 ;  /* 0x0000001fff007819 */ /* 0x000fe200000114c4 */
[----:B------:R-:W-:Y:S01]  /*12c0*/  IMAD.MOV.U32 R17, RZ, RZ, RZ ;  /* 0x000000ffff117224 */ /* 0x000fe200078e00ff */
[----:B------:R-:W-:Y:S01]  /*12d0*/  LOP3.LUT R4, R198, 0x30, R21, 0xf8, !PT ;  /* 0x00000030c6047812 */ /* 0x000fe200078ef815 */
[----:B------:R-:W-:Y:S01]  /*12e0*/  IMAD.IADD R8, R24, 0x1, -R8 ;  /* 0x0000000118087824 */ /* 0x000fe200078e0a08 */
[----:B------:R-:W-:Y:S01]  /*12f0*/  SHF.R.S32.HI R2, RZ, 0x1f, R207 ;  /* 0x0000001fff027819 */ /* 0x000fe200000114cf */
[----:B------:R0:W-:Y:S01]  /*1300*/  STL [R1+0x58], R0 ;  /* 0x0000580001007387 */ /* 0x0001e20000100800 */
[----:B------:R-:W-:Y:S01]  /*1310*/  LOP3.LUT R2, R198, 0x30, R18, 0xf8, !PT ;  /* 0x00000030c6027812 */ /* 0x000fe200078ef812 */
[----:B------:R-:W-:Y:S01]  /*1320*/  IMAD.SHL.U32 R208, R8, 0x2, RZ ;  /* 0x0000000208d07824 */ /* 0x000fe200078e00ff */
[----:B------:R-:W-:Y:S01]  /*1330*/  LOP3.LUT R9, R9, 0xffffe000, RZ, 0xc0, !PT ;  /* 0xffffe00009097812 */ /* 0x000fe200078ec0ff */
[----:B------:R-:W-:Y:S01]  /*1340*/  IMAD R211, R211, 0x8, R12 ;  /* 0x00000008d3d37824 */ /* 0x000fe200078e020c */
[-C--:B------:R-:W-:Y:S01]  /*1350*/  LOP3.LUT R4, R4, R199.reuse, RZ, 0x3c, !PT ;  /* 0x000000c704047212 */ /* 0x080fe200078e3cff */
[C---:B------:R-:W-:Y:S01]  /*1360*/  VIADD R232, R208.reuse, 0x38 ;  /* 0x00000038d0e87836 */ /* 0x040fe20000000000 */
[----:B------:R-:W-:Y:S01]  /*1370*/  LOP3.LUT R201, R11, 0x180, RZ, 0xc0, !PT ;  /* 0x000001800bc97812 */ /* 0x000fe200078ec0ff */
[----:B------:R-:W-:Y:S01]  /*1380*/  VIADD R229, R208, 0x50 ;  /* 0x00000050d0e57836 */ /* 0x000fe20000000000 */
[-C--:B------:R-:W-:Y:S01]  /*1390*/  LOP3.LUT R11, R2, R199.reuse, RZ, 0x3c, !PT ;  /* 0x000000c7020b7212 */ /* 0x080fe200078e3cff */
[C---:B------:R-:W-:Y:S01]  /*13a0*/  VIADD R237, R208.reuse, 0x10 ;  /* 0x00000010d0ed7836 */ /* 0x040fe20000000000 */
[----:B0-----:R-:W-:Y:S01]  /*13b0*/  SHF.R.S32.HI R0, RZ, 0x1f, R215 ;  /* 0x0000001fff007819 */ /* 0x001fe200000114d7 */
[----:B------:R-:W-:Y:S01]  /*13c0*/  VIADD R234, R208, 0x28 ;  /* 0x00000028d0ea7836 */ /* 0x000fe20000000000 */
[----:B------:R-:W-:Y:S01]  /*13d0*/  LOP3.LUT R0, R198, 0x10, R18, 0xf8, !PT ;  /* 0x00000010c6007812 */ /* 0x000fe200078ef812 */
[----:B------:R-:W-:Y:S01]  /*13e0*/  VIADD R231, R208, 0x40 ;  /* 0x00000040d0e77836 */ /* 0x000fe20000000000 */
[-C--:B------:R-:W-:Y:S01]  /*13f0*/  IADD3 R27, R4, R200.reuse, R9 ;  /* 0x000000c8041b7210 */ /* 0x080fe20007ffe009 */
[C---:B------:R-:W-:Y:S01]  /*1400*/  VIADD R228, R208.reuse, 0x58 ;  /* 0x00000058d0e47836 */ /* 0x040fe20000000000 */
[----:B------:R-:W-:Y:S01]  /*1410*/  SHF.R.S32.HI R8, RZ, 0x4, R19 ;  /* 0x00000004ff087819 */ /* 0x000fe20000011413 */
[C---:B------:R-:W-:Y:S01]  /*1420*/  VIADD R225, R208.reuse, 0x70 ;  /* 0x00000070d0e17836 */ /* 0x040fe20000000000 */
[----:B------:R-:W-:Y:S01]  /*1430*/  SHF.R.S32.HI R4, RZ, 0x4, R21 ;  /* 0x00000004ff047819 */ /* 0x000fe20000011415 */
[----:B------:R-:W-:Y:S01]  /*1440*/  VIADD R236, R208, 0x18 ;  /* 0x00000018d0ec7836 */ /* 0x000fe20000000000 */
[----:B------:R-:W-:Y:S01]  /*1450*/  LOP3.LUT R9, R0, R199, RZ, 0x3c, !PT ;  /* 0x000000c700097212 */ /* 0x000fe200078e3cff */
[----:B------:R-:W-:Y:S01]  /*1460*/  STL [R1+0xc], R8 ;  /* 0x00000c0801007387 */ /* 0x000fe20000100800 */
[----:B------:R-:W-:Y:S01]  /*1470*/  IADD3 R0, R16, R200, R11 ;  /* 0x000000c810007210 */ /* 0x000fe20007ffe00b */
[C---:B------:R-:W-:Y:S01]  /*1480*/  VIADD R233, R208.reuse, 0x30 ;  /* 0x00000030d0e97836 */ /* 0x040fe20000000000 */
[C---:B------:R-:W-:Y:S01]  /*1490*/  IADD3 R235, R208.reuse, 0x20, RZ ;  /* 0x00000020d0eb7810 */ /* 0x040fe20007ffe0ff */
[----:B------:R-:W-:Y:S01]  /*14a0*/  STL [R1+0x18], R4 ;  /* 0x0000180401007387 */ /* 0x000fe20000100800 */
[----:B------:R-:W-:Y:S01]  /*14b0*/  IADD3 R226, R208, 0x68, RZ ;  /* 0x00000068d0e27810 */ /* 0x000fe20007ffe0ff */
[----:B------:R-:W-:Y:S01]  /*14c0*/  IMAD.IADD R210, R200, 0x1, R9 ;  /* 0x00000001c8d27824 */ /* 0x000fe200078e0209 */
[----:B------:R-:W-:Y:S01]  /*14d0*/  LOP3.LUT P0, RZ, R6, 0x2, RZ, 0xc0, !PT ;  /* 0x0000000206ff7812 */ /* 0x000fe2000780c0ff */
[----:B------:R0:W-:Y:S01]  /*14e0*/  STL [R1+0x64], R0 ;  /* 0x0000640001007387 */ /* 0x0001e20000100800 */
[----:B------:R-:W-:Y:S01]  /*14f0*/  SHF.R.S32.HI R2, RZ, 0x1f, R237 ;  /* 0x0000001fff027819 */ /* 0x000fe200000114ed */
[C---:B------:R-:W-:Y:S01]  /*1500*/  VIADD R230, R208.reuse, 0x48 ;  /* 0x00000048d0e67836 */ /* 0x040fe20000000000 */
[----:B------:R-:W-:Y:S01]  /*1510*/  SHF.R.S32.HI R2, RZ, 0x1f, R234 ;  /* 0x0000001fff027819 */ /* 0x000fe200000114ea */
[C---:B------:R-:W-:Y:S01]  /*1520*/  VIADD R227, R208.reuse, 0x60 ;  /* 0x00000060d0e37836 */ /* 0x040fe20000000000 */
[----:B------:R-:W-:Y:S01]  /*1530*/  SEL R3, R3, 0xffffffe0, !P0 ;  /* 0xffffffe003037807 */ /* 0x000fe20004000000 */
[----:B------:R-:W-:Y:S01]  /*1540*/  VIADD R224, R208, 0x78 ;  /* 0x00000078d0e07836 */ /* 0x000fe20000000000 */
[----:B------:R-:W-:Y:S01]  /*1550*/  SHF.R.S32.HI R2, RZ, 0x1f, R231 ;  /* 0x0000001fff027819 */ /* 0x000fe200000114e7 */
[----:B------:R-:W-:Y:S01]  /*1560*/  IMAD.MOV.U32 R6, RZ, RZ, R14 ;  /* 0x000000ffff067224 */ /* 0x000fe200078e000e */
[----:B------:R-:W-:Y:S01]  /*1570*/  SHF.R.S32.HI R2, RZ, 0x1f, R228 ;  /* 0x0000001fff027819 */ /* 0x000fe200000114e4 */
[----:B------:R-:W-:Y:S01]  /*1580*/  IMAD.IADD R213, R3, 0x1, R210 ;  /* 0x0000000103d57824 */ /* 0x000fe200078e02d2 */
[----:B0-----:R-:W-:-:S02]  /*1590*/  SHF.R.S32.HI R0, RZ, 0x1f, R235 ;  /* 0x0000001fff007819 */ /* 0x001fc400000114eb */
[----:B------:R-:W-:Y:S02]  /*15a0*/  SHF.R.S32.HI R0, RZ, 0x1f, R232 ;  /* 0x0000001fff007819 */ /* 0x000fe400000114e8 */
[----:B------:R-:W-:Y:S02]  /*15b0*/  SHF.R.S32.HI R0, RZ, 0x1f, R229 ;  /* 0x0000001fff007819 */ /* 0x000fe400000114e5 */
[----:B------:R-:W-:Y:S01]  /*15c0*/  SHF.R.S32.HI R0, RZ, 0x1f, R226 ;  /* 0x0000001fff007819 */ /* 0x000fe200000114e2 */
[C---:B------:R-:W-:Y:S01]  /*15d0*/  IMAD.IADD R0, R16.reuse, 0x1, R25 ;  /* 0x0000000110007824 */ /* 0x040fe200078e0219 */
[----:B------:R-:W-:Y:S01]  /*15e0*/  SHF.R.S32.HI R2, RZ, 0x1f, R225 ;  /* 0x0000001fff027819 */ /* 0x000fe200000114e1 */
[----:B------:R-:W-:Y:S01]  /*15f0*/  IMAD.IADD R2, R16, 0x1, R27 ;  /* 0x0000000110027824 */ /* 0x000fe200078e021b */
[----:B------:R-:W-:Y:S02]  /*1600*/  SHF.R.S32.HI R4, RZ, 0x1f, R236 ;  /* 0x0000001fff047819 */ /* 0x000fe400000114ec */
[----:B------:R0:W-:Y:S01]  /*1610*/  STL [R1+0x60], R0 ;  /* 0x0000600001007387 */ /* 0x0001e20000100800 */
[----:B------:R-:W-:-:S02]  /*1620*/  SHF.R.S32.HI R4, RZ, 0x1f, R233 ;  /* 0x0000001fff047819 */ /* 0x000fc400000114e9 */
[----:B------:R-:W-:Y:S01]  /*1630*/  SHF.R.S32.HI R4, RZ, 0x1f, R230 ;  /* 0x0000001fff047819 */ /* 0x000fe200000114e6 */
[----:B------:R1:W-:Y:S01]  /*1640*/  STL [R1+0x5c], R2 ;  /* 0x00005c0201007387 */ /* 0x0003e20000100800 */
[----:B------:R-:W-:Y:S02]  /*1650*/  SHF.R.S32.HI R4, RZ, 0x1f, R227 ;  /* 0x0000001fff047819 */ /* 0x000fe400000114e3 */
[----:B------:R-:W-:Y:S02]  /*1660*/  SHF.R.S32.HI R223, RZ, 0x1f, R188 ;  /* 0x0000001fffdf7819 */ /* 0x000fe400000114bc */
[----:B------:R-:W-:Y:S02]  /*1670*/  IADD3 R194, R22, 0x10, RZ ;  /* 0x0000001016c27810 */ /* 0x000fe40007ffe0ff */
[----:B0-----:R-:W-:Y:S02]  /*1680*/  IADD3 R0, R3, UR52, R210 ;  /* 0x0000003403007c10 */ /* 0x001fe4000fffe0d2 */
[----:B------:R-:W-:-:S03]  /*1690*/  SHF.R.S32.HI R4, RZ, 0x1f, R224 ;  /* 0x0000001fff047819 */ /* 0x000fc600000114e0 */
[----:B------:R1:W-:Y:S04]  /*16a0*/  STL [R1], R0 ;  /* 0x0000000001007387 */ /* 0x0003e80000100800 */
.L_x_2510:
[----:B01--4-:R-:W0:Y:S02]  /*16b0*/  LDC.64 R2, c[0x0][0xc88] ;  /* 0x00032200ff027b82 */ /* 0x013e240000000a00 */
[----:B0-----:R-:W-:-:S05]  /*16c0*/  IMAD.WIDE R2, R7, 0x4, R2 ;  /* 0x0000000407027825 */ /* 0x001fca00078e0202 */
[----:B--2---:R-:W2:Y:S01]  /*16d0*/  LDG.E R212, desc[UR54][R2.64] ;  /* 0x0000003602d47981 */ /* 0x004ea2000c1e1900 */
[----:B------:R-:W-:Y:S05]  /*16e0*/  YIELD ;  /* 0x0000000000007946 */ /* 0x000fea0003800000 */
[----:B------:R-:W-:Y:S01]  /*16f0*/  ULDC.64 UR4, c[0x0][0xa28] ;  /* 0x00028a0000047ab9 */ /* 0x000fe20000000a00 */
[----:B------:R-:W-:Y:S01]  /*1700*/  ULDC.64 UR8, c[0x0][0xa18] ;  /* 0x0002860000087ab9 */ /* 0x000fe20000000a00 */
[----:B------:R-:W-:Y:S01]  /*1710*/  ISETP.NE.U32.AND P1, PT, RZ, UR4, PT ;  /* 0x00000004ff007c0c */ /* 0x000fe2000bf25070 */
[----:B------:R-:W-:Y:S01]  /*1720*/  ULDC.64 UR6, c[0x0][0xa08] ;  /* 0x0002820000067ab9 */ /* 0x000fe20000000a00 */
[----:B------:R-:W-:Y:S01]  /*1730*/  MOV R4, RZ ;  /* 0x000000ff00047202 */ /* 0x000fe20000000f00 */
[----:B---3-5:R-:W-:Y:S01]  /*1740*/  IMAD.MOV.U32 R26, RZ, RZ, RZ ;  /* 0x000000ffff1a7224 */ /* 0x028fe200078e00ff */
        /* <DEDUP_REMOVED lines=29> */
[----:B0-----:R-:W-:Y:S06]  /*1920*/  @P2 BRA `(.L_x_2295) ;  /* 0x0000000000242947 */ /* 0x001fec0003800000 */
        /* <DEDUP_REMOVED lines=9> */
.L_x_2295:
[----:B------:R-:W-:Y:S01]  /*19c0*/  ULDC.64 UR4, c[0x0][0xa20] ;  /* 0x0002880000047ab9 */ /* 0x000fe20000000a00 */
[C---:B------:R-:W-:Y:S02]  /*19d0*/  LOP3.LUT R3, R6.reuse, 0xff000000, RZ, 0xc0, !PT ;  /* 0xff00000006037812 */ /* 0x040fe400078ec0ff */
[----:B------:R-:W-:Y:S02]  /*19e0*/  ISETP.NE.U32.AND P1, PT, RZ, UR4, PT ;  /* 0x00000004ff007c0c */ /* 0x000fe4000bf25070 */
[C---:B------:R-:W-:Y:S02]  /*19f0*/  LOP3.LUT R0, R6.reuse, 0xff0000, RZ, 0xc0, !PT ;  /* 0x00ff000006007812 */ /* 0x040fe400078ec0ff */
[----:B------:R-:W-:Y:S02]  /*1a00*/  ISETP.NE.AND.EX P1, PT, RZ, UR5, PT, P1 ;  /* 0x00000005ff007c0c */ /* 0x000fe4000bf25310 */
[----:B------:R-:W-:Y:S02]  /*1a10*/  SHF.R.U32.HI R3, RZ, 0x8, R3 ;  /* 0x00000008ff037819 */ /* 0x000fe40000011603 */
[----:B------:R-:W-:-:S02]  /*1a20*/  LOP3.LUT R209, R6, 0xffff, RZ, 0xc0, !PT ;  /* 0x0000ffff06d17812 */ /* 0x000fc400078ec0ff */
[----:B------:R-:W-:-:S07]  /*1a30*/  LEA.HI R217, R0, R3, RZ, 0x10 ;  /* 0x0000000300d97211 */ /* 0x000fce00078f80ff */
[----:B------:R-:W-:Y:S05]  /*1a40*/  @!P1 BRA `(.L_x_2296) ;  /* 0x0000000000109947 */ /* 0x000fea0003800000 */
[----:B------:R-:W-:-:S04]  /*1a50*/  IADD3 R6, P0, R218, UR4, RZ ;  /* 0x00000004da067c10 */ /* 0x000fc8000ff1e0ff */
[----:B------:R-:W-:-:S05]  /*1a60*/  IADD3.X R7, R219, UR5, RZ, P0, !PT ;  /* 0x00000005db077c10 */ /* 0x000fca00087fe4ff */
[----:B------:R0:W5:Y:S01]  /*1a70*/  LDG.E R25, desc[UR54][R6.64] ;  /* 0x0000003606197981 */ /* 0x000162000c1e1900 */
[----:B------:R-:W-:Y:S05]  /*1a80*/  BRA `(.L_x_2297) ;  /* 0x0000000000107947 */ /* 0x000fea0003800000 */
.L_x_2296:
[----:B------:R-:W-:Y:S05]  /*1a90*/  @!P0 BRA `(.L_x_2297) ;  /* 0x00000000000c8947 */ /* 0x000fea0003800000 */
[----:B------:R-:W2:Y:S04]  /*1aa0*/  LDG.E R0, desc[UR54][R12.64] ;  /* 0x000000360c007981 */ /* 0x000ea8000c1e1900 */
[----:B------:R-:W2:Y:S02]  /*1ab0*/  LDG.E R25, desc[UR54][R12.64+0x4] ;  /* 0x000004360c197981 */ /* 0x000ea4000c1e1900 */
[----:B--2---:R-:W-:-:S07]  /*1ac0*/  IMAD.IADD R25, R25, 0x1, -R0 ;  /* 0x0000000119197824 */ /* 0x004fce00078e0a00 */
.L_x_2297:
[----:B------:R-:W-:Y:S01]  /*1ad0*/  ULDC.64 UR4, c[0x0][0xa10] ;  /* 0x0002840000047ab9 */ /* 0x000fe20000000a00 */
[----:B------:R-:W1:Y:S01]  /*1ae0*/  LDC R10, c[0x0][0x448] ;  /* 0x00011200ff0a7b82 */ /* 0x000e620000000800 */
[----:B------:R-:W-:-:S04]  /*1af0*/  ISETP.NE.U32.AND P0, PT, RZ, UR4, PT ;  /* 0x00000004ff007c0c */ /* 0x000fc8000bf05070 */
[----:B------:R-:W-:Y:S01]  /*1b00*/  ISETP.NE.AND.EX P0, PT, RZ, UR5, PT, P0 ;  /* 0x00000005ff007c0c */ /* 0x000fe2000bf05300 */
[----:B------:R-:W-:-:S12]  /*1b10*/  ULDC.64 UR4, c[0x0][0xa30] ;  /* 0x00028c0000047ab9 */ /* 0x000fd80000000a00 */
[----:B0-----:R-:W0:Y:S02]  /*1b20*/  @P0 LDC.64 R6, c[0x0][0xa10] ;  /* 0x00028400ff060b82 */ /* 0x001e240000000a00 */
[----:B0-----:R-:W-:-:S05]  /*1b30*/  @P0 IMAD.WIDE R6, R212, 0x4, R6 ;  /* 0x00000004d4060825 */ /* 0x001fca00078e0206 */
[----:B------:R-:W2:Y:S04]  /*1b40*/  @P0 LDG.E R0, desc[UR54][R6.64] ;  /* 0x0000003606000981 */ /* 0x000ea8000c1e1900 */
[----:B------:R0:W2:Y:S01]  /*1b50*/  @P0 LDG.E R3, desc[UR54][R6.64+0x4] ;  /* 0x0000043606030981 */ /* 0x0000a2000c1e1900 */
[----:B------:R-:W-:Y:S01]  /*1b60*/  ISETP.NE.U32.AND P1, PT, RZ, UR4, PT ;  /* 0x00000004ff007c0c */ /* 0x000fe2000bf25070 */
[----:B-----5:R-:W-:-:S03]  /*1b70*/  IMAD.MOV.U32 R144, RZ, RZ, R25 ;  /* 0x000000ffff907224 */ /* 0x020fc600078e0019 */
[----:B------:R-:W-:-:S13]  /*1b80*/  ISETP.NE.AND.EX P1, PT, RZ, UR5, PT, P1 ;  /* 0x00000005ff007c0c */ /* 0x000fda000bf25310 */
[----:B------:R-:W-:-:S04]  /*1b90*/  @P1 IADD3 R8, P2, R218, UR4, RZ ;  /* 0x00000004da081c10 */ /* 0x000fc8000ff5e0ff */
[----:B------:R-:W-:-:S05]  /*1ba0*/  @P1 IADD3.X R9, R219, UR5, RZ, P2, !PT ;  /* 0x00000005db091c10 */ /* 0x000fca00097fe4ff */
[----:B------:R3:W5:Y:S01]  /*1bb0*/  @P1 LDG.E R144, desc[UR54][R8.64] ;  /* 0x0000003608901981 */ /* 0x000762000c1e1900 */
[----:B-1----:R-:W-:Y:S01]  /*1bc0*/  ISETP.NE.AND P1, PT, R10, 0x1, PT ;  /* 0x000000010a00780c */ /* 0x002fe20003f25270 */
[----:B------:R-:W-:Y:S01]  /*1bd0*/  IMAD.SHL.U32 R204, R5, 0x80, RZ ;  /* 0x0000008005cc7824 */ /* 0x000fe200078e00ff */
[----:B------:R-:W-:Y:S01]  /*1be0*/  BSSY B0, `(.L_x_2298) ;  /* 0x0000035000007945 */ /* 0x000fe20003800000 */
[----:B------:R-:W-:Y:S01]  /*1bf0*/  IMAD.IADD R11, R25, 0x1, -R4 ;  /* 0x00000001190b7824 */ /* 0x000fe200078e0a04 */
[----:B------:R-:W-:Y:S02]  /*1c00*/  LOP3.LUT R222, R217, 0xff, RZ, 0xc0, !PT ;  /* 0x000000ffd9de7812 */ /* 0x000fe400078ec0ff */
[----:B------:R-:W-:Y:S02]  /*1c10*/  IADD3 R5, R204, 0x7f, RZ ;  /* 0x0000007fcc057810 */ /* 0x000fe40007ffe0ff */
[----:B------:R-:W-:-:S05]  /*1c20*/  SHF.R.U32.HI R217, RZ, 0x10, R217 ;  /* 0x00000010ffd97819 */ /* 0x000fca00000116d9 */
[----:B------:R-:W1:Y:S08]  /*1c30*/  @P1 LDC R10, c[0x0][0x44c] ;  /* 0x00011300ff0a1b82 */ /* 0x000e700000000800 */
[----:B0-----:R-:W0:Y:S01]  /*1c40*/  @P1 LDC R7, c[0x0][0x450] ;  /* 0x00011400ff071b82 */ /* 0x001e220000000800 */
[----:B--2---:R-:W-:Y:S02]  /*1c50*/  @P0 IMAD.IADD R2, R3, 0x1, -R0 ;  /* 0x0000000103020824 */ /* 0x004fe400078e0a00 */
[----:B-1----:R-:W-:-:S04]  /*1c60*/  @P1 IMAD.HI.U32 R0, R5, R10, RZ ;  /* 0x0000000a05001227 */ /* 0x002fc800078e00ff */
[----:B------:R-:W-:Y:S01]  /*1c70*/  IMAD.IADD R206, R11, 0x1, R2 ;  /* 0x000000010bce7824 */ /* 0x000fe200078e0202 */
[----:B0-----:R-:W-:Y:S01]  /*1c80*/  @P1 SHF.R.U32.HI R5, RZ, R7, R0 ;  /* 0x00000007ff051219 */ /* 0x001fe20000011600 */
[----:B------:R-:W-:Y:S02]  /*1c90*/  IMAD.MOV.U32 R3, RZ, RZ, RZ ;  /* 0x000000ffff037224 */ /* 0x000fe400078e00ff */
[C---:B------:R-:W-:Y:S01]  /*1ca0*/  VIADD R0, R206.reuse, 0x9f ;  /* 0x0000009fce007836 */ /* 0x040fe20000000000 */
[----:B------:R-:W-:-:S03]  /*1cb0*/  IADD3 R166, R206, 0xa0, -R205 ;  /* 0x000000a0cea67810 */ /* 0x000fc60007ffe8cd */
[----:B------:R-:W-:-:S04]  /*1cc0*/  IMAD.HI R0, R0, 0x66666667, RZ ;  /* 0x6666666700007827 */ /* 0x000fc800078e02ff */
[----:B------:R-:W-:Y:S01]  /*1cd0*/  IMAD.IADD R5, R166, 0x1, R5 ;  /* 0x00000001a6057824 */ /* 0x000fe200078e0205 */
[----:B------:R-:W-:-:S03]  /*1ce0*/  SHF.R.U32.HI R185, RZ, 0x1f, R0 ;  /* 0x0000001fffb97819 */ /* 0x000fc60000011600 */
[----:B------:R-:W-:Y:S01]  /*1cf0*/  IMAD.HI R5, R5, 0x66666667, RZ ;  /* 0x6666666705057827 */ /* 0x000fe200078e02ff */
[----:B------:R-:W-:-:S04]  /*1d00*/  LEA.HI.SX32 R185, R0, R185, 0x1a ;  /* 0x000000b900b97211 */ /* 0x000fc800078fd2ff */
[----:B------:R-:W-:-:S04]  /*1d10*/  SHF.R.U32.HI R4, RZ, 0x1f, R5 ;  /* 0x0000001fff047819 */ /* 0x000fc80000011605 */
[----:B------:R-:W-:-:S04]  /*1d20*/  LEA.HI.SX32 R4, R5, R4, 0x1a ;  /* 0x0000000405047211 */ /* 0x000fc800078fd2ff */
[----:B---3--:R-:W-:-:S04]  /*1d30*/  VIMNMX R9, R185, R4, PT ;  /* 0x00000004b9097248 */ /* 0x008fc80003fe0100 */
[----:B------:R-:W-:-:S13]  /*1d40*/  ISETP.GE.AND P0, PT, R9, 0x1, PT ;  /* 0x000000010900780c */ /* 0x000fda0003f06270 */
        /* <DEDUP_REMOVED lines=8> */
[----:B------:R-:W-:Y:S02]  /*1dd0*/  IABS R8, R0 ;  /* 0x0000000000087213 */ /* 0x000fe40000000000 */
[----:B------:R-:W-:-:S04]  /*1de0*/  LOP3.LUT R0, R0, R10, RZ, 0x3c, !PT ;  /* 0x0000000a00007212 */ /* 0x000fc800078e3cff */
[----:B------:R-:W-:Y:S01]  /*1df0*/  ISETP.GE.AND P2, PT, R0, RZ, PT ;  /* 0x000000ff0000720c */ /* 0x000fe20003f46270 */
[----:B0-----:R-:W0:Y:S02]  /*1e00*/  MUFU.RCP R3, R3 ;  /* 0x0000000300037308 */ /* 0x001e240000001000 */
[----:B0-----:R-:W-:Y:S01]  /*1e10*/  VIADD R4, R3, 0xffffffe ;  /* 0x0ffffffe03047836 */ /* 0x001fe20000000000 */
[----:B------:R-:W-:-:S05]  /*1e20*/  IADD3 R3, RZ, -R12, RZ ;  /* 0x8000000cff037210 */ /* 0x000fca0007ffe0ff */
        /* <DEDUP_REMOVED lines=16> */
.L_x_2299:
[----:B------:R-:W-:Y:S05]  /*1f30*/  BSYNC B0 ;  /* 0x0000000000007941 */ /* 0x000fea0003800000 */
.L_x_2298:
        /* <DEDUP_REMOVED lines=17> */
[----:B------:R-:W-:Y:S01]  /*2050*/  IADD3 R0, R16, 0x1a400, RZ ;  /* 0x0001a40010007810 */ /* 0x000fe20007ffe0ff */
[----:B------:R-:W-:Y:S03]  /*2060*/  BSSY B6, `(.L_x_2301) ;  /* 0x0000013000067945 */ /* 0x000fe60003800000 */
        /* <DEDUP_REMOVED lines=9> */
[----:B------:R-:W-:Y:S01]  /*2100*/  IMAD.U32 R10, RZ, RZ, UR6 ;  /* 0x00000006ff0a7e24 */ /* 0x000fe2000f8e00ff */
[----:B------:R-:W-:Y:S01]  /*2110*/  MOV R13, RZ ;  /* 0x000000ff000d7202 */ /* 0x000fe20000000f00 */
[----:B------:R-:W-:Y:S02]  /*2120*/  IMAD.U32 R6, RZ, RZ, UR4 ;  /* 0x00000004ff067e24 */ /* 0x000fe4000f8e00ff */
[----:B------:R-:W-:-:S02]  /*2130*/  IMAD.U32 R7, RZ, RZ, UR5 ;  /* 0x00000005ff077e24 */ /* 0x000fc4000f8e00ff */
[----:B------:R-:W-:Y:S02]  /*2140*/  IMAD.U32 R11, RZ, RZ, UR7 ;  /* 0x00000007ff0b7e24 */ /* 0x000fe4000f8e00ff */
[----:B------:R-:W-:Y:S02]  /*2150*/  IMAD.MOV.U32 R8, RZ, RZ, 0x70 ;  /* 0x00000070ff087424 */ /* 0x000fe400078e00ff */
[----:B0-----:R-:W-:-:S07]  /*2160*/  IMAD.MOV.U32 R12, RZ, RZ, 0x1 ;  /* 0x00000001ff0c7424 */ /* 0x001fce00078e00ff */
[----:B------:R-:W-:-:S07]  /*2170*/  LEPC R20, `(.L_x_2302) ;  /* 0x000000001014794e */ /* 0x000fce0000000000 */
[----:B-1---5:R-:W-:Y:S05]  /*2180*/  CALL.ABS.NOINC R14 ;  /* 0x000000000e007343 */ /* 0x022fea0003c00000 */
.L_x_2302:
[----:B------:R-:W-:Y:S05]  /*2190*/  BSYNC B6 ;  /* 0x0000000000067941 */ /* 0x000fea0003800000 */
.L_x_2301:
        /* <DEDUP_REMOVED lines=20> */
.L_x_2304:
[----:B------:R-:W-:Y:S05]  /*22e0*/  BSYNC B6 ;  /* 0x0000000000067941 */ /* 0x000fea0003800000 */
.L_x_2303:
[----:B------:R-:W-:Y:S01]  /*22f0*/  ULDC.64 UR4, c[0x0][0x9f8] ;  /* 0x00027e0000047ab9 */ /* 0x000fe20000000a00 */
[----:B------:R-:W-:Y:S01]  /*2300*/  IMAD.MOV.U32 R0, RZ, RZ, R212 ;  /* 0x000000ffff007224 */ /* 0x000fe200078e00d4 */
[----:B------:R-:W-:Y:S01]  /*2310*/  ISETP.NE.U32.AND P0, PT, RZ, UR4, PT ;  /* 0x00000004ff007c0c */ /* 0x000fe2000bf05070 */
[----:B------:R-:W2:Y:S01]  /*2320*/  LDL.LU R12, [R1+0x14] ;  /* 0x00001400010c7983 */ /* 0x000ea20000300800 */
[----:B------:R-:W-:Y:S01]  /*2330*/  IMAD.IADD R119, R26, 0x1, R25 ;  /* 0x000000011a777824 */ /* 0x000fe200078e0219 */
[----:B------:R-:W0:Y:S01]  /*2340*/  LDC.64 R112, c[0x0][0x300] ;  /* 0x0000c000ff707b82 */ /* 0x000e220000000a00 */
[----:B------:R-:W-:Y:S01]  /*2350*/  ISETP.NE.AND.EX P0, PT, RZ, UR5, PT, P0 ;  /* 0x00000005ff007c0c */ /* 0x000fe2000bf05300 */
[----:B------:R-:W3:Y:S01]  /*2360*/  LDL R26, [R1+0x6c] ;  /* 0x00006c00011a7983 */ /* 0x000ee20000100800 */
[----:B------:R-:W1:Y:S01]  /*2370*/  S2R R20, SR_TID.X ;  /* 0x0000000000147919 */ /* 0x000e620000002100 */
[----:B------:R-:W-:-:S04]  /*2380*/  SHF.R.S32.HI R19, RZ, 0x1f, R18 ;  /* 0x0000001fff137819 */ /* 0x000fc80000011412 */
[----:B------:R-:W4:Y:S06]  /*2390*/  LDC.64 R106, c[0x0][0x3f8] ;  /* 0x0000fe00ff6a7b82 */ /* 0x000f2c0000000a00 */
[----:B------:R-:W-:Y:S02]  /*23a0*/  @P0 IADD3 R4, P1, R218, UR4, RZ ;  /* 0x00000004da040c10 */ /* 0x000fe4000ff3e0ff */
[----:B------:R-:W2:Y:S02]  /*23b0*/  LDC R99, c[0x0][0x3f4] ;  /* 0x0000fd00ff637b82 */ /* 0x000ea40000000800 */
[----:B------:R-:W-:Y:S01]  /*23c0*/  @P0 IADD3.X R5, R219, UR5, RZ, P1, !PT ;  /* 0x00000005db050c10 */ /* 0x000fe20008ffe4ff */
[----:B------:R-:W-:-:S04]  /*23d0*/  ULDC.64 UR4, c[0x0][0xa08] ;  /* 0x0002820000047ab9 */ /* 0x000fc80000000a00 */
[----:B------:R1:W2:Y:S01]  /*23e0*/  @P0 LDG.E R0, desc[UR54][R4.64] ;  /* 0x0000003604000981 */ /* 0x0002a2000c1e1900 */
[----:B------:R-:W-:Y:S01]  /*23f0*/  SHF.R.S32.HI R13, RZ, 0x1f, R119 ;  /* 0x0000001fff0d7819 */ /* 0x000fe20000011477 */
[-C--:B0-----:R-:W-:Y:S01]  /*2400*/  IMAD.WIDE.U32 R6, R119, R112.reuse, RZ ;  /* 0x0000007077067225 */ /* 0x081fe200078e00ff */
[----:B------:R-:W-:Y:S01]  /*2410*/  ISETP.NE.U32.AND P0, PT, RZ, UR4, PT ;  /* 0x00000004ff007c0c */ /* 0x000fe2000bf05070 */
[----:B------:R-:W0:Y:S02]  /*2420*/  LDC.64 R100, c[0x0][0x408] ;  /* 0x00010200ff647b82 */ /* 0x000e240000000a00 */
[----:B------:R-:W-:Y:S01]  /*2430*/  IMAD R8, R13, R112, RZ ;  /* 0x000000700d087224 */ /* 0x000fe200078e02ff */
[----:B------:R-:W-:Y:S01]  /*2440*/  ISETP.NE.AND.EX P0, PT, RZ, UR5, PT, P0 ;  /* 0x00000005ff007c0c */ /* 0x000fe2000bf05300 */
[----:B------:R-:W-:Y:S02]  /*2450*/  ULDC.64 UR4, c[0x0][0x308] ;  /* 0x0000c20000047ab9 */ /* 0x000fe40000000a00 */
[----:B------:R-:W-:-:S04]  /*2460*/  IMAD R3, R119, R113, R8 ;  /* 0x0000007177037224 */ /* 0x000fc800078e0208 */
[----:B------:R-:W-:Y:S01]  /*2470*/  IMAD.IADD R7, R7, 0x1, R3 ;  /* 0x0000000107077824 */ /* 0x000fe200078e0203 */
[----:B-1----:R-:W-:Y:S01]  /*2480*/  SHF.R.U32.HI R20, RZ, 0x7, R20 ;  /* 0x00000007ff147819 */ /* 0x002fe20000011614 */
[----:B------:R-:W-:-:S03]  /*2490*/  IMAD.WIDE.U32 R4, R209, UR4, R6 ;  /* 0x00000004d1047c25 */ /* 0x000fc6000f8e0006 */
[----:B------:R-:W-:Y:S01]  /*24a0*/  ISETP.NE.AND P6, PT, R20, 0x1, PT ;  /* 0x000000011400780c */ /* 0x000fe20003fc5270 */
[----:B------:R-:W-:Y:S01]  /*24b0*/  IMAD R5, R209, UR5, R5 ;  /* 0x00000005d1057c24 */ /* 0x000fe2000f8e0205 */
[----:B------:R-:W-:Y:S01]  /*24c0*/  ULDC.64 UR4, c[0x0][0x310] ;  /* 0x0000c40000047ab9 */ /* 0x000fe20000000a00 */
[----:B------:R-:W-:Y:S01]  /*24d0*/  VIADD R6, R18, 0x80 ;  /* 0x0000008012067836 */ /* 0x000fe20000000000 */
[----:B------:R-:W-:Y:S01]  /*24e0*/  SHF.R.S32.HI R23, RZ, 0x1f, R22 ;  /* 0x0000001fff177819 */ /* 0x000fe20000011416 */
[-C--:B----4-:R-:W-:Y:S02]  /*24f0*/  IMAD R11, R223, R106.reuse, RZ ;  /* 0x0000006adf0b7224 */ /* 0x090fe400078e02ff */
[----:B------:R-:W-:-:S04]  /*2500*/  IMAD.WIDE.U32 R108, R188, R106, R18 ;  /* 0x0000006abc6c7225 */ /* 0x000fc800078e0012 */
[C---:B------:R-:W-:Y:S02]  /*2510*/  IMAD R11, R188.reuse, R107, R11 ;  /* 0x0000006bbc0b7224 */ /* 0x040fe400078e020b */
[----:B------:R-:W-:-:S04]  /*2520*/  IMAD.WIDE.U32 R110, R188, R106, R22 ;  /* 0x0000006abc6e7225 */ /* 0x000fc800078e0016 */
[----:B------:R-:W-:Y:S02]  /*2530*/  IMAD.IADD R111, R111, 0x1, R11 ;  /* 0x000000016f6f7824 */ /* 0x000fe400078e020b */
[----:B------:R-:W-:Y:S02]  /*2540*/  IMAD.IADD R109, R11, 0x1, R109 ;  /* 0x000000010b6d7824 */ /* 0x000fe400078e026d */
[----:B0-----:R-:W-:-:S04]  /*2550*/  IMAD.WIDE.U32 R104, R188, R100, R22 ;  /* 0x00000064bc687225 */ /* 0x001fc800078e0016 */
[----:B------:R-:W-:Y:S01]  /*2560*/  IMAD.WIDE.U32 R102, R188, R100, R18 ;  /* 0x00000064bc667225 */ /* 0x000fe200078e0012 */
[----:B------:R-:W-:-:S03]  /*2570*/  MOV R124, 0x20 ;  /* 0x00000020007c7802 */ /* 0x000fc60000000f00 */
[----:B-----5:R-:W-:-:S04]  /*2580*/  IMAD.WIDE.U32 R110, R144, R106, R110 ;  /* 0x0000006a906e7225 */ /* 0x020fc800078e006e */
[----:B------:R-:W-:-:S04]  /*2590*/  IMAD.WIDE.U32 R108, R144, R106, R108 ;  /* 0x0000006a906c7225 */ /* 0x000fc800078e006c */
[----:B------:R-:W-:Y:S01]  /*25a0*/  IMAD.MOV.U32 R121, RZ, RZ, 0x40 ;  /* 0x00000040ff797424 */ /* 0x000fe200078e00ff */
[C---:B------:R-:W-:Y:S01]  /*25b0*/  SHF.L.U64.HI R128, R112.reuse, 0x7, R113 ;  /* 0x0000000770807819 */ /* 0x040fe20000010271 */
[----:B------:R-:W-:Y:S02]  /*25c0*/  IMAD R127, R101, 0xa0, RZ ;  /* 0x000000a0657f7824 */ /* 0x000fe400078e02ff */
[----:B------:R-:W-:Y:S02]  /*25d0*/  IMAD R125, R113, 0xa0, RZ ;  /* 0x000000a0717d7824 */ /* 0x000fe400078e02ff */
[----:B------:R-:W-:Y:S02]  /*25e0*/  IMAD.SHL.U32 R129, R112, 0x80, RZ ;  /* 0x0000008070817824 */ /* 0x000fe400078e00ff */
[----:B------:R-:W-:Y:S01]  /*25f0*/  VIADD R160, R20, 0x8 ;  /* 0x0000000814a07836 */ /* 0x000fe20000000000 */
[----:B------:R-:W-:Y:S02]  /*2600*/  SHF.R.S32.HI R145, RZ, 0x1f, R221 ;  /* 0x0000001fff917819 */ /* 0x000fe400000114dd */
[----:B--2---:R-:W-:-:S02]  /*2610*/  SHF.R.S32.HI R3, RZ, 0x1f, R0 ;  /* 0x0000001fff037819 */ /* 0x004fc40000011400 */
[----:B------:R-:W-:Y:S02]  /*2620*/  SEL R15, R0, RZ, !P0 ;  /* 0x000000ff000f7207 */ /* 0x000fe40004000000 */
[----:B------:R-:W-:Y:S01]  /*2630*/  SEL R33, R3, RZ, !P0 ;  /* 0x000000ff03217207 */ /* 0x000fe20004000000 */
[----:B------:R-:W-:Y:S02]  /*2640*/  IMAD R3, R223, R112, RZ ;  /* 0x00000070df037224 */ /* 0x000fe400078e02ff */
[----:B------:R-:W-:-:S04]  /*2650*/  IMAD.WIDE.U32 R116, R15, UR4, R4 ;  /* 0x000000040f747c25 */ /* 0x000fc8000f8e0004 */
[----:B------:R-:W-:Y:S02]  /*2660*/  IMAD R0, R33, UR4, RZ ;  /* 0x0000000421007c24 */ /* 0x000fe4000f8e02ff */
[----:B------:R-:W-:-:S04]  /*2670*/  IMAD.WIDE.U32 R4, R188, R112, R18 ;  /* 0x00000070bc047225 */ /* 0x000fc800078e0012 */
[----:B------:R-:W-:Y:S01]  /*2680*/  IMAD R7, R15, UR5, R0 ;  /* 0x000000050f077c24 */ /* 0x000fe2000f8e0200 */
[----:B------:R-:W-:Y:S05]  /*2690*/  @!P6 WARPSYNC.ALL ;  /* 0x000000000000e948 */ /* 0x000fea0003800000 */
[----:B------:R-:W-:Y:S01]  /*26a0*/  ULDC.64 UR4, c[0x0][0x330] ;  /* 0x0000cc0000047ab9 */ /* 0x000fe20000000a00 */
[----:B------:R-:W-:Y:S02]  /*26b0*/  VIADD R0, R18, 0x20 ;  /* 0x0000002012007836 */ /* 0x000fe40000000000 */
[----:B------:R-:W-:Y:S01]  /*26c0*/  IMAD R9, R188, R113, R3 ;  /* 0x00000071bc097224 */ /* 0x000fe200078e0203 */
[----:B------:R-:W-:Y:S01]  /*26d0*/  @!P6 BAR.SYNC.DEFER_BLOCKING 0x9, 0x100 ;  /* 0x024400000000eb1d */ /* 0x000fe20000010000 */
[----:B------:R-:W-:Y:S01]  /*26e0*/  IADD3 R3, P0, R116, R4, RZ ;  /* 0x0000000474037210 */ /* 0x000fe20007f1e0ff */
[----:B------:R-:W-:-:S04]  /*26f0*/  IMAD.WIDE.U32 R114, R209, UR4, R18 ;  /* 0x00000004d1727c25 */ /* 0x000fc8000f8e0012 */
[----:B------:R-:W-:Y:S01]  /*2700*/  IMAD.IADD R4, R117, 0x1, R7 ;  /* 0x0000000175047824 */ /* 0x000fe200078e0207 */
[----:B------:R-:W-:Y:S01]  /*2710*/  ULDC UR4, c[0x0][0x2f4] ;  /* 0x0000bd0000047ab9 */ /* 0x000fe20000000800 */
[----:B------:R-:W-:Y:S01]  /*2720*/  VIADD R7, R18, 0xa0 ;  /* 0x000000a012077836 */ /* 0x000fe20000000000 */
[----:B------:R-:W-:-:S04]  /*2730*/  ISETP.GE.AND P1, PT, R0, UR4, PT ;  /* 0x0000000400007c0c */ /* 0x000fc8000bf26270 */
[----:B------:R-:W-:Y:S02]  /*2740*/  ISETP.GE.AND P4, PT, R7, UR4, PT ;  /* 0x0000000407007c0c */ /* 0x000fe4000bf86270 */
[----:B------:R-:W-:Y:S02]  /*2750*/  SEL R7, RZ, 0xffffffff, P1 ;  /* 0xffffffffff077807 */ /* 0x000fe40000800000 */
[----:B------:R-:W-:Y:S02]  /*2760*/  IADD3.X R5, R4, R5, R9, P0, !PT ;  /* 0x0000000504057210 */ /* 0x000fe400007fe409 */
[----:B------:R-:W-:Y:S01]  /*2770*/  ISETP.GE.AND P2, PT, R6, UR4, PT ;  /* 0x0000000406007c0c */ /* 0x000fe2000bf46270 */
[----:B------:R-:W-:Y:S01]  /*2780*/  IMAD.SHL.U32 R9, R7, 0x2, RZ ;  /* 0x0000000207097824 */ /* 0x000fe200078e00ff */
[C---:B------:R-:W-:Y:S01]  /*2790*/  ISETP.GE.AND P0, PT, R18.reuse, UR4, PT ;  /* 0x0000000412007c0c */ /* 0x040fe2000bf06270 */
[C---:B------:R-:W-:Y:S01]  /*27a0*/  VIADD R7, R18.reuse, 0x60 ;  /* 0x0000006012077836 */ /* 0x040fe20000000000 */
[----:B------:R-:W-:-:S02]  /*27b0*/  IADD3 R6, R18, 0x40, RZ ;  /* 0x0000004012067810 */ /* 0x000fc40007ffe0ff */
[----:B------:R-:W-:Y:S02]  /*27c0*/  SEL R8, RZ, 0x1, P0 ;  /* 0x00000001ff087807 */ /* 0x000fe40000000000 */
[----:B------:R-:W-:Y:S02]  /*27d0*/  ISETP.GE.AND P0, PT, R6, UR4, PT ;  /* 0x0000000406007c0c */ /* 0x000fe4000bf06270 */
[----:B------:R-:W-:Y:S02]  /*27e0*/  ISETP.GE.AND P1, PT, R7, UR4, PT ;  /* 0x0000000407007c0c */ /* 0x000fe4000bf26270 */
[----:B------:R-:W-:Y:S02]  /*27f0*/  LOP3.LUT R8, R9, 0x2, R8, 0xe2, !PT ;  /* 0x0000000209087812 */ /* 0x000fe400078ee208 */
[----:B------:R-:W-:Y:S02]  /*2800*/  SEL R9, RZ, 0x4, P0 ;  /* 0x00000004ff097807 */ /* 0x000fe40000000000 */
[----:B------:R-:W-:-:S02]  /*2810*/  SEL R10, RZ, 0x8, P1 ;  /* 0x00000008ff0a7807 */ /* 0x000fc40000800000 */
[-C--:B------:R-:W-:Y:S02]  /*2820*/  ISETP.GE.AND P0, PT, R18, R99.reuse, PT ;  /* 0x000000631200720c */ /* 0x080fe40003f06270 */
[----:B------:R-:W-:Y:S02]  /*2830*/  LOP3.LUT R8, R10, R8, R9, 0xfe, !PT ;  /* 0x000000080a087212 */ /* 0x000fe400078efe09 */
[----:B------:R-:W-:Y:S02]  /*2840*/  SEL R9, RZ, 0x10, P2 ;  /* 0x00000010ff097807 */ /* 0x000fe40001000000 */
[----:B------:R-:W-:Y:S02]  /*2850*/  ISETP.GE.AND P3, PT, R0, R99, PT ;  /* 0x000000630000720c */ /* 0x000fe40003f66270 */
[----:B------:R-:W-:Y:S01]  /*2860*/  LOP3.LUT R35, R8, R9, RZ, 0xfc, !PT ;  /* 0x0000000908237212 */ /* 0x000fe200078efcff */
[----:B------:R-:W-:Y:S01]  /*2870*/  IMAD R115, R209, UR5, R115 ;  /* 0x00000005d1737c24 */ /* 0x000fe2000f8e0273 */
[----:B------:R-:W-:Y:S01]  /*2880*/  SEL R9, R99, RZ, P0 ;  /* 0x000000ff63097207 */ /* 0x000fe20000000000 */
[----:B------:R-:W-:Y:S01]  /*2890*/  ULDC.64 UR4, c[0x0][0x338] ;  /* 0x0000ce0000047ab9 */ /* 0x000fe20000000a00 */
[----:B------:R-:W-:-:S02]  /*28a0*/  ISETP.GE.AND P5, PT, R6, R99, PT ;  /* 0x000000630600720c */ /* 0x000fc40003fa6270 */
[----:B------:R-:W-:Y:S01]  /*28b0*/  SEL R11, R99, RZ, P3 ;  /* 0x000000ff630b7207 */ /* 0x000fe20001800000 */
[----:B------:R-:W-:Y:S02]  /*28c0*/  IMAD R33, R33, UR4, RZ ;  /* 0x0000000421217c24 */ /* 0x000fe4000f8e02ff */
[----:B------:R-:W-:Y:S02]  /*28d0*/  IMAD R8, R223, R100, RZ ;  /* 0x00000064df087224 */ /* 0x000fe400078e02ff */
[----:B------:R-:W-:Y:S02]  /*28e0*/  IMAD.IADD R9, R18, 0x1, R9 ;  /* 0x0000000112097824 */ /* 0x000fe400078e0209 */
[----:B------:R-:W-:Y:S02]  /*28f0*/  IMAD.IADD R11, R0, 0x1, R11 ;  /* 0x00000001000b7824 */ /* 0x000fe400078e020b */
[C---:B------:R-:W-:Y:S02]  /*2900*/  IMAD R33, R15.reuse, UR5, R33 ;  /* 0x000000050f217c24 */ /* 0x040fe4000f8e0221 */
[----:B------:R-:W-:Y:S01]  /*2910*/  IMAD.WIDE.U32 R114, R15, UR4, R114 ;  /* 0x000000040f727c25 */ /* 0x000fe2000f8e0072 */
[----:B------:R-:W-:-:S03]  /*2920*/  LOP3.LUT R12, R12, 0xfffffffe, RZ, 0xc0, !PT ;  /* 0xfffffffe0c0c7812 */ /* 0x000fc600078ec0ff */
[----:B------:R-:W-:Y:S01]  /*2930*/  IMAD R15, R188, R101, R8 ;  /* 0x00000065bc0f7224 */ /* 0x000fe200078e0208 */
[----:B------:R-:W-:Y:S02]  /*2940*/  SHF.R.S32.HI R8, RZ, 0x1f, R9 ;  /* 0x0000001fff087819 */ /* 0x000fe40000011409 */
[----:B------:R-:W-:Y:S01]  /*2950*/  SHF.R.S32.HI R10, RZ, 0x1f, R11 ;  /* 0x0000001fff0a7819 */ /* 0x000fe2000001140b */
[----:B------:R-:W-:Y:S01]  /*2960*/  IMAD.IADD R105, R105, 0x1, R15 ;  /* 0x0000000169697824 */ /* 0x000fe200078e020f */
[-C--:B------:R-:W-:Y:S01]  /*2970*/  LEA.HI R25, R8, R9.reuse, RZ, 0x4 ;  /* 0x0000000908197211 */ /* 0x080fe200078f20ff */
[----:B------:R-:W-:Y:S01]  /*2980*/  IMAD.IADD R103, R15, 0x1, R103 ;  /* 0x000000010f677824 */ /* 0x000fe200078e0267 */
[----:B------:R-:W-:Y:S02]  /*2990*/  SEL R15, R99, RZ, P5 ;  /* 0x000000ff630f7207 */ /* 0x000fe40002800000 */
[----:B------:R-:W-:Y:S02]  /*29a0*/  @P5 LOP3.LUT R12, R12, 0x1, RZ, 0xfc, !PT ;  /* 0x000000010c0c5812 */ /* 0x000fe400078efcff */
[----:B------:R-:W-:-:S02]  /*29b0*/  LEA.HI R9, R8, R9, RZ, 0x6 ;  /* 0x0000000908097211 */ /* 0x000fc400078f30ff */
[CC--:B------:R-:W-:Y:S02]  /*29c0*/  LEA.HI R27, R10.reuse, R11.reuse, RZ, 0x4 ;  /* 0x0000000b0a1b7211 */ /* 0x0c0fe400078f20ff */
[----:B------:R-:W-:Y:S02]  /*29d0*/  LEA.HI R10, R10, R11, RZ, 0x6 ;  /* 0x0000000b0a0a7211 */ /* 0x000fe400078f30ff */
[----:B------:R-:W-:Y:S01]  /*29e0*/  IADD3 R14, R6, R15, RZ ;  /* 0x0000000f060e7210 */ /* 0x000fe20007ffe0ff */
[----:B------:R0:W-:Y:S01]  /*29f0*/  STL [R1+0x14], R12 ;  /* 0x0000140c01007387 */ /* 0x0001e20000100800 */
[----:B------:R-:W-:Y:S02]  /*2a00*/  SHF.R.S32.HI R9, RZ, 0x6, R9 ;  /* 0x00000006ff097819 */ /* 0x000fe40000011409 */
[----:B------:R-:W-:Y:S02]  /*2a10*/  SHF.R.S32.HI R11, RZ, 0x6, R10 ;  /* 0x00000006ff0b7819 */ /* 0x000fe4000001140a */
[----:B------:R-:W-:Y:S01]  /*2a20*/  SHF.R.S32.HI R21, RZ, 0x1f, R14 ;  /* 0x0000001fff157819 */ /* 0x000fe2000001140e */
[----:B------:R-:W-:Y:S01]  /*2a30*/  IMAD R143, R9, 0x2800, R200 ;  /* 0x00002800098f7824 */ /* 0x000fe200078e02c8 */
[----:B------:R-:W-:-:S02]  /*2a40*/  LOP3.LUT R10, R198, 0x30, R25, 0xf8, !PT ;  /* 0x00000030c60a7812 */ /* 0x000fc400078ef819 */
[----:B0-----:R-:W-:Y:S01]  /*2a50*/  LOP3.LUT R12, R198, 0x30, R27, 0xf8, !PT ;  /* 0x00000030c60c7812 */ /* 0x001fe200078ef81b */
[----:B------:R-:W-:Y:S01]  /*2a60*/  IMAD R141, R9, 0x2800, R202 ;  /* 0x00002800098d7824 */ /* 0x000fe200078e02ca */
[-C--:B------:R-:W-:Y:S01]  /*2a70*/  LEA.HI R29, R21, R14.reuse, RZ, 0x4 ;  /* 0x0000000e151d7211 */ /* 0x080fe200078f20ff */
[----:B------:R-:W-:Y:S01]  /*2a80*/  IMAD R142, R11, 0x2800, R200 ;  /* 0x000028000b8e7824 */ /* 0x000fe200078e02c8 */
[-C--:B------:R-:W-:Y:S02]  /*2a90*/  LOP3.LUT R9, R12, R199.reuse, RZ, 0x3c, !PT ;  /* 0x000000c70c097212 */ /* 0x080fe400078e3cff */
[----:B------:R-:W-:Y:S02]  /*2aa0*/  LOP3.LUT R10, R10, R199, RZ, 0x3c, !PT ;  /* 0x000000c70a0a7212 */ /* 0x000fe400078e3cff */
[----:B------:R-:W-:Y:S01]  /*2ab0*/  LEA.HI R14, R21, R14, RZ, 0x6 ;  /* 0x0000000e150e7211 */ /* 0x000fe200078f30ff */
[----:B------:R-:W-:Y:S02]  /*2ac0*/  IMAD.IADD R142, R142, 0x1, R9 ;  /* 0x000000018e8e7824 */ /* 0x000fe400078e0209 */
[----:B------:R-:W-:Y:S01]  /*2ad0*/  IMAD.IADD R143, R143, 0x1, R10 ;  /* 0x000000018f8f7824 */ /* 0x000fe200078e020a */
[----:B------:R-:W-:-:S02]  /*2ae0*/  SHF.R.S32.HI R9, RZ, 0x6, R14 ;  /* 0x00000006ff097819 */ /* 0x000fc4000001140e */
[----:B------:R-:W-:Y:S02]  /*2af0*/  LOP3.LUT R10, R198, 0x30, R29, 0xf8, !PT ;  /* 0x00000030c60a7812 */ /* 0x000fe400078ef81d */
[----:B------:R-:W-:Y:S01]  /*2b00*/  SHF.R.U32.HI R8, RZ, 0x3, R201 ;  /* 0x00000003ff087819 */ /* 0x000fe200000116c9 */
[----:B------:R-:W-:Y:S01]  /*2b10*/  IMAD R140, R9, 0x2800, R200 ;  /* 0x00002800098c7824 */ /* 0x000fe200078e02c8 */
[----:B------:R-:W-:Y:S01]  /*2b20*/  LOP3.LUT R15, R201, 0x30, R25, 0xf8, !PT ;  /* 0x00000030c90f7812 */ /* 0x000fe200078ef819 */
[--C-:B------:R-:W-:Y:S01]  /*2b30*/  IMAD R131, R9, 0x2800, R202.reuse ;  /* 0x0000280009837824 */ /* 0x100fe200078e02ca */
[----:B------:R-:W-:Y:S01]  /*2b40*/  LOP3.LUT R9, R10, R199, RZ, 0x3c, !PT ;  /* 0x000000c70a097212 */ /* 0x000fe200078e3cff */
[----:B------:R-:W-:Y:S01]  /*2b50*/  IMAD R133, R11, 0x2800, R202 ;  /* 0x000028000b857824 */ /* 0x000fe200078e02ca */
[----:B------:R-:W-:Y:S02]  /*2b60*/  SHF.R.S32.HI R11, RZ, 0x1f, R144 ;  /* 0x0000001fff0b7819 */ /* 0x000fe40000011490 */
[----:B------:R-:W-:-:S02]  /*2b70*/  LOP3.LUT R12, R15, R8, RZ, 0x3c, !PT ;  /* 0x000000080f0c7212 */ /* 0x000fc400078e3cff */
[----:B---3--:R-:W-:Y:S02]  /*2b80*/  R2P PR, R26, 0x6 ;  /* 0x000000061a007804 */ /* 0x008fe40000000000 */
[C---:B------:R-:W-:Y:S01]  /*2b90*/  LOP3.LUT R21, R201.reuse, 0x30, R29, 0xf8, !PT ;  /* 0x00000030c9157812 */ /* 0x040fe200078ef81d */
[----:B------:R-:W-:Y:S01]  /*2ba0*/  IMAD.IADD R140, R140, 0x1, R9 ;  /* 0x000000018c8c7824 */ /* 0x000fe200078e0209 */
[----:B------:R-:W-:Y:S01]  /*2bb0*/  LOP3.LUT R15, R201, 0x30, R27, 0xf8, !PT ;  /* 0x00000030c90f7812 */ /* 0x000fe200078ef81b */
[----:B------:R-:W-:Y:S01]  /*2bc0*/  IMAD R9, R11, R106, RZ ;  /* 0x0000006a0b097224 */ /* 0x000fe200078e02ff */
[----:B------:R-:W-:Y:S01]  /*2bd0*/  LOP3.LUT R10, R21, R8, RZ, 0x3c, !PT ;  /* 0x00000008150a7212 */ /* 0x000fe200078e3cff */
[----:B------:R-:W-:Y:S01]  /*2be0*/  IMAD.IADD R141, R141, 0x1, R12 ;  /* 0x000000018d8d7824 */ /* 0x000fe200078e020c */
[----:B------:R-:W-:Y:S01]  /*2bf0*/  SEL R124, R124, 0xffffffe0, !P1 ;  /* 0xffffffe07c7c7807 */ /* 0x000fe20004800000 */
[----:B------:R-:W-:Y:S01]  /*2c00*/  IMAD R11, R11, R100, RZ ;  /* 0x000000640b0b7224 */ /* 0x000fe200078e02ff */
[----:B------:R-:W-:-:S02]  /*2c10*/  LOP3.LUT R12, R15, R8, RZ, 0x3c, !PT ;  /* 0x000000080f0c7212 */ /* 0x000fc400078e3cff */
[----:B------:R-:W-:Y:S01]  /*2c20*/  IADD3 R118, P1, R188, R119, RZ ;  /* 0x00000077bc767210 */ /* 0x000fe20007f3e0ff */
[----:B------:R-:W-:Y:S01]  /*2c30*/  IMAD R21, R144, R107, R9 ;  /* 0x0000006b90157224 */ /* 0x000fe200078e0209 */
[----:B------:R-:W-:Y:S01]  /*2c40*/  SEL R32, RZ, 0x20, P4 ;  /* 0x00000020ff207807 */ /* 0x000fe20002000000 */
[----:B------:R-:W-:Y:S01]  /*2c50*/  IMAD.IADD R131, R131, 0x1, R10 ;  /* 0x0000000183837824 */ /* 0x000fe200078e020a */
[C---:B------:R-:W-:Y:S01]  /*2c60*/  SHF.L.U64.HI R9, R106.reuse, 0x7, R107 ;  /* 0x000000076a097819 */ /* 0x040fe2000001026b */
[----:B------:R-:W-:Y:S02]  /*2c70*/  IMAD.IADD R133, R133, 0x1, R12 ;  /* 0x0000000185857824 */ /* 0x000fe400078e020c */
[----:B------:R-:W-:Y:S02]  /*2c80*/  IMAD R15, R107, 0xa0, RZ ;  /* 0x000000a06b0f7824 */ /* 0x000fe400078e02ff */
[----:B------:R-:W-:Y:S02]  /*2c90*/  IMAD.SHL.U32 R10, R106, 0x80, RZ ;  /* 0x000000806a0a7824 */ /* 0x000fe400078e00ff */
[----:B------:R-:W-:Y:S01]  /*2ca0*/  IMAD R31, R144, R101, R11 ;  /* 0x00000065901f7224 */ /* 0x000fe200078e020b */
[----:B------:R-:W-:Y:S01]  /*2cb0*/  SHF.L.U64.HI R11, R100, 0x7, R101 ;  /* 0x00000007640b7819 */ /* 0x000fe20000010265 */
[----:B------:R-:W-:Y:S01]  /*2cc0*/  IMAD.X R119, R223, 0x1, R13, P1 ;  /* 0x00000001df777824 */ /* 0x000fe200008e060d */
[----:B------:R-:W-:Y:S01]  /*2cd0*/  SEL R121, R121, 0xffffffc0, !P2 ;  /* 0xffffffc079797807 */ /* 0x000fe20005000000 */
[----:B------:R-:W-:Y:S01]  /*2ce0*/  IMAD.WIDE.U32 R106, R106, 0xa0, RZ ;  /* 0x000000a06a6a7825 */ /* 0x000fe200078e00ff */
[----:B------:R-:W-:-:S02]  /*2cf0*/  SHF.R.S32.HI R26, RZ, 0x4, R27 ;  /* 0x00000004ff1a7819 */ /* 0x000fc4000001141b */
[----:B------:R-:W-:Y:S01]  /*2d00*/  SHF.R.S32.HI R28, RZ, 0x4, R29 ;  /* 0x00000004ff1c7819 */ /* 0x000fe2000001141d */
[----:B------:R-:W-:Y:S01]  /*2d10*/  IMAD.SHL.U32 R12, R100, 0x80, RZ ;  /* 0x00000080640c7824 */ /* 0x000fe200078e00ff */
[----:B------:R-:W-:Y:S01]  /*2d20*/  LOP3.LUT R39, R35, R32, RZ, 0xfc, !PT ;  /* 0x0000002023277212 */ /* 0x000fe200078efcff */
[----:B------:R-:W-:Y:S01]  /*2d30*/  IMAD.WIDE.U32 R104, R144, R100, R104 ;  /* 0x0000006490687225 */ /* 0x000fe200078e0068 */
[----:B------:R-:W-:-:S03]  /*2d40*/  LOP3.LUT R27, R27, 0xfffffff0, RZ, 0xc0, !PT ;  /* 0xfffffff01b1b7812 */ /* 0x000fc600078ec0ff */
[----:B------:R-:W-:Y:S01]  /*2d50*/  IMAD.WIDE.U32 R102, R144, R100, R102 ;  /* 0x0000006490667225 */ /* 0x000fe200078e0066 */
[----:B------:R-:W-:-:S03]  /*2d60*/  LOP3.LUT R29, R29, 0xfffffff0, RZ, 0xc0, !PT ;  /* 0xfffffff01d1d7812 */ /* 0x000fc600078ec0ff */
[----:B------:R-:W-:Y:S02]  /*2d70*/  IMAD.IADD R13, R111, 0x1, R21 ;  /* 0x000000016f0d7824 */ /* 0x000fe400078e0215 */
[----:B------:R-:W-:Y:S01]  /*2d80*/  IMAD.IADD R14, R21, 0x1, R109 ;  /* 0x00000001150e7824 */ /* 0x000fe200078e026d */
[----:B------:R-:W-:Y:S01]  /*2d90*/  SHF.R.S32.HI R21, RZ, 0x4, R25 ;  /* 0x00000004ff157819 */ /* 0x000fe20000011419 */
[----:B------:R-:W-:Y:S01]  /*2da0*/  IMAD.WIDE.U32 R100, R100, 0xa0, RZ ;  /* 0x000000a064647825 */ /* 0x000fe200078e00ff */
[----:B------:R-:W-:-:S03]  /*2db0*/  LOP3.LUT R25, R25, 0xfffffff0, RZ, 0xc0, !PT ;  /* 0xfffffff019197812 */ /* 0x000fc600078ec0ff */
[----:B------:R-:W-:Y:S01]  /*2dc0*/  IMAD.WIDE.U32 R112, R112, 0xa0, RZ ;  /* 0x000000a070707825 */ /* 0x000fe200078e00ff */
[----:B------:R-:W-:Y:S02]  /*2dd0*/  LOP3.LUT R34, R35, 0x1, RZ, 0xc0, !PT ;  /* 0x0000000123227812 */ /* 0x000fe400078ec0ff */
        /* <DEDUP_REMOVED lines=8> */
[----:B------:R-:W-:Y:S01]  /*2e60*/  IADD3 R127, R101, R127, RZ ;  /* 0x0000007f657f7210 */ /* 0x000fe20007ffe0ff */
[----:B------:R-:W-:Y:S01]  /*2e70*/  IMAD.IADD R130, R124, 0x1, R121 ;  /* 0x000000017c827824 */ /* 0x000fe200078e0279 */
[----:B------:R-:W-:Y:S01]  /*2e80*/  SHF.R.S32.HI R30, RZ, 0x1f, R25 ;  /* 0x0000001fff1e7819 */ /* 0x000fe20000011419 */
[----:B------:R-:W-:Y:S01]  /*2e90*/  IMAD.IADD R125, R113, 0x1, R125 ;  /* 0x00000001717d7824 */ /* 0x000fe200078e027d */
[----:B------:R-:W-:Y:S01]  /*2ea0*/  SHF.R.S32.HI R31, RZ, 0x1f, R27 ;  /* 0x0000001fff1f7819 */ /* 0x000fe2000001141b */
[----:B------:R-:W-:Y:S01]  /*2eb0*/  IMAD.IADD R33, R115, 0x1, R33 ;  /* 0x0000000173217824 */ /* 0x000fe200078e0221 */
[----:B------:R-:W-:-:S02]  /*2ec0*/  SHF.R.S32.HI R32, RZ, 0x1f, R29 ;  /* 0x0000001fff207819 */ /* 0x000fc4000001141d */
[----:B------:R-:W-:-:S07]  /*2ed0*/  LOP3.LUT R39, R39, 0x20, RZ, 0xc0, !PT ;  /* 0x0000002027277812 */ /* 0x000fce00078ec0ff */
.L_x_2404:
[----:B------:R-:W2:Y:S01]  /*2ee0*/  LDL.LU R42, [R1+0x14] ;  /* 0x00001400012a7983 */ /* 0x000ea20000300800 */
[----:B------:R-:W0:Y:S01]  /*2ef0*/  LDC.64 R122, c[0x0][0x2e8] ;  /* 0x0000ba00ff7a7b82 */ /* 0x000e220000000a00 */
[----:B------:R-:W-:Y:S01]  /*2f00*/  VIADD R51, R24, 0xffffffff ;  /* 0xffffffff18337836 */ /* 0x000fe20000000000 */
[----:B------:R-:W-:Y:S05]  /*2f10*/  YIELD ;  /* 0x0000000000007946 */ /* 0x000fea0003800000 */
[----:B------:R-:W-:Y:S01]  /*2f20*/  ISETP.GT.AND P4, PT, R51, R120, PT ;  /* 0x000000783300720c */ /* 0x000fe20003f84270 */
[----:B------:R-:W1:Y:S01]  /*2f30*/  LDC R132, c[0x0][0x3f4] ;  /* 0x0000fd00ff847b82 */ /* 0x000e620000000800 */
[----:B------:R-:W-:Y:S01]  /*2f40*/  SHF.R.S32.HI R40, RZ, 0x1f, R51 ;  /* 0x0000001fff287819 */ /* 0x000fe20000011433 */
[-C--:B------:R-:W-:Y:S01]  /*2f50*/  IMAD R41, R125, R51.reuse, RZ ;  /* 0x000000337d297224 */ /* 0x080fe200078e02ff */
[----:B------:R-:W-:Y:S01]  /*2f60*/  BSSY B0, `(.L_x_2305) ;  /* 0x0000caa000007945 */ /* 0x000fe20003800000 */
[----:B------:R-:W-:-:S04]  /*2f70*/  IMAD.WIDE.U32 R134, R112, R51, RZ ;  /* 0x0000003370867225 */ /* 0x000fc800078e00ff */
[----:B------:R-:W-:Y:S01]  /*2f80*/  IMAD R41, R40, R112, R41 ;  /* 0x0000007028297224 */ /* 0x000fe200078e0229 */
[----:B------:R-:W-:Y:S01]  /*2f90*/  IADD3 R45, P1, P2, R3, R134, R129 ;  /* 0x00000086032d7210 */ /* 0x000fe20007a3e081 */
[----:B------:R-:W-:Y:S02]  /*2fa0*/  IMAD R47, R17, 0x7800, R210 ;  /* 0x00007800112f7824 */ /* 0x000fe400078e02d2 */
[----:B------:R-:W-:Y:S02]  /*2fb0*/  IMAD.IADD R92, R135, 0x1, R41 ;  /* 0x00000001875c7824 */ /* 0x000fe400078e0229 */
[----:B------:R-:W-:Y:S01]  /*2fc0*/  IMAD R41, R17, 0x7800, R213 ;  /* 0x0000780011297824 */ /* 0x000fe200078e02d5 */
[C---:B------:R-:W-:Y:S02]  /*2fd0*/  IADD3 R47, R16.reuse, R47, RZ ;  /* 0x0000002f102f7210 */ /* 0x040fe40007ffe0ff */
[----:B------:R-:W-:Y:S01]  /*2fe0*/  IADD3.X R24, R5, R92, R128, P1, P2 ;  /* 0x0000005c05187210 */ /* 0x000fe20000fe4480 */
[----:B------:R-:W-:Y:S01]  /*2ff0*/  IMAD.IADD R46, R16, 0x1, R41 ;  /* 0x00000001102e7824 */ /* 0x000fe200078e0229 */
[----:B0-----:R-:W-:-:S04]  /*3000*/  IADD3 R48, P1, P2, R134, R122, R3 ;  /* 0x0000007a86307210 */ /* 0x001fc80007a3e003 */
[----:B------:R-:W-:Y:S02]  /*3010*/  IADD3.X R49, R92, R123, R5, P1, P2 ;  /* 0x0000007b5c317210 */ /* 0x000fe40000fe4405 */
[----:B-1----:R-:W-:Y:S02]  /*3020*/  ISETP.GE.AND P1, PT, R132, 0x1, PT ;  /* 0x000000018400780c */ /* 0x002fe40003f26270 */
[----:B------:R-:W-:-:S05]  /*3030*/  IADD3 R44, P2, R45, R122, RZ ;  /* 0x0000007a2d2c7210 */ /* 0x000fca0007f5e0ff */
[----:B------:R-:W-:Y:S02]  /*3040*/  IMAD.X R45, R24, 0x1, R123, P2 ;  /* 0x00000001182d7824 */ /* 0x000fe400010e067b */
[----:B------:R-:W-:Y:S01]  /*3050*/  IMAD.MOV.U32 R24, RZ, RZ, R51 ;  /* 0x000000ffff187224 */ /* 0x000fe200078e0033 */
[----:B--2---:R-:W-:-:S04]  /*3060*/  LOP3.LUT R42, R42, 0xfffffffd, RZ, 0xc0, !PT ;  /* 0xfffffffd2a2a7812 */ /* 0x004fc800078ec0ff */
[----:B------:R-:W-:-:S05]  /*3070*/  @P4 LOP3.LUT R42, R42, 0x2, RZ, 0xfc, !PT ;  /* 0x000000022a2a4812 */ /* 0x000fca00078efcff */
[----:B------:R0:W-:Y:S01]  /*3080*/  STL [R1+0x14], R42 ;  /* 0x0000142a01007387 */ /* 0x0001e20000100800 */
        /* <DEDUP_REMOVED lines=36> */
[----:B0-----:R-:W-:-:S04]  /*32d0*/  IADD3 R42, P1, P4, R104, UR4, R88 ;  /* 0x00000004682a7c10 */ /* 0x001fc8000fc3e058 */
        /* <DEDUP_REMOVED lines=29> */
.L_x_2309:
[----:B------:R-:W-:Y:S05]  /*34b0*/  BSYNC B1 ;  /* 0x0000000000017941 */ /* 0x000fea0003800000 */
.L_x_2308:
        /* <DEDUP_REMOVED lines=54> */
.L_x_2311:
[----:B------:R-:W-:Y:S05]  /*3820*/  BSYNC B1 ;  /* 0x0000000000017941 */ /* 0x000fea0003800000 */
.L_x_2310:
        /* <DEDUP_REMOVED lines=25> */
[----:B------:R-:W-:Y:S01]  /*39c0*/  IMAD.MOV.U32 R151, RZ, RZ, R72 ;  /* 0x000000ffff977224 */ /* 0x000fe200078e0048 */
[----:B------:R-:W-:Y:S06]  /*39d0*/  @!P1 BRA `(.L_x_2312) ;  /* 0x0000000000049947 */ /* 0x000fec0003800000 */
[----:B------:R-:W-:Y:S01]  /*39e0*/  BPT.TRAP 0x1 ;  /* 0x000000040000795c */ /* 0x000fe20000300000 */
.L_x_2312:
[----:B------:R-:W-:Y:S01]  /*39f0*/  IMAD R97, R17, 0x8, R16 ;  /* 0x0000000811617824 */ /* 0x000fe200078e0210 */
[----:B------:R-:W-:Y:S01]  /*3a00*/  SHF.L.U32 R98, R191, 0x1f, RZ ;  /* 0x0000001fbf627819 */ /* 0x000fe200000006ff */
[----:B------:R-:W-:Y:S03]  /*3a10*/  BSSY B1, `(.L_x_2313) ;  /* 0x0000003000017945 */ /* 0x000fe60003800000 */
[----:B------:R-:W3:Y:S02]  /*3a20*/  SYNCS.PHASECHK.TRANS64.TRYWAIT P5, [R97+URZ+0x29890], R98 ;  /* 0x02989062610075a7 */ /* 0x000ee400080a017f */
[----:B---3--:R-:W-:Y:S05]  /*3a30*/  @!P5 BRA `(.L_x_2314) ;  /* 0x000002b0001cd947 */ /* 0x008fea0003800000 */
.L_x_2649:
[----:B------:R-:W-:Y:S05]  /*3a40*/  BSYNC B1 ;  /* 0x0000000000017941 */ /* 0x000fea0003800000 */
.L_x_2313:
        /* <DEDUP_REMOVED lines=16> */
[----:B------:R-:W-:Y:S01]  /*3b50*/  LOP3.LUT R135, R135, 0xff00, R165, 0xf8, !PT ;  /* 0x0000ff0087877812 */ /* 0x000fe200078ef8a5 */
[----:B------:R-:W-:Y:S01]  /*3b60*/  IMAD.SHL.U32 R167, R167, 0x100, RZ ;  /* 0x00000100a7a77824 */ /* 0x000fe200078e00ff */
[----:B-1----:R-:W-:-:S02]  /*3b70*/  F2FP.F16.E4M3.UNPACK_B R165, R41 ;  /* 0x00000029ffa5723e */ /* 0x002fc400020006ff */
[----:B------:R-:W-:Y:S02]  /*3b80*/  LOP3.LUT R135, R135, 0xff0000, R136, 0xf8, !PT ;  /* 0x00ff000087877812 */ /* 0x000fe400078ef888 */
[-C--:B------:R-:W-:Y:S02]  /*3b90*/  F2FP.F16.E4M3.UNPACK_B R136, R164.reuse.H1 ;  /* 0x000000a4ff88723e */ /* 0x080fe400030006ff */
[----:B------:R-:W-:Y:S01]  /*3ba0*/  SHF.R.U32.HI R134, RZ, 0x10, R137 ;  /* 0x00000010ff867819 */ /* 0x000fe20000011689 */
[--C-:B------:R-:W-:Y:S01]  /*3bb0*/  HADD2.F32 R137, -RZ, R165.reuse.H1_H1 ;  /* 0x300000a5ff897230 */ /* 0x100fe20000004100 */
[----:B------:R-:W-:Y:S01]  /*3bc0*/  LOP3.LUT R168, R168, 0xff00, R167, 0xf8, !PT ;  /* 0x0000ff00a8a87812 */ /* 0x000fe200078ef8a7 */
[----:B------:R-:W-:Y:S01]  /*3bd0*/  HADD2.F32 R170, -RZ, R136.H0_H0 ;  /* 0x20000088ffaa7230 */ /* 0x000fe20000004100 */
[----:B------:R-:W-:Y:S01]  /*3be0*/  F2FP.F16.E4M3.UNPACK_B R167, R163.H1 ;  /* 0x000000a3ffa7723e */ /* 0x000fe200030006ff */
[----:B------:R-:W-:Y:S01]  /*3bf0*/  HADD2.F32 R165, -RZ, R165.H0_H0 ;  /* 0x200000a5ffa57230 */ /* 0x000fe20000004100 */
[----:B------:R-:W-:-:S02]  /*3c00*/  F2FP.F16.E4M3.UNPACK_B R164, R164 ;  /* 0x000000a4ffa4723e */ /* 0x000fc400020006ff */
[-C--:B------:R-:W-:Y:S01]  /*3c10*/  FMUL.FTZ R171, R137, R170.reuse ;  /* 0x000000aa89ab7220 */ /* 0x080fe20000410000 */
[--C-:B------:R-:W-:Y:S02]  /*3c20*/  HADD2.F32 R169, -RZ, R167.reuse.H0_H0 ;  /* 0x200000a7ffa97230 */ /* 0x100fe40000004100 */
[----:B------:R-:W-:Y:S01]  /*3c30*/  FMUL.FTZ R170, R165, R170 ;  /* 0x000000aaa5aa7220 */ /* 0x000fe20000410000 */
        /* <DEDUP_REMOVED lines=70> */
[----:B------:R-:W-:Y:S01]  /*40a0*/  MOV R41, R137 ;  /* 0x0000008900297202 */ /* 0x000fe20000000f00 */
[-C--:B------:R-:W-:Y:S02]  /*40b0*/  FFMA.FTZ R165, R136, R135.reuse, -R165 ;  /* 0x0000008788a57223 */ /* 0x080fe400000108a5 */
        /* <DEDUP_REMOVED lines=13> */
.L_x_2320:
[----:B------:R-:W-:Y:S05]  /*4190*/  BSYNC B3 ;  /* 0x0000000000037941 */ /* 0x000fea0003800000 */
.L_x_2319:
[----:B-1----:R4:W-:Y:S02]  /*41a0*/  STG.E.128 desc[UR54][R48.64], R40 ;  /* 0x0000002830007986 */ /* 0x0029e4000c101d36 */
.L_x_2318:
[----:B------:R-:W-:Y:S05]  /*41b0*/  BSYNC B2 ;  /* 0x0000000000027941 */ /* 0x000fea0003800000 */
.L_x_2317:
        /* <DEDUP_REMOVED lines=50> */
[----:B------:R-:W-:Y:S01]  /*44e0*/  HADD2.F32 R137, -RZ, R164.H1_H1 ;  /* 0x300000a4ff897230 */ /* 0x000fe20000004100 */
[----:B------:R-:W-:Y:S01]  /*44f0*/  F2FP.SATFINITE.E4M3.F32.PACK_AB_MERGE_C R122, R135, R122, RZ ;  /* 0x0000007a877a723e */ /* 0x000fe200048070ff */
[----:B------:R-:W-:Y:S01]  /*4500*/  HADD2.F32 R165, -RZ, R136.H0_H0 ;  /* 0x20000088ffa57230 */ /* 0x000fe20000004100 */
[----:B------:R-:W-:Y:S01]  /*4510*/  F2FP.F16.E4M3.UNPACK_B R41, R41 ;  /* 0x00000029ff29723e */ /* 0x000fe200020006ff */
[----:B------:R-:W-:Y:S01]  /*4520*/  HADD2.F32 R164, -RZ, R164.H0_H0 ;  /* 0x200000a4ffa47230 */ /* 0x000fe20000004100 */
[----:B------:R-:W-:Y:S01]  /*4530*/  F2FP.SATFINITE.E4M3.F32.PACK_AB_MERGE_C R123, R123, R134, R122 ;  /* 0x000000867b7b723e */ /* 0x000fe2000480707a */
[----:B------:R-:W-:-:S02]  /*4540*/  HADD2.F32 R136, -RZ, R136.H1_H1 ;  /* 0x30000088ff887230 */ /* 0x000fc40000004100 */
[C---:B------:R-:W-:Y:S01]  /*4550*/  FMUL.FTZ R167, R137.reuse, R165 ;  /* 0x000000a589a77220 */ /* 0x040fe20000410000 */
[-C--:B------:R-:W-:Y:S02]  /*4560*/  F2FP.F16.E4M3.UNPACK_B R122, R42.reuse ;  /* 0x0000002aff7a723e */ /* 0x080fe400020006ff */
        /* <DEDUP_REMOVED lines=55> */
.L_x_2324:
[----:B------:R-:W-:Y:S05]  /*48e0*/  BSYNC B3 ;  /* 0x0000000000037941 */ /* 0x000fea0003800000 */
.L_x_2323:
[----:B-1----:R0:W-:Y:S02]  /*48f0*/  STG.E.128 desc[UR54][R48.64+0x20], R40 ;  /* 0x0000202830007986 */ /* 0x0021e4000c101d36 */
.L_x_2322:
[----:B------:R-:W-:Y:S05]  /*4900*/  BSYNC B2 ;  /* 0x0000000000027941 */ /* 0x000fea0003800000 */
.L_x_2321:
        /* <DEDUP_REMOVED lines=111> */
.L_x_2328:
[----:B------:R-:W-:Y:S05]  /*5000*/  BSYNC B3 ;  /* 0x0000000000037941 */ /* 0x000fea0003800000 */
.L_x_2327:
[----:B-1----:R0:W-:Y:S02]  /*5010*/  STG.E.128 desc[UR54][R48.64+0x40], R40 ;  /* 0x0000402830007986 */ /* 0x0021e4000c101d36 */
.L_x_2326:
[----:B------:R-:W-:Y:S05]  /*5020*/  BSYNC B2 ;  /* 0x0000000000027941 */ /* 0x000fea0003800000 */
.L_x_2325:
        /* <DEDUP_REMOVED lines=9> */
[----:B------:R-:W-:Y:S01]  /*50c0*/  LOP3.LUT R86, R83, 0xff0000ff, RZ, 0xc0, !PT ;  /* 0xff0000ff53567812 */ /* 0x000fe200078ec0ff */
[----:B------:R-:W-:Y:S01]  /*50d0*/  IMAD.SHL.U32 R93, R93, 0x100, RZ ;  /* 0x000001005d5d7824 */ /* 0x000fe200078e00ff */
[----:B------:R-:W-:Y:S02]  /*50e0*/  LOP3.LUT R84, R85, 0xff0000ff, RZ, 0xc0, !PT ;  /* 0xff0000ff55547812 */ /* 0x000fe400078ec0ff */
[----:B------:R-:W-:Y:S02]  /*50f0*/  SHF.L.U32 R87, R87, 0x8, RZ ;  /* 0x0000000857577819 */ /* 0x000fe400000006ff */
[----:B------:R-:W-:-:S02]  /*5100*/  F2FP.F16.E4M3.UNPACK_B R82, R157.H1 ;  /* 0x0000009dff52723e */ /* 0x000fc400030006ff */
[----:B-1----:R-:W-:Y:S02]  /*5110*/  F2FP.F16.E4M3.UNPACK_B R92, R41 ;  /* 0x00000029ff5c723e */ /* 0x002fe400020006ff */
[----:B------:R-:W-:Y:S01]  /*5120*/  LOP3.LUT R86, R86, 0xff00, R87, 0xf8, !PT ;  /* 0x0000ff0056567812 */ /* 0x000fe200078ef857 */
[----:B------:R-:W-:Y:S01]  /*5130*/  HADD2.F32 R95, -RZ, R82.H0_H0 ;  /* 0x20000052ff5f7230 */ /* 0x000fe20000004100 */
[----:B------:R-:W-:Y:S01]  /*5140*/  LOP3.LUT R84, R84, 0xff00, R93, 0xf8, !PT ;  /* 0x0000ff0054547812 */ /* 0x000fe200078ef85d */
[--C-:B------:R-:W-:Y:S01]  /*5150*/  HADD2.F32 R87, -RZ, R92.reuse.H1_H1 ;  /* 0x3000005cff577230 */ /* 0x100fe20000004100 */
[----:B------:R-:W-:Y:S01]  /*5160*/  F2FP.F16.E4M3.UNPACK_B R93, R156.H1 ;  /* 0x0000009cff5d723e */ /* 0x000fe200030006ff */
[----:B------:R-:W-:Y:S01]  /*5170*/  HADD2.F32 R92, -RZ, R92.H0_H0 ;  /* 0x2000005cff5c7230 */ /* 0x000fe20000004100 */
[----:B------:R-:W-:Y:S02]  /*5180*/  SHF.R.U32.HI R85, RZ, 0x10, R85 ;  /* 0x00000010ff557819 */ /* 0x000fe40000011655 */
[----:B------:R-:W-:Y:S01]  /*5190*/  FMUL.FTZ R122, R87, R95 ;  /* 0x0000005f577a7220 */ /* 0x000fe20000410000 */
[----:B------:R-:W-:-:S02]  /*51a0*/  HADD2.F32 R94, -RZ, R93.H0_H0 ;  /* 0x2000005dff5e7230 */ /* 0x000fc40000004100 */
[C---:B------:R-:W-:Y:S01]  /*51b0*/  FMUL.FTZ R95, R92.reuse, R95 ;  /* 0x0000005f5c5f7220 */ /* 0x040fe20000410000 */
[----:B------:R-:W-:Y:S01]  /*51c0*/  SHF.R.U32.HI R83, RZ, 0x10, R83 ;  /* 0x00000010ff537819 */ /* 0x000fe20000011653 */
[----:B------:R-:W-:Y:S01]  /*51d0*/  IMAD.U32 R85, R85, 0x10000, RZ ;  /* 0x0001000055557824 */ /* 0x000fe200078e00ff */
[----:B------:R-:W-:Y:S01]  /*51e0*/  F2FP.F16.E4M3.UNPACK_B R157, R157 ;  /* 0x0000009dff9d723e */ /* 0x000fe200020006ff */
[-C--:B------:R-:W-:Y:S01]  /*51f0*/  FFMA.FTZ R87, R87, R94.reuse, R95 ;  /* 0x0000005e57577223 */ /* 0x080fe2000001005f */
[----:B------:R-:W-:Y:S01]  /*5200*/  F2FP.F16.E4M3.UNPACK_B R95, R41.H1 ;  /* 0x00000029ff5f723e */ /* 0x000fe200030006ff */
[----:B------:R-:W-:Y:S01]  /*5210*/  FFMA.FTZ R92, R92, R94, -R122 ;  /* 0x0000005e5c5c7223 */ /* 0x000fe2000001087a */
[----:B------:R-:W-:Y:S01]  /*5220*/  HADD2.F32 R94, -RZ, R82.H1_H1 ;  /* 0x30000052ff5e7230 */ /* 0x000fe20000004100 */
[----:B------:R-:W-:Y:S01]  /*5230*/  LOP3.LUT R84, R84, 0xff0000, R85, 0xf8, !PT ;  /* 0x00ff000054547812 */ /* 0x000fe200078ef855 */
[----:B------:R-:W-:Y:S01]  /*5240*/  HADD2.F32 R93, -RZ, R93.H1_H1 ;  /* 0x3000005dff5d7230 */ /* 0x000fe20000004100 */
[----:B------:R-:W-:Y:S01]  /*5250*/  F2FP.F16.E4M3.UNPACK_B R156, R156 ;  /* 0x0000009cff9c723e */ /* 0x000fe200020006ff */
[--C-:B------:R-:W-:Y:S01]  /*5260*/  HADD2.F32 R41, -RZ, R95.reuse.H1_H1 ;  /* 0x3000005fff297230 */ /* 0x100fe20000004100 */
[-C--:B------:R-:W-:Y:S01]  /*5270*/  F2FP.F16.E4M3.UNPACK_B R85, R84.reuse.H1 ;  /* 0x00000054ff55723e */ /* 0x080fe200030006ff */
[----:B------:R-:W-:Y:S01]  /*5280*/  HADD2.F32 R82, -RZ, R95.H0_H0 ;  /* 0x2000005fff527230 */ /* 0x000fe20000004100 */
[----:B------:R-:W-:Y:S01]  /*5290*/  F2FP.F16.E4M3.UNPACK_B R84, R84 ;  /* 0x00000054ff54723e */ /* 0x000fe200020006ff */
[----:B------:R-:W-:-:S02]  /*52a0*/  IMAD.U32 R83, R83, 0x10000, RZ ;  /* 0x0001000053537824 */ /* 0x000fc400078e00ff */
[CC--:B------:R-:W-:Y:S01]  /*52b0*/  FMUL.FTZ R95, R41.reuse, R94.reuse ;  /* 0x0000005e295f7220 */ /* 0x0c0fe20000410000 */
[--C-:B------:R-:W-:Y:S02]  /*52c0*/  HADD2.F32 R122, -RZ, R85.reuse.H0_H0 ;  /* 0x20000055ff7a7230 */ /* 0x100fe40000004100 */
[C---:B------:R-:W-:Y:S01]  /*52d0*/  FMUL.FTZ R94, R82.reuse, R94 ;  /* 0x0000005e525e7220 */ /* 0x040fe20000410000 */
[----:B------:R-:W-:Y:S02]  /*52e0*/  HADD2.F32 R85, -RZ, R85.H1_H1 ;  /* 0x30000055ff557230 */ /* 0x000fe40000004100 */
[-C--:B------:R-:W-:Y:S01]  /*52f0*/  FFMA.FTZ R82, R82, R93.reuse, -R95 ;  /* 0x0000005d52527223 */ /* 0x080fe2000001085f */
[----:B------:R-:W-:Y:S01]  /*5300*/  LOP3.LUT R83, R86, 0xff0000, R83, 0xf8, !PT ;  /* 0x00ff000056537812 */ /* 0x000fe200078ef853 */
[----:B------:R-:W-:Y:S01]  /*5310*/  FFMA.FTZ R41, R41, R93, R94 ;  /* 0x0000005d29297223 */ /* 0x000fe2000001005e */
[----:B------:R-:W-:Y:S02]  /*5320*/  F2FP.F16.E4M3.UNPACK_B R95, R43 ;  /* 0x0000002bff5f723e */ /* 0x000fe400020006ff */
[----:B------:R-:W-:-:S02]  /*5330*/  F2FP.F16.E4M3.UNPACK_B R86, R83.H1 ;  /* 0x00000053ff56723e */ /* 0x000fc400030006ff */
[----:B------:R-:W-:Y:S01]  /*5340*/  F2FP.F16.E4M3.UNPACK_B R43, R43.H1 ;  /* 0x0000002bff2b723e */ /* 0x000fe200030006ff */
[--C-:B------:R-:W-:Y:S01]  /*5350*/  HADD2.F32 R93, -RZ, R95.reuse.H1_H1 ;  /* 0x3000005fff5d7230 */ /* 0x100fe20000004100 */
[----:B------:R-:W-:Y:S01]  /*5360*/  F2FP.SATFINITE.E4M3.F32.PACK_AB_MERGE_C R41, R41, R82, RZ ;  /* 0x000000522929723e */ /* 0x000fe200048070ff */
[----:B------:R-:W-:Y:S02]  /*5370*/  HADD2.F32 R95, -RZ, R95.H0_H0 ;  /* 0x2000005fff5f7230 */ /* 0x000fe40000004100 */
[--C-:B------:R-:W-:Y:S02]  /*5380*/  HADD2.F32 R94, -RZ, R86.reuse.H0_H0 ;  /* 0x20000056ff5e7230 */ /* 0x100fe40000004100 */
[----:B------:R-:W-:Y:S01]  /*5390*/  FMUL.FTZ R123, R93, R122 ;  /* 0x0000007a5d7b7220 */ /* 0x000fe20000410000 */
[----:B------:R-:W-:Y:S01]  /*53a0*/  HADD2.F32 R86, -RZ, R86.H1_H1 ;  /* 0x30000056ff567230 */ /* 0x000fe20000004100 */
[----:B------:R-:W-:Y:S02]  /*53b0*/  F2FP.SATFINITE.E4M3.F32.PACK_AB_MERGE_C R41, R87, R92, R41 ;  /* 0x0000005c5729723e */ /* 0x000fe40004807029 */
[C---:B------:R-:W-:Y:S01]  /*53c0*/  FFMA.FTZ R123, R95.reuse, R94, -R123 ;  /* 0x0000005e5f7b7223 */ /* 0x040fe2000001087b */
[----:B------:R-:W-:-:S04]  /*53d0*/  FMUL.FTZ R95, R95, R122 ;  /* 0x0000007a5f5f7220 */ /* 0x000fc80000410000 */
[----:B------:R-:W-:Y:S01]  /*53e0*/  FFMA.FTZ R95, R93, R94, R95 ;  /* 0x0000005e5d5f7223 */ /* 0x000fe2000001005f */
[--C-:B------:R-:W-:Y:S02]  /*53f0*/  HADD2.F32 R93, -RZ, R43.reuse.H1_H1 ;  /* 0x3000002bff5d7230 */ /* 0x100fe40000004100 */
[----:B------:R-:W-:-:S03]  /*5400*/  HADD2.F32 R43, -RZ, R43.H0_H0 ;  /* 0x2000002bff2b7230 */ /* 0x000fc60000004100 */
[----:B------:R-:W-:-:S04]  /*5410*/  FMUL.FTZ R94, R93, R85 ;  /* 0x000000555d5e7220 */ /* 0x000fc80000410000 */
[C---:B------:R-:W-:Y:S01]  /*5420*/  FFMA.FTZ R94, R43.reuse, R86, -R94 ;  /* 0x000000562b5e7223 */ /* 0x040fe2000001085e */
[----:B------:R-:W-:Y:S01]  /*5430*/  FMUL.FTZ R43, R43, R85 ;  /* 0x000000552b2b7220 */ /* 0x000fe20000410000 */
[----:B------:R-:W-:-:S03]  /*5440*/  F2FP.F16.E4M3.UNPACK_B R85, R83 ;  /* 0x00000053ff55723e */ /* 0x000fc600020006ff */
[----:B------:R-:W-:Y:S01]  /*5450*/  FFMA.FTZ R43, R93, R86, R43 ;  /* 0x000000565d2b7223 */ /* 0x000fe2000001002b */
[-C--:B------:R-:W-:Y:S01]  /*5460*/  F2FP.F16.E4M3.UNPACK_B R86, R42.reuse ;  /* 0x0000002aff56723e */ /* 0x080fe200020006ff */
[----:B------:R-:W-:Y:S01]  /*5470*/  HADD2.F32 R93, -RZ, R84.H0_H0 ;  /* 0x20000054ff5d7230 */ /* 0x000fe20000004100 */
[----:B------:R-:W-:Y:S01]  /*5480*/  F2FP.F16.E4M3.UNPACK_B R42, R42.H1 ;  /* 0x0000002aff2a723e */ /* 0x000fe200030006ff */
[--C-:B------:R-:W-:Y:S01]  /*5490*/  HADD2.F32 R87, -RZ, R85.reuse.H0_H0 ;  /* 0x20000055ff577230 */ /* 0x100fe20000004100 */
[----:B------:R-:W-:Y:S01]  /*54a0*/  F2FP.SATFINITE.E4M3.F32.PACK_AB_MERGE_C R94, R43, R94, RZ ;  /* 0x0000005e2b5e723e */ /* 0x000fe200048070ff */
[--C-:B------:R-:W-:Y:S02]  /*54b0*/  HADD2.F32 R82, -RZ, R86.reuse.H1_H1 ;  /* 0x30000056ff527230 */ /* 0x100fe40000004100 */
[----:B------:R-:W-:Y:S01]  /*54c0*/  HADD2.F32 R86, -RZ, R86.H0_H0 ;  /* 0x20000056ff567230 */ /* 0x000fe20000004100 */
[----:B------:R-:W-:Y:S01]  /*54d0*/  F2FP.SATFINITE.E4M3.F32.PACK_AB_MERGE_C R43, R95, R123, R94 ;  /* 0x0000007b5f2b723e */ /* 0x000fe2000480705e */
[----:B------:R-:W-:-:S02]  /*54e0*/  HADD2.F32 R85, -RZ, R85.H1_H1 ;  /* 0x30000055ff557230 */ /* 0x000fc40000004100 */
[-C--:B------:R-:W-:Y:S01]  /*54f0*/  FMUL.FTZ R83, R82, R93.reuse ;  /* 0x0000005d52537220 */ /* 0x080fe20000410000 */
[----:B------:R-:W-:-:S03]  /*5500*/  FMUL.FTZ R93, R86, R93 ;  /* 0x0000005d565d7220 */ /* 0x000fc60000410000 */
[-C--:B------:R-:W-:Y:S01]  /*5510*/  FFMA.FTZ R83, R86, R87.reuse, -R83 ;  /* 0x0000005756537223 */ /* 0x080fe20000010853 */
[----:B------:R-:W-:Y:S01]  /*5520*/  F2FP.F16.E4M3.UNPACK_B R86, R40.H1 ;  /* 0x00000028ff56723e */ /* 0x000fe200030006ff */
[----:B------:R-:W-:Y:S01]  /*5530*/  FFMA.FTZ R82, R82, R87, R93 ;  /* 0x0000005752527223 */ /* 0x000fe2000001005d */
[----:B------:R-:W-:Y:S02]  /*5540*/  HADD2.F32 R87, -RZ, R84.H1_H1 ;  /* 0x30000054ff577230 */ /* 0x000fe40000004100 */
[--C-:B------:R-:W-:Y:S02]  /*5550*/  HADD2.F32 R84, -RZ, R42.reuse.H1_H1 ;  /* 0x3000002aff547230 */ /* 0x100fe40000004100 */
[----:B------:R-:W-:-:S03]  /*5560*/  HADD2.F32 R42, -RZ, R42.H0_H0 ;  /* 0x2000002aff2a7230 */ /* 0x000fc60000004100 */
[-C--:B------:R-:W-:Y:S02]  /*5570*/  FMUL.FTZ R93, R84, R87.reuse ;  /* 0x00000057545d7220 */ /* 0x080fe40000410000 */
[C---:B------:R-:W-:Y:S02]  /*5580*/  FMUL.FTZ R87, R42.reuse, R87 ;  /* 0x000000572a577220 */ /* 0x040fe40000410000 */
[-C--:B------:R-:W-:Y:S01]  /*5590*/  FFMA.FTZ R42, R42, R85.reuse, -R93 ;  /* 0x000000552a2a7223 */ /* 0x080fe2000001085d */
[----:B------:R-:W-:Y:S02]  /*55a0*/  HADD2.F32 R93, -RZ, R157.H1_H1 ;  /* 0x3000009dff5d7230 */ /* 0x000fe40000004100 */
[----:B------:R-:W-:Y:S01]  /*55b0*/  FFMA.FTZ R85, R84, R85, R87 ;  /* 0x0000005554557223 */ /* 0x000fe20000010057 */
[--C-:B------:R-:W-:Y:S02]  /*55c0*/  HADD2.F32 R84, -RZ, R86.reuse.H1_H1 ;  /* 0x30000056ff547230 */ /* 0x100fe40000004100 */
[----:B------:R-:W-:-:S02]  /*55d0*/  HADD2.F32 R86, -RZ, R86.H0_H0 ;  /* 0x20000056ff567230 */ /* 0x000fc40000004100 */
[--C-:B------:R-:W-:Y:S02]  /*55e0*/  HADD2.F32 R87, -RZ, R156.reuse.H1_H1 ;  /* 0x3000009cff577230 */ /* 0x100fe40000004100 */
[-C--:B------:R-:W-:Y:S01]  /*55f0*/  FMUL.FTZ R135, R84, R93.reuse ;  /* 0x0000005d54877220 */ /* 0x080fe20000410000 */
[----:B------:R-:W-:Y:S02]  /*5600*/  HADD2.F32 R157, -RZ, R157.H0_H0 ;  /* 0x2000009dff9d7230 */ /* 0x000fe40000004100 */
[C---:B------:R-:W-:Y:S01]  /*5610*/  FMUL.FTZ R93, R86.reuse, R93 ;  /* 0x0000005d565d7220 */ /* 0x040fe20000410000 */
[----:B------:R-:W-:Y:S01]  /*5620*/  F2FP.SATFINITE.E4M3.F32.PACK_AB_MERGE_C R42, R85, R42, RZ ;  /* 0x0000002a552a723e */ /* 0x000fe200048070ff */
[-C--:B------:R-:W-:Y:S02]  /*5630*/  FFMA.FTZ R86, R86, R87.reuse, -R135 ;  /* 0x0000005756567223 */ /* 0x080fe40000010887 */
[----:B------:R-:W-:Y:S01]  /*5640*/  FFMA.FTZ R93, R84, R87, R93 ;  /* 0x00000057545d7223 */ /* 0x000fe2000001005d */
[----:B------:R-:W-:Y:S01]  /*5650*/  F2FP.F16.E4M3.UNPACK_B R84, R40 ;  /* 0x00000028ff54723e */ /* 0x000fe200020006ff */
[----:B------:R-:W-:Y:S01]  /*5660*/  HADD2.F32 R87, -RZ, R156.H0_H0 ;  /* 0x2000009cff577230 */ /* 0x000fe20000004100 */
[----:B------:R-:W-:-:S02]  /*5670*/  F2FP.SATFINITE.E4M3.F32.PACK_AB_MERGE_C R42, R82, R83, R42 ;  /* 0x00000053522a723e */ /* 0x000fc4000480702a */
[----:B------:R-:W-:Y:S01]  /*5680*/  F2FP.SATFINITE.E4M3.F32.PACK_AB_MERGE_C R86, R93, R86, RZ ;  /* 0x000000565d56723e */ /* 0x000fe200048070ff */
[--C-:B------:R-:W-:Y:S02]  /*5690*/  HADD2.F32 R40, -RZ, R84.reuse.H1_H1 ;  /* 0x30000054ff287230 */ /* 0x100fe40000004100 */
[----:B------:R-:W-:-:S03]  /*56a0*/  HADD2.F32 R84, -RZ, R84.H0_H0 ;  /* 0x20000054ff547230 */ /* 0x000fc60000004100 */
[-C--:B------:R-:W-:Y:S02]  /*56b0*/  FMUL.FTZ R135, R40, R157.reuse ;  /* 0x0000009d28877220 */ /* 0x080fe40000410000 */
[C---:B------:R-:W-:Y:S02]  /*56c0*/  FMUL.FTZ R157, R84.reuse, R157 ;  /* 0x0000009d549d7220 */ /* 0x040fe40000410000 */
[-C--:B------:R-:W-:Y:S02]  /*56d0*/  FFMA.FTZ R84, R84, R87.reuse, -R135 ;  /* 0x0000005754547223 */ /* 0x080fe40000010887 */
[----:B------:R-:W-:-:S05]  /*56e0*/  FFMA.FTZ R157, R40, R87, R157 ;  /* 0x00000057289d7223 */ /* 0x000fca000001009d */
[----:B------:R-:W-:-:S07]  /*56f0*/  F2FP.SATFINITE.E4M3.F32.PACK_AB_MERGE_C R40, R157, R84, R86 ;  /* 0x000000549d28723e */ /* 0x000fce0004807056 */
.L_x_2332:
[----:B------:R-:W-:Y:S05]  /*5700*/  BSYNC B3 ;  /* 0x0000000000037941 */ /* 0x000fea0003800000 */
.L_x_2331:
[----:B-1----:R0:W-:Y:S02]  /*5710*/  STG.E.128 desc[UR54][R48.64+0x60], R40 ;  /* 0x0000602830007986 */ /* 0x0021e4000c101d36 */
.L_x_2330:
[----:B------:R-:W-:Y:S05]  /*5720*/  BSYNC B2 ;  /* 0x0000000000027941 */ /* 0x000fea0003800000 */
.L_x_2329:
        /* <DEDUP_REMOVED lines=17> */
[----:B------:R-:W-:-:S03]  /*5840*/  FMUL.FTZ R84, R80, R84 ;  /* 0x0000005450547220 */ /* 0x000fc60000410000 */
[-C--:B------:R-:W-:Y:S01]  /*5850*/  FFMA.FTZ R80, R80, R83.reuse, -R87 ;  /* 0x0000005350507223 */ /* 0x080fe20000010857 */
[----:B------:R-:W-:Y:S01]  /*5860*/  FFMA.FTZ R85, R85, R83, R84 ;  /* 0x0000005355557223 */ /* 0x000fe20000010054 */
[----:B------:R-:W-:Y:S01]  /*5870*/  F2FP.F16.E4M3.UNPACK_B R83, R78.H1 ;  /* 0x0000004eff53723e */ /* 0x000fe200030006ff */
[----:B------:R-:W-:Y:S02]  /*5880*/  IMAD.MOV.U32 R78, RZ, RZ, R40 ;  /* 0x000000ffff4e7224 */ /* 0x000fe400078e0028 */
[----:B------:R-:W-:Y:S02]  /*5890*/  HADD2.F32 R40, -RZ, R41.H1_H1 ;  /* 0x30000029ff287230 */ /* 0x000fe40000004100 */
[--C-:B------:R-:W-:Y:S02]  /*58a0*/  HADD2.F32 R87, -RZ, R83.reuse.H1_H1 ;  /* 0x30000053ff577230 */ /* 0x100fe40000004100 */
[----:B------:R-:W-:-:S03]  /*58b0*/  HADD2.F32 R83, -RZ, R83.H0_H0 ;  /* 0x20000053ff537230 */ /* 0x000fc60000004100 */
[-C--:B------:R-:W-:Y:S02]  /*58c0*/  FMUL.FTZ R84, R87, R82.reuse ;  /* 0x0000005257547220 */ /* 0x080fe40000410000 */
[C---:B------:R-:W-:Y:S02]  /*58d0*/  FMUL.FTZ R86, R83.reuse, R82 ;  /* 0x0000005253567220 */ /* 0x040fe40000410000 */
[-C--:B------:R-:W-:Y:S01]  /*58e0*/  FFMA.FTZ R82, R83, R40.reuse, -R84 ;  /* 0x0000002853527223 */ /* 0x080fe20000010854 */
[----:B------:R-:W-:Y:S01]  /*58f0*/  F2FP.F16.E4M3.UNPACK_B R84, R155 ;  /* 0x0000009bff54723e */ /* 0x000fe200020006ff */
[----:B------:R-:W-:Y:S01]  /*5900*/  FFMA.FTZ R87, R87, R40, R86 ;  /* 0x0000002857577223 */ /* 0x000fe20000010056 */
[----:B------:R-:W-:Y:S02]  /*5910*/  F2FP.F16.E4M3.UNPACK_B R40, R78.H1 ;  /* 0x0000004eff28723e */ /* 0x000fe400030006ff */
[----:B------:R-:W-:Y:S01]  /*5920*/  F2FP.F16.E4M3.UNPACK_B R83, R154 ;  /* 0x0000009aff53723e */ /* 0x000fe200020006ff */
[----:B------:R-:W-:Y:S01]  /*5930*/  HADD2.F32 R92, -RZ, R84.H1_H1 ;  /* 0x30000054ff5c7230 */ /* 0x000fe20000004100 */
[----:B------:R-:W-:Y:S01]  /*5940*/  F2FP.F16.E4M3.UNPACK_B R78, R78 ;  /* 0x0000004eff4e723e */ /* 0x000fe200020006ff */
[----:B------:R-:W-:-:S02]  /*5950*/  HADD2.F32 R41, -RZ, R40.H1_H1 ;  /* 0x30000028ff297230 */ /* 0x000fc40000004100 */
[----:B------:R-:W-:Y:S02]  /*5960*/  HADD2.F32 R40, -RZ, R40.H0_H0 ;  /* 0x20000028ff287230 */ /* 0x000fe40000004100 */
[----:B------:R-:W-:Y:S02]  /*5970*/  HADD2.F32 R86, -RZ, R83.H1_H1 ;  /* 0x30000053ff567230 */ /* 0x000fe40000004100 */
[-C--:B------:R-:W-:Y:S01]  /*5980*/  FMUL.FTZ R93, R41, R92.reuse ;  /* 0x0000005c295d7220 */ /* 0x080fe20000410000 */
[----:B------:R-:W-:-:S03]  /*5990*/  FMUL.FTZ R92, R40, R92 ;  /* 0x0000005c285c7220 */ /* 0x000fc60000410000 */
[-C--:B------:R-:W-:Y:S01]  /*59a0*/  FFMA.FTZ R40, R40, R86.reuse, -R93 ;  /* 0x0000005628287223 */ /* 0x080fe2000001085d */
[----:B------:R-:W-:Y:S02]  /*59b0*/  HADD2.F32 R93, -RZ, R84.H0_H0 ;  /* 0x20000054ff5d7230 */ /* 0x000fe40000004100 */
[----:B------:R-:W-:Y:S01]  /*59c0*/  FFMA.FTZ R41, R41, R86, R92 ;  /* 0x0000005629297223 */ /* 0x000fe2000001005c */
[----:B------:R-:W-:Y:S01]  /*59d0*/  F2FP.SATFINITE.E4M3.F32.PACK_AB_MERGE_C R86, R87, R82, RZ ;  /* 0x000000525756723e */ /* 0x000fe200048070ff */
[--C-:B------:R-:W-:Y:S01]  /*59e0*/  HADD2.F32 R82, -RZ, R78.reuse.H1_H1 ;  /* 0x3000004eff527230 */ /* 0x100fe20000004100 */
[----:B------:R-:W-:Y:S01]  /*59f0*/  LOP3.LUT R84, R81, 0xff0000ff, RZ, 0xc0, !PT ;  /* 0xff0000ff51547812 */ /* 0x000fe200078ec0ff */
[----:B------:R-:W-:Y:S01]  /*5a00*/  HADD2.F32 R78, -RZ, R78.H0_H0 ;  /* 0x2000004eff4e7230 */ /* 0x000fe20000004100 */
[----:B------:R-:W-:Y:S01]  /*5a10*/  F2FP.SATFINITE.E4M3.F32.PACK_AB_MERGE_C R80, R85, R80, R86 ;  /* 0x000000505550723e */ /* 0x000fe20004807056 */
[----:B------:R-:W-:Y:S02]  /*5a20*/  HADD2.F32 R87, -RZ, R83.H0_H0 ;  /* 0x20000053ff577230 */ /* 0x000fe40000004100 */
[-C--:B------:R-:W-:Y:S01]  /*5a30*/  FMUL.FTZ R83, R82, R93.reuse ;  /* 0x0000005d52537220 */ /* 0x080fe20000410000 */
[--C-:B------:R-:W-:Y:S01]  /*5a40*/  SHF.R.U32.HI R85, RZ, 0x8, R81.reuse ;  /* 0x00000008ff557819 */ /* 0x100fe20000011651 */
[C---:B------:R-:W-:Y:S01]  /*5a50*/  FMUL.FTZ R93, R78.reuse, R93 ;  /* 0x0000005d4e5d7220 */ /* 0x040fe20000410000 */
[----:B------:R-:W-:Y:S01]  /*5a60*/  SHF.R.U32.HI R86, RZ, 0x10, R81 ;  /* 0x00000010ff567819 */ /* 0x000fe20000011651 */
[-C--:B------:R-:W-:Y:S01]  /*5a70*/  FFMA.FTZ R83, R78, R87.reuse, -R83 ;  /* 0x000000574e537223 */ /* 0x080fe20000010853 */
[----:B------:R-:W-:Y:S01]  /*5a80*/  SHF.R.U32.HI R92, RZ, 0x10, R79 ;  /* 0x00000010ff5c7819 */ /* 0x000fe2000001164f */
[----:B------:R-:W-:Y:S01]  /*5a90*/  FFMA.FTZ R78, R82, R87, R93 ;  /* 0x00000057524e7223 */ /* 0x000fe2000001005d */
[----:B------:R-:W-:Y:S01]  /*5aa0*/  SHF.R.U32.HI R87, RZ, 0x8, R79 ;  /* 0x00000008ff577819 */ /* 0x000fe2000001164f */
[----:B------:R-:W-:Y:S01]  /*5ab0*/  IMAD.SHL.U32 R81, R85, 0x100, RZ ;  /* 0x0000010055517824 */ /* 0x000fe200078e00ff */
[----:B------:R-:W-:-:S02]  /*5ac0*/  LOP3.LUT R82, R79, 0xff0000ff, RZ, 0xc0, !PT ;  /* 0xff0000ff4f527812 */ /* 0x000fc400078ec0ff */
[----:B------:R-:W-:Y:S01]  /*5ad0*/  F2FP.SATFINITE.E4M3.F32.PACK_AB_MERGE_C R40, R41, R40, RZ ;  /* 0x000000282928723e */ /* 0x000fe200048070ff */
[----:B------:R-:W-:Y:S01]  /*5ae0*/  IMAD.SHL.U32 R79, R87, 0x100, RZ ;  /* 0x00000100574f7824 */ /* 0x000fe200078e00ff */
[----:B------:R-:W-:Y:S01]  /*5af0*/  LOP3.LUT R84, R84, 0xff00, R81, 0xf8, !PT ;  /* 0x0000ff0054547812 */ /* 0x000fe200078ef851 */
[----:B------:R-:W-:Y:S01]  /*5b00*/  IMAD.MOV.U32 R41, RZ, RZ, R80 ;  /* 0x000000ffff297224 */ /* 0x000fe200078e0050 */
[----:B------:R-:W-:Y:S02]  /*5b10*/  SHF.L.U32 R81, R86, 0x10, RZ ;  /* 0x0000001056517819 */ /* 0x000fe400000006ff */
[----:B------:R-:W-:Y:S01]  /*5b20*/  LOP3.LUT R82, R82, 0xff00, R79, 0xf8, !PT ;  /* 0x0000ff0052527812 */ /* 0x000fe200078ef84f */
[----:B------:R-:W-:Y:S01]  /*5b30*/  IMAD.U32 R79, R92, 0x10000, RZ ;  /* 0x000100005c4f7824 */ /* 0x000fe200078e00ff */
[----:B------:R-:W-:Y:S01]  /*5b40*/  LOP3.LUT R81, R84, 0xff0000, R81, 0xf8, !PT ;  /* 0x00ff000054517812 */ /* 0x000fe200078ef851 */
[----:B------:R-:W-:Y:S01]  /*5b50*/  IMAD.MOV.U32 R84, RZ, RZ, R43 ;  /* 0x000000ffff547224 */ /* 0x000fe200078e002b */
[----:B------:R-:W-:-:S02]  /*5b60*/  F2FP.SATFINITE.E4M3.F32.PACK_AB_MERGE_C R40, R78, R83, R40 ;  /* 0x000000534e28723e */ /* 0x000fc40004807028 */
[----:B------:R-:W-:Y:S02]  /*5b70*/  LOP3.LUT R79, R82, 0xff0000, R79, 0xf8, !PT ;  /* 0x00ff0000524f7812 */ /* 0x000fe400078ef84f */
[----:B------:R-:W-:Y:S02]  /*5b80*/  F2FP.F16.E4M3.UNPACK_B R43, R84 ;  /* 0x00000054ff2b723e */ /* 0x000fe400020006ff */
[----:B------:R-:W-:Y:S02]  /*5b90*/  F2FP.F16.E4M3.UNPACK_B R92, R81.H1 ;  /* 0x00000051ff5c723e */ /* 0x000fe400030006ff */
[----:B------:R-:W-:Y:S01]  /*5ba0*/  F2FP.F16.E4M3.UNPACK_B R85, R79.H1 ;  /* 0x0000004fff55723e */ /* 0x000fe200030006ff */
[--C-:B------:R-:W-:Y:S02]  /*5bb0*/  HADD2.F32 R86, -RZ, R43.reuse.H1_H1 ;  /* 0x3000002bff567230 */ /* 0x100fe40000004100 */
[----:B------:R-:W-:Y:S02]  /*5bc0*/  HADD2.F32 R82, -RZ, R92.H0_H0 ;  /* 0x2000005cff527230 */ /* 0x000fe40000004100 */
[----:B------:R-:W-:-:S02]  /*5bd0*/  HADD2.F32 R43, -RZ, R43.H0_H0 ;  /* 0x2000002bff2b7230 */ /* 0x000fc40000004100 */
[--C-:B------:R-:W-:Y:S02]  /*5be0*/  HADD2.F32 R87, -RZ, R85.reuse.H0_H0 ;  /* 0x20000055ff577230 */ /* 0x100fe40000004100 */
[CC--:B------:R-:W-:Y:S01]  /*5bf0*/  FMUL.FTZ R94, R86.reuse, R82.reuse ;  /* 0x00000052565e7220 */ /* 0x0c0fe20000410000 */
[----:B------:R-:W-:Y:S02]  /*5c00*/  HADD2.F32 R92, -RZ, R92.H1_H1 ;  /* 0x3000005cff5c7230 */ /* 0x000fe40000004100 */
        /* <DEDUP_REMOVED lines=10> */
[----:B------:R-:W-:Y:S01]  /*5cb0*/  FFMA.FTZ R42, R86, R85, -R93 ;  /* 0x00000055562a7223 */ /* 0x000fe2000001085d */
[----:B------:R-:W-:Y:S01]  /*5cc0*/  F2FP.F16.E4M3.UNPACK_B R93, R81 ;  /* 0x00000051ff5d723e */ /* 0x000fe200020006ff */
[----:B------:R-:W-:Y:S01]  /*5cd0*/  FFMA.FTZ R85, R87, R85, R92 ;  /* 0x0000005557557223 */ /* 0x000fe2000001005c */
[-C--:B------:R-:W-:Y:S02]  /*5ce0*/  F2FP.F16.E4M3.UNPACK_B R86, R84.reuse.H1 ;  /* 0x00000054ff56723e */ /* 0x080fe400030006ff */
[----:B------:R-:W-:Y:S01]  /*5cf0*/  F2FP.F16.E4M3.UNPACK_B R81, R79 ;  /* 0x0000004fff51723e */ /* 0x000fe200020006ff */
[----:B------:R-:W-:Y:S01]  /*5d00*/  HADD2.F32 R79, -RZ, R93.H1_H1 ;  /* 0x3000005dff4f7230 */ /* 0x000fe20000004100 */
[----:B------:R-:W-:Y:S01]  /*5d10*/  F2FP.F16.E4M3.UNPACK_B R84, R84 ;  /* 0x00000054ff54723e */ /* 0x000fe200020006ff */
[--C-:B------:R-:W-:Y:S01]  /*5d20*/  HADD2.F32 R87, -RZ, R86.reuse.H1_H1 ;  /* 0x30000056ff577230 */ /* 0x100fe20000004100 */
[----:B------:R-:W-:Y:S01]  /*5d30*/  F2FP.SATFINITE.E4M3.F32.PACK_AB_MERGE_C R85, R85, R42, RZ ;  /* 0x0000002a5555723e */ /* 0x000fe200048070ff */
[----:B------:R-:W-:-:S02]  /*5d40*/  HADD2.F32 R86, -RZ, R86.H0_H0 ;  /* 0x20000056ff567230 */ /* 0x000fc40000004100 */
[----:B------:R-:W-:Y:S02]  /*5d50*/  HADD2.F32 R92, -RZ, R81.H1_H1 ;  /* 0x30000051ff5c7230 */ /* 0x000fe40000004100 */
[-C--:B------:R-:W-:Y:S01]  /*5d60*/  FMUL.FTZ R95, R87, R79.reuse ;  /* 0x0000004f575f7220 */ /* 0x080fe20000410000 */
[----:B------:R-:W-:Y:S02]  /*5d70*/  HADD2.F32 R93, -RZ, R93.H0_H0 ;  /* 0x2000005dff5d7230 */ /* 0x000fe40000004100 */
[C---:B------:R-:W-:Y:S01]  /*5d80*/  FMUL.FTZ R94, R86.reuse, R79 ;  /* 0x0000004f565e7220 */ /* 0x040fe20000410000 */
[----:B------:R-:W-:Y:S02]  /*5d90*/  HADD2.F32 R81, -RZ, R81.H0_H0 ;  /* 0x20000051ff517230 */ /* 0x000fe40000004100 */
[----:B------:R-:W-:Y:S01]  /*5da0*/  FFMA.FTZ R79, R86, R92, -R95 ;  /* 0x0000005c564f7223 */ /* 0x000fe2000001085f */
        /* <DEDUP_REMOVED lines=10> */
.L_x_2336:
[----:B------:R-:W-:Y:S05]  /*5e50*/  BSYNC B3 ;  /* 0x0000000000037941 */ /* 0x000fea0003800000 */
.L_x_2335:
[----:B-1----:R0:W-:Y:S02]  /*5e60*/  STG.E.128 desc[UR54][R48.64+0x80], R40 ;  /* 0x0000802830007986 */ /* 0x0021e4000c101d36 */
.L_x_2334:
[----:B------:R-:W-:Y:S05]  /*5e70*/  BSYNC B2 ;  /* 0x0000000000027941 */ /* 0x000fea0003800000 */
.L_x_2333:
        /* <DEDUP_REMOVED lines=52> */
[----:B------:R-:W-:Y:S01]  /*61c0*/  SHF.R.U32.HI R85, RZ, 0x8, R77 ;  /* 0x00000008ff557819 */ /* 0x000fe2000001164d */
[----:B------:R-:W-:Y:S01]  /*61d0*/  FFMA.FTZ R83, R83, R80, R82 ;  /* 0x0000005053537223 */ /* 0x000fe20000010052 */
[----:B------:R-:W-:-:S02]  /*61e0*/  LOP3.LUT R80, R77, 0xff0000ff, RZ, 0xc0, !PT ;  /* 0xff0000ff4d507812 */ /* 0x000fc400078ec0ff */
[----:B------:R-:W-:Y:S01]  /*61f0*/  SHF.R.U32.HI R82, RZ, 0x10, R77 ;  /* 0x00000010ff527819 */ /* 0x000fe2000001164d */
[----:B------:R-:W-:Y:S01]  /*6200*/  IMAD.SHL.U32 R85, R85, 0x100, RZ ;  /* 0x0000010055557824 */ /* 0x000fe200078e00ff */
[----:B------:R-:W-:Y:S02]  /*6210*/  LOP3.LUT R77, R75, 0xff0000ff, RZ, 0xc0, !PT ;  /* 0xff0000ff4b4d7812 */ /* 0x000fe400078ec0ff */
[----:B------:R-:W-:Y:S01]  /*6220*/  F2FP.SATFINITE.E4M3.F32.PACK_AB_MERGE_C R40, R83, R78, R76 ;  /* 0x0000004e5328723e */ /* 0x000fe2000480704c */
[----:B------:R-:W-:Y:S01]  /*6230*/  IMAD.U32 R82, R82, 0x10000, RZ ;  /* 0x0001000052527824 */ /* 0x000fe200078e00ff */
[----:B------:R-:W-:Y:S01]  /*6240*/  LOP3.LUT R85, R80, 0xff00, R85, 0xf8, !PT ;  /* 0x0000ff0050557812 */ /* 0x000fe200078ef855 */
[----:B------:R-:W-:-:S05]  /*6250*/  IMAD.SHL.U32 R80, R86, 0x100, RZ ;  /* 0x0000010056507824 */ /* 0x000fca00078e00ff */
[----:B------:R-:W-:Y:S02]  /*6260*/  LOP3.LUT R75, R77, 0xff00, R80, 0xf8, !PT ;  /* 0x0000ff004d4b7812 */ /* 0x000fe400078ef850 */
[----:B------:R-:W-:Y:S01]  /*6270*/  LOP3.LUT R77, R85, 0xff0000, R82, 0xf8, !PT ;  /* 0x00ff0000554d7812 */ /* 0x000fe200078ef852 */
[----:B------:R-:W-:Y:S01]  /*6280*/  IMAD.MOV.U32 R82, RZ, RZ, R43 ;  /* 0x000000ffff527224 */ /* 0x000fe200078e002b */
[----:B------:R-:W-:Y:S02]  /*6290*/  SHF.L.U32 R80, R84, 0x10, RZ ;  /* 0x0000001054507819 */ /* 0x000fe400000006ff */
[----:B------:R-:W-:Y:S02]  /*62a0*/  F2FP.F16.E4M3.UNPACK_B R85, R77.H1 ;  /* 0x0000004dff55723e */ /* 0x000fe400030006ff */
[----:B------:R-:W-:Y:S02]  /*62b0*/  F2FP.F16.E4M3.UNPACK_B R43, R82 ;  /* 0x00000052ff2b723e */ /* 0x000fe400020006ff */
[----:B------:R-:W-:Y:S01]  /*62c0*/  LOP3.LUT R75, R75, 0xff0000, R80, 0xf8, !PT ;  /* 0x00ff00004b4b7812 */ /* 0x000fe200078ef850 */
[----:B------:R-:W-:-:S02]  /*62d0*/  HADD2.F32 R87, -RZ, R85.H0_H0 ;  /* 0x20000055ff577230 */ /* 0x000fc40000004100 */
[--C-:B------:R-:W-:Y:S01]  /*62e0*/  HADD2.F32 R80, -RZ, R43.reuse.H1_H1 ;  /* 0x3000002bff507230 */ /* 0x100fe20000004100 */
        /* <DEDUP_REMOVED lines=26> */
[CC--:B------:R-:W-:Y:S01]  /*6490*/  FMUL.FTZ R94, R84.reuse, R75.reuse ;  /* 0x0000004b545e7220 */ /* 0x0c0fe20000410000 */
[----:B------:R-:W-:Y:S02]  /*64a0*/  HADD2.F32 R92, -RZ, R92.H0_H0 ;  /* 0x2000005cff5c7230 */ /* 0x000fe40000004100 */
[C---:B------:R-:W-:Y:S01]  /*64b0*/  FMUL.FTZ R93, R77.reuse, R75 ;  /* 0x0000004b4d5d7220 */ /* 0x040fe20000410000 */
[----:B------:R-:W-:Y:S02]  /*64c0*/  HADD2.F32 R86, -RZ, R86.H0_H0 ;  /* 0x20000056ff567230 */ /* 0x000fe40000004100 */
[-C--:B------:R-:W-:Y:S01]  /*64d0*/  FFMA.FTZ R75, R77, R87.reuse, -R94 ;  /* 0x000000574d4b7223 */ /* 0x080fe2000001085e */
[--C-:B------:R-:W-:Y:S02]  /*64e0*/  HADD2.F32 R77, -RZ, R82.reuse.H1_H1 ;  /* 0x30000052ff4d7230 */ /* 0x100fe40000004100 */
[----:B------:R-:W-:Y:S01]  /*64f0*/  FFMA.FTZ R84, R84, R87, R93 ;  /* 0x0000005754547223 */ /* 0x000fe2000001005d */
[----:B------:R-:W-:Y:S01]  /*6500*/  HADD2.F32 R82, -RZ, R82.H0_H0 ;  /* 0x20000052ff527230 */ /* 0x000fe20000004100 */
[----:B------:R-:W-:Y:S01]  /*6510*/  F2FP.SATFINITE.E4M3.F32.PACK_AB_MERGE_C R43, R80, R43, R85 ;  /* 0x0000002b502b723e */ /* 0x000fe20004807055 */
[----:B------:R-:W-:-:S02]  /*6520*/  FMUL.FTZ R87, R77, R92 ;  /* 0x0000005c4d577220 */ /* 0x000fc40000410000 */
[----:B------:R-:W-:Y:S01]  /*6530*/  F2FP.SATFINITE.E4M3.F32.PACK_AB_MERGE_C R75, R84, R75, RZ ;  /* 0x0000004b544b723e */ /* 0x000fe200048070ff */
[C---:B------:R-:W-:Y:S01]  /*6540*/  FMUL.FTZ R92, R82.reuse, R92 ;  /* 0x0000005c525c7220 */ /* 0x040fe20000410000 */
[----:B------:R-:W-:-:S03]  /*6550*/  FFMA.FTZ R87, R82, R86, -R87 ;  /* 0x0000005652577223 */ /* 0x000fc60000010857 */
[----:B------:R-:W-:-:S05]  /*6560*/  FFMA.FTZ R92, R77, R86, R92 ;  /* 0x000000564d5c7223 */ /* 0x000fca000001005c */
[----:B------:R-:W-:-:S07]  /*6570*/  F2FP.SATFINITE.E4M3.F32.PACK_AB_MERGE_C R42, R92, R87, R75 ;  /* 0x000000575c2a723e */ /* 0x000fce000480704b */
.L_x_2338:
[----:B------:R-:W-:Y:S05]  /*6580*/  BSYNC B2 ;  /* 0x0000000000027941 */ /* 0x000fea0003800000 */
.L_x_2337:
[----:B-1----:R0:W-:Y:S02]  /*6590*/  STG.E.128 desc[UR54][R48.64+0xa0], R40 ;  /* 0x0000a02830007986 */ /* 0x0021e4000c101d36 */
.L_x_2316:
[----:B------:R-:W-:Y:S05]  /*65a0*/  BSYNC B1 ;  /* 0x0000000000017941 */ /* 0x000fea0003800000 */
.L_x_2315:
        /* <DEDUP_REMOVED lines=49> */
[-C--:B------:R-:W-:Y:S01]  /*68c0*/  F2FP.F16.E4M3.UNPACK_B R82, R49.reuse.H1 ;  /* 0x00000031ff52723e */ /* 0x080fe200030006ff */
[----:B------:R-:W-:Y:S01]  /*68d0*/  HADD2.F32 R73, -RZ, R71.H0_H0 ;  /* 0x20000047ff497230 */ /* 0x000fe20000004100 */
[----:B------:R-:W-:Y:S01]  /*68e0*/  F2FP.F16.E4M3.UNPACK_B R81, R49 ;  /* 0x00000031ff51723e */ /* 0x000fe200020006ff */
[----:B------:R-:W-:-:S02]  /*68f0*/  HADD2.F32 R71, -RZ, R70.H0_H0 ;  /* 0x20000046ff477230 */ /* 0x000fc40000004100 */
[CC--:B------:R-:W-:Y:S01]  /*6900*/  FMUL.FTZ R78, R74.reuse, R75.reuse ;  /* 0x0000004b4a4e7220 */ /* 0x0c0fe20000410000 */
[----:B------:R-:W-:Y:S02]  /*6910*/  HADD2.F32 R72, -RZ, R70.H1_H1 ;  /* 0x30000046ff487230 */ /* 0x000fe40000004100 */
[C---:B------:R-:W-:Y:S01]  /*6920*/  FMUL.FTZ R75, R73.reuse, R75 ;  /* 0x0000004b494b7220 */ /* 0x040fe20000410000 */
[--C-:B------:R-:W-:Y:S01]  /*6930*/  HADD2.F32 R70, -RZ, R150.reuse.H1_H1 ;  /* 0x30000096ff467230 */ /* 0x100fe20000004100 */
[----:B------:R-:W-:Y:S01]  /*6940*/  F2FP.F16.E4M3.UNPACK_B R49, R48 ;  /* 0x00000030ff31723e */ /* 0x000fe200020006ff */
[----:B------:R-:W-:Y:S02]  /*6950*/  HADD2.F32 R151, -RZ, R151.H0_H0 ;  /* 0x20000097ff977230 */ /* 0x000fe40000004100 */
[----:B------:R-:W-:Y:S02]  /*6960*/  HADD2.F32 R150, -RZ, R150.H0_H0 ;  /* 0x20000096ff967230 */ /* 0x000fe40000004100 */
[-C--:B------:R-:W-:Y:S01]  /*6970*/  FFMA.FTZ R73, R73, R70.reuse, -R78 ;  /* 0x0000004649497223 */ /* 0x080fe2000001084e */
[----:B------:R-:W-:Y:S01]  /*6980*/  FFMA.FTZ R78, R74, R70, R75 ;  /* 0x000000464a4e7223 */ /* 0x000fe2000001004b */
[----:B------:R-:W-:Y:S01]  /*6990*/  FMUL.FTZ R76, R72, R151 ;  /* 0x00000097484c7220 */ /* 0x000fe20000410000 */
[----:B------:R-:W-:Y:S01]  /*69a0*/  F2FP.F16.E4M3.UNPACK_B R74, R43.H1 ;  /* 0x0000002bff4a723e */ /* 0x000fe200030006ff */
[C---:B------:R-:W-:Y:S01]  /*69b0*/  FMUL.FTZ R151, R71.reuse, R151 ;  /* 0x0000009747977220 */ /* 0x040fe20000410000 */
[----:B------:R-:W-:Y:S01]  /*69c0*/  F2FP.F16.E4M3.UNPACK_B R75, R42.H1 ;  /* 0x0000002aff4b723e */ /* 0x000fe200030006ff */
[-C--:B------:R-:W-:Y:S01]  /*69d0*/  FFMA.FTZ R70, R71, R150.reuse, -R76 ;  /* 0x0000009647467223 */ /* 0x080fe2000001084c */
[----:B------:R-:W-:Y:S01]  /*69e0*/  F2FP.SATFINITE.E4M3.F32.PACK_AB_MERGE_C R73, R78, R73, RZ ;  /* 0x000000494e49723e */ /* 0x000fe200048070ff */
[----:B------:R-:W-:Y:S01]  /*69f0*/  FFMA.FTZ R71, R72, R150, R151 ;  /* 0x0000009648477223 */ /* 0x000fe20000010097 */
[--C-:B------:R-:W-:Y:S01]  /*6a00*/  HADD2.F32 R77, -RZ, R74.reuse.H0_H0 ;  /* 0x2000004aff4d7230 */ /* 0x100fe20000004100 */
[----:B------:R-:W-:Y:S01]  /*6a10*/  F2FP.SATFINITE.E4M3.F32.PACK_AB_MERGE_C R72, R80, R79, RZ ;  /* 0x0000004f5048723e */ /* 0x000fe200048070ff */
[----:B------:R-:W-:Y:S01]  /*6a20*/  HADD2.F32 R78, -RZ, R74.H1_H1 ;  /* 0x3000004aff4e7230 */ /* 0x000fe20000004100 */
[----:B------:R-:W-:Y:S01]  /*6a30*/  F2FP.F16.E4M3.UNPACK_B R74, R48.H1 ;  /* 0x00000030ff4a723e */ /* 0x000fe200030006ff */
[----:B------:R-:W-:Y:S01]  /*6a40*/  HADD2.F32 R79, -RZ, R82.H1_H1 ;  /* 0x30000052ff4f7230 */ /* 0x000fe20000004100 */
[----:B------:R-:W-:Y:S01]  /*6a50*/  F2FP.F16.E4M3.UNPACK_B R42, R42 ;  /* 0x0000002aff2a723e */ /* 0x000fe200020006ff */
[----:B------:R-:W-:Y:S01]  /*6a60*/  HADD2.F32 R76, -RZ, R75.H1_H1 ;  /* 0x3000004bff4c7230 */ /* 0x000fe20000004100 */
[----:B------:R-:W-:Y:S01]  /*6a70*/  F2FP.SATFINITE.E4M3.F32.PACK_AB_MERGE_C R41, R41, R40, R72 ;  /* 0x000000282929723e */ /* 0x000fe20004807048 */
        /* <DEDUP_REMOVED lines=14> */
[--C-:B------:R-:W-:Y:S02]  /*6b60*/  HADD2.F32 R76, -RZ, R77.reuse.H0_H0 ;  /* 0x2000004dff4c7230 */ /* 0x100fe40000004100 */
[----:B------:R-:W-:Y:S01]  /*6b70*/  FFMA.FTZ R43, R78, R80, R85 ;  /* 0x000000504e2b7223 */ /* 0x000fe20000010055 */
[----:B------:R-:W-:Y:S01]  /*6b80*/  HADD2.F32 R77, -RZ, R77.H1_H1 ;  /* 0x3000004dff4d7230 */ /* 0x000fe20000004100 */
[----:B------:R-:W-:Y:S01]  /*6b90*/  F2FP.SATFINITE.E4M3.F32.PACK_AB_MERGE_C R40, R71, R70, R73 ;  /* 0x000000464728723e */ /* 0x000fe20004807049 */
[----:B------:R-:W-:Y:S01]  /*6ba0*/  HADD2.F32 R42, -RZ, R42.H1_H1 ;  /* 0x3000002aff2a7230 */ /* 0x000fe20000004100 */
[----:B------:R-:W-:Y:S01]  /*6bb0*/  F2FP.SATFINITE.E4M3.F32.PACK_AB_MERGE_C R83, R83, R84, RZ ;  /* 0x000000545353723e */ /* 0x000fe200048070ff */
[----:B------:R-:W-:-:S02]  /*6bc0*/  HADD2.F32 R81, -RZ, R81.H0_H0 ;  /* 0x20000051ff517230 */ /* 0x000fc40000004100 */
        /* <DEDUP_REMOVED lines=13> */
.L_x_2343:
[----:B------:R-:W-:Y:S05]  /*6ca0*/  BSYNC B2 ;  /* 0x0000000000027941 */ /* 0x000fea0003800000 */
.L_x_2342:
[----:B-1----:R0:W-:Y:S02]  /*6cb0*/  STG.E.128 desc[UR54][R44.64], R40 ;  /* 0x000000282c007986 */ /* 0x0021e4000c101d36 */
.L_x_2341:
[----:B------:R-:W-:Y:S05]  /*6cc0*/  BSYNC B1 ;  /* 0x0000000000017941 */ /* 0x000fea0003800000 */
.L_x_2340:
        /* <DEDUP_REMOVED lines=13> */
[----:B------:R-:W-:Y:S02]  /*6da0*/  SHF.R.U32.HI R71, RZ, 0x10, R69 ;  /* 0x00000010ff477819 */ /* 0x000fe40000011645 */
[----:B------:R-:W-:-:S02]  /*6db0*/  LOP3.LUT R68, R69, 0xff0000ff, RZ, 0xc0, !PT ;  /* 0xff0000ff45447812 */ /* 0x000fc400078ec0ff */
[----:B------:R-:W-:Y:S02]  /*6dc0*/  SHF.L.U32 R67, R67, 0x8, RZ ;  /* 0x0000000843437819 */ /* 0x000fe400000006ff */
        /* <DEDUP_REMOVED lines=94> */
.L_x_2347:
[----:B------:R-:W-:Y:S05]  /*73b0*/  BSYNC B2 ;  /* 0x0000000000027941 */ /* 0x000fea0003800000 */
.L_x_2346:
[----:B-1----:R0:W-:Y:S02]  /*73c0*/  STG.E.128 desc[UR54][R44.64+0x20], R40 ;  /* 0x000020282c007986 */ /* 0x0021e4000c101d36 */
.L_x_2345:
[----:B------:R-:W-:Y:S05]  /*73d0*/  BSYNC B1 ;  /* 0x0000000000017941 */ /* 0x000fea0003800000 */
.L_x_2344:
        /* <DEDUP_REMOVED lines=110> */
.L_x_2351:
[----:B------:R-:W-:Y:S05]  /*7ac0*/  BSYNC B2 ;  /* 0x0000000000027941 */ /* 0x000fea0003800000 */
.L_x_2350:
[----:B-1----:R0:W-:Y:S02]  /*7ad0*/  STG.E.128 desc[UR54][R44.64+0x40], R40 ;  /* 0x000040282c007986 */ /* 0x0021e4000c101d36 */
.L_x_2349:
[----:B------:R-:W-:Y:S05]  /*7ae0*/  BSYNC B1 ;  /* 0x0000000000017941 */ /* 0x000fea0003800000 */
.L_x_2348:
        /* <DEDUP_REMOVED lines=9> */
[--C-:B------:R-:W-:Y:S01]  /*7b80*/  SHF.R.U32.HI R48, RZ, 0x8, R59.reuse ;  /* 0x00000008ff307819 */ /* 0x100fe2000001163b */
[----:B------:R-:W-:Y:S01]  /*7b90*/  IMAD.MOV.U32 R58, RZ, RZ, R40 ;  /* 0x000000ffff3a7224 */ /* 0x000fe200078e0028 */
[----:B------:R-:W-:Y:S01]  /*7ba0*/  SHF.R.U32.HI R64, RZ, 0x10, R59 ;  /* 0x00000010ff407819 */ /* 0x000fe2000001163b */
[----:B------:R-:W-:Y:S01]  /*7bb0*/  IMAD.SHL.U32 R60, R60, 0x100, RZ ;  /* 0x000001003c3c7824 */ /* 0x000fe200078e00ff */
[----:B------:R-:W-:Y:S02]  /*7bc0*/  LOP3.LUT R59, R59, 0xff0000ff, RZ, 0xc0, !PT ;  /* 0xff0000ff3b3b7812 */ /* 0x000fe400078ec0ff */
[----:B------:R-:W-:Y:S01]  /*7bd0*/  SHF.R.U32.HI R63, RZ, 0x10, R61 ;  /* 0x00000010ff3f7819 */ /* 0x000fe2000001163d */
[----:B------:R-:W-:Y:S01]  /*7be0*/  IMAD.U32 R41, R64, 0x10000, RZ ;  /* 0x0001000040297824 */ /* 0x000fe200078e00ff */
[----:B------:R-:W-:-:S02]  /*7bf0*/  SHF.L.U32 R48, R48, 0x8, RZ ;  /* 0x0000000830307819 */ /* 0x000fc400000006ff */
[----:B------:R-:W-:Y:S02]  /*7c00*/  LOP3.LUT R61, R61, 0xff0000ff, RZ, 0xc0, !PT ;  /* 0xff0000ff3d3d7812 */ /* 0x000fe400078ec0ff */
[----:B------:R-:W-:Y:S01]  /*7c10*/  LOP3.LUT R48, R59, 0xff00, R48, 0xf8, !PT ;  /* 0x0000ff003b307812 */ /* 0x000fe200078ef830 */
[----:B------:R-:W-:Y:S01]  /*7c20*/  IMAD.U32 R59, R63, 0x10000, RZ ;  /* 0x000100003f3b7824 */ /* 0x000fe200078e00ff */
[----:B------:R-:W-:Y:S02]  /*7c30*/  LOP3.LUT R62, R61, 0xff00, R60, 0xf8, !PT ;  /* 0x0000ff003d3e7812 */ /* 0x000fe400078ef83c */
        /* <DEDUP_REMOVED lines=27> */
[----:B------:R-:W-:-:S02]  /*7df0*/  HADD2.F32 R62, -RZ, R59.H1_H1 ;  /* 0x3000003bff3e7230 */ /* 0x000fc40000004100 */
[----:B------:R-:W-:Y:S01]  /*7e00*/  HADD2.F32 R61, -RZ, R59.H0_H0 ;  /* 0x2000003bff3d7230 */ /* 0x000fe20000004100 */
[----:B------:R-:W-:Y:S01]  /*7e10*/  F2FP.SATFINITE.E4M3.F32.PACK_AB_MERGE_C R74, R68, R67, RZ ;  /* 0x00000043444a723e */ /* 0x000fe200048070ff */
[--C-:B------:R-:W-:Y:S02]  /*7e20*/  HADD2.F32 R59, -RZ, R58.reuse.H0_H0 ;  /* 0x2000003aff3b7230 */ /* 0x100fe40000004100 */
[-C--:B------:R-:W-:Y:S01]  /*7e30*/  FMUL.FTZ R66, R62, R63.reuse ;  /* 0x0000003f3e427220 */ /* 0x080fe20000410000 */
[----:B------:R-:W-:Y:S02]  /*7e40*/  HADD2.F32 R60, -RZ, R58.H1_H1 ;  /* 0x3000003aff3c7230 */ /* 0x000fe40000004100 */
[----:B------:R-:W-:Y:S01]  /*7e50*/  FMUL.FTZ R63, R61, R63 ;  /* 0x0000003f3d3f7220 */ /* 0x000fe20000410000 */
[----:B------:R-:W-:Y:S01]  /*7e60*/  HADD2.F32 R58, -RZ, R138.H1_H1 ;  /* 0x3000008aff3a7230 */ /* 0x000fe20000004100 */
[----:B------:R-:W-:Y:S01]  /*7e70*/  F2FP.F16.E4M3.UNPACK_B R67, R48.H1 ;  /* 0x00000030ff43723e */ /* 0x000fe200030006ff */
[----:B------:R-:W-:-:S02]  /*7e80*/  HADD2.F32 R139, -RZ, R139.H0_H0 ;  /* 0x2000008bff8b7230 */ /* 0x000fc40000004100 */
[----:B------:R-:W-:Y:S02]  /*7e90*/  HADD2.F32 R138, -RZ, R138.H0_H0 ;  /* 0x2000008aff8a7230 */ /* 0x000fe40000004100 */
[-C--:B------:R-:W-:Y:S01]  /*7ea0*/  FFMA.FTZ R66, R61, R58.reuse, -R66 ;  /* 0x0000003a3d427223 */ /* 0x080fe20000010842 */
[----:B------:R-:W-:Y:S01]  /*7eb0*/  FFMA.FTZ R63, R62, R58, R63 ;  /* 0x0000003a3e3f7223 */ /* 0x000fe2000001003f */
[C---:B------:R-:W-:Y:S01]  /*7ec0*/  FMUL.FTZ R64, R60.reuse, R139 ;  /* 0x0000008b3c407220 */ /* 0x040fe20000410000 */
[----:B------:R-:W-:Y:S01]  /*7ed0*/  F2FP.F16.E4M3.UNPACK_B R61, R43.H1 ;  /* 0x0000002bff3d723e */ /* 0x000fe200030006ff */
[C---:B------:R-:W-:Y:S01]  /*7ee0*/  FMUL.FTZ R139, R59.reuse, R139 ;  /* 0x0000008b3b8b7220 */ /* 0x040fe20000410000 */
[----:B------:R-:W-:Y:S02]  /*7ef0*/  HADD2.F32 R68, -RZ, R67.H1_H1 ;  /* 0x30000043ff447230 */ /* 0x000fe40000004100 */
[----:B------:R-:W-:Y:S01]  /*7f00*/  FFMA.FTZ R58, R59, R138, -R64 ;  /* 0x0000008a3b3a7223 */ /* 0x000fe20000010840 */
[----:B------:R-:W-:Y:S01]  /*7f10*/  F2FP.SATFINITE.E4M3.F32.PACK_AB_MERGE_C R72, R63, R66, RZ ;  /* 0x000000423f48723e */ /* 0x000fe200048070ff */
[----:B------:R-:W-:Y:S01]  /*7f20*/  FFMA.FTZ R59, R60, R138, R139 ;  /* 0x0000008a3c3b7223 */ /* 0x000fe2000001008b */
[--C-:B------:R-:W-:Y:S01]  /*7f30*/  HADD2.F32 R62, -RZ, R61.reuse.H0_H0 ;  /* 0x2000003dff3e7230 */ /* 0x100fe20000004100 */
[-C--:B------:R-:W-:Y:S01]  /*7f40*/  F2FP.F16.E4M3.UNPACK_B R64, R41.reuse.H1 ;  /* 0x00000029ff40723e */ /* 0x080fe200030006ff */
[----:B------:R-:W-:Y:S01]  /*7f50*/  HADD2.F32 R61, -RZ, R61.H1_H1 ;  /* 0x3000003dff3d7230 */ /* 0x000fe20000004100 */
[----:B------:R-:W-:Y:S01]  /*7f60*/  F2FP.F16.E4M3.UNPACK_B R60, R42.H1 ;  /* 0x0000002aff3c723e */ /* 0x000fe200030006ff */
[----:B------:R-:W-:Y:S01]  /*7f70*/  HADD2.F32 R67, -RZ, R67.H0_H0 ;  /* 0x20000043ff437230 */ /* 0x000fe20000004100 */
[----:B------:R-:W-:Y:S01]  /*7f80*/  F2FP.F16.E4M3.UNPACK_B R66, R48 ;  /* 0x00000030ff42723e */ /* 0x000fe200020006ff */
[----:B------:R-:W-:Y:S01]  /*7f90*/  HADD2.F32 R65, -RZ, R64.H1_H1 ;  /* 0x30000040ff417230 */ /* 0x000fe20000004100 */
[----:B------:R-:W-:Y:S01]  /*7fa0*/  F2FP.F16.E4M3.UNPACK_B R63, R41 ;  /* 0x00000029ff3f723e */ /* 0x000fe200020006ff */
[----:B------:R-:W-:-:S02]  /*7fb0*/  HADD2.F32 R48, -RZ, R60.H1_H1 ;  /* 0x3000003cff307230 */ /* 0x000fc40000004100 */
[----:B------:R-:W-:Y:S01]  /*7fc0*/  FMUL.FTZ R41, R61, R68 ;  /* 0x000000443d297220 */ /* 0x000fe20000410000 */
[----:B------:R-:W-:Y:S01]  /*7fd0*/  HADD2.F32 R69, -RZ, R66.H1_H1 ;  /* 0x30000042ff457230 */ /* 0x000fe20000004100 */
[----:B------:R-:W-:Y:S01]  /*7fe0*/  F2FP.F16.E4M3.UNPACK_B R43, R43 ;  /* 0x0000002bff2b723e */ /* 0x000fe200020006ff */
[----:B------:R-:W-:Y:S02]  /*7ff0*/  HADD2.F32 R60, -RZ, R60.H0_H0 ;  /* 0x2000003cff3c7230 */ /* 0x000fe40000004100 */
[----:B------:R-:W-:Y:S01]  /*8000*/  FFMA.FTZ R70, R62, R65, -R41 ;  /* 0x000000413e467223 */ /* 0x000fe20000010829 */
[----:B------:R-:W-:Y:S02]  /*8010*/  HADD2.F32 R41, -RZ, R63.H1_H1 ;  /* 0x3000003fff297230 */ /* 0x000fe40000004100 */
[-C--:B------:R-:W-:Y:S01]  /*8020*/  FMUL.FTZ R71, R48, R69.reuse ;  /* 0x0000004530477220 */ /* 0x080fe20000410000 */
[----:B------:R-:W-:Y:S01]  /*8030*/  F2FP.F16.E4M3.UNPACK_B R42, R42 ;  /* 0x0000002aff2a723e */ /* 0x000fe200020006ff */
[----:B------:R-:W-:Y:S01]  /*8040*/  FMUL.FTZ R69, R60, R69 ;  /* 0x000000453c457220 */ /* 0x000fe20000410000 */
[----:B------:R-:W-:Y:S01]  /*8050*/  FMUL.FTZ R68, R62, R68 ;  /* 0x000000443e447220 */ /* 0x000fe20000410000 */
[----:B------:R-:W-:Y:S01]  /*8060*/  FFMA.FTZ R71, R60, R41, -R71 ;  /* 0x000000293c477223 */ /* 0x000fe20000010847 */
[----:B------:R-:W-:-:S02]  /*8070*/  HADD2.F32 R66, -RZ, R66.H0_H0 ;  /* 0x20000042ff427230 */ /* 0x000fc40000004100 */
[----:B------:R-:W-:Y:S01]  /*8080*/  FFMA.FTZ R62, R48, R41, R69 ;  /* 0x00000029303e7223 */ /* 0x000fe20000010045 */
[--C-:B------:R-:W-:Y:S02]  /*8090*/  HADD2.F32 R48, -RZ, R43.reuse.H0_H0 ;  /* 0x2000002bff307230 */ /* 0x100fe40000004100 */
[----:B------:R-:W-:Y:S01]  /*80a0*/  FFMA.FTZ R73, R61, R65, R68 ;  /* 0x000000413d497223 */ /* 0x000fe20000010044 */
[--C-:B------:R-:W-:Y:S02]  /*80b0*/  HADD2.F32 R41, -RZ, R42.reuse.H0_H0 ;  /* 0x2000002aff297230 */ /* 0x100fe40000004100 */
[----:B------:R-:W-:Y:S02]  /*80c0*/  HADD2.F32 R43, -RZ, R43.H1_H1 ;  /* 0x3000002bff2b7230 */ /* 0x000fe40000004100 */
[----:B------:R-:W-:Y:S01]  /*80d0*/  FMUL.FTZ R68, R48, R67 ;  /* 0x0000004330447220 */ /* 0x000fe20000410000 */
[----:B------:R-:W-:Y:S02]  /*80e0*/  HADD2.F32 R42, -RZ, R42.H1_H1 ;  /* 0x3000002aff2a7230 */ /* 0x000fe40000004100 */
[----:B------:R-:W-:Y:S01]  /*80f0*/  FMUL.FTZ R61, R41, R66 ;  /* 0x00000042293d7220 */ /* 0x000fe20000410000 */
[----:B------:R-:W-:-:S02]  /*8100*/  HADD2.F32 R64, -RZ, R64.H0_H0 ;  /* 0x20000040ff407230 */ /* 0x000fc40000004100 */
[C---:B------:R-:W-:Y:S01]  /*8110*/  FMUL.FTZ R65, R43.reuse, R67 ;  /* 0x000000432b417220 */ /* 0x040fe20000410000 */
[----:B------:R-:W-:Y:S02]  /*8120*/  HADD2.F32 R63, -RZ, R63.H0_H0 ;  /* 0x2000003fff3f7230 */ /* 0x000fe40000004100 */
[----:B------:R-:W-:Y:S01]  /*8130*/  FMUL.FTZ R60, R42, R66 ;  /* 0x000000422a3c7220 */ /* 0x000fe20000410000 */
[----:B------:R-:W-:Y:S01]  /*8140*/  F2FP.SATFINITE.E4M3.F32.PACK_AB_MERGE_C R62, R62, R71, RZ ;  /* 0x000000473e3e723e */ /* 0x000fe200048070ff */
[-C--:B------:R-:W-:Y:S01]  /*8150*/  FFMA.FTZ R65, R48, R64.reuse, -R65 ;  /* 0x0000004030417223 */ /* 0x080fe20000010841 */
[----:B------:R-:W-:Y:S01]  /*8160*/  FFMA.FTZ R68, R43, R64, R68 ;  /* 0x000000402b447223 */ /* 0x000fe20000010044 */
[-C--:B------:R-:W-:Y:S01]  /*8170*/  FFMA.FTZ R60, R41, R63.reuse, -R60 ;  /* 0x0000003f293c7223 */ /* 0x080fe2000001083c */
[----:B------:R-:W-:Y:S01]  /*8180*/  FFMA.FTZ R61, R42, R63, R61 ;  /* 0x0000003f2a3d7223 */ /* 0x000fe2000001003d */
[----:B------:R-:W-:Y:S02]  /*8190*/  F2FP.SATFINITE.E4M3.F32.PACK_AB_MERGE_C R70, R73, R70, RZ ;  /* 0x000000464946723e */ /* 0x000fe400048070ff */
[----:B------:R-:W-:-:S02]  /*81a0*/  F2FP.SATFINITE.E4M3.F32.PACK_AB_MERGE_C R41, R49, R40, R74 ;  /* 0x000000283129723e */ /* 0x000fc4000480704a */
[----:B------:R-:W-:Y:S02]  /*81b0*/  F2FP.SATFINITE.E4M3.F32.PACK_AB_MERGE_C R40, R59, R58, R72 ;  /* 0x0000003a3b28723e */ /* 0x000fe40004807048 */
[----:B------:R-:W-:Y:S02]  /*81c0*/  F2FP.SATFINITE.E4M3.F32.PACK_AB_MERGE_C R42, R61, R60, R62 ;  /* 0x0000003c3d2a723e */ /* 0x000fe4000480703e */
[----:B------:R-:W-:-:S07]  /*81d0*/  F2FP.SATFINITE.E4M3.F32.PACK_AB_MERGE_C R43, R68, R65, R70 ;  /* 0x00000041442b723e */ /* 0x000fce0004807046 */
.L_x_2355:
[----:B------:R-:W-:Y:S05]  /*81e0*/  BSYNC B2 ;  /* 0x0000000000027941 */ /* 0x000fea0003800000 */
.L_x_2354:
[----:B-1----:R0:W-:Y:S02]  /*81f0*/  STG.E.128 desc[UR54][R44.64+0x60], R40 ;  /* 0x000060282c007986 */ /* 0x0021e4000c101d36 */
.L_x_2353:
[----:B------:R-:W-:Y:S05]  /*8200*/  BSYNC B1 ;  /* 0x0000000000017941 */ /* 0x000fea0003800000 */
.L_x_2352:
        /* <DEDUP_REMOVED lines=14> */
[----:B------:R-:W-:Y:S01]  /*82f0*/  LOP3.LUT R54, R57, 0xff0000ff, RZ, 0xc0, !PT ;  /* 0xff0000ff39367812 */ /* 0x000fe200078ec0ff */
[----:B------:R-:W-:Y:S01]  /*8300*/  IMAD.SHL.U32 R55, R55, 0x100, RZ ;  /* 0x0000010037377824 */ /* 0x000fe200078e00ff */
[----:B------:R-:W-:Y:S01]  /*8310*/  LOP3.LUT R48, R48, 0xff00, R49, 0xf8, !PT ;  /* 0x0000ff0030307812 */ /* 0x000fe200078ef831 */
[----:B------:R-:W-:Y:S01]  /*8320*/  IMAD.U32 R58, R58, 0x10000, RZ ;  /* 0x000100003a3a7824 */ /* 0x000fe200078e00ff */
[----:B------:R-:W-:-:S02]  /*8330*/  SHF.L.U32 R49, R56, 0x10, RZ ;  /* 0x0000001038317819 */ /* 0x000fc400000006ff */
        /* <DEDUP_REMOVED lines=91> */
.L_x_2359:
[----:B------:R-:W-:Y:S05]  /*88f0*/  BSYNC B2 ;  /* 0x0000000000027941 */ /* 0x000fea0003800000 */
.L_x_2358:
[----:B-1----:R0:W-:Y:S02]  /*8900*/  STG.E.128 desc[UR54][R44.64+0x80], R40 ;  /* 0x000080282c007986 */ /* 0x0021e4000c101d36 */
.L_x_2357:
[----:B------:R-:W-:Y:S05]  /*8910*/  BSYNC B1 ;  /* 0x0000000000017941 */ /* 0x000fea0003800000 */
.L_x_2356:
        /* <DEDUP_REMOVED lines=109> */
.L_x_2361:
[----:B------:R-:W-:Y:S05]  /*8ff0*/  BSYNC B1 ;  /* 0x0000000000017941 */ /* 0x000fea0003800000 */
.L_x_2360:
[----:B-1----:R0:W-:Y:S01]  /*9000*/  STG.E.128 desc[UR54][R44.64+0xa0], R40 ;  /* 0x0000a0282c007986 */ /* 0x0021e2000c101d36 */
[----:B------:R-:W-:Y:S05]  /*9010*/  BRA `(.L_x_2339) ;  /* 0x0000006800787947 */ /* 0x000fea0003800000 */
.L_x_2307:
        /* <DEDUP_REMOVED lines=43> */
.L_x_2363:
[----:B------:R-:W-:Y:S05]  /*92d0*/  BSYNC B1 ;  /* 0x0000000000017941 */ /* 0x000fea0003800000 */
.L_x_2362:
        /* <DEDUP_REMOVED lines=45> */
.L_x_2365:
[----:B------:R-:W-:Y:S05]  /*95b0*/  BSYNC B1 ;  /* 0x0000000000017941 */ /* 0x000fea0003800000 */
.L_x_2364:
        /* <DEDUP_REMOVED lines=28> */
.L_x_2366:
[----:B------:R-:W-:Y:S01]  /*9780*/  IMAD R97, R17, 0x8, R16 ;  /* 0x0000000811617824 */ /* 0x000fe200078e0210 */
[----:B------:R-:W-:Y:S01]  /*9790*/  SHF.L.U32 R98, R191, 0x1f, RZ ;  /* 0x0000001fbf627819 */ /* 0x000fe200000006ff */
[----:B------:R-:W1:Y:S01]  /*97a0*/  LDC R150, c[0x0][0x2f4] ;  /* 0x0000bd00ff967b82 */ /* 0x000e620000000800 */
[----:B------:R-:W-:Y:S01]  /*97b0*/  BSSY B1, `(.L_x_2367) ;  /* 0x0000004000017945 */ /* 0x000fe20003800000 */
[----:B------:R-:W-:Y:S01]  /*97c0*/  IMAD.MOV.U32 R135, RZ, RZ, R92 ;  /* 0x000000ffff877224 */ /* 0x000fe200078e005c */
[----:B------:R-:W2:Y:S02]  /*97d0*/  SYNCS.PHASECHK.TRANS64.TRYWAIT P5, [R97+URZ+0x29890], R98 ;  /* 0x02989062610075a7 */ /* 0x000ea400080a017f */
[----:B--2---:R-:W-:Y:S05]  /*97e0*/  @!P5 BRA `(.L_x_2368) ;  /* 0x0000025000c4d947 */ /* 0x004fea0003800000 */
.L_x_2650:
[----:B------:R-:W-:Y:S05]  /*97f0*/  BSYNC B1 ;  /* 0x0000000000017941 */ /* 0x000fea0003800000 */
.L_x_2367:
        /* <DEDUP_REMOVED lines=8> */
[----:B------:R-:W-:-:S04]  /*9880*/  IMAD R165, R188, R137, R165 ;  /* 0x00000089bca57224 */ /* 0x000fc800078e02a5 */
[----:B------:R-:W-:Y:S02]  /*9890*/  IMAD.IADD R165, R165, 0x1, R139 ;  /* 0x00000001a5a57824 */ /* 0x000fe400078e028b */
[----:B------:R-:W-:Y:S05]  /*98a0*/  @!P4 BRA `(.L_x_2372) ;  /* 0x0000000c00dcc947 */ /* 0x000fea0003800000 */
        /* <DEDUP_REMOVED lines=12> */
[----:B------:R-:W-:-:S04]  /*9970*/  LOP3.LUT R88, R88, R199, RZ, 0x3c, !PT ;  /* 0x000000c758587212 */ /* 0x000fc800078e3cff */
[----:B------:R-:W-:-:S05]  /*9980*/  IADD3 R88, R89, R88, RZ ;  /* 0x0000005859587210 */ /* 0x000fca0007ffe0ff */
        /* <DEDUP_REMOVED lines=15> */
[----:B------:R-:W-:Y:S01]  /*9a80*/  IMAD.SHL.U32 R53, R53, 0x100, RZ ;  /* 0x0000010035357824 */ /* 0x000fe200078e00ff */
[----:B------:R-:W-:-:S02]  /*9a90*/  SHF.R.U32.HI R55, RZ, 0x8, R41 ;  /* 0x00000008ff377819 */ /* 0x000fc40000011629 */
[----:B------:R-:W-:Y:S02]  /*9aa0*/  SHF.R.U32.HI R176, RZ, 0x10, R41 ;  /* 0x00000010ffb07819 */ /* 0x000fe40000011629 */
[----:B------:R-:W-:Y:S01]  /*9ab0*/  LOP3.LUT R52, R52, 0xff00, R179, 0xf8, !PT ;  /* 0x0000ff0034347812 */ /* 0x000fe200078ef8b3 */
[----:B------:R-:W-:Y:S01]  /*9ac0*/  IMAD.SHL.U32 R179, R55, 0x100, RZ ;  /* 0x0000010037b37824 */ /* 0x000fe200078e00ff */
[----:B------:R-:W-:Y:S02]  /*9ad0*/  LOP3.LUT R178, R41, 0xff0000ff, RZ, 0xc0, !PT ;  /* 0xff0000ff29b27812 */ /* 0x000fe400078ec0ff */
[----:B------:R-:W-:Y:S01]  /*9ae0*/  LOP3.LUT R55, R177, 0xff00, R53, 0xf8, !PT ;  /* 0x0000ff00b1377812 */ /* 0x000fe200078ef835 */
[----:B------:R-:W-:Y:S01]  /*9af0*/  IMAD.U32 R53, R176, 0x10000, RZ ;  /* 0x00010000b0357824 */ /* 0x000fe200078e00ff */
[----:B------:R-:W-:Y:S02]  /*9b00*/  LOP3.LUT R178, R178, 0xff00, R179, 0xf8, !PT ;  /* 0x0000ff00b2b27812 */ /* 0x000fe400078ef8b3 */
[----:B------:R-:W-:-:S02]  /*9b10*/  LOP3.LUT R176, R52, 0xff0000, R40, 0xf8, !PT ;  /* 0x00ff000034b07812 */ /* 0x000fc400078ef828 */
        /* <DEDUP_REMOVED lines=31> */
[----:B------:R-:W-:Y:S01]  /*9d10*/  SHF.L.U32 R42, R42, 0x10, RZ ;  /* 0x000000102a2a7819 */ /* 0x000fe200000006ff */
[----:B------:R-:W-:Y:S01]  /*9d20*/  HADD2.F32 R182, -RZ, R179.H0_H0 ;  /* 0x200000b3ffb67230 */ /* 0x000fe20000004100 */
[----:B------:R-:W-:Y:S01]  /*9d30*/  LOP3.LUT R43, R43, 0xff00, R54, 0xf8, !PT ;  /* 0x0000ff002b2b7812 */ /* 0x000fe200078ef836 */
        /* <DEDUP_REMOVED lines=12> */
[----:B------:R-:W-:-:S02]  /*9e00*/  IMAD.U32 R41, R41, 0x10000, RZ ;  /* 0x0001000029297824 */ /* 0x000fc400078e00ff */
[-C--:B------:R-:W-:Y:S01]  /*9e10*/  FFMA.FTZ R179, R180, R176.reuse, -R181 ;  /* 0x000000b0b4b37223 */ /* 0x080fe200000108b5 */
[----:B------:R-:W-:Y:S01]  /*9e20*/  FFMA.FTZ R176, R93, R176, R182 ;  /* 0x000000b05db07223 */ /* 0x000fe200000100b6 */
[----:B------:R-:W-:Y:S01]  /*9e30*/  LOP3.LUT R93, R55, 0xff0000, R42, 0xf8, !PT ;  /* 0x00ff0000375d7812 */ /* 0x000fe200078ef82a */
[----:B------:R-:W-:Y:S01]  /*9e40*/  IMAD.MOV.U32 R42, RZ, RZ, R95 ;  /* 0x000000ffff2a7224 */ /* 0x000fe200078e005f */
[----:B------:R-:W-:Y:S01]  /*9e50*/  LOP3.LUT R41, R43, 0xff0000, R41, 0xf8, !PT ;  /* 0x00ff00002b297812 */ /* 0x000fe200078ef829 */
[----:B------:R-:W-:Y:S01]  /*9e60*/  HADD2.F32 R183, -RZ, R54.H0_H0 ;  /* 0x20000036ffb77230 */ /* 0x000fe20000004100 */
[----:B------:R-:W-:Y:S02]  /*9e70*/  F2FP.F16.E4M3.UNPACK_B R180, R93 ;  /* 0x0000005dffb4723e */ /* 0x000fe400020006ff */
[-C--:B------:R-:W-:Y:S02]  /*9e80*/  F2FP.F16.E4M3.UNPACK_B R43, R42.reuse ;  /* 0x0000002aff2b723e */ /* 0x080fe400020006ff */
[-C--:B------:R-:W-:Y:S01]  /*9e90*/  F2FP.F16.E4M3.UNPACK_B R95, R41.reuse ;  /* 0x00000029ff5f723e */ /* 0x080fe200020006ff */
[----:B------:R-:W-:Y:S01]  /*9ea0*/  HADD2.F32 R182, -RZ, R180.H0_H0 ;  /* 0x200000b4ffb67230 */ /* 0x000fe20000004100 */
[----:B------:R-:W-:Y:S01]  /*9eb0*/  F2FP.F16.E4M3.UNPACK_B R42, R42.H1 ;  /* 0x0000002aff2a723e */ /* 0x000fe200030006ff */
[----:B------:R-:W-:Y:S01]  /*9ec0*/  HADD2.F32 R181, -RZ, R43.H0_H0 ;  /* 0x2000002bffb57230 */ /* 0x000fe20000004100 */
[----:B------:R-:W-:Y:S01]  /*9ed0*/  F2FP.F16.E4M3.UNPACK_B R41, R41.H1 ;  /* 0x00000029ff29723e */ /* 0x000fe200030006ff */
[----:B------:R-:W-:Y:S01]  /*9ee0*/  HADD2.F32 R55, -RZ, R95.H0_H0 ;  /* 0x2000005fff377230 */ /* 0x000fe20000004100 */
        /* <DEDUP_REMOVED lines=124> */
[----:B------:R-:W-:Y:S01]  /*a6b0*/  FFMA.FTZ R92, R90, R174, -R92 ;  /* 0x000000ae5a5c7223 */ /* 0x000fe2000001085c */
[----:B------:R-:W-:-:S02]  /*a6c0*/  IMAD.MOV.U32 R95, RZ, RZ, R42 ;  /* 0x000000ffff5f7224 */ /* 0x000fc400078e002a */
[----:B------:R-:W-:Y:S02]  /*a6d0*/  FFMA.FTZ R173, R94, R174, R173 ;  /* 0x000000ae5ead7223 */ /* 0x000fe400000100ad */
[----:B------:R-:W-:Y:S01]  /*a6e0*/  F2FP.SATFINITE.E4M3.F32.PACK_AB_MERGE_C R171, R92, R171, R89 ;  /* 0x000000ab5cab723e */ /* 0x000fe20004807059 */
[----:B------:R-:W-:Y:S02]  /*a6f0*/  IMAD.MOV.U32 R89, RZ, RZ, R177 ;  /* 0x000000ffff597224 */ /* 0x000fe400078e00b1 */
[----:B------:R-:W-:Y:S01]  /*a700*/  F2FP.SATFINITE.E4M3.F32.PACK_AB_MERGE_C R172, R173, R172, R88 ;  /* 0x000000acadac723e */ /* 0x000fe20004807058 */
[----:B------:R-:W-:Y:S02]  /*a710*/  IMAD.MOV.U32 R88, RZ, RZ, R176 ;  /* 0x000000ffff587224 */ /* 0x000fe400078e00b0 */
[----:B------:R-:W-:Y:S01]  /*a720*/  IMAD.MOV.U32 R92, RZ, RZ, R41 ;  /* 0x000000ffff5c7224 */ /* 0x000fe200078e0029 */
[----:B------:R-:W-:Y:S01]  /*a730*/  MOV R94, R172 ;  /* 0x000000ac005e7202 */ /* 0x000fe20000000f00 */
[----:B------:R-:W-:-:S07]  /*a740*/  IMAD.MOV.U32 R90, RZ, RZ, R171 ;  /* 0x000000ffff5a7224 */ /* 0x000fce00078e00ab */
.L_x_2374:
[----:B------:R-:W-:Y:S05]  /*a750*/  BSYNC B3 ;  /* 0x0000000000037941 */ /* 0x000fea0003800000 */
.L_x_2373:
        /* <DEDUP_REMOVED lines=12> */
.L_x_2372:
[----:B------:R-:W-:Y:S05]  /*a820*/  BSYNC B2 ;  /* 0x0000000000027941 */ /* 0x000fea0003800000 */
.L_x_2371:
        /* <DEDUP_REMOVED lines=28> */
[----:B------:R-:W-:Y:S02]  /*a9f0*/  SHF.R.U32.HI R44, RZ, 0x10, R59 ;  /* 0x00000010ff2c7819 */ /* 0x000fe4000001163b */
[----:B------:R-:W-:Y:S02]  /*aa00*/  SHF.R.U32.HI R59, RZ, 0x8, R45 ;  /* 0x00000008ff3b7819 */ /* 0x000fe4000001162d */
[----:B------:R-:W-:Y:S01]  /*aa10*/  SHF.R.U32.HI R58, RZ, 0x10, R57 ;  /* 0x00000010ff3a7819 */ /* 0x000fe20000011639 */
[----:B------:R-:W-:Y:S01]  /*aa20*/  IMAD.U32 R44, R44, 0x10000, RZ ;  /* 0x000100002c2c7824 */ /* 0x000fe200078e00ff */
[----:B------:R-:W-:-:S02]  /*aa30*/  LOP3.LUT R56, R57, 0xff0000ff, RZ, 0xc0, !PT ;  /* 0xff0000ff39387812 */ /* 0x000fc400078ec0ff */
[----:B------:R-:W-:Y:S01]  /*aa40*/  LOP3.LUT R91, R45, 0xff0000ff, RZ, 0xc0, !PT ;  /* 0xff0000ff2d5b7812 */ /* 0x000fe200078ec0ff */
[----:B------:R-:W-:Y:S01]  /*aa50*/  IMAD.U32 R58, R58, 0x10000, RZ ;  /* 0x000100003a3a7824 */ /* 0x000fe200078e00ff */
[----:B------:R-:W-:Y:S02]  /*aa60*/  SHF.R.U32.HI R92, RZ, 0x10, R45 ;  /* 0x00000010ff5c7819 */ /* 0x000fe4000001162d */
[--C-:B------:R-:W-:Y:S02]  /*aa70*/  SHF.R.U32.HI R45, RZ, 0x8, R47.reuse ;  /* 0x00000008ff2d7819 */ /* 0x100fe4000001162f */
[----:B------:R-:W-:Y:S01]  /*aa80*/  LOP3.LUT R46, R47, 0xff0000ff, RZ, 0xc0, !PT ;  /* 0xff0000ff2f2e7812 */ /* 0x000fe200078ec0ff */
[----:B------:R-:W-:Y:S01]  /*aa90*/  IMAD.U32 R92, R92, 0x10000, RZ ;  /* 0x000100005c5c7824 */ /* 0x000fe200078e00ff */
[----:B------:R-:W-:Y:S01]  /*aaa0*/  SHF.R.U32.HI R57, RZ, 0x10, R47 ;  /* 0x00000010ff397819 */ /* 0x000fe2000001162f */
[----:B------:R-:W-:Y:S01]  /*aab0*/  IMAD.SHL.U32 R47, R59, 0x100, RZ ;  /* 0x000001003b2f7824 */ /* 0x000fe200078e00ff */
[----:B------:R-:W-:Y:S01]  /*aac0*/  LOP3.LUT R56, R56, 0xff00, R93, 0xf8, !PT ;  /* 0x0000ff0038387812 */ /* 0x000fe200078ef85d */
[----:B------:R-:W-:Y:S01]  /*aad0*/  IMAD.SHL.U32 R45, R45, 0x100, RZ ;  /* 0x000001002d2d7824 */ /* 0x000fe200078e00ff */
[----:B------:R-:W-:-:S02]  /*aae0*/  SHF.L.U32 R90, R90, 0x8, RZ ;  /* 0x000000085a5a7819 */ /* 0x000fc400000006ff */
        /* <DEDUP_REMOVED lines=23> */
[----:B------:R-:W-:Y:S01]  /*ac60*/  LOP3.LUT R46, R46, 0xff00, R45, 0xf8, !PT ;  /* 0x0000ff002e2e7812 */ /* 0x000fe200078ef82d */
[----:B------:R-:W-:Y:S01]  /*ac70*/  IMAD.U32 R45, R57, 0x10000, RZ ;  /* 0x00010000392d7824 */ /* 0x000fe200078e00ff */
[----:B------:R-:W-:-:S02]  /*ac80*/  LOP3.LUT R57, R59, 0xff0000, R44, 0xf8, !PT ;  /* 0x00ff00003b397812 */ /* 0x000fc400078ef82c */
[-C--:B------:R-:W-:Y:S01]  /*ac90*/  FMUL.FTZ R89, R94, R92.reuse ;  /* 0x0000005c5e597220 */ /* 0x080fe20000410000 */
[C---:B------:R-:W-:Y:S01]  /*aca0*/  FMUL.FTZ R92, R47.reuse, R92 ;  /* 0x0000005c2f5c7220 */ /* 0x040fe20000410000 */
        /* <DEDUP_REMOVED lines=8> */
[----:B------:R-:W-:Y:S01]  /*ad30*/  MOV R59, R43 ;  /* 0x0000002b003b7202 */ /* 0x000fe20000000f00 */
[----:B------:R-:W-:Y:S01]  /*ad40*/  HADD2.F32 R95, -RZ, R92.H0_H0 ;  /* 0x2000005cff5f7230 */ /* 0x000fe20000004100 */
[----:B------:R-:W-:Y:S01]  /*ad50*/  F2FP.F16.E4M3.UNPACK_B R46, R45 ;  /* 0x0000002dff2e723e */ /* 0x000fe200020006ff */
[----:B------:R-:W-:Y:S01]  /*ad60*/  HADD2.F32 R56, -RZ, R93.H0_H0 ;  /* 0x2000005dff387230 */ /* 0x000fe20000004100 */
[----:B------:R-:W-:Y:S01]  /*ad70*/  F2FP.F16.E4M3.UNPACK_B R43, R59 ;  /* 0x0000003bff2b723e */ /* 0x000fe200020006ff */
[----:B------:R-:W-:-:S02]  /*ad80*/  HADD2.F32 R58, -RZ, R58.H1_H1 ;  /* 0x3000003aff3a7230 */ /* 0x000fc40000004100 */
[CC--:B------:R-:W-:Y:S01]  /*ad90*/  FMUL.FTZ R171, R41.reuse, R95.reuse ;  /* 0x0000005f29ab7220 */ /* 0x0c0fe20000410000 */
[----:B------:R-:W-:Y:S02]  /*ada0*/  HADD2.F32 R92, -RZ, R92.H1_H1 ;  /* 0x3000005cff5c7230 */ /* 0x000fe40000004100 */
[C---:B------:R-:W-:Y:S01]  /*adb0*/  FMUL.FTZ R95, R56.reuse, R95 ;  /* 0x0000005f385f7220 */ /* 0x040fe20000410000 */
[----:B------:R-:W-:Y:S01]  /*adc0*/  F2FP.F16.E4M3.UNPACK_B R45, R45.H1 ;  /* 0x0000002dff2d723e */ /* 0x000fe200030006ff */
[-C--:B------:R-:W-:Y:S01]  /*add0*/  FFMA.FTZ R56, R56, R94.reuse, -R171 ;  /* 0x0000005e38387223 */ /* 0x080fe200000108ab */
[----:B------:R-:W-:Y:S02]  /*ade0*/  HADD2.F32 R171, -RZ, R43.H0_H0 ;  /* 0x2000002bffab7230 */ /* 0x000fe40000004100 */
[----:B------:R-:W-:Y:S01]  /*adf0*/  FFMA.FTZ R41, R41, R94, R95 ;  /* 0x0000005e29297223 */ /* 0x000fe2000001005f */
[----:B------:R-:W-:Y:S02]  /*ae00*/  HADD2.F32 R94, -RZ, R93.H1_H1 ;  /* 0x3000005dff5e7230 */ /* 0x000fe40000004100 */
[----:B------:R-:W-:-:S02]  /*ae10*/  HADD2.F32 R93, -RZ, R91.H1_H1 ;  /* 0x3000005bff5d7230 */ /* 0x000fc40000004100 */
[-C--:B------:R-:W-:Y:S01]  /*ae20*/  FMUL.FTZ R91, R58, R92.reuse ;  /* 0x0000005c3a5b7220 */ /* 0x080fe20000410000 */
[----:B------:R-:W-:Y:S02]  /*ae30*/  HADD2.F32 R43, -RZ, R43.H1_H1 ;  /* 0x3000002bff2b7230 */ /* 0x000fe40000004100 */
[C---:B------:R-:W-:Y:S01]  /*ae40*/  FMUL.FTZ R92, R94.reuse, R92 ;  /* 0x0000005c5e5c7220 */ /* 0x040fe20000410000 */
        /* <DEDUP_REMOVED lines=136> */
[----:B------:R-:W-:-:S03]  /*b6d0*/  F2FP.SATFINITE.E4M3.F32.PACK_AB_MERGE_C R55, R56, R92, R55 ;  /* 0x0000005c3837723e */ /* 0x000fc60004807037 */
[----:B------:R-:W-:Y:S02]  /*b6e0*/  F2FP.SATFINITE.E4M3.F32.PACK_AB_MERGE_C R168, R169, R168, R42 ;  /* 0x000000a8a9a8723e */ /* 0x000fe4000480702a */
[----:B------:R-:W-:-:S03]  /*b6f0*/  IMAD.MOV.U32 R42, RZ, RZ, R55 ;  /* 0x000000ffff2a7224 */ /* 0x000fc600078e0037 */
[----:B------:R-:W-:Y:S02]  /*b700*/  IMAD.MOV.U32 R54, RZ, RZ, R168 ;  /* 0x000000ffff367224 */ /* 0x000fe400078e00a8 */
[----:B------:R-:W-:-:S07]  /*b710*/  IMAD.MOV.U32 R55, RZ, RZ, R45 ;  /* 0x000000ffff377224 */ /* 0x000fce00078e002d */
.L_x_2378:
[----:B------:R-:W-:Y:S05]  /*b720*/  BSYNC B3 ;  /* 0x0000000000037941 */ /* 0x000fea0003800000 */
.L_x_2377:
[----:B------:R-:W-:-:S13]  /*b730*/  ISETP.GE.AND P4, PT, R88, R150, PT ;  /* 0x000000965800720c */ /* 0x000fda0003f86270 */
[--C-:B------:R-:W-:Y:S02]  /*b740*/  @!P4 SHF.R.S32.HI R47, RZ, 0x1f, R88.reuse ;  /* 0x0000001fff2fc819 */ /* 0x100fe40000011458 */
[----:B------:R-:W-:-:S04]  /*b750*/  @!P4 IADD3 R46, P5, P6, R116, R138, R88 ;  /* 0x0000008a742ec210 */ /* 0x000fc80007ebe058 */
[----:B------:R-:W-:Y:S02]  /*b760*/  @!P4 IADD3.X R47, R4, R165, R47, P5, P6 ;  /* 0x000000a5042fc210 */ /* 0x000fe40002fec42f */
[----:B------:R-:W-:-:S04]  /*b770*/  IADD3 R57, P5, P6, R116, R138, R27 ;  /* 0x0000008a74397210 */ /* 0x000fc80007ebe01b */
[----:B------:R-:W-:Y:S02]  /*b780*/  IADD3.X R45, R4, R165, R31, P5, P6 ;  /* 0x000000a5042d7210 */ /* 0x000fe40002fec41f */
[----:B------:R-:W-:-:S04]  /*b790*/  IADD3 R44, P5, R57, R122, RZ ;  /* 0x0000007a392c7210 */ /* 0x000fc80007fbe0ff */
[----:B------:R-:W-:Y:S02]  /*b7a0*/  IADD3.X R45, R45, R123, RZ, P5, !PT ;  /* 0x0000007b2d2d7210 */ /* 0x000fe40002ffe4ff */
[----:B------:R-:W-:-:S03]  /*b7b0*/  @!P4 IADD3 R46, P5, R46, R122, RZ ;  /* 0x0000007a2e2ec210 */ /* 0x000fc60007fbe0ff */
[----:B-1----:R3:W-:Y:S02]  /*b7c0*/  STG.E.128 desc[UR54][R44.64], R40 ;  /* 0x000000282c007986 */ /* 0x0027e4000c101d36 */
[----:B------:R-:W-:-:S05]  /*b7d0*/  @!P4 IMAD.X R47, R47, 0x1, R123, P5 ;  /* 0x000000012f2fc824 */ /* 0x000fca00028e067b */
[----:B0-----:R3:W-:Y:S03]  /*b7e0*/  @!P4 STG.E.128 desc[UR54][R46.64], R52 ;  /* 0x000000342e00c986 */ /* 0x0017e6000c101d36 */
.L_x_2376:
[----:B------:R-:W-:Y:S05]  /*b7f0*/  BSYNC B2 ;  /* 0x0000000000027941 */ /* 0x000fea0003800000 */
.L_x_2375:
        /* <DEDUP_REMOVED lines=26> */
[----:B------:R-:W-:Y:S02]  /*b9a0*/  SHF.R.U32.HI R54, RZ, 0x8, R61 ;  /* 0x00000008ff367819 */ /* 0x000fe4000001163d */
[----:B------:R-:W-:Y:S01]  /*b9b0*/  SHF.R.U32.HI R55, RZ, 0x8, R63 ;  /* 0x00000008ff377819 */ /* 0x000fe2000001163f */
[----:B------:R-:W-:Y:S01]  /*b9c0*/  IMAD.SHL.U32 R58, R58, 0x100, RZ ;  /* 0x000001003a3a7824 */ /* 0x000fe200078e00ff */
[----:B------:R-:W-:Y:S01]  /*b9d0*/  SHF.R.U32.HI R57, RZ, 0x10, R49 ;  /* 0x00000010ff397819 */ /* 0x000fe20000011631 */
[----:B------:R-:W-:Y:S01]  /*b9e0*/  IMAD.SHL.U32 R59, R54, 0x100, RZ ;  /* 0x00000100363b7824 */ /* 0x000fe200078e00ff */
[----:B------:R-:W-:Y:S01]  /*b9f0*/  LOP3.LUT R49, R49, 0xff0000ff, RZ, 0xc0, !PT ;  /* 0xff0000ff31317812 */ /* 0x000fe200078ec0ff */
[----:B------:R-:W-:Y:S01]  /*ba00*/  IMAD.SHL.U32 R55, R55, 0x100, RZ ;  /* 0x0000010037377824 */ /* 0x000fe200078e00ff */
[----:B------:R-:W-:-:S02]  /*ba10*/  SHF.R.U32.HI R50, RZ, 0x10, R61 ;  /* 0x00000010ff327819 */ /* 0x000fc4000001163d */
[----:B------:R-:W-:Y:S02]  /*ba20*/  LOP3.LUT R53, R61, 0xff0000ff, RZ, 0xc0, !PT ;  /* 0xff0000ff3d357812 */ /* 0x000fe400078ec0ff */
[----:B------:R-:W-:Y:S02]  /*ba30*/  LOP3.LUT R60, R63, 0xff0000ff, RZ, 0xc0, !PT ;  /* 0xff0000ff3f3c7812 */ /* 0x000fe400078ec0ff */
[----:B------:R-:W-:Y:S01]  /*ba40*/  LOP3.LUT R49, R49, 0xff00, R58, 0xf8, !PT ;  /* 0x0000ff0031317812 */ /* 0x000fe200078ef83a */
[----:B------:R-:W-:Y:S01]  /*ba50*/  IMAD.U32 R58, R57, 0x10000, RZ ;  /* 0x00010000393a7824 */ /* 0x000fe200078e00ff */
[----:B------:R-:W-:Y:S02]  /*ba60*/  LOP3.LUT R53, R53, 0xff00, R59, 0xf8, !PT ;  /* 0x0000ff0035357812 */ /* 0x000fe400078ef83b */
[----:B------:R-:W-:Y:S02]  /*ba70*/  SHF.L.U32 R50, R50, 0x10, RZ ;  /* 0x0000001032327819 */ /* 0x000fe400000006ff */
        /* <DEDUP_REMOVED lines=51> */
[----:B------:R-:W-:Y:S01]  /*bdb0*/  LOP3.LUT R45, R51, 0xff00, R45, 0xf8, !PT ;  /* 0x0000ff00332d7812 */ /* 0x000fe200078ef82d */
[----:B------:R-:W-:Y:S01]  /*bdc0*/  IMAD.U32 R51, R54, 0x10000, RZ ;  /* 0x0001000036337824 */ /* 0x000fe200078e00ff */
[----:B------:R-:W-:Y:S02]  /*bdd0*/  LOP3.LUT R54, R60, 0xff0000, R48, 0xf8, !PT ;  /* 0x00ff00003c367812 */ /* 0x000fe400078ef830 */
[----:B------:R-:W-:-:S02]  /*bde0*/  F2FP.F16.E4M3.UNPACK_B R48, R47 ;  /* 0x0000002fff30723e */ /* 0x000fc400020006ff */
[----:B------:R-:W-:Y:S02]  /*bdf0*/  LOP3.LUT R45, R45, 0xff0000, R51, 0xf8, !PT ;  /* 0x00ff00002d2d7812 */ /* 0x000fe400078ef833 */
[----:B------:R-:W-:Y:S01]  /*be00*/  F2FP.F16.E4M3.UNPACK_B R43, R56 ;  /* 0x00000038ff2b723e */ /* 0x000fe200020006ff */
[----:B------:R-:W-:Y:S01]  /*be10*/  HADD2.F32 R62, -RZ, R48.H0_H0 ;  /* 0x20000030ff3e7230 */ /* 0x000fe20000004100 */
[----:B------:R-:W-:Y:S02]  /*be20*/  F2FP.F16.E4M3.UNPACK_B R60, R45 ;  /* 0x0000002dff3c723e */ /* 0x000fe400020006ff */
[-C--:B------:R-:W-:Y:S01]  /*be30*/  F2FP.F16.E4M3.UNPACK_B R61, R54.reuse ;  /* 0x00000036ff3d723e */ /* 0x080fe200020006ff */
[----:B------:R-:W-:Y:S01]  /*be40*/  HADD2.F32 R88, -RZ, R43.H0_H0 ;  /* 0x2000002bff587230 */ /* 0x000fe20000004100 */
[----:B------:R-:W-:Y:S01]  /*be50*/  F2FP.F16.E4M3.UNPACK_B R47, R47.H1 ;  /* 0x0000002fff2f723e */ /* 0x000fe200030006ff */
[--C-:B------:R-:W-:Y:S01]  /*be60*/  HADD2.F32 R51, -RZ, R60.reuse.H0_H0 ;  /* 0x2000003cff337230 */ /* 0x100fe20000004100 */
[----:B------:R-:W-:Y:S01]  /*be70*/  F2FP.F16.E4M3.UNPACK_B R45, R45.H1 ;  /* 0x0000002dff2d723e */ /* 0x000fe200030006ff */
[----:B------:R-:W-:Y:S01]  /*be80*/  HADD2.F32 R63, -RZ, R61.H0_H0 ;  /* 0x2000003dff3f7230 */ /* 0x000fe20000004100 */
[----:B------:R-:W-:Y:S01]  /*be90*/  F2FP.F16.E4M3.UNPACK_B R54, R54.H1 ;  /* 0x00000036ff36723e */ /* 0x000fe200030006ff */
[----:B------:R-:W-:-:S02]  /*bea0*/  HADD2.F32 R60, -RZ, R60.H1_H1 ;  /* 0x3000003cff3c7230 */ /* 0x000fc40000004100 */
[-C--:B------:R-:W-:Y:S01]  /*beb0*/  FMUL.FTZ R89, R62, R51.reuse ;  /* 0x000000333e597220 */ /* 0x080fe20000410000 */
[----:B------:R-:W-:Y:S01]  /*bec0*/  FMUL.FTZ R51, R88, R51 ;  /* 0x0000003358337220 */ /* 0x000fe20000410000 */
[----:B------:R-:W-:Y:S01]  /*bed0*/  HADD2.F32 R43, -RZ, R43.H1_H1 ;  /* 0x3000002bff2b7230 */ /* 0x000fe20000004100 */
[----:B------:R-:W-:Y:S01]  /*bee0*/  F2FP.SATFINITE.E4M3.F32.PACK_AB_MERGE_C R57, R57, R58, R53 ;  /* 0x0000003a3939723e */ /* 0x000fe20004807035 */
[----:B------:R-:W-:Y:S02]  /*bef0*/  HADD2.F32 R61, -RZ, R61.H1_H1 ;  /* 0x3000003dff3d7230 */ /* 0x000fe40000004100 */
[-C--:B------:R-:W-:Y:S01]  /*bf00*/  FFMA.FTZ R62, R62, R63.reuse, R51 ;  /* 0x0000003f3e3e7223 */ /* 0x080fe20000010033 */
[----:B------:R-:W-:Y:S02]  /*bf10*/  HADD2.F32 R51, -RZ, R48.H1_H1 ;  /* 0x30000030ff337230 */ /* 0x000fe40000004100 */
[----:B------:R-:W-:Y:S01]  /*bf20*/  FFMA.FTZ R89, R88, R63, -R89 ;  /* 0x0000003f58597223 */ /* 0x000fe20000010859 */
[--C-:B------:R-:W-:Y:S01]  /*bf30*/  HADD2.F32 R63, -RZ, R45.reuse.H0_H0 ;  /* 0x2000002dff3f7230 */ /* 0x100fe20000004100 */
[----:B------:R-:W-:Y:S01]  /*bf40*/  F2FP.F16.E4M3.UNPACK_B R53, R44.H1 ;  /* 0x0000002cff35723e */ /* 0x000fe200030006ff */
[----:B------:R-:W-:-:S02]  /*bf50*/  HADD2.F32 R45, -RZ, R45.H1_H1 ;  /* 0x3000002dff2d7230 */ /* 0x000fc40000004100 */
[-C--:B------:R-:W-:Y:S01]  /*bf60*/  FMUL.FTZ R48, R51, R60.reuse ;  /* 0x0000003c33307220 */ /* 0x080fe20000410000 */
[----:B------:R-:W-:Y:S02]  /*bf70*/  F2FP.SATFINITE.E4M3.F32.PACK_AB_MERGE_C R41, R55, R41, RZ ;  /* 0x000000293729723e */ /* 0x000fe400048070ff */
[----:B------:R-:W-:Y:S01]  /*bf80*/  F2FP.F16.E4M3.UNPACK_B R55, R163.H1 ;  /* 0x000000a3ff37723e */ /* 0x000fe200030006ff */
        /* <DEDUP_REMOVED lines=8> */
[----:B------:R-:W-:Y:S01]  /*c010*/  F2FP.F16.E4M3.UNPACK_B R163, R163 ;  /* 0x000000a3ffa3723e */ /* 0x000fe200020006ff */
[----:B------:R-:W-:-:S02]  /*c020*/  HADD2.F32 R47, -RZ, R47.H1_H1 ;  /* 0x3000002fff2f7230 */ /* 0x000fc40000004100 */
[--C-:B------:R-:W-:Y:S02]  /*c030*/  HADD2.F32 R61, -RZ, R51.reuse.H0_H0 ;  /* 0x20000033ff3d7230 */ /* 0x100fe40000004100 */
        /* <DEDUP_REMOVED lines=11> */
[-C--:B------:R-:W-:Y:S01]  /*c0f0*/  F2FP.F16.E4M3.UNPACK_B R45, R161.reuse.H1 ;  /* 0x000000a1ff2d723e */ /* 0x080fe200030006ff */
[--C-:B------:R-:W-:Y:S01]  /*c100*/  HADD2.F32 R54, -RZ, R53.reuse.H0_H0 ;  /* 0x20000035ff367230 */ /* 0x100fe20000004100 */
[-C--:B------:R-:W-:Y:S01]  /*c110*/  F2FP.F16.E4M3.UNPACK_B R51, R40.reuse.H1 ;  /* 0x00000028ff33723e */ /* 0x080fe200030006ff */
        /* <DEDUP_REMOVED lines=37> */
[----:B------:R-:W-:Y:S01]  /*c370*/  FFMA.FTZ R53, R40, R163, -R53 ;  /* 0x000000a328357223 */ /* 0x000fe20000010835 */
[----:B------:R-:W-:Y:S01]  /*c380*/  F2FP.SATFINITE.E4M3.F32.PACK_AB_MERGE_C R45, R45, R63, RZ ;  /* 0x0000003f2d2d723e */ /* 0x000fe200048070ff */
[----:B------:R-:W-:Y:S01]  /*c390*/  FFMA.FTZ R40, R44, R163, R161 ;  /* 0x000000a32c287223 */ /* 0x000fe200000100a1 */
[----:B------:R-:W-:Y:S01]  /*c3a0*/  IMAD.MOV.U32 R44, RZ, RZ, R42 ;  /* 0x000000ffff2c7224 */ /* 0x000fe200078e002a */
        /* <DEDUP_REMOVED lines=37> */
[----:B------:R-:W-:Y:S01]  /*c600*/  F2FP.SATFINITE.E4M3.F32.PACK_AB_MERGE_C R91, R42, R91, RZ ;  /* 0x0000005b2a5b723e */ /* 0x000fe200048070ff */
[C---:B------:R-:W-:Y:S02]  /*c610*/  FMUL.FTZ R162, R44.reuse, R162 ;  /* 0x000000a22ca27220 */ /* 0x040fe40000410000 */
[-C--:B------:R-:W-:Y:S01]  /*c620*/  FFMA.FTZ R53, R44, R164.reuse, -R53 ;  /* 0x000000a42c357223 */ /* 0x080fe20000010835 */
[----:B------:R-:W-:Y:S01]  /*c630*/  F2FP.SATFINITE.E4M3.F32.PACK_AB_MERGE_C R44, R40, R59, R45 ;  /* 0x0000003b282c723e */ /* 0x000fe2000480702d */
[----:B------:R-:W-:Y:S01]  /*c640*/  FFMA.FTZ R162, R46, R164, R162 ;  /* 0x000000a42ea27223 */ /* 0x000fe200000100a2 */
[----:B------:R-:W-:Y:S01]  /*c650*/  F2FP.SATFINITE.E4M3.F32.PACK_AB_MERGE_C R45, R49, R50, R41 ;  /* 0x00000032312d723e */ /* 0x000fe20004807029 */
[----:B------:R-:W-:Y:S01]  /*c660*/  IMAD.MOV.U32 R40, RZ, RZ, R58 ;  /* 0x000000ffff287224 */ /* 0x000fe200078e003a */
[----:B------:R-:W-:Y:S01]  /*c670*/  F2FP.SATFINITE.E4M3.F32.PACK_AB_MERGE_C R42, R53, R60, R51 ;  /* 0x0000003c352a723e */ /* 0x000fe20004807033 */
[----:B------:R-:W-:Y:S01]  /*c680*/  IMAD.MOV.U32 R41, RZ, RZ, R57 ;  /* 0x000000ffff297224 */ /* 0x000fe200078e0039 */
[----:B------:R-:W-:-:S07]  /*c690*/  F2FP.SATFINITE.E4M3.F32.PACK_AB_MERGE_C R46, R162, R88, R91 ;  /* 0x00000058a22e723e */ /* 0x000fce000480705b */
.L_x_2380:
[----:B------:R-:W-:Y:S05]  /*c6a0*/  BSYNC B2 ;  /* 0x0000000000027941 */ /* 0x000fea0003800000 */
.L_x_2379:
        /* <DEDUP_REMOVED lines=12> */
.L_x_2370:
[----:B------:R-:W-:Y:S05]  /*c770*/  BSYNC B1 ;  /* 0x0000000000017941 */ /* 0x000fea0003800000 */
.L_x_2369:
        /* <DEDUP_REMOVED lines=39> */
[----:B---3--:R-:W-:Y:S01]  /*c9f0*/  IMAD.MOV.U32 R56, RZ, RZ, R44 ;  /* 0x000000ffff387224 */ /* 0x008fe200078e002c */
[----:B------:R-:W-:Y:S01]  /*ca00*/  F2FP.F16.E4M3.UNPACK_B R58, R156.H1 ;  /* 0x0000009cff3a723e */ /* 0x000fe200030006ff */
[----:B-1----:R-:W-:Y:S01]  /*ca10*/  IMAD.MOV.U32 R55, RZ, RZ, R40 ;  /* 0x000000ffff377224 */ /* 0x002fe200078e0028 */
[----:B------:R-:W-:Y:S02]  /*ca20*/  F2FP.F16.E4M3.UNPACK_B R53, R158.H1 ;  /* 0x0000009eff35723e */ /* 0x000fe400030006ff */
[----:B------:R-:W-:Y:S01]  /*ca30*/  F2FP.F16.E4M3.UNPACK_B R57, R56.H1 ;  /* 0x00000038ff39723e */ /* 0x000fe200030006ff */
[----:B------:R-:W-:Y:S01]  /*ca40*/  HADD2.F32 R61, -RZ, R58.H0_H0 ;  /* 0x2000003aff3d7230 */ /* 0x000fe20000004100 */
[-C--:B------:R-:W-:Y:S01]  /*ca50*/  F2FP.F16.E4M3.UNPACK_B R54, R55.reuse.H1 ;  /* 0x00000037ff36723e */ /* 0x080fe200030006ff */
[----:B------:R-:W-:Y:S01]  /*ca60*/  HADD2.F32 R59, -RZ, R53.H0_H0 ;  /* 0x20000035ff3b7230 */ /* 0x000fe20000004100 */
[----:B------:R-:W-:Y:S01]  /*ca70*/  F2FP.F16.E4M3.UNPACK_B R55, R55 ;  /* 0x00000037ff37723e */ /* 0x000fe200020006ff */
[----:B------:R-:W-:Y:S01]  /*ca80*/  HADD2.F32 R40, -RZ, R57.H0_H0 ;  /* 0x20000039ff287230 */ /* 0x000fe20000004100 */
[----:B------:R-:W-:Y:S01]  /*ca90*/  F2FP.F16.E4M3.UNPACK_B R60, R158 ;  /* 0x0000009eff3c723e */ /* 0x000fe200020006ff */
[----:B------:R-:W-:Y:S01]  /*caa0*/  HADD2.F32 R44, -RZ, R54.H0_H0 ;  /* 0x20000036ff2c7230 */ /* 0x000fe20000004100 */
[----:B0-----:R-:W-:Y:S01]  /*cab0*/  F2FP.F16.E4M3.UNPACK_B R88, R42.H1 ;  /* 0x0000002aff58723e */ /* 0x001fe200030006ff */
        /* <DEDUP_REMOVED lines=8> */
[CC--:B------:R-:W-:Y:S01]  /*cb40*/  FMUL.FTZ R59, R57.reuse, R58.reuse ;  /* 0x0000003a393b7220 */ /* 0x0c0fe20000410000 */
[C---:B------:R-:W-:Y:S01]  /*cb50*/  FMUL.FTZ R58, R54.reuse, R58 ;  /* 0x0000003a363a7220 */ /* 0x040fe20000410000 */
[----:B------:R-:W-:Y:S01]  /*cb60*/  HADD2.F32 R61, -RZ, R60.H0_H0 ;  /* 0x2000003cff3d7230 */ /* 0x000fe20000004100 */
[----:B------:R-:W-:Y:S01]  /*cb70*/  F2FP.F16.E4M3.UNPACK_B R91, R159.H1 ;  /* 0x0000009fff5b723e */ /* 0x000fe200030006ff */
[-C--:B------:R-:W-:Y:S01]  /*cb80*/  FFMA.FTZ R54, R54, R53.reuse, -R59 ;  /* 0x0000003536367223 */ /* 0x080fe2000001083b */
[----:B------:R-:W-:Y:S01]  /*cb90*/  FFMA.FTZ R53, R57, R53, R58 ;  /* 0x0000003539357223 */ /* 0x000fe2000001003a */
[----:B------:R-:W-:Y:S01]  /*cba0*/  F2FP.F16.E4M3.UNPACK_B R58, R156 ;  /* 0x0000009cff3a723e */ /* 0x000fe200020006ff */
[--C-:B------:R-:W-:Y:S01]  /*cbb0*/  HADD2.F32 R59, -RZ, R55.reuse.H0_H0 ;  /* 0x20000037ff3b7230 */ /* 0x100fe20000004100 */
[----:B------:R-:W-:Y:S01]  /*cbc0*/  F2FP.F16.E4M3.UNPACK_B R57, R56 ;  /* 0x00000038ff39723e */ /* 0x000fe200020006ff */
[----:B------:R-:W-:Y:S01]  /*cbd0*/  HADD2.F32 R55, -RZ, R55.H1_H1 ;  /* 0x30000037ff377230 */ /* 0x000fe20000004100 */
[----:B------:R-:W-:Y:S01]  /*cbe0*/  F2FP.F16.E4M3.UNPACK_B R42, R42 ;  /* 0x0000002aff2a723e */ /* 0x000fe200020006ff */
[--C-:B------:R-:W-:Y:S01]  /*cbf0*/  HADD2.F32 R62, -RZ, R58.reuse.H0_H0 ;  /* 0x2000003aff3e7230 */ /* 0x100fe20000004100 */
[----:B------:R-:W-:Y:S01]  /*cc00*/  F2FP.F16.E4M3.UNPACK_B R159, R159 ;  /* 0x0000009fff9f723e */ /* 0x000fe200020006ff */
[----:B------:R-:W-:Y:S01]  /*cc10*/  HADD2.F32 R56, -RZ, R57.H0_H0 ;  /* 0x20000039ff387230 */ /* 0x000fe20000004100 */
[----:B------:R-:W-:Y:S01]  /*cc20*/  LOP3.LUT R66, R65, 0xff0000ff, RZ, 0xc0, !PT ;  /* 0xff0000ff41427812 */ /* 0x000fe200078ec0ff */
[----:B------:R-:W-:-:S02]  /*cc30*/  HADD2.F32 R58, -RZ, R58.H1_H1 ;  /* 0x3000003aff3a7230 */ /* 0x000fc40000004100 */
[-C--:B------:R-:W-:Y:S01]  /*cc40*/  FMUL.FTZ R63, R59, R62.reuse ;  /* 0x0000003e3b3f7220 */ /* 0x080fe20000410000 */
[----:B------:R-:W-:Y:S02]  /*cc50*/  HADD2.F32 R57, -RZ, R57.H1_H1 ;  /* 0x30000039ff397230 */ /* 0x000fe40000004100 */
[C---:B------:R-:W-:Y:S01]  /*cc60*/  FMUL.FTZ R64, R56.reuse, R62 ;  /* 0x0000003e38407220 */ /* 0x040fe20000410000 */
[----:B------:R-:W-:Y:S02]  /*cc70*/  HADD2.F32 R60, -RZ, R60.H1_H1 ;  /* 0x3000003cff3c7230 */ /* 0x000fe40000004100 */
[-C--:B------:R-:W-:Y:S01]  /*cc80*/  FFMA.FTZ R56, R56, R61.reuse, R63 ;  /* 0x0000003d38387223 */ /* 0x080fe2000001003f */
[--C-:B------:R-:W-:Y:S01]  /*cc90*/  SHF.R.U32.HI R63, RZ, 0x10, R79.reuse ;  /* 0x00000010ff3f7819 */ /* 0x100fe2000001164f */
[-C--:B------:R-:W-:Y:S01]  /*cca0*/  FMUL.FTZ R62, R57, R58.reuse ;  /* 0x0000003a393e7220 */ /* 0x080fe20000410000 */
[----:B------:R-:W-:Y:S01]  /*ccb0*/  FFMA.FTZ R59, R59, R61, -R64 ;  /* 0x0000003d3b3b7223 */ /* 0x000fe20000010840 */
[----:B------:R-:W-:Y:S01]  /*ccc0*/  FMUL.FTZ R64, R55, R58 ;  /* 0x0000003a37407220 */ /* 0x000fe20000410000 */
[----:B------:R-:W-:Y:S01]  /*ccd0*/  LOP3.LUT R61, R79, 0xff0000ff, RZ, 0xc0, !PT ;  /* 0xff0000ff4f3d7812 */ /* 0x000fe200078ec0ff */
[----:B------:R-:W-:Y:S01]  /*cce0*/  FFMA.FTZ R58, R55, R60, -R62 ;  /* 0x0000003c373a7223 */ /* 0x000fe2000001083e */
[----:B------:R-:W-:Y:S01]  /*ccf0*/  SHF.R.U32.HI R62, RZ, 0x8, R79 ;  /* 0x00000008ff3e7819 */ /* 0x000fe2000001164f */
        /* <DEDUP_REMOVED lines=8> */
[----:B------:R-:W-:-:S02]  /*cd80*/  HADD2.F32 R46, -RZ, R46.H1_H1 ;  /* 0x3000002eff2e7230 */ /* 0x000fc40000004100 */
[----:B------:R-:W-:Y:S01]  /*cd90*/  FFMA.FTZ R55, R57, R60, R64 ;  /* 0x0000003c39377223 */ /* 0x000fe20000010040 */
[--C-:B------:R-:W-:Y:S01]  /*cda0*/  HADD2.F32 R90, -RZ, R89.reuse.H0_H0 ;  /* 0x20000059ff5a7230 */ /* 0x100fe20000004100 */
[----:B------:R-:W-:Y:S01]  /*cdb0*/  SHF.R.U32.HI R57, RZ, 0x8, R77 ;  /* 0x00000008ff397819 */ /* 0x000fe2000001164d */
[----:B------:R-:W-:Y:S01]  /*cdc0*/  HADD2.F32 R89, -RZ, R89.H1_H1 ;  /* 0x30000059ff597230 */ /* 0x000fe20000004100 */
[--C-:B------:R-:W-:Y:S01]  /*cdd0*/  SHF.R.U32.HI R64, RZ, 0x8, R65.reuse ;  /* 0x00000008ff407819 */ /* 0x100fe20000011641 */
[----:B------:R-:W-:Y:S02]  /*cde0*/  HADD2.F32 R88, -RZ, R88.H1_H1 ;  /* 0x30000058ff587230 */ /* 0x000fe40000004100 */
[-C--:B------:R-:W-:Y:S01]  /*cdf0*/  FMUL.FTZ R94, R90, R95.reuse ;  /* 0x0000005f5a5e7220 */ /* 0x080fe20000410000 */
[C---:B------:R-:W-:Y:S01]  /*ce00*/  FMUL.FTZ R95, R92.reuse, R95 ;  /* 0x0000005f5c5f7220 */ /* 0x040fe20000410000 */
[----:B------:R-:W-:Y:S01]  /*ce10*/  HADD2.F32 R91, -RZ, R91.H1_H1 ;  /* 0x3000005bff5b7230 */ /* 0x000fe20000004100 */
[----:B------:R-:W-:Y:S01]  /*ce20*/  SHF.R.U32.HI R65, RZ, 0x10, R65 ;  /* 0x00000010ff417819 */ /* 0x000fe20000011641 */
[-C--:B------:R-:W-:Y:S01]  /*ce30*/  FFMA.FTZ R94, R92, R93.reuse, -R94 ;  /* 0x0000005d5c5e7223 */ /* 0x080fe2000001085e */
[----:B------:R-:W-:Y:S01]  /*ce40*/  FFMA.FTZ R95, R90, R93, R95 ;  /* 0x0000005d5a5f7223 */ /* 0x000fe2000001005f */
[-C--:B------:R-:W-:Y:S01]  /*ce50*/  FMUL.FTZ R90, R89, R46.reuse ;  /* 0x0000002e595a7220 */ /* 0x080fe20000410000 */
[C---:B------:R-:W-:Y:S01]  /*ce60*/  FMUL.FTZ R46, R88.reuse, R46 ;  /* 0x0000002e582e7220 */ /* 0x040fe20000410000 */
[----:B------:R-:W-:Y:S01]  /*ce70*/  HADD2.F32 R93, -RZ, R157.H0_H0 ;  /* 0x2000009dff5d7230 */ /* 0x000fe20000004100 */
[----:B------:R-:W-:Y:S01]  /*ce80*/  LOP3.LUT R60, R77, 0xff0000ff, RZ, 0xc0, !PT ;  /* 0xff0000ff4d3c7812 */ /* 0x000fe200078ec0ff */
[-C--:B------:R-:W-:Y:S01]  /*ce90*/  FFMA.FTZ R88, R88, R91.reuse, -R90 ;  /* 0x0000005b58587223 */ /* 0x080fe2000001085a */
[----:B------:R-:W-:Y:S01]  /*cea0*/  FFMA.FTZ R46, R89, R91, R46 ;  /* 0x0000005b592e7223 */ /* 0x000fe2000001002e */
[----:B------:R-:W-:Y:S01]  /*ceb0*/  HADD2.F32 R89, -RZ, R79.H0_H0 ;  /* 0x2000004fff597230 */ /* 0x000fe20000004100 */
[----:B------:R-:W-:Y:S01]  /*cec0*/  SHF.R.U32.HI R76, RZ, 0x10, R77 ;  /* 0x00000010ff4c7819 */ /* 0x000fe2000001164d */
[----:B------:R-:W-:Y:S01]  /*ced0*/  HADD2.F32 R91, -RZ, R42.H0_H0 ;  /* 0x2000002aff5b7230 */ /* 0x000fe20000004100 */
[----:B------:R-:W-:Y:S01]  /*cee0*/  SHF.R.U32.HI R77, RZ, 0x8, R67 ;  /* 0x00000008ff4d7819 */ /* 0x000fe20000011643 */
        /* <DEDUP_REMOVED lines=9> */
[----:B------:R-:W-:Y:S01]  /*cf80*/  LOP3.LUT R78, R67, 0xff0000ff, RZ, 0xc0, !PT ;  /* 0xff0000ff434e7812 */ /* 0x000fe200078ec0ff */
[----:B------:R-:W-:Y:S01]  /*cf90*/  IMAD.SHL.U32 R57, R57, 0x100, RZ ;  /* 0x0000010039397824 */ /* 0x000fe200078e00ff */
[----:B------:R-:W-:Y:S01]  /*cfa0*/  SHF.R.U32.HI R67, RZ, 0x10, R67 ;  /* 0x00000010ff437819 */ /* 0x000fe20000011643 */
[----:B------:R-:W-:-:S02]  /*cfb0*/  IMAD.SHL.U32 R89, R64, 0x100, RZ ;  /* 0x0000010040597824 */ /* 0x000fc400078e00ff */
[-C--:B------:R-:W-:Y:S01]  /*cfc0*/  FMUL.FTZ R79, R90, R157.reuse ;  /* 0x0000009d5a4f7220 */ /* 0x080fe20000410000 */
[----:B------:R-:W-:Y:S01]  /*cfd0*/  FMUL.FTZ R157, R42, R157 ;  /* 0x0000009d2a9d7220 */ /* 0x000fe20000410000 */
[----:B------:R-:W-:Y:S01]  /*cfe0*/  LOP3.LUT R57, R60, 0xff00, R57, 0xf8, !PT ;  /* 0x0000ff003c397812 */ /* 0x000fe200078ef839 */
[----:B------:R-:W-:Y:S02]  /*cff0*/  IMAD.U32 R65, R65, 0x10000, RZ ;  /* 0x0001000041417824 */ /* 0x000fe400078e00ff */
[-C--:B------:R-:W-:Y:S01]  /*d000*/  FFMA.FTZ R79, R42, R159.reuse, -R79 ;  /* 0x0000009f2a4f7223 */ /* 0x080fe2000001084f */
[----:B------:R-:W-:Y:S01]  /*d010*/  IMAD.SHL.U32 R42, R62, 0x100, RZ ;  /* 0x000001003e2a7824 */ /* 0x000fe200078e00ff */
[----:B------:R-:W-:Y:S01]  /*d020*/  LOP3.LUT R60, R66, 0xff00, R89, 0xf8, !PT ;  /* 0x0000ff00423c7812 */ /* 0x000fe200078ef859 */
[----:B------:R-:W-:Y:S01]  /*d030*/  IMAD.SHL.U32 R77, R77, 0x100, RZ ;  /* 0x000001004d4d7824 */ /* 0x000fe200078e00ff */
[----:B------:R-:W-:Y:S01]  /*d040*/  SHF.L.U32 R63, R63, 0x10, RZ ;  /* 0x000000103f3f7819 */ /* 0x000fe200000006ff */
[----:B------:R-:W-:Y:S01]  /*d050*/  IMAD.U32 R76, R76, 0x10000, RZ ;  /* 0x000100004c4c7824 */ /* 0x000fe200078e00ff */
[----:B------:R-:W-:Y:S01]  /*d060*/  LOP3.LUT R42, R61, 0xff00, R42, 0xf8, !PT ;  /* 0x0000ff003d2a7812 */ /* 0x000fe200078ef82a */
[----:B------:R-:W-:Y:S01]  /*d070*/  IMAD.U32 R62, R67, 0x10000, RZ ;  /* 0x00010000433e7824 */ /* 0x000fe200078e00ff */
[----:B------:R-:W-:Y:S01]  /*d080*/  F2FP.SATFINITE.E4M3.F32.PACK_AB_MERGE_C R54, R54, R44, RZ ;  /* 0x0000002c3636723e */ /* 0x000fe200048070ff */
[----:B------:R-:W-:Y:S01]  /*d090*/  FFMA.FTZ R90, R90, R159, R157 ;  /* 0x0000009f5a5a7223 */ /* 0x000fe2000001009d */
[----:B------:R-:W-:-:S02]  /*d0a0*/  F2FP.SATFINITE.E4M3.F32.PACK_AB_MERGE_C R53, R53, R40, RZ ;  /* 0x000000283535723e */ /* 0x000fc400048070ff */
[----:B------:R-:W-:Y:S02]  /*d0b0*/  LOP3.LUT R60, R60, 0xff0000, R65, 0xf8, !PT ;  /* 0x00ff00003c3c7812 */ /* 0x000fe400078ef841 */
[----:B------:R-:W-:Y:S02]  /*d0c0*/  LOP3.LUT R77, R78, 0xff00, R77, 0xf8, !PT ;  /* 0x0000ff004e4d7812 */ /* 0x000fe400078ef84d */
[----:B------:R-:W-:Y:S02]  /*d0d0*/  LOP3.LUT R42, R42, 0xff0000, R63, 0xf8, !PT ;  /* 0x00ff00002a2a7812 */ /* 0x000fe400078ef83f */
[----:B------:R-:W-:Y:S02]  /*d0e0*/  F2FP.SATFINITE.E4M3.F32.PACK_AB_MERGE_C R40, R58, R59, R54 ;  /* 0x0000003b3a28723e */ /* 0x000fe40004807036 */
[----:B------:R-:W-:Y:S02]  /*d0f0*/  F2FP.SATFINITE.E4M3.F32.PACK_AB_MERGE_C R55, R55, R56, R53 ;  /* 0x000000383737723e */ /* 0x000fe40004807035 */
[----:B------:R-:W-:-:S02]  /*d100*/  LOP3.LUT R57, R57, 0xff0000, R76, 0xf8, !PT ;  /* 0x00ff000039397812 */ /* 0x000fc400078ef84c */
[----:B------:R-:W-:Y:S02]  /*d110*/  F2FP.F16.E4M3.UNPACK_B R58, R45 ;  /* 0x0000002dff3a723e */ /* 0x000fe400020006ff */
[----:B------:R-:W-:Y:S02]  /*d120*/  F2FP.F16.E4M3.UNPACK_B R63, R60 ;  /* 0x0000003cff3f723e */ /* 0x000fe400020006ff */
[----:B------:R-:W-:Y:S01]  /*d130*/  F2FP.F16.E4M3.UNPACK_B R56, R41 ;  /* 0x00000029ff38723e */ /* 0x000fe200020006ff */
[----:B------:R-:W-:Y:S01]  /*d140*/  HADD2.F32 R53, -RZ, R58.H0_H0 ;  /* 0x2000003aff357230 */ /* 0x000fe20000004100 */
[----:B------:R-:W-:Y:S01]  /*d150*/  LOP3.LUT R44, R77, 0xff0000, R62, 0xf8, !PT ;  /* 0x00ff00004d2c7812 */ /* 0x000fe200078ef83e */
[----:B------:R-:W-:Y:S01]  /*d160*/  HADD2.F32 R61, -RZ, R63.H0_H0 ;  /* 0x2000003fff3d7230 */ /* 0x000fe20000004100 */
[-C--:B------:R-:W-:Y:S01]  /*d170*/  F2FP.F16.E4M3.UNPACK_B R62, R57.reuse ;  /* 0x00000039ff3e723e */ /* 0x080fe200020006ff */
[--C-:B------:R-:W-:Y:S01]  /*d180*/  HADD2.F32 R54, -RZ, R56.reuse.H0_H0 ;  /* 0x20000038ff367230 */ /* 0x100fe20000004100 */
[----:B------:R-:W-:Y:S01]  /*d190*/  F2FP.F16.E4M3.UNPACK_B R57, R57.H1 ;  /* 0x00000039ff39723e */ /* 0x000fe200030006ff */
[----:B------:R-:W-:-:S02]  /*d1a0*/  HADD2.F32 R56, -RZ, R56.H1_H1 ;  /* 0x30000038ff387230 */ /* 0x000fc40000004100 */
[CC--:B------:R-:W-:Y:S01]  /*d1b0*/  FMUL.FTZ R65, R53.reuse, R61.reuse ;  /* 0x0000003d35417220 */ /* 0x0c0fe20000410000 */
[----:B------:R-:W-:Y:S02]  /*d1c0*/  HADD2.F32 R59, -RZ, R62.H0_H0 ;  /* 0x2000003eff3b7230 */ /* 0x000fe40000004100 */
[C---:B------:R-:W-:Y:S01]  /*d1d0*/  FMUL.FTZ R64, R54.reuse, R61 ;  /* 0x0000003d36407220 */ /* 0x040fe20000410000 */
[----:B------:R-:W-:Y:S01]  /*d1e0*/  HADD2.F32 R61, -RZ, R58.H1_H1 ;  /* 0x3000003aff3d7230 */ /* 0x000fe20000004100 */
[----:B------:R-:W-:Y:S01]  /*d1f0*/  F2FP.F16.E4M3.UNPACK_B R58, R41.H1 ;  /* 0x00000029ff3a723e */ /* 0x000fe200030006ff */
[----:B------:R-:W-:Y:S02]  /*d200*/  HADD2.F32 R62, -RZ, R62.H1_H1 ;  /* 0x3000003eff3e7230 */ /* 0x000fe40000004100 */
[-C--:B------:R-:W-:Y:S01]  /*d210*/  FFMA.FTZ R54, R54, R59.reuse, -R65 ;  /* 0x0000003b36367223 */ /* 0x080fe20000010841 */
[----:B------:R-:W-:Y:S01]  /*d220*/  FFMA.FTZ R53, R53, R59, R64 ;  /* 0x0000003b35357223 */ /* 0x000fe20000010040 */
[----:B------:R-:W-:Y:S01]  /*d230*/  F2FP.F16.E4M3.UNPACK_B R59, R45.H1 ;  /* 0x0000002dff3b723e */ /* 0x000fe200030006ff */
[----:B------:R-:W-:Y:S01]  /*d240*/  HADD2.F32 R45, -RZ, R63.H1_H1 ;  /* 0x3000003fff2d7230 */ /* 0x000fe20000004100 */
[----:B------:R-:W-:-:S02]  /*d250*/  F2FP.F16.E4M3.UNPACK_B R63, R60.H1 ;  /* 0x0000003cff3f723e */ /* 0x000fc400030006ff */
[----:B------:R-:W-:Y:S01]  /*d260*/  F2FP.SATFINITE.E4M3.F32.PACK_AB_MERGE_C R88, R88, R94, RZ ;  /* 0x0000005e5858723e */ /* 0x000fe200048070ff */
[----:B------:R-:W-:Y:S02]  /*d270*/  HADD2.F32 R60, -RZ, R59.H0_H0 ;  /* 0x2000003bff3c7230 */ /* 0x000fe40000004100 */
[-C--:B------:R-:W-:Y:S01]  /*d280*/  FMUL.FTZ R41, R61, R45.reuse ;  /* 0x0000002d3d297220 */ /* 0x080fe20000410000 */
[C---:B------:R-:W-:Y:S01]  /*d290*/  FMUL.FTZ R66, R56.reuse, R45 ;  /* 0x0000002d38427220 */ /* 0x040fe20000410000 */
[----:B------:R-:W-:Y:S01]  /*d2a0*/  HADD2.F32 R64, -RZ, R63.H0_H0 ;  /* 0x2000003fff407230 */ /* 0x000fe20000004100 */
[----:B------:R-:W-:Y:S01]  /*d2b0*/  F2FP.SATFINITE.E4M3.F32.PACK_AB_MERGE_C R79, R79, R92, R88 ;  /* 0x0000005c4f4f723e */ /* 0x000fe20004807058 */
[----:B------:R-:W-:Y:S02]  /*d2c0*/  HADD2.F32 R45, -RZ, R58.H0_H0 ;  /* 0x2000003aff2d7230 */ /* 0x000fe40000004100 */
[-C--:B------:R-:W-:Y:S01]  /*d2d0*/  FFMA.FTZ R41, R56, R62.reuse, -R41 ;  /* 0x0000003e38297223 */ /* 0x080fe20000010829 */
[----:B------:R-:W-:Y:S01]  /*d2e0*/  FFMA.FTZ R56, R61, R62, R66 ;  /* 0x0000003e3d387223 */ /* 0x000fe20000010042 */
[----:B------:R-:W-:-:S02]  /*d2f0*/  HADD2.F32 R61, -RZ, R57.H0_H0 ;  /* 0x20000039ff3d7230 */ /* 0x000fc40000004100 */
[CC--:B------:R-:W-:Y:S01]  /*d300*/  FMUL.FTZ R66, R60.reuse, R64.reuse ;  /* 0x000000403c427220 */ /* 0x0c0fe20000410000 */
[----:B------:R-:W-:Y:S02]  /*d310*/  HADD2.F32 R62, -RZ, R59.H1_H1 ;  /* 0x3000003bff3e7230 */ /* 0x000fe40000004100 */
[C---:B------:R-:W-:Y:S01]  /*d320*/  FMUL.FTZ R65, R45.reuse, R64 ;  /* 0x000000402d417220 */ /* 0x040fe20000410000 */
[----:B------:R-:W-:Y:S02]  /*d330*/  HADD2.F32 R59, -RZ, R63.H1_H1 ;  /* 0x3000003fff3b7230 */ /* 0x000fe40000004100 */
[-C--:B------:R-:W-:Y:S01]  /*d340*/  FFMA.FTZ R45, R45, R61.reuse, -R66 ;  /* 0x0000003d2d2d7223 */ /* 0x080fe20000010842 */
[----:B------:R-:W-:Y:S01]  /*d350*/  HADD2.F32 R58, -RZ, R58.H1_H1 ;  /* 0x3000003aff3a7230 */ /* 0x000fe20000004100 */
[----:B------:R-:W-:Y:S01]  /*d360*/  F2FP.F16.E4M3.UNPACK_B R64, R42 ;  /* 0x0000002aff40723e */ /* 0x000fe200020006ff */
[----:B------:R-:W-:Y:S02]  /*d370*/  HADD2.F32 R63, -RZ, R57.H1_H1 ;  /* 0x30000039ff3f7230 */ /* 0x000fe40000004100 */
[----:B------:R-:W-:Y:S01]  /*d380*/  FFMA.FTZ R57, R60, R61, R65 ;  /* 0x0000003d3c397223 */ /* 0x000fe20000010041 */
[----:B------:R-:W-:Y:S01]  /*d390*/  FMUL.FTZ R67, R62, R59 ;  /* 0x0000003b3e437220 */ /* 0x000fe20000410000 */
[----:B------:R-:W-:Y:S01]  /*d3a0*/  F2FP.F16.E4M3.UNPACK_B R60, R47 ;  /* 0x0000002fff3c723e */ /* 0x000fe200020006ff */
[C---:B------:R-:W-:Y:S01]  /*d3b0*/  FMUL.FTZ R65, R58.reuse, R59 ;  /* 0x0000003b3a417220 */ /* 0x040fe20000410000 */
[----:B------:R-:W-:Y:S01]  /*d3c0*/  F2FP.F16.E4M3.UNPACK_B R61, R44 ;  /* 0x0000002cff3d723e */ /* 0x000fe200020006ff */
[----:B------:R-:W-:Y:S01]  /*d3d0*/  FFMA.FTZ R58, R58, R63, -R67 ;  /* 0x0000003f3a3a7223 */ /* 0x000fe20000010843 */
[----:B------:R-:W-:Y:S01]  /*d3e0*/  F2FP.F16.E4M3.UNPACK_B R59, R43 ;  /* 0x0000002bff3b723e */ /* 0x000fe200020006ff */
[----:B------:R-:W-:Y:S01]  /*d3f0*/  FFMA.FTZ R62, R62, R63, R65 ;  /* 0x0000003f3e3e7223 */ /* 0x000fe20000010041 */
[----:B------:R-:W-:Y:S01]  /*d400*/  HADD2.F32 R65, -RZ, R60.H0_H0 ;  /* 0x2000003cff417230 */ /* 0x000fe20000004100 */
[----:B------:R-:W-:Y:S01]  /*d410*/  F2FP.F16.E4M3.UNPACK_B R47, R47.H1 ;  /* 0x0000002fff2f723e */ /* 0x000fe200030006ff */
[----:B------:R-:W-:Y:S01]  /*d420*/  HADD2.F32 R76, -RZ, R61.H0_H0 ;  /* 0x2000003dff4c7230 */ /* 0x000fe20000004100 */
[----:B------:R-:W-:Y:S01]  /*d430*/  F2FP.SATFINITE.E4M3.F32.PACK_AB_MERGE_C R45, R58, R45, RZ ;  /* 0x0000002d3a2d723e */ /* 0x000fe200048070ff */
        /* <DEDUP_REMOVED lines=10> */
[----:B------:R-:W-:Y:S01]  /*d4e0*/  F2FP.F16.E4M3.UNPACK_B R76, R44.H1 ;  /* 0x0000002cff4c723e */ /* 0x000fe200030006ff */
[----:B------:R-:W-:Y:S01]  /*d4f0*/  HADD2.F32 R64, -RZ, R64.H1_H1 ;  /* 0x30000040ff407230 */ /* 0x000fe20000004100 */
[----:B------:R-:W-:Y:S01]  /*d500*/  F2FP.F16.E4M3.UNPACK_B R44, R43.H1 ;  /* 0x0000002bff2c723e */ /* 0x000fe200030006ff */
[----:B------:R-:W-:Y:S01]  /*d510*/  HADD2.F32 R43, -RZ, R47.H0_H0 ;  /* 0x2000002fff2b7230 */ /* 0x000fe20000004100 */
[----:B------:R-:W-:Y:S01]  /*d520*/  F2FP.F16.E4M3.UNPACK_B R66, R42.H1 ;  /* 0x0000002aff42723e */ /* 0x000fe200030006ff */
[----:B------:R-:W-:Y:S01]  /*d530*/  HADD2.F32 R77, -RZ, R76.H0_H0 ;  /* 0x2000004cff4d7230 */ /* 0x000fe20000004100 */
[----:B------:R-:W-:Y:S01]  /*d540*/  F2FP.SATFINITE.E4M3.F32.PACK_AB_MERGE_C R57, R62, R57, RZ ;  /* 0x000000393e39723e */ /* 0x000fe200048070ff */
[----:B------:R-:W-:Y:S01]  /*d550*/  HADD2.F32 R42, -RZ, R44.H0_H0 ;  /* 0x2000002cff2a7230 */ /* 0x000fe20000004100 */
[----:B------:R-:W-:Y:S01]  /*d560*/  F2FP.SATFINITE.E4M3.F32.PACK_AB_MERGE_C R41, R41, R54, R45 ;  /* 0x000000362929723e */ /* 0x000fe2000480702d */
        /* <DEDUP_REMOVED lines=9> */
[CC--:B------:R-:W-:Y:S01]  /*d600*/  FMUL.FTZ R67, R47.reuse, R76.reuse ;  /* 0x0000004c2f437220 */ /* 0x0c0fe20000410000 */
[----:B------:R-:W-:Y:S01]  /*d610*/  F2FP.SATFINITE.E4M3.F32.PACK_AB_MERGE_C R46, R90, R93, R46 ;  /* 0x0000005d5a2e723e */ /* 0x000fe2000480702e */
[----:B------:R-:W-:Y:S01]  /*d620*/  FMUL.FTZ R76, R44, R76 ;  /* 0x0000004c2c4c7220 */ /* 0x000fe20000410000 */
[----:B------:R-:W-:Y:S01]  /*d630*/  F2FP.SATFINITE.E4M3.F32.PACK_AB_MERGE_C R45, R56, R53, R57 ;  /* 0x00000035382d723e */ /* 0x000fe20004807039 */
[-C--:B------:R-:W-:Y:S01]  /*d640*/  FFMA.FTZ R67, R44, R66.reuse, -R67 ;  /* 0x000000422c437223 */ /* 0x080fe20000010843 */
[CC--:B------:R-:W-:Y:S01]  /*d650*/  FMUL.FTZ R44, R60.reuse, R61.reuse ;  /* 0x0000003d3c2c7220 */ /* 0x0c0fe20000410000 */
[----:B------:R-:W-:Y:S01]  /*d660*/  FFMA.FTZ R76, R47, R66, R76 ;  /* 0x000000422f4c7223 */ /* 0x000fe2000001004c */
[C---:B------:R-:W-:Y:S02]  /*d670*/  FMUL.FTZ R61, R59.reuse, R61 ;  /* 0x0000003d3b3d7220 */ /* 0x040fe40000410000 */
[----:B------:R-:W-:Y:S01]  /*d680*/  FFMA.FTZ R44, R59, R64, -R44 ;  /* 0x000000403b2c7223 */ /* 0x000fe2000001082c */
[----:B------:R-:W-:Y:S01]  /*d690*/  F2FP.SATFINITE.E4M3.F32.PACK_AB_MERGE_C R42, R67, R42, RZ ;  /* 0x0000002a432a723e */ /* 0x000fe200048070ff */
[----:B------:R-:W-:Y:S01]  /*d6a0*/  FFMA.FTZ R60, R60, R64, R61 ;  /* 0x000000403c3c7223 */ /* 0x000fe2000001003d */
[----:B------:R-:W-:-:S02]  /*d6b0*/  F2FP.SATFINITE.E4M3.F32.PACK_AB_MERGE_C R76, R76, R43, RZ ;  /* 0x0000002b4c4c723e */ /* 0x000fc400048070ff */
[----:B------:R-:W-:Y:S01]  /*d6c0*/  F2FP.SATFINITE.E4M3.F32.PACK_AB_MERGE_C R43, R44, R63, R42 ;  /* 0x0000003f2c2b723e */ /* 0x000fe2000480702a */
[----:B------:R-:W-:Y:S01]  /*d6d0*/  IMAD.MOV.U32 R44, RZ, RZ, R55 ;  /* 0x000000ffff2c7224 */ /* 0x000fe200078e0037 */
[----:B------:R-:W-:Y:S01]  /*d6e0*/  F2FP.SATFINITE.E4M3.F32.PACK_AB_MERGE_C R47, R60, R65, R76 ;  /* 0x000000413c2f723e */ /* 0x000fe2000480704c */
[----:B------:R-:W-:-:S07]  /*d6f0*/  IMAD.MOV.U32 R42, RZ, RZ, R79 ;  /* 0x000000ffff2a7224 */ /* 0x000fce00078e004f */
.L_x_2384:
[----:B------:R-:W-:Y:S05]  /*d700*/  BSYNC B2 ;  /* 0x0000000000027941 */ /* 0x000fea0003800000 */
.L_x_2383:
[----:B-1----:R1:W-:Y:S04]  /*d710*/  STG.E.128 desc[UR54][R48.64], R40 ;  /* 0x0000002830007986 */ /* 0x0023e8000c101d36 */
[----:B---3--:R1:W-:Y:S02]  /*d720*/  @!P2 STG.E.128 desc[UR54][R50.64], R44 ;  /* 0x0000002c3200a986 */ /* 0x0083e4000c101d36 */
.L_x_2382:
[----:B------:R-:W-:Y:S05]  /*d730*/  BSYNC B1 ;  /* 0x0000000000017941 */ /* 0x000fea0003800000 */
.L_x_2381:
        /* <DEDUP_REMOVED lines=46> */
[----:B------:R-:W-:Y:S01]  /*da20*/  LOP3.LUT R61, R83, 0xff0000ff, RZ, 0xc0, !PT ;  /* 0xff0000ff533d7812 */ /* 0x000fe200078ec0ff */
[----:B------:R-:W-:Y:S01]  /*da30*/  IMAD.U32 R44, R66, 0x10000, RZ ;  /* 0x00010000422c7824 */ /* 0x000fe200078e00ff */
[----:B------:R-:W-:-:S02]  /*da40*/  SHF.R.U32.HI R60, RZ, 0x8, R71 ;  /* 0x00000008ff3c7819 */ /* 0x000fc40000011647 */
[----:B------:R-:W-:Y:S01]  /*da50*/  LOP3.LUT R63, R61, 0xff00, R40, 0xf8, !PT ;  /* 0x0000ff003d3f7812 */ /* 0x000fe200078ef828 */
[----:B------:R-:W-:Y:S01]  /*da60*/  IMAD.U32 R40, R64, 0x10000, RZ ;  /* 0x0001000040287824 */ /* 0x000fe200078e00ff */
[----:B------:R-:W-:Y:S02]  /*da70*/  SHF.R.U32.HI R62, RZ, 0x8, R69 ;  /* 0x00000008ff3e7819 */ /* 0x000fe40000011645 */
[----:B------:R-:W-:Y:S02]  /*da80*/  LOP3.LUT R67, R71, 0xff0000ff, RZ, 0xc0, !PT ;  /* 0xff0000ff47437812 */ /* 0x000fe400078ec0ff */
[----:B------:R-:W-:Y:S01]  /*da90*/  SHF.L.U32 R46, R60, 0x8, RZ ;  /* 0x000000083c2e7819 */ /* 0x000fe200000006ff */
[----:B------:R-:W-:Y:S01]  /*daa0*/  IMAD.SHL.U32 R42, R62, 0x100, RZ ;  /* 0x000001003e2a7824 */ /* 0x000fe200078e00ff */
[----:B------:R-:W-:Y:S02]  /*dab0*/  LOP3.LUT R44, R59, 0xff0000, R44, 0xf8, !PT ;  /* 0x00ff00003b2c7812 */ /* 0x000fe400078ef82c */
[----:B------:R-:W-:-:S02]  /*dac0*/  F2FP.F16.E4M3.UNPACK_B R64, R151.H1 ;  /* 0x00000097ff40723e */ /* 0x000fc400030006ff */
[----:B------:R-:W-:Y:S02]  /*dad0*/  F2FP.F16.E4M3.UNPACK_B R61, R58.H1 ;  /* 0x0000003aff3d723e */ /* 0x000fe400030006ff */
[----:B------:R-:W-:Y:S02]  /*dae0*/  F2FP.F16.E4M3.UNPACK_B R59, R57.H1 ;  /* 0x00000039ff3b723e */ /* 0x000fe400030006ff */
[----:B------:R-:W-:Y:S01]  /*daf0*/  SHF.R.U32.HI R54, RZ, 0x10, R71 ;  /* 0x00000010ff367819 */ /* 0x000fe20000011647 */
[----:B------:R-:W-:Y:S01]  /*db00*/  HADD2.F32 R62, -RZ, R61.H0_H0 ;  /* 0x2000003dff3e7230 */ /* 0x000fe20000004100 */
[----:B------:R-:W-:Y:S01]  /*db10*/  SHF.R.U32.HI R53, RZ, 0x10, R69 ;  /* 0x00000010ff357819 */ /* 0x000fe20000011645 */
[----:B------:R-:W-:Y:S01]  /*db20*/  HADD2.F32 R60, -RZ, R59.H0_H0 ;  /* 0x2000003bff3c7230 */ /* 0x000fe20000004100 */
[----:B------:R-:W-:Y:S01]  /*db30*/  LOP3.LUT R71, R67, 0xff00, R46, 0xf8, !PT ;  /* 0x0000ff0043477812 */ /* 0x000fe200078ef82e */
[----:B------:R-:W-:Y:S01]  /*db40*/  HADD2.F32 R67, -RZ, R64.H0_H0 ;  /* 0x20000040ff437230 */ /* 0x000fe20000004100 */
[----:B------:R-:W-:Y:S01]  /*db50*/  LOP3.LUT R40, R63, 0xff0000, R40, 0xf8, !PT ;  /* 0x00ff00003f287812 */ /* 0x000fe200078ef828 */
[----:B------:R-:W-:Y:S01]  /*db60*/  IMAD.U32 R46, R53, 0x10000, RZ ;  /* 0x00010000352e7824 */ /* 0x000fe200078e00ff */
[----:B------:R-:W-:-:S02]  /*db70*/  LOP3.LUT R65, R69, 0xff0000ff, RZ, 0xc0, !PT ;  /* 0xff0000ff45417812 */ /* 0x000fc400078ec0ff */
[----:B------:R-:W-:Y:S01]  /*db80*/  F2FP.F16.E4M3.UNPACK_B R63, R153.H1 ;  /* 0x00000099ff3f723e */ /* 0x000fe200030006ff */
[-C--:B------:R-:W-:Y:S01]  /*db90*/  FMUL.FTZ R53, R62, R67.reuse ;  /* 0x000000433e357220 */ /* 0x080fe20000410000 */
[----:B------:R-:W-:Y:S01]  /*dba0*/  LOP3.LUT R69, R65, 0xff00, R42, 0xf8, !PT ;  /* 0x0000ff0041457812 */ /* 0x000fe200078ef82a */
[----:B------:R-:W-:Y:S01]  /*dbb0*/  FMUL.FTZ R67, R60, R67 ;  /* 0x000000433c437220 */ /* 0x000fe20000410000 */
[----:B------:R-:W-:Y:S01]  /*dbc0*/  IMAD.U32 R42, R54, 0x10000, RZ ;  /* 0x00010000362a7824 */ /* 0x000fe200078e00ff */
[----:B------:R-:W-:Y:S01]  /*dbd0*/  F2FP.F16.E4M3.UNPACK_B R151, R151 ;  /* 0x00000097ff97723e */ /* 0x000fe200020006ff */
[----:B------:R-:W-:Y:S01]  /*dbe0*/  HADD2.F32 R65, -RZ, R63.H0_H0 ;  /* 0x2000003fff417230 */ /* 0x000fe20000004100 */
[----:B------:R-:W-:Y:S02]  /*dbf0*/  F2FP.F16.E4M3.UNPACK_B R153, R153 ;  /* 0x00000099ff99723e */ /* 0x000fe400020006ff */
[----:B------:R-:W-:Y:S01]  /*dc00*/  LOP3.LUT R42, R71, 0xff0000, R42, 0xf8, !PT ;  /* 0x00ff0000472a7812 */ /* 0x000fe200078ef82a */
[----:B------:R-:W-:-:S02]  /*dc10*/  HADD2.F32 R66, -RZ, R151.H0_H0 ;  /* 0x20000097ff427230 */ /* 0x000fc40000004100 */
[-C--:B------:R-:W-:Y:S01]  /*dc20*/  FFMA.FTZ R53, R60, R65.reuse, -R53 ;  /* 0x000000413c357223 */ /* 0x080fe20000010835 */
[----:B------:R-:W-:Y:S01]  /*dc30*/  FFMA.FTZ R54, R62, R65, R67 ;  /* 0x000000413e367223 */ /* 0x000fe20000010043 */
[----:B------:R-:W-:Y:S01]  /*dc40*/  HADD2.F32 R65, -RZ, R63.H1_H1 ;  /* 0x3000003fff417230 */ /* 0x000fe20000004100 */
[----:B------:R-:W-:Y:S01]  /*dc50*/  F2FP.F16.E4M3.UNPACK_B R62, R58 ;  /* 0x0000003aff3e723e */ /* 0x000fe200020006ff */
[----:B------:R-:W-:Y:S01]  /*dc60*/  HADD2.F32 R63, -RZ, R64.H1_H1 ;  /* 0x30000040ff3f7230 */ /* 0x000fe20000004100 */
[----:B------:R-:W-:Y:S01]  /*dc70*/  LOP3.LUT R46, R69, 0xff0000, R46, 0xf8, !PT ;  /* 0x00ff0000452e7812 */ /* 0x000fe200078ef82e */
[----:B------:R-:W-:Y:S02]  /*dc80*/  HADD2.F32 R60, -RZ, R59.H1_H1 ;  /* 0x3000003bff3c7230 */ /* 0x000fe40000004100 */
[----:B------:R-:W-:Y:S01]  /*dc90*/  HADD2.F32 R64, -RZ, R61.H1_H1 ;  /* 0x3000003dff407230 */ /* 0x000fe20000004100 */
[----:B------:R-:W-:Y:S01]  /*dca0*/  F2FP.F16.E4M3.UNPACK_B R61, R57 ;  /* 0x00000039ff3d723e */ /* 0x000fe200020006ff */
[----:B------:R-:W-:-:S02]  /*dcb0*/  HADD2.F32 R151, -RZ, R151.H1_H1 ;  /* 0x30000097ff977230 */ /* 0x000fc40000004100 */
[-C--:B------:R-:W-:Y:S01]  /*dcc0*/  FMUL.FTZ R67, R60, R63.reuse ;  /* 0x0000003f3c437220 */ /* 0x080fe20000410000 */
        /* <DEDUP_REMOVED lines=85> */
[-C--:B------:R-:W-:Y:S01]  /*e220*/  FFMA.FTZ R60, R60, R62.reuse, -R65 ;  /* 0x0000003e3c3c7223 */ /* 0x080fe20000010841 */
[----:B------:R-:W-:Y:S01]  /*e230*/  F2FP.F16.E4M3.UNPACK_B R59, R41.H1 ;  /* 0x00000029ff3b723e */ /* 0x000fe200030006ff */
[----:B------:R-:W-:Y:S01]  /*e240*/  FFMA.FTZ R41, R63, R62, R66 ;  /* 0x0000003e3f297223 */ /* 0x000fe20000010042 */
[----:B------:R-:W-:Y:S01]  /*e250*/  HADD2.F32 R46, -RZ, R61.H0_H0 ;  /* 0x2000003dff2e7230 */ /* 0x000fe20000004100 */
[-C--:B------:R-:W-:Y:S01]  /*e260*/  F2FP.F16.E4M3.UNPACK_B R70, R42.reuse ;  /* 0x0000002aff46723e */ /* 0x080fe200020006ff */
[----:B------:R-:W-:Y:S01]  /*e270*/  HADD2.F32 R63, -RZ, R64.H0_H0 ;  /* 0x20000040ff3f7230 */ /* 0x000fe20000004100 */
[----:B------:R-:W-:Y:S01]  /*e280*/  F2FP.F16.E4M3.UNPACK_B R71, R42.H1 ;  /* 0x0000002aff47723e */ /* 0x000fe200030006ff */
[----:B------:R-:W-:Y:S01]  /*e290*/  HADD2.F32 R45, -RZ, R59.H0_H0 ;  /* 0x2000003bff2d7230 */ /* 0x000fe20000004100 */
[----:B------:R-:W-:Y:S01]  /*e2a0*/  F2FP.F16.E4M3.UNPACK_B R67, R40 ;  /* 0x00000028ff43723e */ /* 0x000fe200020006ff */
[----:B------:R-:W-:-:S02]  /*e2b0*/  HADD2.F32 R62, -RZ, R61.H1_H1 ;  /* 0x3000003dff3e7230 */ /* 0x000fc40000004100 */
[-C--:B------:R-:W-:Y:S01]  /*e2c0*/  FMUL.FTZ R66, R46, R63.reuse ;  /* 0x0000003f2e427220 */ /* 0x080fe20000410000 */
[----:B------:R-:W-:Y:S02]  /*e2d0*/  HADD2.F32 R65, -RZ, R64.H1_H1 ;  /* 0x30000040ff417230 */ /* 0x000fe40000004100 */
[----:B------:R-:W-:Y:S01]  /*e2e0*/  FMUL.FTZ R63, R45, R63 ;  /* 0x0000003f2d3f7220 */ /* 0x000fe20000410000 */
[----:B------:R-:W-:Y:S01]  /*e2f0*/  HADD2.F32 R59, -RZ, R59.H1_H1 ;  /* 0x3000003bff3b7230 */ /* 0x000fe20000004100 */
[----:B------:R-:W-:Y:S01]  /*e300*/  F2FP.SATFINITE.E4M3.F32.PACK_AB_MERGE_C R53, R152, R69, R77 ;  /* 0x000000459835723e */ /* 0x000fe2000480704d */
[--C-:B------:R-:W-:Y:S02]  /*e310*/  HADD2.F32 R61, -RZ, R44.reuse.H0_H0 ;  /* 0x2000002cff3d7230 */ /* 0x100fe40000004100 */
[-C--:B------:R-:W-:Y:S01]  /*e320*/  FMUL.FTZ R68, R62, R65.reuse ;  /* 0x000000413e447220 */ /* 0x080fe20000410000 */
[----:B------:R-:W-:Y:S02]  /*e330*/  HADD2.F32 R64, -RZ, R44.H1_H1 ;  /* 0x3000002cff407230 */ /* 0x000fe40000004100 */
[----:B------:R-:W-:Y:S01]  /*e340*/  FMUL.FTZ R65, R59, R65 ;  /* 0x000000413b417220 */ /* 0x000fe20000410000 */
[----:B------:R-:W-:-:S02]  /*e350*/  HADD2.F32 R77, -RZ, R71.H0_H0 ;  /* 0x20000047ff4d7230 */ /* 0x000fc40000004100 */
[-C--:B------:R-:W-:Y:S01]  /*e360*/  FFMA.FTZ R44, R45, R61.reuse, -R66 ;  /* 0x0000003d2d2c7223 */ /* 0x080fe20000010842 */
[----:B------:R-:W-:Y:S01]  /*e370*/  FFMA.FTZ R45, R46, R61, R63 ;  /* 0x0000003d2e2d7223 */ /* 0x000fe2000001003f */
[----:B------:R-:W-:Y:S01]  /*e380*/  F2FP.F16.E4M3.UNPACK_B R63, R47 ;  /* 0x0000002fff3f723e */ /* 0x000fe200020006ff */
[-C--:B------:R-:W-:Y:S01]  /*e390*/  FFMA.FTZ R59, R59, R64.reuse, -R68 ;  /* 0x000000403b3b7223 */ /* 0x080fe20000010844 */
[----:B------:R-:W-:Y:S01]  /*e3a0*/  FFMA.FTZ R46, R62, R64, R65 ;  /* 0x000000403e2e7223 */ /* 0x000fe20000010041 */
[----:B------:R-:W-:Y:S01]  /*e3b0*/  F2FP.F16.E4M3.UNPACK_B R61, R43 ;  /* 0x0000002bff3d723e */ /* 0x000fe200020006ff */
[----:B------:R-:W-:Y:S01]  /*e3c0*/  HADD2.F32 R42, -RZ, R67.H0_H0 ;  /* 0x20000043ff2a7230 */ /* 0x000fe20000004100 */
[----:B------:R-:W-:Y:S01]  /*e3d0*/  F2FP.F16.E4M3.UNPACK_B R64, R47.H1 ;  /* 0x0000002fff40723e */ /* 0x000fe200030006ff */
[----:B------:R-:W-:Y:S01]  /*e3e0*/  HADD2.F32 R65, -RZ, R63.H0_H0 ;  /* 0x2000003fff417230 */ /* 0x000fe20000004100 */
[----:B------:R-:W-:Y:S01]  /*e3f0*/  F2FP.F16.E4M3.UNPACK_B R43, R43.H1 ;  /* 0x0000002bff2b723e */ /* 0x000fe200030006ff */
        /* <DEDUP_REMOVED lines=9> */
[----:B------:R-:W-:Y:S01]  /*e490*/  FMUL.FTZ R78, R47, R40 ;  /* 0x000000282f4e7220 */ /* 0x000fe20000410000 */
[----:B------:R-:W-:Y:S02]  /*e4a0*/  HADD2.F32 R71, -RZ, R71.H1_H1 ;  /* 0x30000047ff477230 */ /* 0x000fe40000004100 */
[-C--:B------:R-:W-:Y:S01]  /*e4b0*/  FMUL.FTZ R79, R66, R77.reuse ;  /* 0x0000004d424f7220 */ /* 0x080fe20000410000 */
[----:B------:R-:W-:Y:S02]  /*e4c0*/  HADD2.F32 R43, -RZ, R43.H1_H1 ;  /* 0x3000002bff2b7230 */ /* 0x000fe40000004100 */
        /* <DEDUP_REMOVED lines=13> */
[----:B------:R-:W-:Y:S01]  /*e5a0*/  FMUL.FTZ R70, R61, R70 ;  /* 0x000000463d467220 */ /* 0x000fe20000410000 */
[-C--:B------:R-:W-:Y:S01]  /*e5b0*/  FFMA.FTZ R76, R43, R68.reuse, -R76 ;  /* 0x000000442b4c7223 */ /* 0x080fe2000001084c */
[----:B------:R-:W-:Y:S01]  /*e5c0*/  FFMA.FTZ R64, R64, R68, R71 ;  /* 0x0000004440407223 */ /* 0x000fe20000010047 */
[----:B------:R-:W-:Y:S01]  /*e5d0*/  FFMA.FTZ R42, R65, R42, R78 ;  /* 0x0000002a412a7223 */ /* 0x000fe2000001004e */
[-C--:B------:R-:W-:Y:S01]  /*e5e0*/  FFMA.FTZ R61, R61, R62.reuse, -R66 ;  /* 0x0000003e3d3d7223 */ /* 0x080fe20000010842 */
        /* <DEDUP_REMOVED lines=10> */
[----:B------:R-:W-:Y:S01]  /*e690*/  IMAD.MOV.U32 R42, RZ, RZ, R54 ;  /* 0x000000ffff2a7224 */ /* 0x000fe200078e0036 */
[----:B------:R-:W-:-:S07]  /*e6a0*/  MOV R46, R53 ;  /* 0x00000035002e7202 */ /* 0x000fce0000000f00 */
.L_x_2388:
[----:B------:R-:W-:Y:S05]  /*e6b0*/  BSYNC B2 ;  /* 0x0000000000027941 */ /* 0x000fea0003800000 */
.L_x_2387:
[----:B-1----:R4:W-:Y:S04]  /*e6c0*/  STG.E.128 desc[UR54][R48.64], R40 ;  /* 0x0000002830007986 */ /* 0x0029e8000c101d36 */
[----:B---3--:R4:W-:Y:S02]  /*e6d0*/  @!P2 STG.E.128 desc[UR54][R50.64], R44 ;  /* 0x0000002c3200a986 */ /* 0x0089e4000c101d36 */
.L_x_2386:
[----:B------:R-:W-:Y:S05]  /*e6e0*/  BSYNC B1 ;  /* 0x0000000000017941 */ /* 0x000fea0003800000 */
.L_x_2385:
[----:B------:R-:W-:-:S13]  /*e6f0*/  ISETP.NE.AND P2, PT, R36, RZ, PT ;  /* 0x000000ff2400720c */ /* 0x000fda0003f45270 */
[----:B------:R-:W-:Y:S05]  /*e700*/  @!P2 BRA `(.L_x_2339) ;  /* 0x0000001000bca947 */ /* 0x000fea0003800000 */
[----:B-1--4-:R-:W3:Y:S01]  /*e710*/  LDL R40, [R1+0x14] ;  /* 0x0000140001287983 */ /* 0x012ee20000100800 */
[----:B------:R-:W-:Y:S01]  /*e720*/  IADD3 R49, P2, P4, R116, R134, R29 ;  /* 0x0000008674317210 */ /* 0x000fe20007c5e01d */
[----:B------:R-:W-:Y:S03]  /*e730*/  BSSY B1, `(.L_x_2389) ;  /* 0x00000ec000017945 */ /* 0x000fe60003800000 */
[----:B------:R-:W-:Y:S02]  /*e740*/  IADD3.X R42, R4, R52, R32, P2, P4 ;  /* 0x00000034042a7210 */ /* 0x000fe400017e8420 */
[----:B------:R-:W-:-:S05]  /*e750*/  IADD3 R48, P2, R49, R122, RZ ;  /* 0x0000007a31307210 */ /* 0x000fca0007f5e0ff */
[----:B------:R-:W-:Y:S01]  /*e760*/  IMAD.X R49, R42, 0x1, R123, P2 ;  /* 0x000000012a317824 */ /* 0x000fe200010e067b */
[----:B------:R-:W-:Y:S02]  /*e770*/  ISETP.GE.AND P2, PT, R6, R132, PT ;  /* 0x000000840600720c */ /* 0x000fe40003f46270 */
        /* <DEDUP_REMOVED lines=25> */
[----:B------:R-:W-:Y:S01]  /*e910*/  IMAD.MOV.U32 R56, RZ, RZ, R40 ;  /* 0x000000ffff387224 */ /* 0x000fe200078e0028 */
[----:B------:R-:W-:Y:S02]  /*e920*/  SHF.R.U32.HI R61, RZ, 0x8, R73 ;  /* 0x00000008ff3d7819 */ /* 0x000fe40000011649 */
[----:B------:R-:W-:Y:S02]  /*e930*/  SHF.R.U32.HI R60, RZ, 0x8, R75 ;  /* 0x00000008ff3c7819 */ /* 0x000fe4000001164b */
[----:B------:R-:W-:Y:S01]  /*e940*/  SHF.L.U32 R41, R53, 0x8, RZ ;  /* 0x0000000835297819 */ /* 0x000fe200000006ff */
[----:B------:R-:W-:Y:S01]  /*e950*/  IMAD.MOV.U32 R53, RZ, RZ, R42 ;  /* 0x000000ffff357224 */ /* 0x000fe200078e002a */
[----:B------:R-:W-:Y:S01]  /*e960*/  SHF.R.U32.HI R64, RZ, 0x8, R87 ;  /* 0x00000008ff407819 */ /* 0x000fe20000011657 */
[----:B------:R-:W-:Y:S01]  /*e970*/  IMAD.U32 R42, R66, 0x10000, RZ ;  /* 0x00010000422a7824 */ /* 0x000fe200078e00ff */
[----:B------:R-:W-:Y:S01]  /*e980*/  LOP3.LUT R41, R54, 0xff00, R41, 0xf8, !PT ;  /* 0x0000ff0036297812 */ /* 0x000fe200078ef829 */
[----:B------:R-:W-:Y:S01]  /*e990*/  IMAD.SHL.U32 R44, R61, 0x100, RZ ;  /* 0x000001003d2c7824 */ /* 0x000fe200078e00ff */
[----:B------:R-:W-:Y:S01]  /*e9a0*/  SHF.R.U32.HI R62, RZ, 0x10, R87 ;  /* 0x00000010ff3e7819 */ /* 0x000fe20000011657 */
[----:B------:R-:W-:Y:S01]  /*e9b0*/  IMAD.SHL.U32 R54, R60, 0x100, RZ ;  /* 0x000001003c367824 */ /* 0x000fe200078e00ff */
[----:B------:R-:W-:Y:S01]  /*e9c0*/  LOP3.LUT R57, R73, 0xff0000ff, RZ, 0xc0, !PT ;  /* 0xff0000ff49397812 */ /* 0x000fe200078ec0ff */
[----:B------:R-:W-:Y:S01]  /*e9d0*/  IMAD.SHL.U32 R40, R64, 0x100, RZ ;  /* 0x0000010040287824 */ /* 0x000fe200078e00ff */
[----:B------:R-:W-:-:S02]  /*e9e0*/  LOP3.LUT R59, R75, 0xff0000ff, RZ, 0xc0, !PT ;  /* 0xff0000ff4b3b7812 */ /* 0x000fc400078ec0ff */
[----:B------:R-:W-:Y:S02]  /*e9f0*/  LOP3.LUT R55, R87, 0xff0000ff, RZ, 0xc0, !PT ;  /* 0xff0000ff57377812 */ /* 0x000fe400078ec0ff */
[----:B------:R-:W-:Y:S01]  /*ea00*/  LOP3.LUT R42, R41, 0xff0000, R42, 0xf8, !PT ;  /* 0x00ff0000292a7812 */ /* 0x000fe200078ef82a */
[----:B------:R-:W-:Y:S01]  /*ea10*/  IMAD.U32 R41, R62, 0x10000, RZ ;  /* 0x000100003e297824 */ /* 0x000fe200078e00ff */
[----:B------:R-:W-:Y:S02]  /*ea20*/  LOP3.LUT R44, R57, 0xff00, R44, 0xf8, !PT ;  /* 0x0000ff00392c7812 */ /* 0x000fe400078ef82c */
[----:B------:R-:W-:Y:S02]  /*ea30*/  LOP3.LUT R64, R59, 0xff00, R54, 0xf8, !PT ;  /* 0x0000ff003b407812 */ /* 0x000fe400078ef836 */
[----:B------:R-:W-:Y:S02]  /*ea40*/  LOP3.LUT R40, R55, 0xff00, R40, 0xf8, !PT ;  /* 0x0000ff0037287812 */ /* 0x000fe400078ef828 */
[----:B------:R-:W-:-:S02]  /*ea50*/  F2FP.F16.E4M3.UNPACK_B R62, R146.H1 ;  /* 0x00000092ff3e723e */ /* 0x000fc400030006ff */
        /* <DEDUP_REMOVED lines=13> */
[----:B------:R-:W-:Y:S02]  /*eb30*/  IMAD.U32 R65, R65, 0x10000, RZ ;  /* 0x0001000041417824 */ /* 0x000fe400078e00ff */
        /* <DEDUP_REMOVED lines=163> */
[----:B------:R-:W-:-:S02]  /*f570*/  F2FP.SATFINITE.E4M3.F32.PACK_AB_MERGE_C R60, R60, R69, RZ ;  /* 0x000000453c3c723e */ /* 0x000fc400048070ff */
[----:B------:R-:W-:Y:S01]  /*f580*/  F2FP.SATFINITE.E4M3.F32.PACK_AB_MERGE_C R41, R45, R56, R42 ;  /* 0x000000382d29723e */ /* 0x000fe2000480702a */
[----:B------:R-:W-:Y:S01]  /*f590*/  IMAD.MOV.U32 R42, RZ, RZ, R53 ;  /* 0x000000ffff2a7224 */ /* 0x000fe200078e0035 */
[----:B------:R-:W-:Y:S02]  /*f5a0*/  F2FP.SATFINITE.E4M3.F32.PACK_AB_MERGE_C R43, R47, R70, R43 ;  /* 0x000000462f2b723e */ /* 0x000fe4000480702b */
[----:B------:R-:W-:Y:S01]  /*f5b0*/  F2FP.SATFINITE.E4M3.F32.PACK_AB_MERGE_C R45, R44, R57, R50 ;  /* 0x000000392c2d723e */ /* 0x000fe20004807032 */
[----:B------:R-:W-:Y:S01]  /*f5c0*/  IMAD.MOV.U32 R44, RZ, RZ, R54 ;  /* 0x000000ffff2c7224 */ /* 0x000fe200078e0036 */
[----:B------:R-:W-:Y:S02]  /*f5d0*/  F2FP.SATFINITE.E4M3.F32.PACK_AB_MERGE_C R47, R66, R75, R60 ;  /* 0x0000004b422f723e */ /* 0x000fe4000480703c */
[----:B------:R-:W-:-:S07]  /*f5e0*/  MOV R40, R55 ;  /* 0x0000003700287202 */ /* 0x000fce0000000f00 */
.L_x_2390:
[----:B------:R-:W-:Y:S05]  /*f5f0*/  BSYNC B1 ;  /* 0x0000000000017941 */ /* 0x000fea0003800000 */
.L_x_2389:
        /* <DEDUP_REMOVED lines=10> */
.L_x_2306:
[----:B------:R-:W-:-:S06]  /*f6a0*/  UISETP.NE.AND UP0, UPT, UR53, 0x3, UPT ;  /* 0x000000033500788c */ /* 0x000fcc000bf05270 */
[----:B------:R-:W-:-:S13]  /*f6b0*/  PLOP3.LUT P1, PT, PT, PT, UP0, 0x80, 0x0 ;  /* 0x000000000000781c */ /* 0x000fda0003f2f008 */
[----:B------:R-:W-:Y:S05]  /*f6c0*/  @!P1 BRA `(.L_x_2391) ;  /* 0x0000000000049947 */ /* 0x000fea0003800000 */
[----:B------:R-:W-:Y:S01]  /*f6d0*/  BPT.TRAP 0x1 ;  /* 0x000000040000795c */ /* 0x000fe20000300000 */
.L_x_2391:
[----:B------:R-:W-:Y:S01]  /*f6e0*/  IMAD R97, R17, 0x8, R16 ;  /* 0x0000000811617824 */ /* 0x000fe200078e0210 */
[----:B------:R-:W-:Y:S01]  /*f6f0*/  SHF.L.U32 R98, R191, 0x1f, RZ ;  /* 0x0000001fbf627819 */ /* 0x000fe200000006ff */
[----:B------:R-:W-:Y:S01]  /*f700*/  IMAD R96, R24, -0xa0, R2 ;  /* 0xffffff6018607824 */ /* 0x000fe200078e0202 */
[----:B------:R-:W-:Y:S02]  /*f710*/  BSSY B1, `(.L_x_2392) ;  /* 0x0000004000017945 */ /* 0x000fe40003800000 */
[----:B------:R-:W1:Y:S02]  /*f720*/  SYNCS.PHASECHK.TRANS64.TRYWAIT P2, [R97+URZ+0x29890], R98 ;  /* 0x02989062610075a7 */ /* 0x000e64000804017f */
[----:B------:R-:W-:Y:S01]  /*f730*/  VIMNMX R96, R96, 0xa0, PT ;  /* 0x000000a060607848 */ /* 0x000fe20003fe0100 */
[----:B-1----:R-:W-:Y:S06]  /*f740*/  @!P2 BRA `(.L_x_2393) ;  /* 0x000001f40000a947 */ /* 0x002fec0003800000 */
.L_x_2651:
[----:B------:R-:W-:Y:S05]  /*f750*/  BSYNC B1 ;  /* 0x0000000000017941 */ /* 0x000fea0003800000 */
.L_x_2392:
        /* <DEDUP_REMOVED lines=21> */
.L_x_2395:
[----:B------:R-:W-:Y:S05]  /*f8b0*/  BSYNC B1 ;  /* 0x0000000000017941 */ /* 0x000fea0003800000 */
.L_x_2394:
        /* <DEDUP_REMOVED lines=20> */
.L_x_2339:
[----:B------:R-:W-:Y:S05]  /*fa00*/  BSYNC B0 ;  /* 0x0000000000007941 */ /* 0x000fea0003800000 */
.L_x_2305:
        /* <DEDUP_REMOVED lines=17> */
.L_x_2397:
[----:B------:R-:W-:Y:S05]  /*fb20*/  BSYNC B0 ;  /* 0x0000000000007941 */ /* 0x000fea0003800000 */
.L_x_2396:
[----:B------:R-:W1:Y:S01]  /*fb30*/  SYNCS.PHASECHK.TRANS64.TRYWAIT P1, [R97+URZ+0x298b0], R98 ;  /* 0x0298b062610075a7 */ /* 0x000e62000802017f */
[----:B------:R-:W-:Y:S01]  /*fb40*/  ULDC UR42, c[0x0][0x320] ;  /* 0x0000c800002a7ab9 */ /* 0x000fe20000000800 */
[----:B------:R-:W-:Y:S01]  /*fb50*/  ULDC.64 UR38, c[0x0][0x328] ;  /* 0x0000ca0000267ab9 */ /* 0x000fe20000000a00 */
[----:B------:R-:W-:Y:S01]  /*fb60*/  ULDC.64 UR40, c[0x0][0x318] ;  /* 0x0000c60000287ab9 */ /* 0x000fe20000000a00 */
[----:B------:R-:W-:Y:S01]  /*fb70*/  BSSY B0, `(.L_x_2398) ;  /* 0x0000003000007945 */ /* 0x000fe20003800000 */
[----:B------:R-:W-:-:S03]  /*fb80*/  IMAD R41, R17, 0x5000, R214 ;  /* 0x0000500011297824 */ /* 0x000fc600078e02d6 */
[----:B-1----:R-:W-:Y:S05]  /*fb90*/  @!P1 BRA `(.L_x_2399) ;  /* 0x000001f000009947 */ /* 0x002fea0003800000 */
.L_x_2652:
[----:B------:R-:W-:Y:S05]  /*fba0*/  BSYNC B0 ;  /* 0x0000000000007941 */ /* 0x000fea0003800000 */
.L_x_2398:
[----:B------:R-:W-:Y:S01]  /*fbb0*/  ISETP.GE.AND P1, PT, R188, R96, PT ;  /* 0x00000060bc00720c */ /* 0x000fe20003f26270 */
[----:B------:R-:W-:Y:S01]  /*fbc0*/  BSSY B0, `(.L_x_2400) ;  /* 0x000001a000007945 */ /* 0x000fe20003800000 */
[C---:B------:R-:W-:Y:S01]  /*fbd0*/  IMAD.IADD R48, R16.reuse, 0x1, R41 ;  /* 0x0000000110307824 */ /* 0x040fe200078e0229 */
[-C--:B------:R-:W-:Y:S01]  /*fbe0*/  IADD3 R49, R16, R41.reuse, R124 ;  /* 0x0000002910317210 */ /* 0x080fe20007ffe07c */
[----:B---3--:R-:W-:Y:S01]  /*fbf0*/  IMAD.WIDE R44, R24, 0xa0, R118 ;  /* 0x000000a0182c7825 */ /* 0x008fe200078e0276 */
[CC--:B------:R-:W-:Y:S02]  /*fc00*/  IADD3 R50, R16.reuse, R41.reuse, R121 ;  /* 0x0000002910327210 */ /* 0x0c0fe40007ffe079 */
[----:B------:R-:W-:-:S06]  /*fc10*/  IADD3 R51, R16, R41, R130 ;  /* 0x0000002910337210 */ /* 0x000fcc0007ffe082 */
[----:B------:R-:W-:Y:S05]  /*fc20*/  @P1 BRA `(.L_x_2401) ;  /* 0x00000000004c1947 */ /* 0x000fea0003800000 */
[----:B------:R-:W-:Y:S01]  /*fc30*/  MOV R41, R33 ;  /* 0x0000002100297202 */ /* 0x000fe20000000f00 */
[----:B0-----:R-:W-:Y:S02]  /*fc40*/  IMAD.MOV.U32 R40, RZ, RZ, R114 ;  /* 0x000000ffff287224 */ /* 0x001fe400078e0072 */
        /* <DEDUP_REMOVED lines=17> */
.L_x_2401:
[----:B------:R-:W-:Y:S05]  /*fd60*/  BSYNC B0 ;  /* 0x0000000000007941 */ /* 0x000fea0003800000 */
.L_x_2400:
        /* <DEDUP_REMOVED lines=24> */
.L_x_2403:
[----:B------:R-:W-:Y:S05]  /*fef0*/  BSYNC B0 ;  /* 0x0000000000007941 */ /* 0x000fea0003800000 */
.L_x_2402:
        /* <DEDUP_REMOVED lines=23> */
.L_x_2300:
[----:B------:R-:W-:Y:S05]  /*10070*/  @P0 BRA `(.L_x_2405) ;  /* 0x00000000000c0947 */ /* 0x000fea0003800000 */
[----:B------:R-:W0:Y:S01]  /*10080*/  FENCE.VIEW.ASYNC.G ;  /* 0x00000000000073c6 */ /* 0x000e220000000100 */
[----:B------:R-:W-:Y:S05]  /*10090*/  WARPSYNC.ALL ;  /* 0x0000000000007948 */ /* 0x000fea0003800000 */
[----:B0-----:R-:W-:Y:S06]  /*100a0*/  BAR.ARV 0xc, 0x180 ;  /* 0x0306000000007b1d */ /* 0x001fec0000002000 */
.L_x_2405:
[----:B------:R-:W-:Y:S01]  /*100b0*/  ULDC.64 UR6, c[0x0][0x998] ;  /* 0x0002660000067ab9 */ /* 0x000fe20000000a00 */
[----:B------:R-:W-:Y:S01]  /*100c0*/  ULDC.64 UR4, c[0x0][0x990] ;  /* 0x0002640000047ab9 */ /* 0x000fe20000000a00 */
[----:B------:R-:W-:Y:S02]  /*100d0*/  ISETP.NE.U32.AND P1, PT, RZ, UR6, PT ;  /* 0x00000006ff007c0c */ /* 0x000fe4000bf25070 */
[----:B------:R-:W-:Y:S02]  /*100e0*/  ISETP.NE.U32.AND P0, PT, RZ, UR4, PT ;  /* 0x00000004ff007c0c */ /* 0x000fe4000bf05070 */
[----:B------:R-:W-:Y:S02]  /*100f0*/  ISETP.NE.AND.EX P1, PT, RZ, UR7, PT, P1 ;  /* 0x00000007ff007c0c */ /* 0x000fe4000bf25310 */
[----:B------:R-:W-:-:S11]  /*10100*/  ISETP.NE.AND.EX P0, PT, RZ, UR5, PT, P0 ;  /* 0x00000005ff007c0c */ /* 0x000fd6000bf05300 */
[----:B------:R-:W0:Y:S08]  /*10110*/  @P1 LDC.64 R8, c[0x0][0x9b8] ;  /* 0x00026e00ff081b82 */ /* 0x000e300000000a00 */
        /* <DEDUP_REMOVED lines=8> */
[----:B------:R-:W-:Y:S01]  /*101a0*/  @P0 IMAD R7, R212, R7, R0 ;  /* 0x00000007d4070224 */ /* 0x000fe200078e0200 */
[----:B------:R-:W-:Y:S01]  /*101b0*/  MOV R0, 0x3f800000 ;  /* 0x3f80000000007802 */ /* 0x000fe20000000f00 */
[----:B------:R-:W-:Y:S02]  /*101c0*/  @P1 IMAD.IADD R5, R5, 0x1, R9 ;  /* 0x0000000105051824 */ /* 0x000fe400078e0209 */
[----:B------:R-:W-:Y:S02]  /*101d0*/  @P0 IMAD.IADD R3, R3, 0x1, R7 ;  /* 0x0000000103030824 */ /* 0x000fe400078e0207 */
[----:B--2---:R-:W-:-:S04]  /*101e0*/  @P1 IMAD.WIDE.U32 R6, R209, R12, R4 ;  /* 0x0000000cd1061225 */ /* 0x004fc800078e0004 */
[----:B---3--:R-:W-:Y:S01]  /*101f0*/  @P0 IMAD.WIDE.U32 R2, R209, R10, R2 ;  /* 0x0000000ad1020225 */ /* 0x008fe200078e0002 */
[----:B------:R-:W-:-:S03]  /*10200*/  @P1 LEA R8, P3, R6, UR6, 0x2 ;  /* 0x0000000606081c11 */ /* 0x000fc6000f8610ff */
[C---:B------:R-:W-:Y:S01]  /*10210*/  @P1 IMAD R5, R209.reuse, R13, R7 ;  /* 0x0000000dd1051224 */ /* 0x040fe200078e0207 */
[----:B------:R-:W-:Y:S01]  /*10220*/  @P0 LEA R4, P2, R2, UR4, 0x2 ;  /* 0x0000000402040c11 */ /* 0x000fe2000f8410ff */
[----:B------:R-:W-:Y:S01]  /*10230*/  @P0 IMAD R3, R209, R11, R3 ;  /* 0x0000000bd1030224 */ /* 0x000fe200078e0203 */
[----:B------:R-:W-:Y:S02]  /*10240*/  ULDC UR4, c[0x0][0x988] ;  /* 0x0002620000047ab9 */ /* 0x000fe40000000800 */
[----:B------:R-:W-:Y:S02]  /*10250*/  @P1 LEA.HI.X R9, R6, UR7, R5, 0x2, P3 ;  /* 0x0000000706091c11 */ /* 0x000fe400098f1405 */
[----:B------:R-:W-:Y:S01]  /*10260*/  @P0 LEA.HI.X R5, R2, UR5, R3, 0x2, P2 ;  /* 0x0000000502050c11 */ /* 0x000fe200090f1403 */
[----:B------:R-:W-:Y:S01]  /*10270*/  IMAD.MOV.U32 R3, RZ, RZ, 0x3f800000 ;  /* 0x3f800000ff037424 */ /* 0x000fe200078e00ff */
[----:B------:R-:W0:Y:S01]  /*10280*/  LDC R2, c[0x0][0x448] ;  /* 0x00011200ff027b82 */ /* 0x000e220000000800 */
[----:B------:R-:W2:Y:S04]  /*10290*/  @P1 LDG.E R0, desc[UR54][R8.64] ;  /* 0x0000003608001981 */ /* 0x000ea8000c1e1900 */
[----:B------:R-:W2:Y:S01]  /*102a0*/  @P0 LDG.E R3, desc[UR54][R4.64] ;  /* 0x0000003604030981 */ /* 0x000ea2000c1e1900 */
[----:B------:R-:W-:Y:S01]  /*102b0*/  VIADD R7, R204, 0x7f ;  /* 0x0000007fcc077836 */ /* 0x000fe20000000000 */
[----:B------:R-:W-:Y:S01]  /*102c0*/  BSSY B0, `(.L_x_2406) ;  /* 0x000002d000007945 */ /* 0x000fe20003800000 */
[----:B------:R-:W-:Y:S01]  /*102d0*/  IMAD.MOV.U32 R104, RZ, RZ, RZ ;  /* 0x000000ffff687224 */ /* 0x000fe200078e00ff */
[----:B0-----:R-:W-:-:S13]  /*102e0*/  ISETP.NE.AND P0, PT, R2, 0x1, PT ;  /* 0x000000010200780c */ /* 0x001fda0003f05270 */
[----:B------:R-:W0:Y:S08]  /*102f0*/  @P0 LDC R2, c[0x0][0x44c] ;  /* 0x00011300ff020b82 */ /* 0x000e300000000800 */
[----:B------:R-:W1:Y:S01]  /*10300*/  @P0 LDC R11, c[0x0][0x450] ;  /* 0x00011400ff0b0b82 */ /* 0x000e620000000800 */
[----:B0-----:R-:W-:-:S05]  /*10310*/  @P0 IMAD.HI.U32 R2, R7, R2, RZ ;  /* 0x0000000207020227 */ /* 0x001fca00078e00ff */
[----:B-1----:R-:W-:-:S05]  /*10320*/  @P0 SHF.R.U32.HI R7, RZ, R11, R2 ;  /* 0x0000000bff070219 */ /* 0x002fca0000011602 */
[----:B------:R-:W-:-:S04]  /*10330*/  IMAD.IADD R7, R166, 0x1, R7 ;  /* 0x00000001a6077824 */ /* 0x000fc800078e0207 */
[----:B------:R-:W-:-:S05]  /*10340*/  IMAD.HI R7, R7, 0x66666667, RZ ;  /* 0x6666666707077827 */ /* 0x000fca00078e02ff */
[----:B------:R-:W-:-:S04]  /*10350*/  SHF.R.U32.HI R2, RZ, 0x1f, R7 ;  /* 0x0000001fff027819 */ /* 0x000fc80000011607 */
[----:B------:R-:W-:-:S04]  /*10360*/  LEA.HI.SX32 R2, R7, R2, 0x1a ;  /* 0x0000000207027211 */ /* 0x000fc800078fd2ff */
[----:B------:R-:W-:-:S04]  /*10370*/  VIMNMX R185, R185, R2, PT ;  /* 0x00000002b9b97248 */ /* 0x000fc80003fe0100 */
[----:B------:R-:W-:Y:S01]  /*10380*/  ISETP.GE.AND P0, PT, R185, 0x1, PT ;  /* 0x00000001b900780c */ /* 0x000fe20003f06270 */
[----:B--2---:R-:W-:-:S04]  /*10390*/  FMUL.FTZ R0, R3, R0 ;  /* 0x0000000003007220 */ /* 0x004fc80000410000 */
[----:B------:R-:W-:-:S08]  /*103a0*/  FMUL.FTZ R2, R0, UR4 ;  /* 0x0000000400027c20 */ /* 0x000fd00008410000 */
[----:B------:R-:W-:Y:S05]  /*103b0*/  @!P0 BRA `(.L_x_2407) ;  /* 0x0000000000748947 */ /* 0x000fea0003800000 */
        /* <DEDUP_REMOVED lines=14> */
[----:B0-----:R-:W-:Y:S01]  /*104a0*/  MOV R4, RZ ;  /* 0x000000ff00047202 */ /* 0x001fe20000000f00 */
        /* <DEDUP_REMOVED lines=14> */
.L_x_2407:
[----:B------:R-:W-:Y:S05]  /*10590*/  BSYNC B0 ;  /* 0x0000000000007941 */ /* 0x000fea0003800000 */
.L_x_2406:
[-C--:B------:R-:W-:Y:S01]  /*105a0*/  IMAD R203, R222, R104.reuse, RZ ;  /* 0x00000068decb7224 */ /* 0x080fe200078e02ff */
[----:B------:R-:W-:Y:S02]  /*105b0*/  PLOP3.LUT P0, PT, PT, PT, PT, 0x80, 0x0 ;  /* 0x000000000000781c */ /* 0x000fe40003f0f070 */
[----:B------:R-:W-:Y:S02]  /*105c0*/  CS2R R14, SRZ ;  /* 0x00000000000e7805 */ /* 0x000fe4000001ff00 */
[----:B------:R-:W-:Y:S02]  /*105d0*/  CS2R R88, SRZ ;  /* 0x0000000000587805 */ /* 0x000fe4000001ff00 */
[----:B------:R-:W-:Y:S02]  /*105e0*/  CS2R R10, SRZ ;  /* 0x00000000000a7805 */ /* 0x000fe4000001ff00 */
[----:B------:R-:W-:Y:S02]  /*105f0*/  VIADDMNMX R104, R203, R104, R185, PT ;  /* 0x00000068cb687246 */ /* 0x000fe400038001b9 */
[----:B------:R-:W-:-:S02]  /*10600*/  CS2R R58, SRZ ;  /* 0x00000000003a7805 */ /* 0x000fc4000001ff00 */
[----:B------:R-:W-:Y:S02]  /*10610*/  CS2R R56, SRZ ;  /* 0x0000000000387805 */ /* 0x000fe4000001ff00 */
[----:B------:R-:W-:Y:S02]  /*10620*/  CS2R R80, SRZ ;  /* 0x0000000000507805 */ /* 0x000fe4000001ff00 */
[----:B------:R-:W-:Y:S01]  /*10630*/  ISETP.GT.AND P1, PT, R104, R203, PT ;  /* 0x000000cb6800720c */ /* 0x000fe20003f24270 */
[----:B------:R-:W-:Y:S01]  /*10640*/  IMAD.MOV.U32 R55, RZ, RZ, RZ ;  /* 0x000000ffff377224 */ /* 0x000fe200078e00ff */
[----:B------:R-:W-:Y:S02]  /*10650*/  CS2R R112, SRZ ;  /* 0x0000000000707805 */ /* 0x000fe4000001ff00 */
[----:B------:R-:W-:Y:S02]  /*10660*/  CS2R R90, SRZ ;  /* 0x00000000005a7805 */ /* 0x000fe4000001ff00 */
[----:B------:R-:W-:-:S02]  /*10670*/  CS2R R68, SRZ ;  /* 0x0000000000447805 */ /* 0x000fc4000001ff00 */
[----:B------:R-:W-:Y:S02]  /*10680*/  CS2R R96, SRZ ;  /* 0x0000000000607805 */ /* 0x000fe4000001ff00 */
[----:B------:R-:W-:Y:S02]  /*10690*/  CS2R R92, SRZ ;  /* 0x00000000005c7805 */ /* 0x000fe4000001ff00 */
[----:B------:R-:W-:Y:S02]  /*106a0*/  CS2R R52, SRZ ;  /* 0x0000000000347805 */ /* 0x000fe4000001ff00 */
[----:B------:R-:W-:Y:S01]  /*106b0*/  CS2R R116, SRZ ;  /* 0x0000000000747805 */ /* 0x000fe2000001ff00 */
[----:B------:R-:W-:Y:S01]  /*106c0*/  IMAD.MOV.U32 R102, RZ, RZ, RZ ;  /* 0x000000ffff667224 */ /* 0x000fe200078e00ff */
[----:B------:R-:W-:Y:S02]  /*106d0*/  CS2R R40, SRZ ;  /* 0x0000000000287805 */ /* 0x000fe4000001ff00 */
[----:B------:R-:W-:Y:S01]  /*106e0*/  MOV R63, RZ ;  /* 0x000000ff003f7202 */ /* 0x000fe20000000f00 */
[----:B------:R-:W-:Y:S01]  /*106f0*/  IMAD.MOV.U32 R65, RZ, RZ, RZ ;  /* 0x000000ffff417224 */ /* 0x000fe200078e00ff */
[----:B------:R-:W-:-:S02]  /*10700*/  CS2R R44, SRZ ;  /* 0x00000000002c7805 */ /* 0x000fc4000001ff00 */
[----:B------:R-:W-:Y:S02]  /*10710*/  CS2R R36, SRZ ;  /* 0x0000000000247805 */ /* 0x000fe4000001ff00 */
[----:B------:R-:W-:Y:S01]  /*10720*/  CS2R R38, SRZ ;  /* 0x0000000000267805 */ /* 0x000fe2000001ff00 */
[----:B------:R-:W-:Y:S01]  /*10730*/  IMAD.MOV.U32 R121, RZ, RZ, RZ ;  /* 0x000000ffff797224 */ /* 0x000fe200078e00ff */
[----:B------:R-:W-:Y:S02]  /*10740*/  CS2R R34, SRZ ;  /* 0x0000000000227805 */ /* 0x000fe4000001ff00 */
[----:B------:R-:W-:Y:S02]  /*10750*/  CS2R R114, SRZ ;  /* 0x0000000000727805 */ /* 0x000fe4000001ff00 */
[----:B------:R-:W-:Y:S02]  /*10760*/  CS2R R28, SRZ ;  /* 0x00000000001c7805 */ /* 0x000fe4000001ff00 */
        /* <DEDUP_REMOVED lines=16> */
[----:B------:R-:W-:Y:S01]  /*10870*/  IMAD.MOV.U32 R87, RZ, RZ, RZ ;  /* 0x000000ffff577224 */ /* 0x000fe200078e00ff */
[----:B------:R-:W-:Y:S06]  /*10880*/  @!P1 BRA `(.L_x_2408) ;  /* 0x0000012400489947 */ /* 0x000fec0003800000 */
[----:B------:R-:W-:-:S03]  /*10890*/  UMOV UR4, 0xffffffff ;  /* 0xffffffff00047882 */ /* 0x000fc60000000000 */
[----:B------:R-:W-:Y:S05]  /*108a0*/  BRA.DIV UR4, `(.L_x_2409) ;  /* 0x000001e204d07947 */ /* 0x000fea000b800000 */
[----:B------:R-:W0:Y:S02]  /*108b0*/  S2R R0, SR_TID.X ;  /* 0x0000000000007919 */ /* 0x000e240000002100 */
[C---:B0-----:R-:W-:Y:S01]  /*108c0*/  IADD3 R3, R0.reuse, -0x80, RZ ;  /* 0xffffff8000037810 */ /* 0x041fe20007ffe0ff */
[----:B------:R-:W-:-:S05]  /*108d0*/  VIADD R0, R0, 0xffffff80 ;  /* 0xffffff8000007836 */ /* 0x000fca0000000000 */
[----:B------:R-:W-:-:S04]  /*108e0*/  SHF.R.S32.HI R0, RZ, 0x1f, R0 ;  /* 0x0000001fff007819 */ /* 0x000fc80000011400 */
[----:B------:R-:W-:-:S04]  /*108f0*/  LEA.HI R0, R0, R3, RZ, 0x7 ;  /* 0x0000000300007211 */ /* 0x000fc800078f38ff */
[----:B------:R-:W-:-:S05]  /*10900*/  SHF.R.S32.HI R0, RZ, 0x7, R0 ;  /* 0x00000007ff007819 */ /* 0x000fca0000011400 */
[----:B------:R0:W1:Y:S02]  /*10910*/  SHFL.IDX PT, R197, R0, RZ, 0x1f ;  /* 0x00001fff00c57589 */ /* 0x00006400000e0000 */
.L_x_2655:
        /* <DEDUP_REMOVED lines=17> */
[----:B------:R-:W-:Y:S01]  /*10a30*/  MOV R11, UR5 ;  /* 0x00000005000b7c02 */ /* 0x000fe20008000f00 */
[----:B------:R-:W-:Y:S02]  /*10a40*/  IMAD.U32 R7, RZ, RZ, UR7 ;  /* 0x00000007ff077e24 */ /* 0x000fe4000f8e00ff */
[----:B------:R-:W-:-:S02]  /*10a50*/  IMAD.U32 R10, RZ, RZ, UR4 ;  /* 0x00000004ff0a7e24 */ /* 0x000fc4000f8e00ff */
[----:B------:R-:W-:Y:S02]  /*10a60*/  IMAD.MOV.U32 R8, RZ, RZ, 0x70 ;  /* 0x00000070ff087424 */ /* 0x000fe400078e00ff */
[----:B------:R-:W-:Y:S02]  /*10a70*/  IMAD.MOV.U32 R12, RZ, RZ, 0x1 ;  /* 0x00000001ff0c7424 */ /* 0x000fe400078e00ff */
[----:B0-----:R-:W-:-:S07]  /*10a80*/  IMAD.MOV.U32 R13, RZ, RZ, RZ ;  /* 0x000000ffff0d7224 */ /* 0x001fce00078e00ff */
[----:B------:R-:W-:-:S07]  /*10a90*/  LEPC R20, `(.L_x_2410) ;  /* 0x000000001014794e */ /* 0x000fce0000000000 */
[----:B-1---5:R-:W-:Y:S05]  /*10aa0*/  CALL.ABS.NOINC R14 ;  /* 0x000000000e007343 */ /* 0x022fea0003c00000 */
.L_x_2410:
        /* <DEDUP_REMOVED lines=13> */
.L_x_2414:
[----:B-1----:R1:W2:Y:S02]  /*10b80*/  SYNCS.PHASECHK.TRANS64.TRYWAIT P0, [R16+URZ+0x29800], R3 ;  /* 0x02980003100075a7 */ /* 0x0022a4000800017f */
[----:B--2---:R-:W-:Y:S05]  /*10b90*/  @!P0 NANOSLEEP.SYNCS 0x989680 ;  /* 0x009896800000895d */ /* 0x004fea0003900000 */
[----:B------:R-:W2:Y:S02]  /*10ba0*/  @!P0 SYNCS.PHASECHK.TRANS64 P0, [R16+URZ+0x29800], R3 ;  /* 0x02980003100085a7 */ /* 0x000ea4000800007f */
[----:B--2---:R-:W-:Y:S05]  /*10bb0*/  @!P0 BRA `(.L_x_2414) ;  /* 0xfffffffc00f08947 */ /* 0x004fea000383ffff */
.L_x_2413:
[----:B------:R-:W-:Y:S05]  /*10bc0*/  BSYNC B0 ;  /* 0x0000000000007941 */ /* 0x000fea0003800000 */
.L_x_2412:
[----:B------:R-:W-:Y:S05]  /*10bd0*/  BRA `(.L_x_2415) ;  /* 0x0000006c00dc7947 */ /* 0x000fea0003800000 */
.L_x_2411:
        /* <DEDUP_REMOVED lines=30> */
.L_x_2416:
[----:B------:R-:W-:Y:S01]  /*10dc0*/  ULDC.U8 UR4, c[0x0][0x410] ;  /* 0x0001040000047ab9 */ /* 0x000fe20000000000 */
[----:B------:R-:W-:Y:S01]  /*10dd0*/  BSSY B0, `(.L_x_2417) ;  /* 0x00006cf000007945 */ /* 0x000fe20003800000 */
[----:B------:R-:W-:Y:S02]  /*10de0*/  ISETP.NE.AND P0, PT, RZ, UR4, PT ;  /* 0x00000004ff007c0c */ /* 0x000fe4000bf05270 */
[----:B------:R-:W-:-:S11]  /*10df0*/  IADD3 R10, R188, R204, RZ ;  /* 0x000000ccbc0a7210 */ /* 0x000fd60007ffe0ff */
        /* <DEDUP_REMOVED lines=32> */
[----:B------:R0:W4:Y:S02]  /*11000*/  SHFL.IDX PT, R14, R5, RZ, 0x1e1f ;  /* 0x001e1fff050e7589 */ /* 0x00012400000e0000 */
.L_x_2661:
        /* <DEDUP_REMOVED lines=16> */
[----:B------:R-:W3:Y:S01]  /*11110*/  LDL R50, [R1+0x58] ;  /* 0x0000580001327983 */ /* 0x000ee20000100800 */
[----:B------:R-:W-:Y:S01]  /*11120*/  ULDC UR4, c[0x0][0x3f4] ;  /* 0x0000fd0000047ab9 */ /* 0x000fe20000000800 */
[----:B------:R-:W-:Y:S02]  /*11130*/  SHF.R.S32.HI R5, RZ, 0x1f, R194 ;  /* 0x0000001fff057819 */ /* 0x000fe400000114c2 */
[----:B------:R-:W-:Y:S02]  /*11140*/  CS2R R34, SRZ ;  /* 0x0000000000227805 */ /* 0x000fe4000001ff00 */
[----:B------:R-:W-:Y:S02]  /*11150*/  ISETP.GE.AND P5, PT, R194, UR4, PT ;  /* 0x00000004c2007c0c */ /* 0x000fe4000bfa6270 */
[----:B------:R-:W-:Y:S02]  /*11160*/  CS2R R32, SRZ ;  /* 0x0000000000207805 */ /* 0x000fe4000001ff00 */
[----:B------:R-:W-:-:S02]  /*11170*/  ISETP.GE.AND P2, PT, R192, UR4, PT ;  /* 0x00000004c0007c0c */ /* 0x000fc4000bf46270 */
[----:B------:R-:W-:Y:S02]  /*11180*/  CS2R R30, SRZ ;  /* 0x00000000001e7805 */ /* 0x000fe4000001ff00 */
[----:B------:R-:W-:Y:S02]  /*11190*/  ISETP.GE.AND P3, PT, R193, UR4, PT ;  /* 0x00000004c1007c0c */ /* 0x000fe4000bf66270 */
[----:B------:R-:W-:-:S03]  /*111a0*/  SHF.R.S32.HI R13, RZ, 0x1f, R192 ;  /* 0x0000001fff0d7819 */ /* 0x000fc600000114c0 */
[CC--:B----4-:R-:W-:Y:S02]  /*111b0*/  @!P5 IADD3 R8, P1, R194.reuse, R14.reuse, RZ ;  /* 0x0000000ec208d210 */ /* 0x0d0fe40007f3e0ff */
[-C--:B--2---:R-:W-:Y:S02]  /*111c0*/  @!P5 IADD3 R6, P0, R194, R3.reuse, RZ ;  /* 0x00000003c206d210 */ /* 0x084fe40007f1e0ff */
[----:B------:R-:W-:Y:S01]  /*111d0*/  @!P2 IADD3 R10, P4, R192, R3, RZ ;  /* 0x00000003c00aa210 */ /* 0x000fe20007f9e0ff */
[--C-:B---3--:R-:W-:Y:S01]  /*111e0*/  @!P5 IMAD.X R9, R4, 0x1, R5.reuse, P1 ;  /* 0x000000010409d824 */ /* 0x108fe200008e0605 */
[----:B------:R-:W-:Y:S01]  /*111f0*/  ISETP.GE.AND P1, PT, R195, UR4, PT ;  /* 0x00000004c3007c0c */ /* 0x000fe2000bf26270 */
[----:B-1----:R-:W-:Y:S01]  /*11200*/  @!P5 IMAD.X R7, R0, 0x1, R5, P0 ;  /* 0x000000010007d824 */ /* 0x002fe200000e0605 */
[----:B------:R-:W-:Y:S02]  /*11210*/  @!P2 IADD3 R12, P0, R192, R14, RZ ;  /* 0x0000000ec00ca210 */ /* 0x000fe40007f1e0ff */
[----:B------:R-:W-:-:S02]  /*11220*/  CS2R R28, SRZ ;  /* 0x00000000001c7805 */ /* 0x000fc4000001ff00 */
[----:B------:R-:W-:Y:S01]  /*11230*/  @!P2 IADD3.X R11, R0, R13, RZ, P4, !PT ;  /* 0x0000000d000ba210 */ /* 0x000fe200027fe4ff */
[----:B------:R-:W5:Y:S01]  /*11240*/  @!P5 LD.E.64 R32, desc[UR54][R8.64] ;  /* 0x000000360820d980 */ /* 0x000f62000c101b00 */
[----:B------:R-:W-:Y:S01]  /*11250*/  SHF.R.S32.HI R5, RZ, 0x1f, R193 ;  /* 0x0000001fff057819 */ /* 0x000fe200000114c1 */
[----:B------:R-:W-:Y:S01]  /*11260*/  @!P2 IMAD.X R13, R4, 0x1, R13, P0 ;  /* 0x00000001040da824 */ /* 0x000fe200000e060d */
[C---:B------:R-:W-:Y:S01]  /*11270*/  @!P3 IADD3 R38, P4, R193.reuse, R14, RZ ;  /* 0x0000000ec126b210 */ /* 0x040fe20007f9e0ff */
[----:B------:R0:W5:Y:S01]  /*11280*/  @!P5 LD.E.64 R34, desc[UR54][R6.64] ;  /* 0x000000360622d980 */ /* 0x000162000c101b00 */
[----:B------:R-:W-:Y:S02]  /*11290*/  @!P3 IADD3 R36, P5, R193, R3, RZ ;  /* 0x00000003c124b210 */ /* 0x000fe40007fbe0ff */
[----:B------:R-:W-:Y:S01]  /*112a0*/  ISETP.GE.AND P0, PT, R22, UR4, PT ;  /* 0x0000000416007c0c */ /* 0x000fe2000bf06270 */
[----:B------:R-:W5:Y:S01]  /*112b0*/  @!P2 LD.E.64 R30, desc[UR54][R10.64] ;  /* 0x000000360a1ea980 */ /* 0x000f62000c101b00 */
[--C-:B------:R-:W-:Y:S01]  /*112c0*/  @!P3 IMAD.X R39, R4, 0x1, R5.reuse, P4 ;  /* 0x000000010427b824 */ /* 0x100fe200020e0605 */
[----:B------:R-:W-:Y:S01]  /*112d0*/  CS2R R26, SRZ ;  /* 0x00000000001a7805 */ /* 0x000fe2000001ff00 */
[----:B------:R-:W-:Y:S01]  /*112e0*/  @!P3 IMAD.X R37, R0, 0x1, R5, P5 ;  /* 0x000000010025b824 */ /* 0x000fe200028e0605 */
[----:B------:R1:W5:Y:S01]  /*112f0*/  @!P2 LD.E.64 R28, desc[UR54][R12.64] ;  /* 0x000000360c1ca980 */ /* 0x000362000c101b00 */
[----:B------:R-:W-:-:S02]  /*11300*/  ISETP.GE.AND P2, PT, R196, UR4, PT ;  /* 0x00000004c4007c0c */ /* 0x000fc4000bf46270 */
[----:B------:R-:W-:Y:S02]  /*11310*/  CS2R R24, SRZ ;  /* 0x0000000000187805 */ /* 0x000fe4000001ff00 */
[----:B0-----:R-:W-:Y:S02]  /*11320*/  SHF.R.S32.HI R7, RZ, 0x1f, R195 ;  /* 0x0000001fff077819 */ /* 0x001fe400000114c3 */
[----:B------:R-:W-:Y:S02]  /*11330*/  CS2R R20, SRZ ;  /* 0x0000000000147805 */ /* 0x000fe4000001ff00 */
[C---:B------:R-:W-:Y:S01]  /*11340*/  @!P1 IADD3 R42, P4, R195.reuse, R3, RZ ;  /* 0x00000003c32a9210 */ /* 0x040fe20007f9e0ff */
[----:B------:R0:W5:Y:S01]  /*11350*/  @!P3 LD.E.64 R26, desc[UR54][R36.64] ;  /* 0x00000036241ab980 */ /* 0x000162000c101b00 */
[----:B------:R-:W-:Y:S02]  /*11360*/  @!P1 IADD3 R46, P5, R195, R14, RZ ;  /* 0x0000000ec32e9210 */ /* 0x000fe40007fbe0ff */
[----:B-1----:R-:W-:Y:S01]  /*11370*/  CS2R R12, SRZ ;  /* 0x00000000000c7805 */ /* 0x002fe2000001ff00 */
[--C-:B------:R-:W-:Y:S01]  /*11380*/  @!P1 IMAD.X R43, R0, 0x1, R7.reuse, P4 ;  /* 0x00000001002b9824 */ /* 0x100fe200020e0607 */
[----:B------:R1:W5:Y:S01]  /*11390*/  @!P3 LD.E.64 R24, desc[UR54][R38.64] ;  /* 0x000000362618b980 */ /* 0x000362000c101b00 */
[----:B------:R-:W-:Y:S01]  /*113a0*/  @!P1 IMAD.X R47, R4, 0x1, R7, P5 ;  /* 0x00000001042f9824 */ /* 0x000fe200028e0607 */
[----:B------:R-:W-:-:S02]  /*113b0*/  @!P0 SHF.R.S32.HI R5, RZ, 0x1f, R22 ;  /* 0x0000001fff058819 */ /* 0x000fc40000011416 */
[CC--:B------:R-:W-:Y:S01]  /*113c0*/  @!P0 IADD3 R6, P3, R22.reuse, R3.reuse, RZ ;  /* 0x0000000316068210 */ /* 0x0c0fe20007f7e0ff */
[----:B------:R2:W5:Y:S04]  /*113d0*/  @!P1 LD.E.64 R20, desc[UR54][R42.64] ;  /* 0x000000362a149980 */ /* 0x000568000c101b00 */
[----:B------:R2:W5:Y:S01]  /*113e0*/  @!P1 LD.E.64 R12, desc[UR54][R46.64] ;  /* 0x000000362e0c9980 */ /* 0x000562000c101b00 */
[-C--:B------:R-:W-:Y:S01]  /*113f0*/  @!P0 IADD3 R40, P1, R22, R14.reuse, RZ ;  /* 0x0000000e16288210 */ /* 0x080fe20007f3e0ff */
[----:B------:R-:W-:Y:S01]  /*11400*/  @!P0 IMAD.X R7, R0, 0x1, R5, P3 ;  /* 0x0000000100078824 */ /* 0x000fe200018e0605 */
[C---:B------:R-:W-:Y:S02]  /*11410*/  @!P2 IADD3 R14, P4, R196.reuse, R14, RZ ;  /* 0x0000000ec40ea210 */ /* 0x040fe40007f9e0ff */
[----:B------:R-:W-:-:S02]  /*11420*/  @!P2 IADD3 R48, P3, R196, R3, RZ ;  /* 0x00000003c430a210 */ /* 0x000fc40007f7e0ff */
[----:B0-----:R-:W-:Y:S02]  /*11430*/  CS2R R36, SRZ ;  /* 0x0000000000247805 */ /* 0x001fe4000001ff00 */
[----:B-1----:R-:W-:Y:S02]  /*11440*/  CS2R R38, SRZ ;  /* 0x0000000000267805 */ /* 0x002fe4000001ff00 */
[----:B------:R-:W-:Y:S02]  /*11450*/  CS2R R10, SRZ ;  /* 0x00000000000a7805 */ /* 0x000fe4000001ff00 */
[----:B------:R-:W-:Y:S01]  /*11460*/  CS2R R8, SRZ ;  /* 0x0000000000087805 */ /* 0x000fe2000001ff00 */
[----:B------:R-:W-:Y:S01]  /*11470*/  @!P0 IMAD.X R41, R4, 0x1, R5, P1 ;  /* 0x0000000104298824 */ /* 0x000fe200008e0605 */
[----:B------:R2:W5:Y:S04]  /*11480*/  @!P0 LD.E.64 R36, desc[UR54][R6.64] ;  /* 0x0000003606248980 */ /* 0x000568000c101b00 */
[----:B------:R2:W5:Y:S01]  /*11490*/  @!P0 LD.E.64 R38, desc[UR54][R40.64] ;  /* 0x0000003628268980 */ /* 0x000562000c101b00 */
[----:B------:R-:W-:Y:S01]  /*114a0*/  @!P2 IADD3.X R49, R0, R50, RZ, P3, !PT ;  /* 0x000000320031a210 */ /* 0x000fe20001ffe4ff */
[----:B------:R-:W-:-:S04]  /*114b0*/  @!P2 IMAD.X R15, R4, 0x1, R50, P4 ;  /* 0x00000001040fa824 */ /* 0x000fc800020e0632 */
[----:B------:R2:W5:Y:S04]  /*114c0*/  @!P2 LD.E.64 R10, desc[UR54][R48.64] ;  /* 0x00000036300aa980 */ /* 0x000568000c101b00 */
[----:B------:R2:W5:Y:S02]  /*114d0*/  @!P2 LD.E.64 R8, desc[UR54][R14.64] ;  /* 0x000000360e08a980 */ /* 0x000564000c101b00 */
.L_x_2421:
[----:B------:R-:W-:Y:S05]  /*114e0*/  BSYNC B1 ;  /* 0x0000000000017941 */ /* 0x000fea0003800000 */
.L_x_2420:
        /* <DEDUP_REMOVED lines=8> */
[----:B------:R-:W0:Y:S02]  /*11570*/  SYNCS.PHASECHK.TRANS64.TRYWAIT P0, [R16+URZ+0x29800], R5 ;  /* 0x02980005100075a7 */ /* 0x000e24000800017f */
[----:B0-----:R-:W-:Y:S05]  /*11580*/  @!P0 BRA `(.L_x_2423) ;  /* 0x000001d800488947 */ /* 0x001fea0003800000 */
.L_x_2662:
[----:B------:R-:W-:Y:S05]  /*11590*/  BSYNC B1 ;  /* 0x0000000000017941 */ /* 0x000fea0003800000 */
.L_x_2422:
[----:B------:R-:W-:Y:S05]  /*115a0*/  @P1 BRA `(.L_x_2424) ;  /* 0x0000006400441947 */ /* 0x000fea0003800000 */
[----:B------:R-:W2:Y:S01]  /*115b0*/  LDC R3, c[0x0][0x3f4] ;  /* 0x0000fd00ff037b82 */ /* 0x000ea20000000800 */
[----:B------:R-:W-:Y:S01]  /*115c0*/  BSSY B1, `(.L_x_2425) ;  /* 0x000007f000017945 */ /* 0x000fe20003800000 */
[----:B-1----:R-:W-:Y:S01]  /*115d0*/  IMAD.IADD R0, R16, 0x1, R210 ;  /* 0x0000000110007824 */ /* 0x002fe200078e02d2 */
[-C--:B--2---:R-:W-:Y:S02]  /*115e0*/  ISETP.GE.AND P0, PT, R22, R3.reuse, PT ;  /* 0x000000031600720c */ /* 0x084fe40003f06270 */
[-C--:B------:R-:W-:Y:S02]  /*115f0*/  ISETP.GE.AND P1, PT, R194, R3.reuse, PT ;  /* 0x00000003c200720c */ /* 0x080fe40003f26270 */
[-C--:B------:R-:W-:Y:S02]  /*11600*/  ISETP.GE.AND P2, PT, R192, R3.reuse, PT ;  /* 0x00000003c000720c */ /* 0x080fe40003f46270 */
[-C--:B------:R-:W-:Y:S02]  /*11610*/  ISETP.GE.AND P3, PT, R193, R3.reuse, PT ;  /* 0x00000003c100720c */ /* 0x080fe40003f66270 */
[----:B------:R-:W-:-:S02]  /*11620*/  ISETP.GE.AND P4, PT, R195, R3, PT ;  /* 0x00000003c300720c */ /* 0x000fc40003f86270 */
[----:B------:R-:W-:-:S03]  /*11630*/  ISETP.GE.AND P5, PT, R196, R3, PT ;  /* 0x00000003c400720c */ /* 0x000fc60003fa6270 */
[----:B------:R-:W-:Y:S10]  /*11640*/  @P0 BRA `(.L_x_2426) ;  /* 0x0000000400d80947 */ /* 0x000ff40003800000 */
[----:B0--3--:R-:W0:Y:S01]  /*11650*/  LDS.128 R4, [R0+0x14400] ;  /* 0x0144000000047984 */ /* 0x009e220000000c00 */
[----:B----45:R-:W-:Y:S02]  /*11660*/  SHF.R.U32.HI R14, RZ, 0x8, R36 ;  /* 0x00000008ff0e7819 */ /* 0x030fe40000011624 */
        /* <DEDUP_REMOVED lines=116> */
.L_x_2426:
[----:B------:R-:W-:Y:S05]  /*11db0*/  BSYNC B1 ;  /* 0x0000000000017941 */ /* 0x000fea0003800000 */
.L_x_2425:
[----:B------:R-:W-:Y:S04]  /*11dc0*/  BSSY B1, `(.L_x_2427) ;  /* 0x000007d000017945 */ /* 0x000fe80003800000 */
[----:B------:R-:W-:Y:S05]  /*11dd0*/  @P1 BRA `(.L_x_2428) ;  /* 0x0000000400ec1947 */ /* 0x000fea0003800000 */
[----:B------:R-:W0:Y:S01]  /*11de0*/  LDL R49, [R1] ;  /* 0x0000000001317983 */ /* 0x000e220000100800 */
        /* <DEDUP_REMOVED lines=13> */
[----:B----4-:R-:W-:Y:S02]  /*11ec0*/  LOP3.LUT R14, R34, 0xff, RZ, 0xc0, !PT ;  /* 0x000000ff220e7812 */ /* 0x010fe400078ec0ff */
        /* <DEDUP_REMOVED lines=16> */
[----:B------:R-:W-:Y:S02]  /*11fd0*/  F2FP.F16.E4M3.UNPACK_B R38, R41 ;  /* 0x00000029ff26723e */ /* 0x000fe400020006ff */
[----:B------:R-:W-:Y:S02]  /*11fe0*/  F2FP.F16.E4M3.UNPACK_B R35, R37 ;  /* 0x00000025ff23723e */ /* 0x000fe400020006ff */
[----:B------:R-:W-:Y:S01]  /*11ff0*/  LOP3.LUT R39, R39, 0xff000000, R32, 0xf8, !PT ;  /* 0xff00000027277812 */ /* 0x000fe200078ef820 */
[--C-:B------:R-:W-:Y:S01]  /*12000*/  HADD2.F32 R40, -RZ, R38.reuse.H1_H1 ;  /* 0x30000026ff287230 */ /* 0x100fe20000004100 */
[----:B------:R-:W-:Y:S01]  /*12010*/  LOP3.LUT R34, R15, 0xff000000, R34, 0xf8, !PT ;  /* 0xff0000000f227812 */ /* 0x000fe200078ef822 */
[--C-:B------:R-:W-:Y:S01]  /*12020*/  HADD2.F32 R36, -RZ, R35.reuse.H1_H1 ;  /* 0x30000023ff247230 */ /* 0x100fe20000004100 */
[----:B------:R-:W-:Y:S01]  /*12030*/  F2FP.F16.E4M3.UNPACK_B R41, R41.H1 ;  /* 0x00000029ff29723e */ /* 0x000fe200030006ff */
[----:B------:R-:W-:Y:S01]  /*12040*/  HADD2.F32 R38, -RZ, R38.H0_H0 ;  /* 0x20000026ff267230 */ /* 0x000fe20000004100 */
[----:B------:R-:W-:Y:S01]  /*12050*/  F2FP.F16.E4M3.UNPACK_B R37, R37.H1 ;  /* 0x00000025ff25723e */ /* 0x000fe200030006ff */
[----:B------:R-:W-:Y:S01]  /*12060*/  HADD2.F32 R35, -RZ, R35.H0_H0 ;  /* 0x20000023ff237230 */ /* 0x000fe20000004100 */
[----:B01-3--:R-:W0:Y:S02]  /*12070*/  LDS.128 R4, [R49] ;  /* 0x0000000031047984 */ /* 0x00be240000000c00 */
[----:B0-----:R-:W-:-:S02]  /*12080*/  F2FP.F16.E4M3.UNPACK_B R3, R6.H1 ;  /* 0x00000006ff03723e */ /* 0x001fc400030006ff */
[----:B------:R-:W-:Y:S02]  /*12090*/  F2FP.F16.E4M3.UNPACK_B R6, R6 ;  /* 0x00000006ff06723e */ /* 0x000fe400020006ff */
[-C--:B------:R-:W-:Y:S01]  /*120a0*/  F2FP.F16.E4M3.UNPACK_B R32, R7.reuse ;  /* 0x00000007ff20723e */ /* 0x080fe200020006ff */
[--C-:B------:R-:W-:Y:S01]  /*120b0*/  HADD2.F32 R14, -RZ, R3.reuse.H1_H1 ;  /* 0x30000003ff0e7230 */ /* 0x100fe20000004100 */
[----:B------:R-:W-:Y:S01]  /*120c0*/  F2FP.F16.E4M3.UNPACK_B R33, R7.H1 ;  /* 0x00000007ff21723e */ /* 0x000fe200030006ff */
[----:B------:R-:W-:Y:S01]  /*120d0*/  HADD2.F32 R15, -RZ, R3.H0_H0 ;  /* 0x20000003ff0f7230 */ /* 0x000fe20000004100 */
[-C--:B------:R-:W-:Y:S02]  /*120e0*/  F2FP.F16.E4M3.UNPACK_B R7, R5.reuse ;  /* 0x00000005ff07723e */ /* 0x080fe400020006ff */
[C---:B------:R-:W-:Y:S01]  /*120f0*/  FMUL.FTZ R42, R14.reuse, R40 ;  /* 0x000000280e2a7220 */ /* 0x040fe20000410000 */
[----:B------:R-:W-:Y:S01]  /*12100*/  FMUL.FTZ R43, R14, R36 ;  /* 0x000000240e2b7220 */ /* 0x000fe20000410000 */
[----:B------:R-:W-:Y:S01]  /*12110*/  F2FP.F16.E4M3.UNPACK_B R14, R5.H1 ;  /* 0x00000005ff0e723e */ /* 0x000fe200030006ff */
[----:B------:R-:W-:-:S02]  /*12120*/  HADD2.F32 R5, -RZ, R6.H1_H1 ;  /* 0x30000006ff057230 */ /* 0x000fc40000004100 */
[C---:B------:R-:W-:Y:S01]  /*12130*/  FFMA.FTZ R42, R15.reuse, R36, -R42 ;  /* 0x000000240f2a7223 */ /* 0x040fe2000001082a */
[----:B------:R-:W-:Y:S01]  /*12140*/  FFMA.FTZ R45, R15, R40, R43 ;  /* 0x000000280f2d7223 */ /* 0x000fe2000001002b */
[----:B------:R-:W-:Y:S01]  /*12150*/  HADD2.F32 R6, -RZ, R6.H0_H0 ;  /* 0x20000006ff067230 */ /* 0x000fe20000004100 */
[----:B------:R-:W-:Y:S01]  /*12160*/  F2FP.F16.E4M3.UNPACK_B R3, R4 ;  /* 0x00000004ff03723e */ /* 0x000fe200020006ff */
[C---:B------:R-:W-:Y:S01]  /*12170*/  FMUL.FTZ R15, R5.reuse, R38 ;  /* 0x00000026050f7220 */ /* 0x040fe20000410000 */
[-C--:B------:R-:W-:Y:S01]  /*12180*/  FMUL.FTZ R43, R5, R35.reuse ;  /* 0x00000023052b7220 */ /* 0x080fe20000410000 */
[----:B------:R-:W-:Y:S01]  /*12190*/  HADD2.F32 R5, -RZ, R32.H1_H1 ;  /* 0x30000020ff057230 */ /* 0x000fe20000004100 */
[----:B------:R-:W-:Y:S01]  /*121a0*/  F2FP.F16.E4M3.UNPACK_B R4, R4.H1 ;  /* 0x00000004ff04723e */ /* 0x000fe200030006ff */
[----:B------:R-:W-:Y:S02]  /*121b0*/  HADD2.F32 R36, -RZ, R41.H0_H0 ;  /* 0x20000029ff247230 */ /* 0x000fe40000004100 */
[----:B------:R-:W-:Y:S01]  /*121c0*/  FFMA.FTZ R40, R6, R35, -R15 ;  /* 0x0000002306287223 */ /* 0x000fe2000001080f */
[----:B------:R-:W-:-:S02]  /*121d0*/  HADD2.F32 R15, -RZ, R37.H0_H0 ;  /* 0x20000025ff0f7230 */ /* 0x000fc40000004100 */
[----:B------:R-:W-:Y:S01]  /*121e0*/  FFMA.FTZ R43, R6, R38, R43 ;  /* 0x00000026062b7223 */ /* 0x000fe2000001002b */
        /* <DEDUP_REMOVED lines=12> */
[-C--:B------:R-:W-:Y:S01]  /*122b0*/  F2FP.F16.E4M3.UNPACK_B R15, R34.reuse ;  /* 0x00000022ff0f723e */ /* 0x080fe200020006ff */
[C---:B------:R-:W-:Y:S01]  /*122c0*/  FFMA.FTZ R48, R33.reuse, R37, -R38 ;  /* 0x0000002521307223 */ /* 0x040fe20000010826 */
[----:B------:R-:W-:Y:S02]  /*122d0*/  HADD2.F32 R6, -RZ, R4.H1_H1 ;  /* 0x30000004ff067230 */ /* 0x000fe40000004100 */
[----:B------:R-:W-:Y:S01]  /*122e0*/  FFMA.FTZ R41, R33, R41, R32 ;  /* 0x0000002921297223 */ /* 0x000fe20000010020 */
[--C-:B------:R-:W-:Y:S01]  /*122f0*/  HADD2.F32 R35, -RZ, R5.reuse.H1_H1 ;  /* 0x30000005ff237230 */ /* 0x100fe20000004100 */
[----:B------:R-:W-:Y:S01]  /*12300*/  F2FP.F16.E4M3.UNPACK_B R34, R34.H1 ;  /* 0x00000022ff22723e */ /* 0x000fe200030006ff */
[----:B------:R-:W-:Y:S01]  /*12310*/  HADD2.F32 R33, -RZ, R5.H0_H0 ;  /* 0x20000005ff217230 */ /* 0x000fe20000004100 */
[----:B------:R-:W-:Y:S01]  /*12320*/  F2FP.F16.E4M3.UNPACK_B R39, R39.H1 ;  /* 0x00000027ff27723e */ /* 0x000fe200030006ff */
[----:B------:R-:W-:-:S02]  /*12330*/  HADD2.F32 R32, -RZ, R15.H1_H1 ;  /* 0x3000000fff207230 */ /* 0x000fc40000004100 */
[C---:B------:R-:W-:Y:S01]  /*12340*/  FMUL.FTZ R36, R6.reuse, R35 ;  /* 0x0000002306247220 */ /* 0x040fe20000410000 */
[----:B------:R-:W-:Y:S02]  /*12350*/  HADD2.F32 R5, -RZ, R4.H0_H0 ;  /* 0x20000004ff057230 */ /* 0x000fe40000004100 */
[----:B------:R-:W-:Y:S02]  /*12360*/  HADD2.F32 R4, -RZ, R3.H1_H1 ;  /* 0x30000003ff047230 */ /* 0x000fe40000004100 */
[-C--:B------:R-:W-:Y:S01]  /*12370*/  FMUL.FTZ R38, R6, R32.reuse ;  /* 0x0000002006267220 */ /* 0x080fe20000410000 */
[----:B------:R-:W-:Y:S02]  /*12380*/  HADD2.F32 R15, -RZ, R15.H0_H0 ;  /* 0x2000000fff0f7230 */ /* 0x000fe40000004100 */
[C---:B------:R-:W-:Y:S01]  /*12390*/  FFMA.FTZ R36, R5.reuse, R32, -R36 ;  /* 0x0000002005247223 */ /* 0x040fe20000010824 */
[----:B------:R-:W-:Y:S02]  /*123a0*/  HADD2.F32 R3, -RZ, R3.H0_H0 ;  /* 0x20000003ff037230 */ /* 0x000fe40000004100 */
[C---:B------:R-:W-:Y:S01]  /*123b0*/  FMUL.FTZ R6, R4.reuse, R33 ;  /* 0x0000002104067220 */ /* 0x040fe20000410000 */
[----:B------:R-:W-:Y:S01]  /*123c0*/  FFMA.FTZ R35, R5, R35, R38 ;  /* 0x0000002305237223 */ /* 0x000fe20000010026 */
[----:B------:R-:W-:Y:S01]  /*123d0*/  FMUL.FTZ R4, R4, R15 ;  /* 0x0000000f04047220 */ /* 0x000fe20000410000 */
[----:B------:R-:W-:-:S02]  /*123e0*/  HADD2.F32 R5, -RZ, R34.H1_H1 ;  /* 0x30000022ff057230 */ /* 0x000fc40000004100 */
[C---:B------:R-:W-:Y:S01]  /*123f0*/  FFMA.FTZ R32, R3.reuse, R15, -R6 ;  /* 0x0000000f03207223 */ /* 0x040fe20000010806 */
[--C-:B------:R-:W-:Y:S02]  /*12400*/  HADD2.F32 R15, -RZ, R39.reuse.H1_H1 ;  /* 0x30000027ff0f7230 */ /* 0x100fe40000004100 */
[----:B------:R-:W-:Y:S01]  /*12410*/  FFMA.FTZ R33, R3, R33, R4 ;  /* 0x0000002103217223 */ /* 0x000fe20000010004 */
[----:B------:R-:W-:Y:S02]  /*12420*/  HADD2.F32 R4, -RZ, R14.H1_H1 ;  /* 0x3000000eff047230 */ /* 0x000fe40000004100 */
[----:B------:R-:W-:Y:S02]  /*12430*/  HADD2.F32 R6, -RZ, R39.H0_H0 ;  /* 0x20000027ff067230 */ /* 0x000fe40000004100 */
[----:B------:R-:W-:Y:S02]  /*12440*/  HADD2.F32 R3, -RZ, R7.H1_H1 ;  /* 0x30000007ff037230 */ /* 0x000fe40000004100 */
[----:B------:R-:W-:Y:S01]  /*12450*/  FMUL.FTZ R37, R4, R15 ;  /* 0x0000000f04257220 */ /* 0x000fe20000410000 */
[----:B------:R-:W-:-:S02]  /*12460*/  HADD2.F32 R34, -RZ, R34.H0_H0 ;  /* 0x20000022ff227230 */ /* 0x000fc40000004100 */
        /* <DEDUP_REMOVED lines=18> */
.L_x_2428:
[----:B------:R-:W-:Y:S05]  /*12590*/  BSYNC B1 ;  /* 0x0000000000017941 */ /* 0x000fea0003800000 */
.L_x_2427:
[----:B------:R-:W-:Y:S04]  /*125a0*/  BSSY B1, `(.L_x_2429) ;  /* 0x0000078000017945 */ /* 0x000fe80003800000 */
[----:B------:R-:W-:Y:S05]  /*125b0*/  @P2 BRA `(.L_x_2430) ;  /* 0x0000000400d82947 */ /* 0x000fea0003800000 */
[----:B0123--:R-:W0:Y:S01]  /*125c0*/  LDS.128 R4, [R0+0x16400] ;  /* 0x0164000000047984 */ /* 0x00fe220000000c00 */
        /* <DEDUP_REMOVED lines=117> */
.L_x_2430:
[----:B------:R-:W-:Y:S05]  /*12d20*/  BSYNC B1 ;  /* 0x0000000000017941 */ /* 0x000fea0003800000 */
.L_x_2429:
        /* <DEDUP_REMOVED lines=43> */
[----:B0123--:R-:W0:Y:S02]  /*12fe0*/  LDS.128 R4, [R40+0x2000] ;  /* 0x0020000028047984 */ /* 0x00fe240000000c00 */
        /* <DEDUP_REMOVED lines=81> */
.L_x_2432:
[----:B------:R-:W-:Y:S05]  /*13500*/  BSYNC B1 ;  /* 0x0000000000017941 */ /* 0x000fea0003800000 */
.L_x_2431:
[----:B------:R-:W-:Y:S04]  /*13510*/  BSSY B1, `(.L_x_2433) ;  /* 0x0000078000017945 */ /* 0x000fe80003800000 */
[----:B------:R-:W-:Y:S05]  /*13520*/  @P4 BRA `(.L_x_2434) ;  /* 0x0000000400d84947 */ /* 0x000fea0003800000 */
[----:B0123--:R-:W0:Y:S01]  /*13530*/  LDS.128 R4, [R0+0x18400] ;  /* 0x0184000000047984 */ /* 0x00fe220000000c00 */
[----:B----45:R-:W-:Y:S02]  /*13540*/  SHF.R.U32.HI R14, RZ, 0x8, R20 ;  /* 0x00000008ff0e7819 */ /* 0x030fe40000011614 */
[----:B------:R-:W-:Y:S02]  /*13550*/  SHF.R.U32.HI R24, RZ, 0x8, R21 ;  /* 0x00000008ff187819 */ /* 0x000fe40000011615 */
[----:B------:R-:W-:Y:S02]  /*13560*/  LOP3.LUT R3, R20, 0xff, RZ, 0xc0, !PT ;  /* 0x000000ff14037812 */ /* 0x000fe400078ec0ff */
[----:B------:R-:W-:Y:S02]  /*13570*/  LOP3.LUT R14, R14, 0xff, RZ, 0xc0, !PT ;  /* 0x000000ff0e0e7812 */ /* 0x000fe400078ec0ff */
[----:B------:R-:W-:Y:S02]  /*13580*/  SHF.R.U32.HI R27, RZ, 0x8, R13 ;  /* 0x00000008ff1b7819 */ /* 0x000fe4000001160d */
[----:B------:R-:W-:-:S02]  /*13590*/  LOP3.LUT R15, R21, 0xff, RZ, 0xc0, !PT ;  /* 0x000000ff150f7812 */ /* 0x000fc400078ec0ff */
[----:B------:R-:W-:Y:S02]  /*135a0*/  LOP3.LUT R24, R24, 0xff, RZ, 0xc0, !PT ;  /* 0x000000ff18187812 */ /* 0x000fe400078ec0ff */
[----:B------:R-:W-:Y:S02]  /*135b0*/  PRMT R3, R14, 0x7604, R3 ;  /* 0x000076040e037816 */ /* 0x000fe40000000003 */
[----:B------:R-:W-:Y:S02]  /*135c0*/  SHF.R.U32.HI R29, RZ, 0x10, R13 ;  /* 0x00000010ff1d7819 */ /* 0x000fe4000001160d */
[----:B------:R-:W-:Y:S02]  /*135d0*/  SHF.R.U32.HI R14, RZ, 0x8, R12 ;  /* 0x00000008ff0e7819 */ /* 0x000fe4000001160c */
[----:B------:R-:W-:Y:S01]  /*135e0*/  SHF.R.U32.HI R28, RZ, 0x10, R21 ;  /* 0x00000010ff1c7819 */ /* 0x000fe20000011615 */
[----:B------:R-:W-:Y:S01]  /*135f0*/  IMAD.U32 R29, R29, 0x10000, RZ ;  /* 0x000100001d1d7824 */ /* 0x000fe200078e00ff */
[----:B------:R-:W-:-:S02]  /*13600*/  LOP3.LUT R26, R13, 0xff, RZ, 0xc0, !PT ;  /* 0x000000ff0d1a7812 */ /* 0x000fc400078ec0ff */
[----:B------:R-:W-:Y:S02]  /*13610*/  LOP3.LUT R27, R27, 0xff, RZ, 0xc0, !PT ;  /* 0x000000ff1b1b7812 */ /* 0x000fe400078ec0ff */
[----:B------:R-:W-:Y:S02]  /*13620*/  PRMT R15, R24, 0x7604, R15 ;  /* 0x00007604180f7816 */ /* 0x000fe4000000000f */
[----:B------:R-:W-:Y:S02]  /*13630*/  LOP3.LUT R24, R12, 0xff, RZ, 0xc0, !PT ;  /* 0x000000ff0c187812 */ /* 0x000fe400078ec0ff */
[----:B------:R-:W-:Y:S02]  /*13640*/  LOP3.LUT R25, R14, 0xff, RZ, 0xc0, !PT ;  /* 0x000000ff0e197812 */ /* 0x000fe400078ec0ff */
[----:B------:R-:W-:Y:S02]  /*13650*/  SHF.L.U32 R14, R28, 0x10, RZ ;  /* 0x000000101c0e7819 */ /* 0x000fe400000006ff */
[----:B------:R-:W-:-:S02]  /*13660*/  PRMT R26, R27, 0x7604, R26 ;  /* 0x000076041b1a7816 */ /* 0x000fc4000000001a */
[----:B------:R-:W-:Y:S02]  /*13670*/  PRMT R27, R25, 0x7604, R24 ;  /* 0x00007604191b7816 */ /* 0x000fe40000000018 */
[----:B------:R-:W-:Y:S02]  /*13680*/  LOP3.LUT R25, R15, 0xff0000, R14, 0xf8, !PT ;  /* 0x00ff00000f197812 */ /* 0x000fe400078ef80e */
[----:B------:R-:W-:Y:S02]  /*13690*/  LOP3.LUT R29, R26, 0xff0000, R29, 0xf8, !PT ;  /* 0x00ff00001a1d7812 */ /* 0x000fe400078ef81d */
[----:B------:R-:W-:Y:S02]  /*136a0*/  LOP3.LUT R25, R25, 0xff000000, R21, 0xf8, !PT ;  /* 0xff00000019197812 */ /* 0x000fe400078ef815 */
[----:B------:R-:W-:Y:S02]  /*136b0*/  LOP3.LUT R29, R29, 0xff000000, R13, 0xf8, !PT ;  /* 0xff0000001d1d7812 */ /* 0x000fe400078ef80d */
[----:B------:R-:W-:-:S02]  /*136c0*/  LOP3.LUT R15, R3, 0xff0000, R20, 0xf8, !PT ;  /* 0x00ff0000030f7812 */ /* 0x000fc400078ef814 */
[-C--:B0-----:R-:W-:Y:S02]  /*136d0*/  F2FP.F16.E4M3.UNPACK_B R3, R6.reuse.H1 ;  /* 0x00000006ff03723e */ /* 0x081fe400030006ff */
        /* <DEDUP_REMOVED lines=91> */
.L_x_2434:
[----:B------:R-:W-:Y:S05]  /*13c90*/  BSYNC B1 ;  /* 0x0000000000017941 */ /* 0x000fea0003800000 */
.L_x_2433:
[----:B------:R-:W-:Y:S05]  /*13ca0*/  @P5 BRA `(.L_x_2424) ;  /* 0x0000003c00845947 */ /* 0x000fea0003800000 */
[----:B-----5:R-:W2:Y:S01]  /*13cb0*/  LDL R31, [R1] ;  /* 0x00000000011f7983 */ /* 0x020ea20000100800 */
[----:B------:R-:W-:Y:S02]  /*13cc0*/  SHF.R.U32.HI R12, RZ, 0x8, R11 ;  /* 0x00000008ff0c7819 */ /* 0x000fe4000001160b */
[----:B------:R-:W-:Y:S02]  /*13cd0*/  SHF.R.U32.HI R20, RZ, 0x8, R9 ;  /* 0x00000008ff147819 */ /* 0x000fe40000011609 */
[----:B------:R-:W-:Y:S02]  /*13ce0*/  LOP3.LUT R13, R11, 0xff, RZ, 0xc0, !PT ;  /* 0x000000ff0b0d7812 */ /* 0x000fe400078ec0ff */
[----:B------:R-:W-:Y:S02]  /*13cf0*/  LOP3.LUT R21, R9, 0xff, RZ, 0xc0, !PT ;  /* 0x000000ff09157812 */ /* 0x000fe400078ec0ff */
[----:B------:R-:W-:Y:S02]  /*13d00*/  LOP3.LUT R12, R12, 0xff, RZ, 0xc0, !PT ;  /* 0x000000ff0c0c7812 */ /* 0x000fe400078ec0ff */
[----:B------:R-:W-:-:S02]  /*13d10*/  LOP3.LUT R20, R20, 0xff, RZ, 0xc0, !PT ;  /* 0x000000ff14147812 */ /* 0x000fc400078ec0ff */
[----:B01----:R-:W-:Y:S02]  /*13d20*/  SHF.R.U32.HI R0, RZ, 0x8, R10 ;  /* 0x00000008ff007819 */ /* 0x003fe4000001160a */
[----:B----4-:R-:W-:Y:S02]  /*13d30*/  SHF.R.U32.HI R14, RZ, 0x8, R8 ;  /* 0x00000008ff0e7819 */ /* 0x010fe40000011608 */
        /* <DEDUP_REMOVED lines=25> */
[----:B------:R-:W-:Y:S01]  /*13ed0*/  HADD2.F32 R25, -RZ, R24.H1_H1 ;  /* 0x30000018ff197230 */ /* 0x000fe20000004100 */
[----:B------:R-:W-:Y:S01]  /*13ee0*/  LOP3.LUT R20, R15, 0xff000000, R8, 0xf8, !PT ;  /* 0xff0000000f147812 */ /* 0x000fe200078ef808 */
[----:B------:R-:W-:Y:S01]  /*13ef0*/  HADD2.F32 R15, -RZ, R14.H1_H1 ;  /* 0x3000000eff0f7230 */ /* 0x000fe20000004100 */
[----:B------:R-:W-:Y:S01]  /*13f00*/  F2FP.F16.E4M3.UNPACK_B R21, R21.H1 ;  /* 0x00000015ff15723e */ /* 0x000fe200030006ff */
[----:B------:R-:W-:Y:S01]  /*13f10*/  HADD2.F32 R24, -RZ, R24.H0_H0 ;  /* 0x20000018ff187230 */ /* 0x000fe20000004100 */
[----:B------:R-:W-:Y:S01]  /*13f20*/  F2FP.F16.E4M3.UNPACK_B R13, R13.H1 ;  /* 0x0000000dff0d723e */ /* 0x000fe200030006ff */
[----:B------:R-:W-:Y:S01]  /*13f30*/  HADD2.F32 R14, -RZ, R14.H0_H0 ;  /* 0x2000000eff0e7230 */ /* 0x000fe20000004100 */
[----:B--23--:R-:W0:Y:S02]  /*13f40*/  LDS.128 R4, [R31+0x4000] ;  /* 0x004000001f047984 */ /* 0x00ce240000000c00 */
[----:B0-----:R-:W-:-:S02]  /*13f50*/  F2FP.F16.E4M3.UNPACK_B R0, R6.H1 ;  /* 0x00000006ff00723e */ /* 0x001fc400030006ff */
[----:B------:R-:W-:Y:S02]  /*13f60*/  F2FP.F16.E4M3.UNPACK_B R3, R6 ;  /* 0x00000006ff03723e */ /* 0x000fe400020006ff */
[-C--:B------:R-:W-:Y:S01]  /*13f70*/  F2FP.F16.E4M3.UNPACK_B R10, R7.reuse ;  /* 0x00000007ff0a723e */ /* 0x080fe200020006ff */
[--C-:B------:R-:W-:Y:S01]  /*13f80*/  HADD2.F32 R9, -RZ, R0.reuse.H1_H1 ;  /* 0x30000000ff097230 */ /* 0x100fe20000004100 */
[----:B------:R-:W-:Y:S01]  /*13f90*/  F2FP.F16.E4M3.UNPACK_B R11, R7.H1 ;  /* 0x00000007ff0b723e */ /* 0x000fe200030006ff */
[----:B------:R-:W-:Y:S01]  /*13fa0*/  HADD2.F32 R8, -RZ, R0.H0_H0 ;  /* 0x20000000ff087230 */ /* 0x000fe20000004100 */
[-C--:B------:R-:W-:Y:S02]  /*13fb0*/  F2FP.F16.E4M3.UNPACK_B R6, R5.reuse ;  /* 0x00000005ff06723e */ /* 0x080fe400020006ff */
[----:B------:R-:W-:Y:S01]  /*13fc0*/  F2FP.F16.E4M3.UNPACK_B R7, R5.H1 ;  /* 0x00000005ff07723e */ /* 0x000fe200030006ff */
[C---:B------:R-:W-:Y:S01]  /*13fd0*/  FMUL.FTZ R27, R9.reuse, R25 ;  /* 0x00000019091b7220 */ /* 0x040fe20000410000 */
[-C--:B------:R-:W-:Y:S01]  /*13fe0*/  FMUL.FTZ R26, R9, R15.reuse ;  /* 0x0000000f091a7220 */ /* 0x080fe20000410000 */
[--C-:B------:R-:W-:Y:S01]  /*13ff0*/  HADD2.F32 R5, -RZ, R3.reuse.H1_H1 ;  /* 0x30000003ff057230 */ /* 0x100fe20000004100 */
[----:B------:R-:W-:Y:S01]  /*14000*/  F2FP.F16.E4M3.UNPACK_B R0, R4 ;  /* 0x00000004ff00723e */ /* 0x000fe200020006ff */
[C---:B------:R-:W-:Y:S01]  /*14010*/  FFMA.FTZ R27, R8.reuse, R15, -R27 ;  /* 0x0000000f081b7223 */ /* 0x040fe2000001081b */
[----:B------:R-:W-:Y:S01]  /*14020*/  FFMA.FTZ R26, R8, R25, R26 ;  /* 0x00000019081a7223 */ /* 0x000fe2000001001a */
[----:B------:R-:W-:-:S02]  /*14030*/  HADD2.F32 R3, -RZ, R3.H0_H0 ;  /* 0x20000003ff037230 */ /* 0x000fc40000004100 */
[C---:B------:R-:W-:Y:S01]  /*14040*/  FMUL.FTZ R8, R5.reuse, R24 ;  /* 0x0000001805087220 */ /* 0x040fe20000410000 */
[----:B------:R-:W-:Y:S01]  /*14050*/  FMUL.FTZ R15, R5, R14 ;  /* 0x0000000e050f7220 */ /* 0x000fe20000410000 */
[--C-:B------:R-:W-:Y:S01]  /*14060*/  HADD2.F32 R5, -RZ, R10.reuse.H1_H1 ;  /* 0x3000000aff057230 */ /* 0x100fe20000004100 */
[----:B------:R-:W-:Y:S01]  /*14070*/  F2FP.F16.E4M3.UNPACK_B R4, R4.H1 ;  /* 0x00000004ff04723e */ /* 0x000fe200030006ff */
[----:B------:R-:W-:Y:S02]  /*14080*/  HADD2.F32 R9, -RZ, R21.H0_H0 ;  /* 0x20000015ff097230 */ /* 0x000fe40000004100 */
[C---:B------:R-:W-:Y:S01]  /*14090*/  FFMA.FTZ R25, R3.reuse, R14, -R8 ;  /* 0x0000000e03197223 */ /* 0x040fe20000010808 */
[----:B------:R-:W-:Y:S01]  /*140a0*/  FFMA.FTZ R24, R3, R24, R15 ;  /* 0x0000001803187223 */ /* 0x000fe2000001000f */
[----:B------:R-:W-:Y:S02]  /*140b0*/  HADD2.F32 R8, -RZ, R13.H0_H0 ;  /* 0x2000000dff087230 */ /* 0x000fe40000004100 */
        /* <DEDUP_REMOVED lines=59> */
.L_x_2418:
        /* <DEDUP_REMOVED lines=31> */
[----:B0-----:R-:W4:Y:S02]  /*14660*/  SHFL.IDX PT, R21, R21, RZ, 0x1e1f ;  /* 0x001e1fff15157589 */ /* 0x001f2400000e0000 */
.L_x_2668:
        /* <DEDUP_REMOVED lines=16> */
[----:B------:R-:W3:Y:S04]  /*14770*/  LDL R41, [R1+0xc] ;  /* 0x00000c0001297983 */ /* 0x000ee80000100800 */
[----:B------:R-:W3:Y:S01]  /*14780*/  LDL R40, [R1+0x18] ;  /* 0x0000180001287983 */ /* 0x000ee20000100800 */
        /* <DEDUP_REMOVED lines=11> */
[----:B------:R-:W-:Y:S02]  /*14840*/  @!P2 SHF.R.S32.HI R5, RZ, 0x1f, R18 ;  /* 0x0000001fff05a819 */ /* 0x000fe40000011412 */
[C---:B--2---:R-:W-:Y:S02]  /*14850*/  @!P2 IADD3 R36, P3, R18.reuse, R3, RZ ;  /* 0x000000031224a210 */ /* 0x044fe40007f7e0ff */
[----:B----4-:R-:W-:-:S03]  /*14860*/  @!P2 IADD3 R38, P4, R18, R21, RZ ;  /* 0x000000151226a210 */ /* 0x010fc60007f9e0ff */
[--C-:B-1----:R-:W-:Y:S02]  /*14870*/  @!P2 IMAD.X R37, R0, 0x1, R5.reuse, P3 ;  /* 0x000000010025a824 */ /* 0x102fe400018e0605 */
[----:B---3--:R-:W-:Y:S01]  /*14880*/  @!P2 IMAD.X R39, R20, 0x1, R5, P4 ;  /* 0x000000011427a824 */ /* 0x008fe200020e0605 */
[----:B------:R-:W-:Y:S02]  /*14890*/  CS2R R8, SRZ ;  /* 0x0000000000087805 */ /* 0x000fe4000001ff00 */
[----:B------:R-:W-:Y:S02]  /*148a0*/  CS2R R10, SRZ ;  /* 0x00000000000a7805 */ /* 0x000fe4000001ff00 */
[----:B------:R-:W-:Y:S02]  /*148b0*/  CS2R R32, SRZ ;  /* 0x0000000000207805 */ /* 0x000fe4000001ff00 */
[----:B------:R-:W-:Y:S02]  /*148c0*/  CS2R R34, SRZ ;  /* 0x0000000000227805 */ /* 0x000fe4000001ff00 */
[----:B------:R-:W-:-:S02]  /*148d0*/  CS2R R12, SRZ ;  /* 0x00000000000c7805 */ /* 0x000fc4000001ff00 */
[----:B------:R-:W-:Y:S01]  /*148e0*/  CS2R R14, SRZ ;  /* 0x00000000000e7805 */ /* 0x000fe2000001ff00 */
[----:B------:R0:W5:Y:S01]  /*148f0*/  @!P2 LD.E.128 R24, desc[UR54][R36.64] ;  /* 0x000000362418a980 */ /* 0x000162000c101d00 */
[----:B------:R-:W-:Y:S02]  /*14900*/  @!P1 IMAD.SHL.U32 R42, R41, 0x10, RZ ;  /* 0x00000010292a9824 */ /* 0x000fe400078e00ff */
[----:B------:R-:W-:-:S03]  /*14910*/  @!P0 IMAD.SHL.U32 R48, R40, 0x10, RZ ;  /* 0x0000001028308824 */ /* 0x000fc600078e00ff */
[----:B------:R-:W-:Y:S02]  /*14920*/  @!P1 SHF.R.S32.HI R5, RZ, 0x1f, R42 ;  /* 0x0000001fff059819 */ /* 0x000fe4000001142a */
[-C--:B------:R-:W-:Y:S02]  /*14930*/  @!P1 IADD3 R40, P5, R3, R42.reuse, RZ ;  /* 0x0000002a03289210 */ /* 0x080fe40007fbe0ff */
[----:B------:R-:W-:Y:S02]  /*14940*/  @!P1 IADD3 R42, P4, R21, R42, RZ ;  /* 0x0000002a152a9210 */ /* 0x000fe40007f9e0ff */
[-C--:B------:R-:W-:Y:S01]  /*14950*/  @!P0 IADD3 R46, P3, R3, R48.reuse, RZ ;  /* 0x00000030032e8210 */ /* 0x080fe20007f7e0ff */
[--C-:B------:R-:W-:Y:S01]  /*14960*/  @!P1 IMAD.X R41, R0, 0x1, R5.reuse, P5 ;  /* 0x0000000100299824 */ /* 0x100fe200028e0605 */
[----:B------:R-:W-:Y:S01]  /*14970*/  @!P0 SHF.R.S32.HI R3, RZ, 0x1f, R48 ;  /* 0x0000001fff038819 */ /* 0x000fe20000011430 */
[----:B------:R-:W-:Y:S01]  /*14980*/  @!P1 IMAD.X R43, R20, 0x1, R5, P4 ;  /* 0x00000001142b9824 */ /* 0x000fe200020e0605 */
[----:B------:R-:W-:-:S02]  /*14990*/  @!P0 IADD3 R48, P5, R21, R48, RZ ;  /* 0x0000003015308210 */ /* 0x000fc40007fbe0ff */
[----:B------:R-:W-:Y:S01]  /*149a0*/  CS2R R4, SRZ ;  /* 0x0000000000047805 */ /* 0x000fe2000001ff00 */
[----:B------:R0:W5:Y:S01]  /*149b0*/  @!P1 LD.E.128 R28, desc[UR54][R40.64] ;  /* 0x00000036281c9980 */ /* 0x000162000c101d00 */
[----:B------:R-:W-:Y:S01]  /*149c0*/  @!P0 IMAD.X R47, R0, 0x1, R3, P3 ;  /* 0x00000001002f8824 */ /* 0x000fe200018e0603 */
[----:B------:R-:W-:Y:S02]  /*149d0*/  @!P0 IADD3.X R49, R20, R3, RZ, P5, !PT ;  /* 0x0000000314318210 */ /* 0x000fe40002ffe4ff */
[----:B------:R0:W5:Y:S04]  /*149e0*/  @!P1 LD.E.128 R8, desc[UR54][R42.64] ;  /* 0x000000362a089980 */ /* 0x000168000c101d00 */
[----:B------:R0:W5:Y:S04]  /*149f0*/  @!P2 LD.E.128 R4, desc[UR54][R38.64] ;  /* 0x000000362604a980 */ /* 0x000168000c101d00 */
[----:B------:R0:W5:Y:S04]  /*14a00*/  @!P0 LD.E.128 R32, desc[UR54][R46.64] ;  /* 0x000000362e208980 */ /* 0x000168000c101d00 */
[----:B------:R0:W5:Y:S02]  /*14a10*/  @!P0 LD.E.128 R12, desc[UR54][R48.64] ;  /* 0x00000036300c8980 */ /* 0x000164000c101d00 */
.L_x_2437:
[----:B------:R-:W-:Y:S05]  /*14a20*/  BSYNC B1 ;  /* 0x0000000000017941 */ /* 0x000fea0003800000 */
.L_x_2436:
[----:B------:R-:W-:Y:S01]  /*14a30*/  ULEA.HI UR4, UR43, UR43, URZ, 0x1 ;  /* 0x0000002b2b047291 */ /* 0x000fe2000f8f083f */
[----:B--2---:R-:W-:Y:S01]  /*14a40*/  VIADDMNMX R3, R45, -R204, 0x80, PT ;  /* 0x000000802d037446 */ /* 0x004fe200038009cc */
[----:B------:R-:W-:Y:S02]  /*14a50*/  BSSY B1, `(.L_x_2438) ;  /* 0x0000008000017945 */ /* 0x000fe40003800000 */
[----:B------:R-:W-:Y:S01]  /*14a60*/  ULOP3.LUT UR4, UR4, 0xfffffffe, URZ, 0xc0, !UPT ;  /* 0xfffffffe04047892 */ /* 0x000fe2000f8ec03f */
[----:B------:R-:W-:-:S03]  /*14a70*/  ISETP.GE.AND P1, PT, R188, R3, PT ;  /* 0x00000003bc00720c */ /* 0x000fc60003f26270 */
[----:B------:R-:W-:-:S06]  /*14a80*/  UIADD3 UR4, UR43, -UR4, URZ ;  /* 0x800000042b047290 */ /* 0x000fcc000fffe03f */
[----:B----4-:R-:W-:-:S05]  /*14a90*/  IMAD.U32 R21, RZ, RZ, UR4 ;  /* 0x00000004ff157e24 */ /* 0x010fca000f8e00ff */
[----:B------:R-:W-:-:S04]  /*14aa0*/  SHF.L.U32 R21, R21, 0x1f, RZ ;  /* 0x0000001f15157819 */ /* 0x000fc800000006ff */
[----:B------:R-:W2:Y:S02]  /*14ab0*/  SYNCS.PHASECHK.TRANS64.TRYWAIT P0, [R16+URZ+0x29800], R21 ;  /* 0x02980015100075a7 */ /* 0x000ea4000800017f */
[----:B--2---:R-:W-:Y:S05]  /*14ac0*/  @!P0 BRA `(.L_x_2439) ;  /* 0x000001a4007c8947 */ /* 0x004fea0003800000 */
.L_x_2669:
[----:B------:R-:W-:Y:S05]  /*14ad0*/  BSYNC B1 ;  /* 0x0000000000017941 */ /* 0x000fea0003800000 */
.L_x_2438:
[----:B------:R-:W-:Y:S05]  /*14ae0*/  @P1 BRA `(.L_x_2424) ;  /* 0x0000002c00f41947 */ /* 0x000fea0003800000 */
[----:B------:R-:W4:Y:S01]  /*14af0*/  LDC R3, c[0x0][0x3f4] ;  /* 0x0000fd00ff037b82 */ /* 0x000f220000000800 */
[C---:B-1----:R-:W-:Y:S01]  /*14b00*/  VIADD R0, R18.reuse, 0x20 ;  /* 0x0000002012007836 */ /* 0x042fe20000000000 */
[----:B------:R-:W-:Y:S01]  /*14b10*/  BSSY B1, `(.L_x_2440) ;  /* 0x00000fe000017945 */ /* 0x000fe20003800000 */
[C---:B---3--:R-:W-:Y:S01]  /*14b20*/  VIADD R20, R18.reuse, 0x40 ;  /* 0x0000004012147836 */ /* 0x048fe20000000000 */
[-C--:B----4-:R-:W-:Y:S02]  /*14b30*/  ISETP.GE.AND P0, PT, R18, R3.reuse, PT ;  /* 0x000000031200720c */ /* 0x090fe40003f06270 */
[-C--:B------:R-:W-:Y:S02]  /*14b40*/  ISETP.GE.AND P1, PT, R0, R3.reuse, PT ;  /* 0x000000030000720c */ /* 0x080fe40003f26270 */
[----:B------:R-:W-:-:S09]  /*14b50*/  ISETP.GE.AND P2, PT, R20, R3, PT ;  /* 0x000000031400720c */ /* 0x000fd20003f46270 */
[----:B------:R-:W-:Y:S05]  /*14b60*/  @P0 BRA `(.L_x_2441) ;  /* 0x0000000c00e00947 */ /* 0x000fea0003800000 */
[----:B0-----:R-:W3:Y:S04]  /*14b70*/  LDL R40, [R1+0x10] ;  /* 0x0000100001287983 */ /* 0x001ee80000100800 */
[----:B------:R-:W4:Y:S01]  /*14b80*/  LDL R67, [R1+0x64] ;  /* 0x0000640001437983 */ /* 0x000f220000100800 */
[----:B-----5:R-:W-:Y:S02]  /*14b90*/  SHF.R.U32.HI R0, RZ, 0x8, R24 ;  /* 0x00000008ff007819 */ /* 0x020fe40000011618 */
[----:B------:R-:W-:Y:S02]  /*14ba0*/  LOP3.LUT R20, R24, 0xff, RZ, 0xc0, !PT ;  /* 0x000000ff18147812 */ /* 0x000fe400078ec0ff */
[----:B--2---:R-:W-:Y:S02]  /*14bb0*/  LOP3.LUT R21, R0, 0xff, RZ, 0xc0, !PT ;  /* 0x000000ff00157812 */ /* 0x004fe400078ec0ff */
[----:B------:R-:W-:-:S02]  /*14bc0*/  SHF.R.U32.HI R37, RZ, 0x8, R25 ;  /* 0x00000008ff257819 */ /* 0x000fc40000011619 */
[----:B------:R-:W-:Y:S02]  /*14bd0*/  PRMT R45, R21, 0x7604, R20 ;  /* 0x00007604152d7816 */ /* 0x000fe40000000014 */
[----:B------:R-:W-:Y:S02]  /*14be0*/  SHF.R.U32.HI R39, RZ, 0x8, R26 ;  /* 0x00000008ff277819 */ /* 0x000fe4000001161a */
        /* <DEDUP_REMOVED lines=8> */
[----:B------:R-:W-:Y:S02]  /*14c70*/  LOP3.LUT R36, R27, 0xff, RZ, 0xc0, !PT ;  /* 0x000000ff1b247812 */ /* 0x000fe400078ec0ff */
[----:B------:R-:W-:-:S02]  /*14c80*/  LOP3.LUT R38, R4, 0xff, RZ, 0xc0, !PT ;  /* 0x000000ff04267812 */ /* 0x000fc400078ec0ff */
[----:B------:R-:W-:Y:S02]  /*14c90*/  LOP3.LUT R37, R37, 0xff, RZ, 0xc0, !PT ;  /* 0x000000ff25257812 */ /* 0x000fe400078ec0ff */
[----:B------:R-:W-:Y:S02]  /*14ca0*/  LOP3.LUT R39, R39, 0xff, RZ, 0xc0, !PT ;  /* 0x000000ff27277812 */ /* 0x000fe400078ec0ff */
[----:B------:R-:W-:Y:S02]  /*14cb0*/  SHF.R.U32.HI R53, RZ, 0x8, R7 ;  /* 0x00000008ff357819 */ /* 0x000fe40000011607 */
[----:B------:R-:W-:Y:S02]  /*14cc0*/  PRMT R51, R39, 0x7604, R38 ;  /* 0x0000760427337816 */ /* 0x000fe40000000026 */
[----:B------:R-:W-:Y:S02]  /*14cd0*/  LOP3.LUT R48, R5, 0xff, RZ, 0xc0, !PT ;  /* 0x000000ff05307812 */ /* 0x000fe400078ec0ff */
[----:B------:R-:W-:-:S02]  /*14ce0*/  LOP3.LUT R52, R7, 0xff, RZ, 0xc0, !PT ;  /* 0x000000ff07347812 */ /* 0x000fc400078ec0ff */
[----:B------:R-:W-:Y:S02]  /*14cf0*/  LOP3.LUT R53, R53, 0xff, RZ, 0xc0, !PT ;  /* 0x000000ff35357812 */ /* 0x000fe400078ec0ff */
[----:B------:R-:W-:Y:S02]  /*14d00*/  SHF.R.U32.HI R50, RZ, 0x8, R6 ;  /* 0x00000008ff327819 */ /* 0x000fe40000011606 */
[----:B------:R-:W-:Y:S02]  /*14d10*/  PRMT R52, R53, 0x7604, R52 ;  /* 0x0000760435347816 */ /* 0x000fe40000000034 */
[----:B------:R-:W-:Y:S02]  /*14d20*/  SHF.R.U32.HI R53, RZ, 0x10, R5 ;  /* 0x00000010ff357819 */ /* 0x000fe40000011605 */
[----:B------:R-:W-:Y:S02]  /*14d30*/  LOP3.LUT R49, R6, 0xff, RZ, 0xc0, !PT ;  /* 0x000000ff06317812 */ /* 0x000fe400078ec0ff */
[----:B------:R-:W-:Y:S01]  /*14d40*/  LOP3.LUT R50, R50, 0xff, RZ, 0xc0, !PT ;  /* 0x000000ff32327812 */ /* 0x000fe200078ec0ff */
[----:B------:R-:W-:Y:S01]  /*14d50*/  IMAD.U32 R53, R53, 0x10000, RZ ;  /* 0x0001000035357824 */ /* 0x000fe200078e00ff */
[----:B------:R-:W-:-:S02]  /*14d60*/  LOP3.LUT R45, R45, 0xff0000, R24, 0xf8, !PT ;  /* 0x00ff00002d2d7812 */ /* 0x000fc400078ef818 */
[----:B------:R-:W-:Y:S02]  /*14d70*/  PRMT R55, R50, 0x7604, R49 ;  /* 0x0000760432377816 */ /* 0x000fe40000000031 */
[----:B------:R-:W-:Y:S02]  /*14d80*/  SHF.R.U32.HI R49, RZ, 0x10, R27 ;  /* 0x00000010ff317819 */ /* 0x000fe4000001161b */
[----:B------:R-:W-:Y:S02]  /*14d90*/  LOP3.LUT R45, R45, 0xff000000, R24, 0xf8, !PT ;  /* 0xff0000002d2d7812 */ /* 0x000fe400078ef818 */
[----:B------:R-:W-:Y:S02]  /*14da0*/  SHF.L.U32 R49, R49, 0x10, RZ ;  /* 0x0000001031317819 */ /* 0x000fe400000006ff */
[----:B------:R-:W-:Y:S02]  /*14db0*/  LOP3.LUT R47, R47, 0xff0000, R26, 0xf8, !PT ;  /* 0x00ff00002f2f7812 */ /* 0x000fe400078ef81a */
[----:B------:R-:W-:-:S02]  /*14dc0*/  SHF.R.U32.HI R57, RZ, 0x10, R7 ;  /* 0x00000010ff397819 */ /* 0x000fc40000011607 */
[----:B------:R-:W-:-:S03]  /*14dd0*/  LOP3.LUT R51, R51, 0xff0000, R4, 0xf8, !PT ;  /* 0x00ff000033337812 */ /* 0x000fc600078ef804 */
[----:B------:R-:W-:-:S05]  /*14de0*/  IMAD.U32 R57, R57, 0x10000, RZ ;  /* 0x0001000039397824 */ /* 0x000fca00078e00ff */
[----:B------:R-:W-:Y:S02]  /*14df0*/  LOP3.LUT R59, R52, 0xff0000, R57, 0xf8, !PT ;  /* 0x00ff0000343b7812 */ /* 0x000fe400078ef839 */
[----:B------:R-:W-:Y:S02]  /*14e00*/  LOP3.LUT R57, R51, 0xff000000, R4, 0xf8, !PT ;  /* 0xff00000033397812 */ /* 0x000fe400078ef804 */
[----:B------:R-:W-:Y:S02]  /*14e10*/  LOP3.LUT R59, R59, 0xff000000, R7, 0xf8, !PT ;  /* 0xff0000003b3b7812 */ /* 0x000fe400078ef807 */
[----:B---3--:R-:W-:Y:S02]  /*14e20*/  LEA.HI R0, R3, R40, RZ, 0x1c ;  /* 0x0000002803007211 */ /* 0x008fe400078fe0ff */
[----:B------:R-:W-:Y:S02]  /*14e30*/  SHF.R.U32.HI R40, RZ, 0x8, R5 ;  /* 0x00000008ff287819 */ /* 0x000fe40000011605 */
[----:B------:R-:W-:-:S04]  /*14e40*/  SHF.R.S32.HI R21, RZ, 0x1f, R0 ;  /* 0x0000001fff157819 */ /* 0x000fc80000011400 */
[----:B------:R-:W-:Y:S01]  /*14e50*/  LEA.HI R20, R21, R0, RZ, 0x2 ;  /* 0x0000000015147211 */ /* 0x000fe200078f10ff */
[----:B------:R-:W-:-:S04]  /*14e60*/  IMAD.SHL.U32 R21, R0, 0x10, RZ ;  /* 0x0000001000157824 */ /* 0x000fc800078e00ff */
[----:B------:R-:W-:Y:S01]  /*14e70*/  IMAD.SHL.U32 R20, R20, 0x800, RZ ;  /* 0x0000080014147824 */ /* 0x000fe200078e00ff */
[----:B------:R-:W-:-:S04]  /*14e80*/  LOP3.LUT R0, R198, 0x30, R21, 0xf8, !PT ;  /* 0x00000030c6007812 */ /* 0x000fc800078ef815 */
[----:B------:R-:W-:Y:S02]  /*14e90*/  LOP3.LUT R0, R0, R199, RZ, 0x3c, !PT ;  /* 0x000000c700007212 */ /* 0x000fe400078e3cff */
[----:B------:R-:W-:Y:S02]  /*14ea0*/  LOP3.LUT R21, R20, 0xffffe000, RZ, 0xc0, !PT ;  /* 0xffffe00014157812 */ /* 0x000fe400078ec0ff */
[----:B------:R-:W-:Y:S02]  /*14eb0*/  PRMT R20, R37, 0x7604, R36 ;  /* 0x0000760425147816 */ /* 0x000fe40000000024 */
[----:B------:R-:W-:Y:S01]  /*14ec0*/  IADD3 R21, R0, R200, R21 ;  /* 0x000000c800157210 */ /* 0x000fe20007ffe015 */
[----:B----4-:R-:W0:Y:S01]  /*14ed0*/  LDS.128 R36, [R67+0x14400] ;  /* 0x0144000043247984 */ /* 0x010e220000000c00 */
[----:B------:R-:W-:Y:S02]  /*14ee0*/  LOP3.LUT R49, R20, 0xff0000, R49, 0xf8, !PT ;  /* 0x00ff000014317812 */ /* 0x000fe400078ef831 */
[----:B------:R-:W-:Y:S01]  /*14ef0*/  LOP3.LUT R20, R47, 0xff000000, R26, 0xf8, !PT ;  /* 0xff0000002f147812 */ /* 0x000fe200078ef81a */
[----:B------:R-:W-:Y:S01]  /*14f00*/  IMAD.IADD R0, R16, 0x1, R21 ;  /* 0x0000000110007824 */ /* 0x000fe200078e0215 */
[----:B------:R-:W-:-:S02]  /*14f10*/  LOP3.LUT R21, R40, 0xff, RZ, 0xc0, !PT ;  /* 0x000000ff28157812 */ /* 0x000fc400078ec0ff */
[----:B------:R-:W-:Y:S02]  /*14f20*/  LOP3.LUT R54, R49, 0xff000000, R27, 0xf8, !PT ;  /* 0xff00000031367812 */ /* 0x000fe400078ef81b */
[----:B------:R-:W1:Y:S01]  /*14f30*/  LDS.128 R40, [R0+0x14400] ;  /* 0x0144000000287984 */ /* 0x000e620000000c00 */
[----:B------:R-:W-:Y:S02]  /*14f40*/  PRMT R48, R21, 0x7604, R48 ;  /* 0x0000760415307816 */ /* 0x000fe40000000030 */
[----:B------:R-:W-:Y:S02]  /*14f50*/  SHF.R.U32.HI R21, RZ, 0x10, R25 ;  /* 0x00000010ff157819 */ /* 0x000fe40000011619 */
[----:B------:R-:W-:-:S03]  /*14f60*/  LOP3.LUT R53, R48, 0xff0000, R53, 0xf8, !PT ;  /* 0x00ff000030357812 */ /* 0x000fc600078ef835 */
[----:B------:R-:W-:-:S05]  /*14f70*/  IMAD.U32 R21, R21, 0x10000, RZ ;  /* 0x0001000015157824 */ /* 0x000fca00078e00ff */
[----:B------:R-:W-:-:S04]  /*14f80*/  LOP3.LUT R21, R46, 0xff0000, R21, 0xf8, !PT ;  /* 0x00ff00002e157812 */ /* 0x000fc800078ef815 */
[----:B------:R-:W-:Y:S02]  /*14f90*/  LOP3.LUT R24, R21, 0xff000000, R25, 0xf8, !PT ;  /* 0xff00000015187812 */ /* 0x000fe400078ef819 */
[--C-:B------:R-:W-:Y:S02]  /*14fa0*/  LOP3.LUT R21, R55, 0xff0000, R6.reuse, 0xf8, !PT ;  /* 0x00ff000037157812 */ /* 0x100fe400078ef806 */
[----:B------:R-:W-:Y:S02]  /*14fb0*/  LOP3.LUT R55, R53, 0xff000000, R5, 0xf8, !PT ;  /* 0xff00000035377812 */ /* 0x000fe400078ef805 */
[----:B------:R-:W-:Y:S02]  /*14fc0*/  LOP3.LUT R5, R21, 0xff000000, R6, 0xf8, !PT ;  /* 0xff00000015057812 */ /* 0x000fe400078ef806 */
[----:B------:R-:W-:Y:S02]  /*14fd0*/  F2FP.F16.E4M3.UNPACK_B R56, R55 ;  /* 0x00000037ff38723e */ /* 0x000fe400020006ff */
[----:B------:R-:W-:-:S02]  /*14fe0*/  F2FP.F16.E4M3.UNPACK_B R27, R24 ;  /* 0x00000018ff1b723e */ /* 0x000fc400020006ff */
[----:B------:R-:W-:Y:S02]  /*14ff0*/  F2FP.F16.E4M3.UNPACK_B R55, R55.H1 ;  /* 0x00000037ff37723e */ /* 0x000fe400030006ff */
[----:B0-----:R-:W-:Y:S02]  /*15000*/  F2FP.F16.E4M3.UNPACK_B R21, R37 ;  /* 0x00000025ff15723e */ /* 0x001fe400020006ff */
[-C--:B------:R-:W-:Y:S02]  /*15010*/  F2FP.F16.E4M3.UNPACK_B R48, R39.reuse ;  /* 0x00000027ff30723e */ /* 0x080fe400020006ff */
[----:B------:R-:W-:Y:S01]  /*15020*/  F2FP.F16.E4M3.UNPACK_B R49, R39.H1 ;  /* 0x00000027ff31723e */ /* 0x000fe200030006ff */
[----:B------:R-:W-:Y:S01]  /*15030*/  HADD2.F32 R39, -RZ, R56.H0_H0 ;  /* 0x20000038ff277230 */ /* 0x000fe20000004100 */
[-C--:B------:R-:W-:Y:S01]  /*15040*/  F2FP.F16.E4M3.UNPACK_B R46, R36.reuse ;  /* 0x00000024ff2e723e */ /* 0x080fe200020006ff */
[----:B------:R-:W-:Y:S01]  /*15050*/  HADD2.F32 R25, -RZ, R21.H0_H0 ;  /* 0x20000015ff197230 */ /* 0x000fe20000004100 */
[----:B------:R-:W-:Y:S01]  /*15060*/  F2FP.F16.E4M3.UNPACK_B R47, R36.H1 ;  /* 0x00000024ff2f723e */ /* 0x000fe200030006ff */
[----:B------:R-:W-:Y:S01]  /*15070*/  HADD2.F32 R36, -RZ, R27.H0_H0 ;  /* 0x2000001bff247230 */ /* 0x000fe20000004100 */
[----:B-1----:R-:W-:-:S02]  /*15080*/  F2FP.F16.E4M3.UNPACK_B R26, R41 ;  /* 0x00000029ff1a723e */ /* 0x002fc400020006ff */
[-C--:B------:R-:W-:Y:S02]  /*15090*/  F2FP.F16.E4M3.UNPACK_B R50, R40.reuse ;  /* 0x00000028ff32723e */ /* 0x080fe400020006ff */
[----:B------:R-:W-:Y:S01]  /*150a0*/  F2FP.F16.E4M3.UNPACK_B R51, R40.H1 ;  /* 0x00000028ff33723e */ /* 0x000fe200030006ff */
[--C-:B------:R-:W-:Y:S01]  /*150b0*/  HADD2.F32 R6, -RZ, R26.reuse.H0_H0 ;  /* 0x2000001aff067230 */ /* 0x100fe20000004100 */
[----:B------:R-:W-:Y:S01]  /*150c0*/  F2FP.F16.E4M3.UNPACK_B R41, R41.H1 ;  /* 0x00000029ff29723e */ /* 0x000fe200030006ff */
[----:B------:R-:W-:Y:S01]  /*150d0*/  HADD2.F32 R26, -RZ, R26.H1_H1 ;  /* 0x3000001aff1a7230 */ /* 0x000fe20000004100 */
[----:B------:R-:W-:Y:S02]  /*150e0*/  F2FP.F16.E4M3.UNPACK_B R52, R43 ;  /* 0x0000002bff34723e */ /* 0x000fe400020006ff */
[C---:B------:R-:W-:Y:S01]  /*150f0*/  FMUL.FTZ R40, R6.reuse, R39 ;  /* 0x0000002706287220 */ /* 0x040fe20000410000 */
[----:B------:R-:W-:Y:S01]  /*15100*/  FMUL.FTZ R58, R6, R36 ;  /* 0x00000024063a7220 */ /* 0x000fe20000410000 */
[----:B------:R-:W-:Y:S01]  /*15110*/  F2FP.F16.E4M3.UNPACK_B R53, R43.H1 ;  /* 0x0000002bff35723e */ /* 0x000fe200030006ff */
[----:B------:R-:W-:-:S02]  /*15120*/  HADD2.F32 R43, -RZ, R56.H1_H1 ;  /* 0x30000038ff2b7230 */ /* 0x000fc40000004100 */
[C---:B------:R-:W-:Y:S01]  /*15130*/  FFMA.FTZ R6, R25.reuse, R36, -R40 ;  /* 0x0000002419067223 */ /* 0x040fe20000010828 */
[----:B------:R-:W-:Y:S01]  /*15140*/  F2FP.F16.E4M3.UNPACK_B R36, R24.H1 ;  /* 0x00000018ff24723e */ /* 0x000fe200030006ff */
[----:B------:R-:W-:Y:S01]  /*15150*/  FFMA.FTZ R25, R25, R39, R58 ;  /* 0x0000002719197223 */ /* 0x000fe2000001003a */
[----:B------:R-:W-:Y:S01]  /*15160*/  F2FP.F16.E4M3.UNPACK_B R37, R37.H1 ;  /* 0x00000025ff25723e */ /* 0x000fe200030006ff */
[----:B------:R-:W-:Y:S02]  /*15170*/  HADD2.F32 R39, -RZ, R27.H1_H1 ;  /* 0x3000001bff277230 */ /* 0x000fe40000004100 */
[C---:B------:R-:W-:Y:S01]  /*15180*/  FMUL.FTZ R61, R26.reuse, R43 ;  /* 0x0000002b1a3d7220 */ /* 0x040fe20000410000 */
[----:B------:R-:W-:Y:S01]  /*15190*/  HADD2.F32 R24, -RZ, R21.H1_H1 ;  /* 0x30000015ff187230 */ /* 0x000fe20000004100 */
[-C--:B------:R-:W-:Y:S01]  /*151a0*/  F2FP.F16.E4M3.UNPACK_B R7, R42.reuse ;  /* 0x0000002aff07723e */ /* 0x080fe200020006ff */
[----:B------:R-:W-:Y:S02]  /*151b0*/  HADD2.F32 R56, -RZ, R55.H0_H0 ;  /* 0x20000037ff387230 */ /* 0x000fe40000004100 */
[----:B------:R-:W-:Y:S01]  /*151c0*/  FMUL.FTZ R26, R26, R39 ;  /* 0x000000271a1a7220 */ /* 0x000fe20000410000 */
[----:B------:R-:W-:Y:S01]  /*151d0*/  HADD2.F32 R21, -RZ, R41.H0_H0 ;  /* 0x20000029ff157230 */ /* 0x000fe20000004100 */
[----:B------:R-:W-:Y:S01]  /*151e0*/  F2FP.F16.E4M3.UNPACK_B R42, R42.H1 ;  /* 0x0000002aff2a723e */ /* 0x000fe200030006ff */
[----:B------:R-:W-:Y:S01]  /*151f0*/  HADD2.F32 R40, -RZ, R36.H0_H0 ;  /* 0x20000024ff287230 */ /* 0x000fe20000004100 */
[----:B------:R-:W-:Y:S01]  /*15200*/  F2FP.F16.E4M3.UNPACK_B R4, R38 ;  /* 0x00000026ff04723e */ /* 0x000fe200020006ff */
[----:B------:R-:W-:-:S02]  /*15210*/  HADD2.F32 R27, -RZ, R37.H0_H0 ;  /* 0x20000025ff1b7230 */ /* 0x000fc40000004100 */
[C---:B------:R-:W-:Y:S01]  /*15220*/  FMUL.FTZ R58, R21.reuse, R56 ;  /* 0x00000038153a7220 */ /* 0x040fe20000410000 */
[----:B------:R-:W-:Y:S02]  /*15230*/  HADD2.F32 R41, -RZ, R41.H1_H1 ;  /* 0x30000029ff297230 */ /* 0x000fe40000004100 */
[-C--:B------:R-:W-:Y:S01]  /*15240*/  FMUL.FTZ R63, R21, R40.reuse ;  /* 0x00000028153f7220 */ /* 0x080fe20000410000 */
[C---:B------:R-:W-:Y:S01]  /*15250*/  FFMA.FTZ R21, R24.reuse, R39, -R61 ;  /* 0x0000002718157223 */ /* 0x040fe2000001083d */
[----:B------:R-:W-:Y:S01]  /*15260*/  FFMA.FTZ R24, R24, R43, R26 ;  /* 0x0000002b18187223 */ /* 0x000fe2000001001a */
[C---:B------:R-:W-:Y:S01]  /*15270*/  FFMA.FTZ R26, R27.reuse, R40, -R58 ;  /* 0x000000281b1a7223 */ /* 0x040fe2000001083a */
[-C--:B------:R-:W-:Y:S01]  /*15280*/  F2FP.F16.E4M3.UNPACK_B R58, R59.reuse ;  /* 0x0000003bff3a723e */ /* 0x080fe200020006ff */
[----:B------:R-:W-:Y:S01]  /*15290*/  FFMA.FTZ R27, R27, R56, R63 ;  /* 0x000000381b1b7223 */ /* 0x000fe2000001003f */
[-C--:B------:R-:W-:Y:S01]  /*152a0*/  F2FP.F16.E4M3.UNPACK_B R43, R54.reuse ;  /* 0x00000036ff2b723e */ /* 0x080fe200020006ff */
[----:B------:R-:W-:Y:S01]  /*152b0*/  HADD2.F32 R39, -RZ, R36.H1_H1 ;  /* 0x30000024ff277230 */ /* 0x000fe20000004100 */
[----:B------:R-:W-:Y:S01]  /*152c0*/  F2FP.F16.E4M3.UNPACK_B R59, R59.H1 ;  /* 0x0000003bff3b723e */ /* 0x000fe200030006ff */
[----:B------:R-:W-:Y:S01]  /*152d0*/  HADD2.F32 R56, -RZ, R55.H1_H1 ;  /* 0x30000037ff387230 */ /* 0x000fe20000004100 */
[----:B------:R-:W-:Y:S01]  /*152e0*/  F2FP.F16.E4M3.UNPACK_B R54, R54.H1 ;  /* 0x00000036ff36723e */ /* 0x000fe200030006ff */
[----:B------:R-:W-:Y:S01]  /*152f0*/  HADD2.F32 R36, -RZ, R37.H1_H1 ;  /* 0x30000025ff247230 */ /* 0x000fe20000004100 */
[----:B------:R-:W-:Y:S01]  /*15300*/  F2FP.F16.E4M3.UNPACK_B R38, R38.H1 ;  /* 0x00000026ff26723e */ /* 0x000fe200030006ff */
[----:B------:R-:W-:-:S02]  /*15310*/  HADD2.F32 R60, -RZ, R58.H0_H0 ;  /* 0x2000003aff3c7230 */ /* 0x000fc40000004100 */
[C---:B------:R-:W-:Y:S01]  /*15320*/  FMUL.FTZ R61, R41.reuse, R56 ;  /* 0x00000038293d7220 */ /* 0x040fe20000410000 */
[----:B------:R-:W-:Y:S02]  /*15330*/  HADD2.F32 R37, -RZ, R52.H0_H0 ;  /* 0x20000034ff257230 */ /* 0x000fe40000004100 */
[----:B------:R-:W-:Y:S01]  /*15340*/  FMUL.FTZ R41, R41, R39 ;  /* 0x0000002729297220 */ /* 0x000fe20000410000 */
[--C-:B------:R-:W-:Y:S02]  /*15350*/  HADD2.F32 R55, -RZ, R43.reuse.H0_H0 ;  /* 0x2000002bff377230 */ /* 0x100fe40000004100 */
[----:B------:R-:W-:Y:S02]  /*15360*/  HADD2.F32 R40, -RZ, R48.H0_H0 ;  /* 0x20000030ff287230 */ /* 0x000fe40000004100 */
[C---:B------:R-:W-:Y:S01]  /*15370*/  FMUL.FTZ R63, R37.reuse, R60 ;  /* 0x0000003c253f7220 */ /* 0x040fe20000410000 */
[----:B------:R-:W-:Y:S02]  /*15380*/  HADD2.F32 R58, -RZ, R58.H1_H1 ;  /* 0x3000003aff3a7230 */ /* 0x000fe40000004100 */
[----:B------:R-:W-:Y:S01]  /*15390*/  FMUL.FTZ R65, R37, R55 ;  /* 0x0000003725417220 */ /* 0x000fe20000410000 */
[C---:B------:R-:W-:Y:S01]  /*153a0*/  FFMA.FTZ R37, R36.reuse, R39, -R61 ;  /* 0x0000002724257223 */ /* 0x040fe2000001083d */
[----:B------:R-:W-:Y:S01]  /*153b0*/  FFMA.FTZ R36, R36, R56, R41 ;  /* 0x0000003824247223 */ /* 0x000fe20000010029 */
[C---:B------:R-:W-:Y:S01]  /*153c0*/  FFMA.FTZ R39, R40.reuse, R55, -R63 ;  /* 0x0000003728277223 */ /* 0x040fe2000001083f */
[----:B------:R-:W-:Y:S01]  /*153d0*/  FFMA.FTZ R40, R40, R60, R65 ;  /* 0x0000003c28287223 */ /* 0x000fe20000010041 */
[----:B------:R-:W-:-:S02]  /*153e0*/  HADD2.F32 R55, -RZ, R43.H1_H1 ;  /* 0x3000002bff377230 */ /* 0x000fc40000004100 */
[----:B------:R-:W-:Y:S01]  /*153f0*/  HADD2.F32 R41, -RZ, R48.H1_H1 ;  /* 0x30000030ff297230 */ /* 0x000fe20000004100 */
[----:B------:R-:W-:Y:S01]  /*15400*/  F2FP.SATFINITE.E4M3.F32.PACK_AB_MERGE_C R27, R36, R27, RZ ;  /* 0x0000001b241b723e */ /* 0x000fe200048070ff */
[----:B------:R-:W-:Y:S02]  /*15410*/  HADD2.F32 R52, -RZ, R52.H1_H1 ;  /* 0x30000034ff347230 */ /* 0x000fe40000004100 */
[----:B------:R-:W-:Y:S01]  /*15420*/  HADD2.F32 R60, -RZ, R59.H0_H0 ;  /* 0x2000003bff3c7230 */ /* 0x000fe20000004100 */
[----:B------:R-:W-:Y:S01]  /*15430*/  F2FP.SATFINITE.E4M3.F32.PACK_AB_MERGE_C R25, R24, R25, R27 ;  /* 0x000000191819723e */ /* 0x000fe2000480701b */
        /* <DEDUP_REMOVED lines=8> */
[----:B------:R-:W-:Y:S01]  /*154c0*/  FFMA.FTZ R48, R41, R55, -R62 ;  /* 0x0000003729307223 */ /* 0x000fe2000001083e */
[C---:B------:R-:W-:Y:S01]  /*154d0*/  FFMA.FTZ R63, R43.reuse, R56, -R52 ;  /* 0x000000382b3f7223 */ /* 0x040fe20000010834 */
[----:B------:R-:W-:Y:S01]  /*154e0*/  F2FP.F16.E4M3.UNPACK_B R55, R57.H1 ;  /* 0x00000039ff37723e */ /* 0x000fe200030006ff */
[----:B------:R-:W-:Y:S01]  /*154f0*/  FFMA.FTZ R65, R43, R60, R65 ;  /* 0x0000003c2b417223 */ /* 0x000fe20000010041 */
[----:B------:R-:W-:Y:S01]  /*15500*/  HADD2.F32 R60, -RZ, R59.H1_H1 ;  /* 0x3000003bff3c7230 */ /* 0x000fe20000004100 */
[----:B------:R-:W-:Y:S01]  /*15510*/  F2FP.F16.E4M3.UNPACK_B R52, R45.H1 ;  /* 0x0000002dff34723e */ /* 0x000fe200030006ff */
[----:B------:R-:W-:Y:S01]  /*15520*/  FFMA.FTZ R61, R41, R58, R61 ;  /* 0x0000003a293d7223 */ /* 0x000fe2000001003d */
[----:B------:R-:W-:Y:S01]  /*15530*/  HADD2.F32 R56, -RZ, R54.H1_H1 ;  /* 0x30000036ff387230 */ /* 0x000fe20000004100 */
[----:B------:R-:W-:Y:S01]  /*15540*/  F2FP.F16.E4M3.UNPACK_B R57, R57 ;  /* 0x00000039ff39723e */ /* 0x000fe200020006ff */
        /* <DEDUP_REMOVED lines=8> */
[----:B------:R-:W-:-:S02]  /*155d0*/  HADD2.F32 R41, -RZ, R47.H0_H0 ;  /* 0x2000002fff297230 */ /* 0x000fc40000004100 */
[C---:B------:R-:W-:Y:S01]  /*155e0*/  FMUL.FTZ R62, R43.reuse, R58 ;  /* 0x0000003a2b3e7220 */ /* 0x040fe20000410000 */
[----:B------:R-:W-:Y:S02]  /*155f0*/  HADD2.F32 R56, -RZ, R55.H1_H1 ;  /* 0x30000037ff387230 */ /* 0x000fe40000004100 */
[----:B------:R-:W-:Y:S01]  /*15600*/  FMUL.FTZ R43, R43, R54 ;  /* 0x000000362b2b7220 */ /* 0x000fe20000410000 */
[----:B------:R-:W-:Y:S01]  /*15610*/  HADD2.F32 R51, -RZ, R51.H1_H1 ;  /* 0x30000033ff337230 */ /* 0x000fe20000004100 */
[----:B------:R-:W-:Y:S01]  /*15620*/  F2FP.F16.E4M3.UNPACK_B R45, R45 ;  /* 0x0000002dff2d723e */ /* 0x000fe200020006ff */
[----:B------:R-:W-:Y:S02]  /*15630*/  HADD2.F32 R52, -RZ, R52.H1_H1 ;  /* 0x30000034ff347230 */ /* 0x000fe40000004100 */
[----:B------:R-:W-:Y:S01]  /*15640*/  FFMA.FTZ R53, R41, R58, R43 ;  /* 0x0000003a29357223 */ /* 0x000fe2000001002b */
[----:B------:R-:W-:Y:S02]  /*15650*/  HADD2.F32 R47, -RZ, R47.H1_H1 ;  /* 0x3000002fff2f7230 */ /* 0x000fe40000004100 */
[----:B------:R-:W-:Y:S01]  /*15660*/  FMUL.FTZ R58, R51, R56 ;  /* 0x00000038333a7220 */ /* 0x000fe20000410000 */
[----:B------:R-:W-:Y:S01]  /*15670*/  FFMA.FTZ R62, R41, R54, -R62 ;  /* 0x00000036293e7223 */ /* 0x000fe2000001083e */
[----:B------:R-:W-:Y:S01]  /*15680*/  FMUL.FTZ R41, R51, R52 ;  /* 0x0000003433297220 */ /* 0x000fe20000410000 */
[----:B------:R-:W-:-:S02]  /*15690*/  HADD2.F32 R54, -RZ, R57.H0_H0 ;  /* 0x20000039ff367230 */ /* 0x000fc40000004100 */
[C---:B------:R-:W-:Y:S01]  /*156a0*/  FFMA.FTZ R51, R47.reuse, R52, -R58 ;  /* 0x000000342f337223 */ /* 0x040fe2000001083a */
[----:B------:R-:W-:Y:S02]  /*156b0*/  HADD2.F32 R43, -RZ, R50.H0_H0 ;  /* 0x20000032ff2b7230 */ /* 0x000fe40000004100 */
        /* <DEDUP_REMOVED lines=13> */
[----:B------:R-:W-:Y:S01]  /*15790*/  F2FP.F16.E4M3.UNPACK_B R41, R20.H1 ;  /* 0x00000014ff29723e */ /* 0x000fe200030006ff */
        /* <DEDUP_REMOVED lines=17> */
[----:B------:R-:W-:Y:S01]  /*158b0*/  F2FP.SATFINITE.E4M3.F32.PACK_AB_MERGE_C R65, R66, R65, RZ ;  /* 0x000000414241723e */ /* 0x000fe200048070ff */
[C---:B------:R-:W-:Y:S01]  /*158c0*/  FFMA.FTZ R52, R41.reuse, R46, -R52 ;  /* 0x0000002e29347223 */ /* 0x040fe20000010834 */
[----:B------:R-:W-:Y:S01]  /*158d0*/  FFMA.FTZ R54, R41, R50, R54 ;  /* 0x0000003229367223 */ /* 0x000fe20000010036 */
[C---:B------:R-:W-:Y:S01]  /*158e0*/  FFMA.FTZ R55, R38.reuse, R45, -R43 ;  /* 0x0000002d26377223 */ /* 0x040fe2000001082b */
[----:B------:R-:W-:Y:S01]  /*158f0*/  FFMA.FTZ R59, R38, R47, R42 ;  /* 0x0000002f263b7223 */ /* 0x000fe2000001002a */
[--C-:B------:R-:W-:Y:S01]  /*15900*/  HADD2.F32 R38, -RZ, R20.reuse.H0_H0 ;  /* 0x20000014ff267230 */ /* 0x100fe20000004100 */
[----:B------:R-:W-:Y:S01]  /*15910*/  F2FP.SATFINITE.E4M3.F32.PACK_AB_MERGE_C R53, R60, R53, RZ ;  /* 0x000000353c35723e */ /* 0x000fe200048070ff */
[----:B------:R-:W-:Y:S01]  /*15920*/  HADD2.F32 R41, -RZ, R20.H1_H1 ;  /* 0x30000014ff297230 */ /* 0x000fe20000004100 */
[----:B------:R-:W-:Y:S01]  /*15930*/  F2FP.SATFINITE.E4M3.F32.PACK_AB_MERGE_C R52, R55, R52, RZ ;  /* 0x000000343734723e */ /* 0x000fe200048070ff */
[----:B------:R-:W-:Y:S01]  /*15940*/  HADD2.F32 R42, -RZ, R5.H0_H0 ;  /* 0x20000005ff2a7230 */ /* 0x000fe20000004100 */
[----:B------:R-:W-:Y:S01]  /*15950*/  F2FP.SATFINITE.E4M3.F32.PACK_AB_MERGE_C R27, R61, R40, R65 ;  /* 0x000000283d1b723e */ /* 0x000fe20004807041 */
[----:B------:R-:W-:Y:S01]  /*15960*/  HADD2.F32 R20, -RZ, R7.H0_H0 ;  /* 0x20000007ff147230 */ /* 0x000fe20000004100 */
[----:B------:R-:W-:Y:S01]  /*15970*/  F2FP.SATFINITE.E4M3.F32.PACK_AB_MERGE_C R24, R57, R58, R53 ;  /* 0x0000003a3918723e */ /* 0x000fe20004807035 */
[----:B------:R-:W-:-:S02]  /*15980*/  HADD2.F32 R43, -RZ, R5.H1_H1 ;  /* 0x30000005ff2b7230 */ /* 0x000fc40000004100 */
        /* <DEDUP_REMOVED lines=19> */
[----:B------:R-:W-:-:S03]  /*15ac0*/  F2FP.SATFINITE.E4M3.F32.PACK_AB_MERGE_C R26, R20, R45, R26 ;  /* 0x0000002d141a723e */ /* 0x000fc6000480701a */
[----:B------:R1:W-:Y:S04]  /*15ad0*/  STS.128 [R67+0x14400], R4 ;  /* 0x0144000443007388 */ /* 0x0003e80000000c00 */
[----:B------:R1:W-:Y:S02]  /*15ae0*/  STS.128 [R0+0x14400], R24 ;  /* 0x0144001800007388 */ /* 0x0003e40000000c00 */
.L_x_2441:
[----:B------:R-:W-:Y:S05]  /*15af0*/  BSYNC B1 ;  /* 0x0000000000017941 */ /* 0x000fea0003800000 */
.L_x_2440:
[----:B------:R-:W-:Y:S04]  /*15b00*/  BSSY B1, `(.L_x_2442) ;  /* 0x0000102000017945 */ /* 0x000fe80003800000 */
[----:B------:R-:W-:Y:S05]  /*15b10*/  @P1 BRA `(.L_x_2443) ;  /* 0x0000001000001947 */ /* 0x000fea0003800000 */
[----:B------:R-:W3:Y:S04]  /*15b20*/  LDL R20, [R1+0xc] ;  /* 0x00000c0001147983 */ /* 0x000ee80000100800 */
[----:B------:R-:W4:Y:S01]  /*15b30*/  LDL R59, [R1+0x60] ;  /* 0x00006000013b7983 */ /* 0x000f220000100800 */
[----:B-1---5:R-:W-:Y:S02]  /*15b40*/  SHF.R.U32.HI R0, RZ, 0x8, R28 ;  /* 0x00000008ff007819 */ /* 0x022fe4000001161c */
[----:B------:R-:W-:Y:S02]  /*15b50*/  LOP3.LUT R5, R28, 0xff, RZ, 0xc0, !PT ;  /* 0x000000ff1c057812 */ /* 0x000fe400078ec0ff */
[----:B------:R-:W-:Y:S02]  /*15b60*/  LOP3.LUT R4, R0, 0xff, RZ, 0xc0, !PT ;  /* 0x000000ff00047812 */ /* 0x000fe400078ec0ff */
[----:B--2---:R-:W-:-:S02]  /*15b70*/  LOP3.LUT R21, R31, 0xff, RZ, 0xc0, !PT ;  /* 0x000000ff1f157812 */ /* 0x004fc400078ec0ff */
[----:B0-----:R-:W-:Y:S02]  /*15b80*/  PRMT R37, R4, 0x7604, R5 ;  /* 0x0000760404257816 */ /* 0x001fe40000000005 */
[----:B------:R-:W-:Y:S02]  /*15b90*/  SHF.R.U32.HI R24, RZ, 0x8, R8 ;  /* 0x00000008ff187819 */ /* 0x000fe40000011608 */
[----:B------:R-:W-:Y:S02]  /*15ba0*/  SHF.R.U32.HI R6, RZ, 0x8, R29 ;  /* 0x00000008ff067819 */ /* 0x000fe4000001161d */
[----:B------:R-:W-:Y:S02]  /*15bb0*/  LOP3.LUT R25, R8, 0xff, RZ, 0xc0, !PT ;  /* 0x000000ff08197812 */ /* 0x000fe400078ec0ff */
[----:B------:R-:W-:Y:S02]  /*15bc0*/  LOP3.LUT R24, R24, 0xff, RZ, 0xc0, !PT ;  /* 0x000000ff18187812 */ /* 0x000fe400078ec0ff */
[----:B------:R-:W-:-:S02]  /*15bd0*/  LOP3.LUT R7, R29, 0xff, RZ, 0xc0, !PT ;  /* 0x000000ff1d077812 */ /* 0x000fc400078ec0ff */
[----:B------:R-:W-:Y:S02]  /*15be0*/  LOP3.LUT R6, R6, 0xff, RZ, 0xc0, !PT ;  /* 0x000000ff06067812 */ /* 0x000fe400078ec0ff */
[----:B------:R-:W-:Y:S02]  /*15bf0*/  PRMT R43, R24, 0x7604, R25 ;  /* 0x00007604182b7816 */ /* 0x000fe40000000019 */
[----:B------:R-:W-:Y:S02]  /*15c00*/  LOP3.LUT R25, R9, 0xff, RZ, 0xc0, !PT ;  /* 0x000000ff09197812 */ /* 0x000fe400078ec0ff */
[----:B------:R-:W-:Y:S02]  /*15c10*/  SHF.R.U32.HI R24, RZ, 0x8, R11 ;  /* 0x00000008ff187819 */ /* 0x000fe4000001160b */
[----:B------:R-:W-:Y:S02]  /*15c20*/  PRMT R36, R6, 0x7604, R7 ;  /* 0x0000760406247816 */ /* 0x000fe40000000007 */
[----:B------:R-:W-:-:S02]  /*15c30*/  SHF.R.U32.HI R6, RZ, 0x8, R30 ;  /* 0x00000008ff067819 */ /* 0x000fc4000001161e */
[----:B------:R-:W-:Y:S02]  /*15c40*/  LOP3.LUT R27, R10, 0xff, RZ, 0xc0, !PT ;  /* 0x000000ff0a1b7812 */ /* 0x000fe400078ec0ff */
[----:B------:R-:W-:Y:S02]  /*15c50*/  LOP3.LUT R24, R24, 0xff, RZ, 0xc0, !PT ;  /* 0x000000ff18187812 */ /* 0x000fe400078ec0ff */
[----:B------:R-:W-:Y:S02]  /*15c60*/  LOP3.LUT R47, R11, 0xff, RZ, 0xc0, !PT ;  /* 0x000000ff0b2f7812 */ /* 0x000fe400078ec0ff */
[----:B------:R-:W-:Y:S02]  /*15c70*/  LOP3.LUT R7, R30, 0xff, RZ, 0xc0, !PT ;  /* 0x000000ff1e077812 */ /* 0x000fe400078ec0ff */
[----:B------:R-:W-:Y:S02]  /*15c80*/  LOP3.LUT R6, R6, 0xff, RZ, 0xc0, !PT ;  /* 0x000000ff06067812 */ /* 0x000fe400078ec0ff */
[----:B------:R-:W-:-:S02]  /*15c90*/  PRMT R55, R24, 0x7604, R47 ;  /* 0x0000760418377816 */ /* 0x000fc4000000002f */
[----:B------:R-:W-:Y:S02]  /*15ca0*/  PRMT R39, R6, 0x7604, R7 ;  /* 0x0000760406277816 */ /* 0x000fe40000000007 */
[----:B------:R-:W-:Y:S02]  /*15cb0*/  SHF.R.U32.HI R40, RZ, 0x10, R31 ;  /* 0x00000010ff287819 */ /* 0x000fe4000001161f */
[----:B------:R-:W-:Y:S02]  /*15cc0*/  SHF.R.U32.HI R38, RZ, 0x10, R30 ;  /* 0x00000010ff267819 */ /* 0x000fe4000001161e */
[----:B------:R-:W-:Y:S02]  /*15cd0*/  LOP3.LUT R40, R40, 0xff, RZ, 0xc0, !PT ;  /* 0x000000ff28287812 */ /* 0x000fe400078ec0ff */
[----:B------:R-:W-:-:S04]  /*15ce0*/  LOP3.LUT R38, R38, 0xff, RZ, 0xc0, !PT ;  /* 0x000000ff26267812 */ /* 0x000fc800078ec0ff */
[----:B------:R-:W-:Y:S02]  /*15cf0*/  PRMT R39, R38, 0x7054, R39 ;  /* 0x0000705426277816 */ /* 0x000fe40000000027 */
[----:B------:R-:W-:-:S04]  /*15d00*/  SHF.R.U32.HI R38, RZ, 0x10, R10 ;  /* 0x00000010ff267819 */ /* 0x000fc8000001160a */
[----:B------:R-:W-:Y:S02]  /*15d10*/  LOP3.LUT R38, R38, 0xff, RZ, 0xc0, !PT ;  /* 0x000000ff26267812 */ /* 0x000fe400078ec0ff */
[----:B---3--:R-:W-:Y:S02]  /*15d20*/  LEA.HI R0, R3, R20, RZ, 0x1c ;  /* 0x0000001403007211 */ /* 0x008fe400078fe0ff */
[----:B------:R-:W-:Y:S02]  /*15d30*/  SHF.R.U32.HI R20, RZ, 0x8, R31 ;  /* 0x00000008ff147819 */ /* 0x000fe4000001161f */
[----:B------:R-:W-:Y:S02]  /*15d40*/  SHF.R.S32.HI R5, RZ, 0x1f, R0 ;  /* 0x0000001fff057819 */ /* 0x000fe40000011400 */
[----:B------:R-:W-:Y:S02]  /*15d50*/  LOP3.LUT R20, R20, 0xff, RZ, 0xc0, !PT ;  /* 0x000000ff14147812 */ /* 0x000fe400078ec0ff */
[----:B------:R-:W-:Y:S01]  /*15d60*/  LEA.HI R4, R5, R0, RZ, 0x2 ;  /* 0x0000000005047211 */ /* 0x000fe200078f10ff */
[----:B------:R-:W-:Y:S01]  /*15d70*/  IMAD.SHL.U32 R5, R0, 0x10, RZ ;  /* 0x0000001000057824 */ /* 0x000fe200078e00ff */
[----:B------:R-:W-:-:S02]  /*15d80*/  PRMT R41, R20, 0x7604, R21 ;  /* 0x0000760414297816 */ /* 0x000fc40000000015 */
[----:B------:R-:W-:Y:S01]  /*15d90*/  SHF.R.U32.HI R20, RZ, 0x8, R10 ;  /* 0x00000008ff147819 */ /* 0x000fe2000001160a */
[----:B------:R-:W-:Y:S01]  /*15da0*/  IMAD.SHL.U32 R4, R4, 0x800, RZ ;  /* 0x0000080004047824 */ /* 0x000fe200078e00ff */
[----:B------:R-:W-:Y:S02]  /*15db0*/  LOP3.LUT R0, R198, 0x30, R5, 0xf8, !PT ;  /* 0x00000030c6007812 */ /* 0x000fe400078ef805 */
[----:B------:R-:W-:Y:S02]  /*15dc0*/  LOP3.LUT R20, R20, 0xff, RZ, 0xc0, !PT ;  /* 0x000000ff14147812 */ /* 0x000fe400078ec0ff */
[----:B------:R-:W-:Y:S02]  /*15dd0*/  LOP3.LUT R0, R0, R199, RZ, 0x3c, !PT ;  /* 0x000000c700007212 */ /* 0x000fe400078e3cff */
[----:B------:R-:W-:Y:S02]  /*15de0*/  LOP3.LUT R5, R4, 0xffffe000, RZ, 0xc0, !PT ;  /* 0xffffe00004057812 */ /* 0x000fe400078ec0ff */
[----:B------:R-:W-:-:S02]  /*15df0*/  PRMT R49, R20, 0x7604, R27 ;  /* 0x0000760414317816 */ /* 0x000fc4000000001b */
[----:B------:R-:W-:Y:S02]  /*15e00*/  IADD3 R21, R0, R200, R5 ;  /* 0x000000c800157210 */ /* 0x000fe40007ffe005 */
[----:B------:R-:W-:Y:S01]  /*15e10*/  SHF.R.U32.HI R0, RZ, 0x8, R9 ;  /* 0x00000008ff007819 */ /* 0x000fe20000011609 */
[----:B----4-:R-:W-:Y:S01]  /*15e20*/  LDS.128 R4, [R59+0x14400] ;  /* 0x014400003b047984 */ /* 0x010fe20000000c00 */
[----:B------:R-:W-:Y:S02]  /*15e30*/  SHF.R.U32.HI R20, RZ, 0x10, R28 ;  /* 0x00000010ff147819 */ /* 0x000fe4000001161c */
[----:B------:R-:W-:Y:S02]  /*15e40*/  LOP3.LUT R0, R0, 0xff, RZ, 0xc0, !PT ;  /* 0x000000ff00007812 */ /* 0x000fe400078ec0ff */
[----:B------:R-:W-:Y:S02]  /*15e50*/  LOP3.LUT R20, R20, 0xff, RZ, 0xc0, !PT ;  /* 0x000000ff14147812 */ /* 0x000fe400078ec0ff */
[----:B------:R-:W-:Y:S01]  /*15e60*/  PRMT R45, R0, 0x7604, R25 ;  /* 0x00007604002d7816 */ /* 0x000fe20000000019 */
[----:B------:R-:W-:Y:S01]  /*15e70*/  IMAD.IADD R0, R16, 0x1, R21 ;  /* 0x0000000110007824 */ /* 0x000fe200078e0215 */
[----:B------:R-:W-:-:S02]  /*15e80*/  SHF.R.U32.HI R21, RZ, 0x10, R29 ;  /* 0x00000010ff157819 */ /* 0x000fc4000001161d */
[----:B------:R-:W-:Y:S02]  /*15e90*/  PRMT R41, R40, 0x7054, R41 ;  /* 0x0000705428297816 */ /* 0x000fe40000000029 */
[----:B------:R-:W0:Y:S01]  /*15ea0*/  LDS.128 R24, [R0+0x14400] ;  /* 0x0144000000187984 */ /* 0x000e220000000c00 */
[----:B------:R-:W-:Y:S02]  /*15eb0*/  LOP3.LUT R21, R21, 0xff, RZ, 0xc0, !PT ;  /* 0x000000ff15157812 */ /* 0x000fe400078ec0ff */
[----:B------:R-:W-:Y:S02]  /*15ec0*/  SHF.R.U32.HI R40, RZ, 0x10, R11 ;  /* 0x00000010ff287819 */ /* 0x000fe4000001160b */
[----:B------:R-:W-:Y:S02]  /*15ed0*/  PRMT R21, R21, 0x7054, R36 ;  /* 0x0000705415157816 */ /* 0x000fe40000000024 */
[----:B------:R-:W-:Y:S02]  /*15ee0*/  SHF.R.U32.HI R36, RZ, 0x10, R9 ;  /* 0x00000010ff247819 */ /* 0x000fe40000011609 */
[----:B------:R-:W-:-:S02]  /*15ef0*/  PRMT R37, R20, 0x7054, R37 ;  /* 0x0000705414257816 */ /* 0x000fc40000000025 */
[----:B------:R-:W-:Y:S02]  /*15f00*/  LOP3.LUT R36, R36, 0xff, RZ, 0xc0, !PT ;  /* 0x000000ff24247812 */ /* 0x000fe400078ec0ff */
[----:B------:R-:W-:Y:S02]  /*15f10*/  SHF.R.U32.HI R20, RZ, 0x10, R8 ;  /* 0x00000010ff147819 */ /* 0x000fe40000011608 */
[----:B------:R-:W-:Y:S02]  /*15f20*/  LOP3.LUT R40, R40, 0xff, RZ, 0xc0, !PT ;  /* 0x000000ff28287812 */ /* 0x000fe400078ec0ff */
[----:B------:R-:W-:Y:S02]  /*15f30*/  PRMT R51, R36, 0x7054, R45 ;  /* 0x0000705424337816 */ /* 0x000fe4000000002d */
[----:B------:R-:W-:Y:S02]  /*15f40*/  LOP3.LUT R20, R20, 0xff, RZ, 0xc0, !PT ;  /* 0x000000ff14147812 */ /* 0x000fe400078ec0ff */
[----:B------:R-:W-:-:S02]  /*15f50*/  PRMT R55, R40, 0x7054, R55 ;  /* 0x0000705428377816 */ /* 0x000fc40000000037 */
[----:B------:R-:W-:Y:S02]  /*15f60*/  LOP3.LUT R51, R51, 0xff000000, R9, 0xf8, !PT ;  /* 0xff00000033337812 */ /* 0x000fe400078ef809 */
[----:B------:R-:W-:Y:S02]  /*15f70*/  LOP3.LUT R21, R21, 0xff000000, R29, 0xf8, !PT ;  /* 0xff00000015157812 */ /* 0x000fe400078ef81d */
[----:B------:R-:W-:Y:S02]  /*15f80*/  PRMT R47, R20, 0x7054, R43 ;  /* 0x00007054142f7816 */ /* 0x000fe4000000002b */
[----:B------:R-:W-:Y:S02]  /*15f90*/  PRMT R53, R38, 0x7054, R49 ;  /* 0x0000705426357816 */ /* 0x000fe40000000031 */
[----:B------:R-:W-:Y:S02]  /*15fa0*/  LOP3.LUT R55, R55, 0xff000000, R11, 0xf8, !PT ;  /* 0xff00000037377812 */ /* 0x000fe400078ef80b */
[----:B------:R-:W-:-:S02]  /*15fb0*/  LOP3.LUT R20, R39, 0xff000000, R30, 0xf8, !PT ;  /* 0xff00000027147812 */ /* 0x000fc400078ef81e */
[----:B------:R-:W-:Y:S02]  /*15fc0*/  F2FP.F16.E4M3.UNPACK_B R46, R51 ;  /* 0x00000033ff2e723e */ /* 0x000fe400020006ff */
[----:B------:R-:W-:Y:S02]  /*15fd0*/  F2FP.F16.E4M3.UNPACK_B R30, R21 ;  /* 0x00000015ff1e723e */ /* 0x000fe400020006ff */
[----:B------:R-:W-:Y:S01]  /*15fe0*/  LOP3.LUT R49, R47, 0xff000000, R8, 0xf8, !PT ;  /* 0xff0000002f317812 */ /* 0x000fe200078ef808 */
[----:B------:R-:W-:Y:S01]  /*15ff0*/  HADD2.F32 R48, -RZ, R46.H0_H0 ;  /* 0x2000002eff307230 */ /* 0x000fe20000004100 */
[----:B0-----:R-:W-:Y:S01]  /*16000*/  F2FP.F16.E4M3.UNPACK_B R11, R25 ;  /* 0x00000019ff0b723e */ /* 0x001fe200020006ff */
[----:B------:R-:W-:Y:S01]  /*16010*/  HADD2.F32 R42, -RZ, R30.H0_H0 ;  /* 0x2000001eff2a7230 */ /* 0x000fe20000004100 */
[----:B------:R-:W-:Y:S01]  /*16020*/  LOP3.LUT R45, R37, 0xff000000, R28, 0xf8, !PT ;  /* 0xff000000252d7812 */ /* 0x000fe200078ef81c */
[----:B------:R-:W-:Y:S01]  /*16030*/  HADD2.F32 R46, -RZ, R46.H1_H1 ;  /* 0x3000002eff2e7230 */ /* 0x000fe20000004100 */
[----:B------:R-:W-:Y:S01]  /*16040*/  LOP3.LUT R8, R53, 0xff000000, R10, 0xf8, !PT ;  /* 0xff00000035087812 */ /* 0x000fe200078ef80a */
[----:B------:R-:W-:Y:S01]  /*16050*/  HADD2.F32 R30, -RZ, R30.H1_H1 ;  /* 0x3000001eff1e7230 */ /* 0x000fe20000004100 */
[----:B------:R-:W-:-:S02]  /*16060*/  F2FP.F16.E4M3.UNPACK_B R10, R5 ;  /* 0x00000005ff0a723e */ /* 0x000fc400020006ff */
[----:B------:R-:W-:Y:S01]  /*16070*/  F2FP.F16.E4M3.UNPACK_B R28, R5.H1 ;  /* 0x00000005ff1c723e */ /* 0x000fe200030006ff */
[--C-:B------:R-:W-:Y:S01]  /*16080*/  HADD2.F32 R5, -RZ, R11.reuse.H0_H0 ;  /* 0x2000000bff057230 */ /* 0x100fe20000004100 */
[----:B------:R-:W-:Y:S01]  /*16090*/  LOP3.LUT R43, R41, 0xff000000, R31, 0xf8, !PT ;  /* 0xff000000292b7812 */ /* 0x000fe200078ef81f */
[--C-:B------:R-:W-:Y:S01]  /*160a0*/  HADD2.F32 R9, -RZ, R10.reuse.H0_H0 ;  /* 0x2000000aff097230 */ /* 0x100fe20000004100 */
[-C--:B------:R-:W-:Y:S01]  /*160b0*/  F2FP.F16.E4M3.UNPACK_B R39, R24.reuse ;  /* 0x00000018ff27723e */ /* 0x080fe200020006ff */
[----:B------:R-:W-:Y:S01]  /*160c0*/  HADD2.F32 R11, -RZ, R11.H1_H1 ;  /* 0x3000000bff0b7230 */ /* 0x000fe20000004100 */
[----:B------:R-:W-:Y:S01]  /*160d0*/  F2FP.F16.E4M3.UNPACK_B R40, R24.H1 ;  /* 0x00000018ff28723e */ /* 0x000fe200030006ff */
[C---:B------:R-:W-:Y:S01]  /*160e0*/  FMUL.FTZ R24, R5.reuse, R48 ;  /* 0x0000003005187220 */ /* 0x040fe20000410000 */
[-C--:B------:R-:W-:Y:S02]  /*160f0*/  F2FP.F16.E4M3.UNPACK_B R38, R27.reuse ;  /* 0x0000001bff26723e */ /* 0x080fe400020006ff */
[----:B------:R-:W-:Y:S01]  /*16100*/  F2FP.F16.E4M3.UNPACK_B R41, R27.H1 ;  /* 0x0000001bff29723e */ /* 0x000fe200030006ff */
[-C--:B------:R-:W-:Y:S01]  /*16110*/  FMUL.FTZ R27, R5, R42.reuse ;  /* 0x0000002a051b7220 */ /* 0x080fe20000410000 */
[----:B------:R-:W-:Y:S01]  /*16120*/  FFMA.FTZ R5, R9, R42, -R24 ;  /* 0x0000002a09057223 */ /* 0x000fe20000010818 */
[----:B------:R-:W-:Y:S01]  /*16130*/  F2FP.F16.E4M3.UNPACK_B R25, R25.H1 ;  /* 0x00000019ff19723e */ /* 0x000fe200030006ff */
[----:B------:R-:W-:-:S02]  /*16140*/  HADD2.F32 R24, -RZ, R10.H1_H1 ;  /* 0x3000000aff187230 */ /* 0x000fc40000004100 */
[----:B------:R-:W-:Y:S01]  /*16150*/  FFMA.FTZ R9, R9, R48, R27 ;  /* 0x0000003009097223 */ /* 0x000fe2000001001b */
[----:B------:R-:W-:Y:S01]  /*16160*/  F2FP.F16.E4M3.UNPACK_B R51, R51.H1 ;  /* 0x00000033ff33723e */ /* 0x000fe200030006ff */
[C---:B------:R-:W-:Y:S01]  /*16170*/  FMUL.FTZ R53, R11.reuse, R46 ;  /* 0x0000002e0b357220 */ /* 0x040fe20000410000 */
[----:B------:R-:W-:Y:S01]  /*16180*/  F2FP.F16.E4M3.UNPACK_B R27, R21.H1 ;  /* 0x00000015ff1b723e */ /* 0x000fe200030006ff */
        /* <DEDUP_REMOVED lines=10> */
[C---:B------:R-:W-:Y:S01]  /*16230*/  FFMA.FTZ R10, R24.reuse, R30, -R53 ;  /* 0x0000001e180a7223 */ /* 0x040fe20000010835 */
[----:B------:R-:W-:Y:S01]  /*16240*/  FFMA.FTZ R24, R24, R46, R11 ;  /* 0x0000002e18187223 */ /* 0x000fe2000001000b */
[C---:B------:R-:W-:Y:S01]  /*16250*/  FFMA.FTZ R11, R21.reuse, R42, -R48 ;  /* 0x0000002a150b7223 */ /* 0x040fe20000010830 */
[----:B------:R-:W-:Y:S01]  /*16260*/  F2FP.F16.E4M3.UNPACK_B R48, R55 ;  /* 0x00000037ff30723e */ /* 0x000fe200020006ff */
[----:B------:R-:W-:Y:S01]  /*16270*/  FFMA.FTZ R21, R21, R47, R50 ;  /* 0x0000002f15157223 */ /* 0x000fe20000010032 */
[----:B------:R-:W-:Y:S01]  /*16280*/  F2FP.F16.E4M3.UNPACK_B R46, R43 ;  /* 0x0000002bff2e723e */ /* 0x000fe200020006ff */
[----:B------:R-:W-:Y:S01]  /*16290*/  HADD2.F32 R30, -RZ, R28.H1_H1 ;  /* 0x3000001cff1e7230 */ /* 0x000fe20000004100 */
[----:B------:R-:W-:Y:S01]  /*162a0*/  F2FP.F16.E4M3.UNPACK_B R55, R55.H1 ;  /* 0x00000037ff37723e */ /* 0x000fe200030006ff */
[----:B------:R-:W-:Y:S01]  /*162b0*/  HADD2.F32 R25, -RZ, R25.H1_H1 ;  /* 0x30000019ff197230 */ /* 0x000fe20000004100 */
[-C--:B------:R-:W-:Y:S01]  /*162c0*/  F2FP.F16.E4M3.UNPACK_B R31, R4.reuse.H1 ;  /* 0x00000004ff1f723e */ /* 0x080fe200030006ff */
[----:B------:R-:W-:Y:S01]  /*162d0*/  HADD2.F32 R50, -RZ, R48.H0_H0 ;  /* 0x20000030ff327230 */ /* 0x000fe20000004100 */
[----:B------:R-:W-:Y:S01]  /*162e0*/  F2FP.F16.E4M3.UNPACK_B R29, R4 ;  /* 0x00000004ff1d723e */ /* 0x000fe200020006ff */
[----:B------:R-:W-:-:S02]  /*162f0*/  HADD2.F32 R28, -RZ, R38.H0_H0 ;  /* 0x20000026ff1c7230 */ /* 0x000fc40000004100 */
[C---:B------:R-:W-:Y:S01]  /*16300*/  FMUL.FTZ R53, R25.reuse, R51 ;  /* 0x0000003319357220 */ /* 0x040fe20000410000 */
[----:B------:R-:W-:Y:S01]  /*16310*/  HADD2.F32 R42, -RZ, R27.H1_H1 ;  /* 0x3000001bff2a7230 */ /* 0x000fe20000004100 */
[----:B------:R-:W-:Y:S01]  /*16320*/  F2FP.F16.E4M3.UNPACK_B R4, R6 ;  /* 0x00000006ff04723e */ /* 0x000fe200020006ff */
[----:B------:R-:W-:Y:S02]  /*16330*/  HADD2.F32 R47, -RZ, R46.H0_H0 ;  /* 0x2000002eff2f7230 */ /* 0x000fe40000004100 */
[C---:B------:R-:W-:Y:S01]  /*16340*/  FMUL.FTZ R54, R28.reuse, R50 ;  /* 0x000000321c367220 */ /* 0x040fe20000410000 */
[--C-:B------:R-:W-:Y:S02]  /*16350*/  HADD2.F32 R27, -RZ, R36.reuse.H0_H0 ;  /* 0x20000024ff1b7230 */ /* 0x100fe40000004100 */
[-C--:B------:R-:W-:Y:S01]  /*16360*/  FMUL.FTZ R52, R25, R42.reuse ;  /* 0x0000002a19347220 */ /* 0x080fe20000410000 */
[----:B------:R-:W-:Y:S02]  /*16370*/  HADD2.F32 R36, -RZ, R36.H1_H1 ;  /* 0x30000024ff247230 */ /* 0x000fe40000004100 */
[-C--:B------:R-:W-:Y:S01]  /*16380*/  FMUL.FTZ R57, R28, R47.reuse ;  /* 0x0000002f1c397220 */ /* 0x080fe20000410000 */
[C---:B------:R-:W-:Y:S01]  /*16390*/  FFMA.FTZ R28, R30.reuse, R42, -R53 ;  /* 0x0000002a1e1c7223 */ /* 0x040fe20000010835 */
[----:B------:R-:W-:Y:S01]  /*163a0*/  FFMA.FTZ R25, R27, R47, -R54 ;  /* 0x0000002f1b197223 */ /* 0x000fe20000010836 */
[----:B------:R-:W-:Y:S01]  /*163b0*/  FFMA.FTZ R30, R30, R51, R52 ;  /* 0x000000331e1e7223 */ /* 0x000fe20000010034 */
[----:B------:R-:W-:Y:S01]  /*163c0*/  HADD2.F32 R47, -RZ, R46.H1_H1 ;  /* 0x3000002eff2f7230 */ /* 0x000fe20000004100 */
[----:B------:R-:W-:Y:S01]  /*163d0*/  F2FP.F16.E4M3.UNPACK_B R46, R43.H1 ;  /* 0x0000002bff2e723e */ /* 0x000fe200030006ff */
[----:B------:R-:W-:-:S02]  /*163e0*/  HADD2.F32 R51, -RZ, R48.H1_H1 ;  /* 0x30000030ff337230 */ /* 0x000fc40000004100 */
[----:B------:R-:W-:Y:S01]  /*163f0*/  FFMA.FTZ R27, R27, R50, R57 ;  /* 0x000000321b1b7223 */ /* 0x000fe20000010039 */
[----:B------:R-:W-:Y:S01]  /*16400*/  HADD2.F32 R42, -RZ, R38.H1_H1 ;  /* 0x30000026ff2a7230 */ /* 0x000fe20000004100 */
[----:B------:R-:W-:Y:S01]  /*16410*/  F2FP.F16.E4M3.UNPACK_B R7, R6.H1 ;  /* 0x00000006ff07723e */ /* 0x000fe200030006ff */
        /* <DEDUP_REMOVED lines=8> */
[C---:B------:R-:W-:Y:S01]  /*164a0*/  FFMA.FTZ R54, R36.reuse, R47, -R53 ;  /* 0x0000002f24367223 */ /* 0x040fe20000010835 */
[-C--:B------:R-:W-:Y:S01]  /*164b0*/  FMUL.FTZ R43, R43, R48.reuse ;  /* 0x000000302b2b7220 */ /* 0x080fe20000410000 */
[----:B------:R-:W-:Y:S01]  /*164c0*/  FFMA.FTZ R56, R36, R51, R42 ;  /* 0x0000003324387223 */ /* 0x000fe2000001002a */
[----:B------:R-:W-:Y:S01]  /*164d0*/  F2FP.F16.E4M3.UNPACK_B R47, R49.H1 ;  /* 0x00000031ff2f723e */ /* 0x000fe200030006ff */
[C---:B------:R-:W-:Y:S01]  /*164e0*/  FFMA.FTZ R57, R38.reuse, R48, -R57 ;  /* 0x0000003026397223 */ /* 0x040fe20000010839 */
[----:B------:R-:W-:Y:S01]  /*164f0*/  F2FP.F16.E4M3.UNPACK_B R42, R45.H1 ;  /* 0x0000002dff2a723e */ /* 0x000fe200030006ff */
[----:B------:R-:W-:Y:S01]  /*16500*/  FFMA.FTZ R58, R38, R50, R43 ;  /* 0x00000032263a7223 */ /* 0x000fe2000001002b */
[----:B------:R-:W-:Y:S01]  /*16510*/  HADD2.F32 R46, -RZ, R46.H1_H1 ;  /* 0x3000002eff2e7230 */ /* 0x000fe20000004100 */
[----:B------:R-:W-:Y:S01]  /*16520*/  F2FP.F16.E4M3.UNPACK_B R49, R49 ;  /* 0x00000031ff31723e */ /* 0x000fe200020006ff */
[----:B------:R-:W-:Y:S01]  /*16530*/  HADD2.F32 R48, -RZ, R55.H1_H1 ;  /* 0x30000037ff307230 */ /* 0x000fe20000004100 */
[----:B------:R-:W-:Y:S01]  /*16540*/  F2FP.F16.E4M3.UNPACK_B R45, R45 ;  /* 0x0000002dff2d723e */ /* 0x000fe200020006ff */
[----:B------:R-:W-:Y:S01]  /*16550*/  HADD2.F32 R41, -RZ, R41.H1_H1 ;  /* 0x30000029ff297230 */ /* 0x000fe20000004100 */
[----:B------:R-:W-:Y:S01]  /*16560*/  F2FP.F16.E4M3.UNPACK_B R26, R26.H1 ;  /* 0x0000001aff1a723e */ /* 0x000fe200030006ff */
[----:B------:R-:W-:Y:S01]  /*16570*/  HADD2.F32 R51, -RZ, R47.H0_H0 ;  /* 0x2000002fff337230 */ /* 0x000fe20000004100 */
[----:B------:R-:W-:Y:S01]  /*16580*/  F2FP.SATFINITE.E4M3.F32.PACK_AB_MERGE_C R11, R28, R11, RZ ;  /* 0x0000000b1c0b723e */ /* 0x000fe200048070ff */
[----:B------:R-:W-:-:S02]  /*16590*/  HADD2.F32 R38, -RZ, R40.H0_H0 ;  /* 0x20000028ff267230 */ /* 0x000fc40000004100 */
[C---:B------:R-:W-:Y:S01]  /*165a0*/  FMUL.FTZ R50, R41.reuse, R48 ;  /* 0x0000003029327220 */ /* 0x040fe20000410000 */
[----:B------:R-:W-:Y:S02]  /*165b0*/  HADD2.F32 R43, -RZ, R42.H0_H0 ;  /* 0x2000002aff2b7230 */ /* 0x000fe40000004100 */
[----:B------:R-:W-:Y:S01]  /*165c0*/  FMUL.FTZ R53, R41, R46 ;  /* 0x0000002e29357220 */ /* 0x000fe20000410000 */
[----:B------:R-:W-:Y:S02]  /*165d0*/  HADD2.F32 R37, -RZ, R37.H1_H1 ;  /* 0x30000025ff257230 */ /* 0x000fe40000004100 */
[C---:B------:R-:W-:Y:S01]  /*165e0*/  FMUL.FTZ R41, R38.reuse, R51 ;  /* 0x0000003326297220 */ /* 0x040fe20000410000 */
[----:B------:R-:W-:Y:S02]  /*165f0*/  HADD2.F32 R36, -RZ, R31.H0_H0 ;  /* 0x2000001fff247230 */ /* 0x000fe40000004100 */
        /* <DEDUP_REMOVED lines=12> */
[----:B------:R-:W-:Y:S01]  /*166c0*/  F2FP.F16.E4M3.UNPACK_B R41, R8.H1 ;  /* 0x00000008ff29723e */ /* 0x000fe200030006ff */
[----:B------:R-:W-:-:S02]  /*166d0*/  HADD2.F32 R36, -RZ, R39.H0_H0 ;  /* 0x20000027ff247230 */ /* 0x000fc40000004100 */
[C---:B------:R-:W-:Y:S01]  /*166e0*/  FFMA.FTZ R53, R31.reuse, R42, -R46 ;  /* 0x0000002a1f357223 */ /* 0x040fe2000001082e */
[----:B------:R-:W-:Y:S02]  /*166f0*/  HADD2.F32 R37, -RZ, R45.H0_H0 ;  /* 0x2000002dff257230 */ /* 0x000fe40000004100 */
[----:B------:R-:W-:Y:S01]  /*16700*/  FFMA.FTZ R52, R31, R47, R40 ;  /* 0x0000002f1f347223 */ /* 0x000fe20000010028 */
        /* <DEDUP_REMOVED lines=24> */
[----:B------:R-:W-:Y:S01]  /*16890*/  HADD2.F32 R37, -RZ, R37.H1_H1 ;  /* 0x30000025ff257230 */ /* 0x000fe20000004100 */
[----:B------:R-:W-:Y:S01]  /*168a0*/  F2FP.F16.E4M3.UNPACK_B R8, R8 ;  /* 0x00000008ff08723e */ /* 0x000fe200020006ff */
[----:B------:R-:W-:-:S02]  /*168b0*/  HADD2.F32 R7, -RZ, R7.H1_H1 ;  /* 0x30000007ff077230 */ /* 0x000fc40000004100 */
[C---:B------:R-:W-:Y:S01]  /*168c0*/  FMUL.FTZ R36, R26.reuse, R41 ;  /* 0x000000291a247220 */ /* 0x040fe20000410000 */
[----:B------:R-:W-:Y:S01]  /*168d0*/  FFMA.FTZ R48, R29, R38, R48 ;  /* 0x000000261d307223 */ /* 0x000fe20000010030 */
[-C--:B------:R-:W-:Y:S01]  /*168e0*/  FMUL.FTZ R26, R26, R37.reuse ;  /* 0x000000251a1a7220 */ /* 0x080fe20000410000 */
[----:B------:R-:W-:Y:S02]  /*168f0*/  HADD2.F32 R29, -RZ, R20.H1_H1 ;  /* 0x30000014ff1d7230 */ /* 0x000fe40000004100 */
[C---:B------:R-:W-:Y:S01]  /*16900*/  FFMA.FTZ R45, R7.reuse, R37, -R36 ;  /* 0x00000025072d7223 */ /* 0x040fe20000010824 */
[----:B------:R-:W-:Y:S02]  /*16910*/  HADD2.F32 R31, -RZ, R8.H1_H1 ;  /* 0x30000008ff1f7230 */ /* 0x000fe40000004100 */
[----:B------:R-:W-:Y:S01]  /*16920*/  FFMA.FTZ R47, R7, R41, R26 ;  /* 0x00000029072f7223 */ /* 0x000fe2000001001a */
[----:B------:R-:W-:Y:S01]  /*16930*/  HADD2.F32 R26, -RZ, R20.H0_H0 ;  /* 0x20000014ff1a7230 */ /* 0x000fe20000004100 */
[----:B------:R-:W-:Y:S01]  /*16940*/  F2FP.SATFINITE.E4M3.F32.PACK_AB_MERGE_C R21, R30, R21, RZ ;  /* 0x000000151e15723e */ /* 0x000fe200048070ff */
[----:B------:R-:W-:Y:S01]  /*16950*/  HADD2.F32 R20, -RZ, R8.H0_H0 ;  /* 0x20000008ff147230 */ /* 0x000fe20000004100 */
[----:B------:R-:W-:Y:S01]  /*16960*/  F2FP.SATFINITE.E4M3.F32.PACK_AB_MERGE_C R40, R45, R40, RZ ;  /* 0x000000282d28723e */ /* 0x000fe200048070ff */
[--C-:B------:R-:W-:Y:S01]  /*16970*/  HADD2.F32 R7, -RZ, R6.reuse.H0_H0 ;  /* 0x20000006ff077230 */ /* 0x100fe20000004100 */
[----:B------:R-:W-:Y:S01]  /*16980*/  F2FP.SATFINITE.E4M3.F32.PACK_AB_MERGE_C R55, R55, R58, RZ ;  /* 0x0000003a3737723e */ /* 0x000fe200048070ff */
[----:B------:R-:W-:Y:S01]  /*16990*/  HADD2.F32 R8, -RZ, R6.H1_H1 ;  /* 0x30000006ff087230 */ /* 0x000fe20000004100 */
[----:B------:R-:W-:Y:S01]  /*169a0*/  F2FP.SATFINITE.E4M3.F32.PACK_AB_MERGE_C R47, R47, R48, RZ ;  /* 0x000000302f2f723e */ /* 0x000fe200048070ff */
[----:B------:R-:W-:-:S02]  /*169b0*/  HADD2.F32 R6, -RZ, R4.H0_H0 ;  /* 0x20000004ff067230 */ /* 0x000fc40000004100 */
[C---:B------:R-:W-:Y:S01]  /*169c0*/  FMUL.FTZ R37, R7.reuse, R20 ;  /* 0x0000001407257220 */ /* 0x040fe20000410000 */
[----:B------:R-:W-:Y:S02]  /*169d0*/  HADD2.F32 R4, -RZ, R4.H1_H1 ;  /* 0x30000004ff047230 */ /* 0x000fe40000004100 */
[-C--:B------:R-:W-:Y:S01]  /*169e0*/  FMUL.FTZ R7, R7, R26.reuse ;  /* 0x0000001a07077220 */ /* 0x080fe20000410000 */
        /* <DEDUP_REMOVED lines=14> */
[----:B------:R-:W-:Y:S01]  /*16ad0*/  F2FP.SATFINITE.E4M3.F32.PACK_AB_MERGE_C R11, R56, R27, R55 ;  /* 0x0000001b380b723e */ /* 0x000fe20004807037 */
[----:B------:R3:W-:Y:S01]  /*16ae0*/  STS.128 [R59+0x14400], R4 ;  /* 0x014400043b007388 */ /* 0x0007e20000000c00 */
[----:B------:R-:W-:Y:S02]  /*16af0*/  F2FP.SATFINITE.E4M3.F32.PACK_AB_MERGE_C R8, R43, R46, R8 ;  /* 0x0000002e2b08723e */ /* 0x000fe40004807008 */
[----:B------:R-:W-:-:S05]  /*16b00*/  F2FP.SATFINITE.E4M3.F32.PACK_AB_MERGE_C R10, R31, R20, R47 ;  /* 0x000000141f0a723e */ /* 0x000fca000480702f */
[----:B------:R3:W-:Y:S02]  /*16b10*/  STS.128 [R0+0x14400], R8 ;  /* 0x0144000800007388 */ /* 0x0007e40000000c00 */
.L_x_2443:
[----:B------:R-:W-:Y:S05]  /*16b20*/  BSYNC B1 ;  /* 0x0000000000017941 */ /* 0x000fea0003800000 */
.L_x_2442:
[----:B------:R-:W-:Y:S05]  /*16b30*/  @P2 BRA `(.L_x_2424) ;  /* 0x0000000c00e02947 */ /* 0x000fea0003800000 */
[----:B-1-3--:R-:W3:Y:S04]  /*16b40*/  LDL R0, [R1+0x18] ;  /* 0x0000180001007983 */ /* 0x00aee80000100800 */
[----:B0-----:R-:W4:Y:S01]  /*16b50*/  LDL R47, [R1+0x5c] ;  /* 0x00005c00012f7983 */ /* 0x001f220000100800 */
        /* <DEDUP_REMOVED lines=24> */
[----:B------:R-:W-:Y:S01]  /*16ce0*/  LOP3.LUT R27, R14, 0xff, RZ, 0xc0, !PT ;  /* 0x000000ff0e1b7812 */ /* 0x000fe200078ec0ff */
[----:B------:R-:W-:Y:S01]  /*16cf0*/  IMAD.U32 R31, R31, 0x10000, RZ ;  /* 0x000100001f1f7824 */ /* 0x000fe200078e00ff */
[----:B------:R-:W-:Y:S02]  /*16d00*/  LOP3.LUT R28, R28, 0xff, RZ, 0xc0, !PT ;  /* 0x000000ff1c1c7812 */ /* 0x000fe400078ec0ff */
[----:B------:R-:W-:Y:S02]  /*16d10*/  SHF.R.U32.HI R39, RZ, 0x10, R15 ;  /* 0x00000010ff277819 */ /* 0x000fe4000001160f */
[----:B------:R-:W-:-:S02]  /*16d20*/  PRMT R37, R28, 0x7604, R27 ;  /* 0x000076041c257816 */ /* 0x000fc4000000001b */
[----:B------:R-:W-:Y:S01]  /*16d30*/  SHF.R.U32.HI R27, RZ, 0x10, R35 ;  /* 0x00000010ff1b7819 */ /* 0x000fe20000011623 */
[----:B------:R-:W-:Y:S01]  /*16d40*/  IMAD.U32 R39, R39, 0x10000, RZ ;  /* 0x0001000027277824 */ /* 0x000fe200078e00ff */
[----:B------:R-:W-:Y:S02]  /*16d50*/  LOP3.LUT R25, R25, 0xff0000, R34, 0xf8, !PT ;  /* 0x00ff000019197812 */ /* 0x000fe400078ef822 */
[--C-:B------:R-:W-:Y:S01]  /*16d60*/  LOP3.LUT R29, R29, 0xff0000, R12.reuse, 0xf8, !PT ;  /* 0x00ff00001d1d7812 */ /* 0x100fe200078ef80c */
[----:B------:R-:W-:Y:S01]  /*16d70*/  IMAD.U32 R27, R27, 0x10000, RZ ;  /* 0x000100001b1b7824 */ /* 0x000fe200078e00ff */
[----:B------:R-:W-:Y:S02]  /*16d80*/  LOP3.LUT R41, R30, 0xff0000, R39, 0xf8, !PT ;  /* 0x00ff00001e297812 */ /* 0x000fe400078ef827 */
[----:B------:R-:W-:Y:S02]  /*16d90*/  LOP3.LUT R39, R29, 0xff000000, R12, 0xf8, !PT ;  /* 0xff0000001d277812 */ /* 0x000fe400078ef80c */
[----:B------:R-:W-:-:S02]  /*16da0*/  LOP3.LUT R41, R41, 0xff000000, R15, 0xf8, !PT ;  /* 0xff00000029297812 */ /* 0x000fc400078ef80f */
[----:B---3--:R-:W-:Y:S02]  /*16db0*/  LEA.HI R3, R3, R0, RZ, 0x1c ;  /* 0x0000000003037211 */ /* 0x008fe400078fe0ff */
[----:B------:R-:W-:-:S04]  /*16dc0*/  LOP3.LUT R0, R32, 0xff, RZ, 0xc0, !PT ;  /* 0x000000ff20007812 */ /* 0x000fc800078ec0ff */
[----:B--2---:R-:W-:Y:S02]  /*16dd0*/  PRMT R21, R5, 0x7604, R0 ;  /* 0x0000760405157816 */ /* 0x004fe40000000000 */
[----:B------:R-:W-:Y:S02]  /*16de0*/  SHF.R.S32.HI R0, RZ, 0x1f, R3 ;  /* 0x0000001fff007819 */ /* 0x000fe40000011403 */
[----:B------:R-:W-:Y:S02]  /*16df0*/  LOP3.LUT R5, R35, 0xff, RZ, 0xc0, !PT ;  /* 0x000000ff23057812 */ /* 0x000fe400078ec0ff */
[----:B------:R-:W-:Y:S01]  /*16e00*/  LEA.HI R4, R0, R3, RZ, 0x2 ;  /* 0x0000000300047211 */ /* 0x000fe200078f10ff */
[----:B------:R-:W-:Y:S01]  /*16e10*/  IMAD.SHL.U32 R3, R3, 0x10, RZ ;  /* 0x0000001003037824 */ /* 0x000fe200078e00ff */
[----:B------:R-:W-:Y:S02]  /*16e20*/  PRMT R24, R6, 0x7604, R5 ;  /* 0x0000760406187816 */ /* 0x000fe40000000005 */
[----:B------:R-:W-:Y:S01]  /*16e30*/  LOP3.LUT R21, R21, 0xff0000, R32, 0xf8, !PT ;  /* 0x00ff000015157812 */ /* 0x000fe200078ef820 */
[----:B------:R-:W-:Y:S01]  /*16e40*/  IMAD.SHL.U32 R4, R4, 0x800, RZ ;  /* 0x0000080004047824 */ /* 0x000fe200078e00ff */
[----:B------:R-:W-:-:S02]  /*16e50*/  LOP3.LUT R0, R198, 0x30, R3, 0xf8, !PT ;  /* 0x00000030c6007812 */ /* 0x000fc400078ef803 */
[----:B------:R-:W-:Y:S02]  /*16e60*/  LOP3.LUT R36, R21, 0xff000000, R32, 0xf8, !PT ;  /* 0xff00000015247812 */ /* 0x000fe400078ef820 */
[----:B------:R-:W-:Y:S02]  /*16e70*/  LOP3.LUT R0, R0, R199, RZ, 0x3c, !PT ;  /* 0x000000c700007212 */ /* 0x000fe400078e3cff */
[----:B------:R-:W-:Y:S02]  /*16e80*/  LOP3.LUT R3, R4, 0xffffe000, RZ, 0xc0, !PT ;  /* 0xffffe00004037812 */ /* 0x000fe400078ec0ff */
[----:B----4-:R-:W0:Y:S01]  /*16e90*/  LDS.128 R4, [R47+0x14400] ;  /* 0x014400002f047984 */ /* 0x010e220000000c00 */
[----:B------:R-:W-:Y:S02]  /*16ea0*/  LOP3.LUT R21, R37, 0xff0000, R14, 0xf8, !PT ;  /* 0x00ff000025157812 */ /* 0x000fe400078ef80e */
[----:B------:R-:W-:Y:S02]  /*16eb0*/  IADD3 R3, R0, R200, R3 ;  /* 0x000000c800037210 */ /* 0x000fe40007ffe003 */
[----:B------:R-:W-:-:S02]  /*16ec0*/  LOP3.LUT R27, R24, 0xff0000, R27, 0xf8, !PT ;  /* 0x00ff0000181b7812 */ /* 0x000fc400078ef81b */
[----:B------:R-:W-:Y:S02]  /*16ed0*/  IADD3 R0, R16, R3, RZ ;  /* 0x0000000310007210 */ /* 0x000fe40007ffe0ff */
[----:B------:R-:W-:Y:S02]  /*16ee0*/  LOP3.LUT R3, R8, 0xff, RZ, 0xc0, !PT ;  /* 0x000000ff08037812 */ /* 0x000fe400078ec0ff */
[----:B------:R-:W-:Y:S01]  /*16ef0*/  LOP3.LUT R35, R27, 0xff000000, R35, 0xf8, !PT ;  /* 0xff0000001b237812 */ /* 0x000fe200078ef823 */
[----:B------:R-:W1:Y:S01]  /*16f00*/  LDS.128 R8, [R0+0x14400] ;  /* 0x0144000000087984 */ /* 0x000e620000000c00 */
[----:B------:R-:W-:Y:S02]  /*16f10*/  PRMT R26, R3, 0x7604, R26 ;  /* 0x00007604031a7816 */ /* 0x000fe4000000001a */
[----:B------:R-:W-:Y:S02]  /*16f20*/  SHF.R.U32.HI R3, RZ, 0x10, R33 ;  /* 0x00000010ff037819 */ /* 0x000fe40000011621 */
[----:B------:R-:W-:-:S02]  /*16f30*/  LOP3.LUT R31, R26, 0xff0000, R31, 0xf8, !PT ;  /* 0x00ff00001a1f7812 */ /* 0x000fc400078ef81f */
[----:B------:R-:W-:Y:S01]  /*16f40*/  LOP3.LUT R12, R21, 0xff000000, R14, 0xf8, !PT ;  /* 0xff000000150c7812 */ /* 0x000fe200078ef80e */
[----:B------:R-:W-:Y:S01]  /*16f50*/  IMAD.U32 R3, R3, 0x10000, RZ ;  /* 0x0001000003037824 */ /* 0x000fe200078e00ff */
[----:B------:R-:W-:-:S04]  /*16f60*/  LOP3.LUT R37, R31, 0xff000000, R13, 0xf8, !PT ;  /* 0xff0000001f257812 */ /* 0x000fc800078ef80d */
[----:B------:R-:W-:Y:S02]  /*16f70*/  LOP3.LUT R3, R20, 0xff0000, R3, 0xf8, !PT ;  /* 0x00ff000014037812 */ /* 0x000fe400078ef803 */
[----:B------:R-:W-:Y:S02]  /*16f80*/  F2FP.F16.E4M3.UNPACK_B R40, R37 ;  /* 0x00000025ff28723e */ /* 0x000fe400020006ff */
[----:B------:R-:W-:Y:S02]  /*16f90*/  LOP3.LUT R33, R3, 0xff000000, R33, 0xf8, !PT ;  /* 0xff00000003217812 */ /* 0x000fe400078ef821 */
[----:B------:R-:W-:Y:S01]  /*16fa0*/  LOP3.LUT R3, R25, 0xff000000, R34, 0xf8, !PT ;  /* 0xff00000019037812 */ /* 0x000fe200078ef822 */
[--C-:B------:R-:W-:Y:S01]  /*16fb0*/  HADD2.F32 R42, -RZ, R40.reuse.H0_H0 ;  /* 0x20000028ff2a7230 */ /* 0x100fe20000004100 */
[----:B------:R-:W-:Y:S01]  /*16fc0*/  F2FP.F16.E4M3.UNPACK_B R34, R33 ;  /* 0x00000021ff22723e */ /* 0x000fe200020006ff */
[----:B------:R-:W-:Y:S01]  /*16fd0*/  HADD2.F32 R40, -RZ, R40.H1_H1 ;  /* 0x30000028ff287230 */ /* 0x000fe20000004100 */
[----:B------:R-:W-:-:S02]  /*16fe0*/  F2FP.F16.E4M3.UNPACK_B R37, R37.H1 ;  /* 0x00000025ff25723e */ /* 0x000fc400030006ff */
[----:B------:R-:W-:Y:S01]  /*16ff0*/  F2FP.F16.E4M3.UNPACK_B R33, R33.H1 ;  /* 0x00000021ff21723e */ /* 0x000fe200030006ff */
[--C-:B------:R-:W-:Y:S01]  /*17000*/  HADD2.F32 R38, -RZ, R34.reuse.H0_H0 ;  /* 0x20000022ff267230 */ /* 0x100fe20000004100 */
[-C--:B0-----:R-:W-:Y:S01]  /*17010*/  F2FP.F16.E4M3.UNPACK_B R13, R5.reuse ;  /* 0x00000005ff0d723e */ /* 0x081fe200020006ff */
[----:B------:R-:W-:Y:S01]  /*17020*/  HADD2.F32 R34, -RZ, R34.H1_H1 ;  /* 0x30000022ff227230 */ /* 0x000fe20000004100 */
[----:B------:R-:W-:Y:S02]  /*17030*/  F2FP.F16.E4M3.UNPACK_B R20, R5.H1 ;  /* 0x00000005ff14723e */ /* 0x000fe400030006ff */
[-C--:B------:R-:W-:Y:S01]  /*17040*/  F2FP.F16.E4M3.UNPACK_B R24, R7.reuse ;  /* 0x00000007ff18723e */ /* 0x080fe200020006ff */
[--C-:B------:R-:W-:Y:S01]  /*17050*/  HADD2.F32 R21, -RZ, R13.reuse.H0_H0 ;  /* 0x2000000dff157230 */ /* 0x100fe20000004100 */
[----:B------:R-:W-:Y:S01]  /*17060*/  F2FP.F16.E4M3.UNPACK_B R25, R7.H1 ;  /* 0x00000007ff19723e */ /* 0x000fe200030006ff */
[----:B------:R-:W-:Y:S01]  /*17070*/  HADD2.F32 R13, -RZ, R13.H1_H1 ;  /* 0x3000000dff0d7230 */ /* 0x000fe20000004100 */
[----:B------:R-:W-:-:S02]  /*17080*/  F2FP.F16.E4M3.UNPACK_B R14, R4 ;  /* 0x00000004ff0e723e */ /* 0x000fc400020006ff */
[----:B------:R-:W-:Y:S02]  /*17090*/  F2FP.F16.E4M3.UNPACK_B R15, R4.H1 ;  /* 0x00000004ff0f723e */ /* 0x000fe400030006ff */
[-C--:B-1----:R-:W-:Y:S02]  /*170a0*/  F2FP.F16.E4M3.UNPACK_B R28, R9.reuse ;  /* 0x00000009ff1c723e */ /* 0x082fe400020006ff */
[-C--:B------:R-:W-:Y:S02]  /*170b0*/  F2FP.F16.E4M3.UNPACK_B R26, R8.reuse ;  /* 0x00000008ff1a723e */ /* 0x080fe400020006ff */
[----:B------:R-:W-:Y:S01]  /*170c0*/  F2FP.F16.E4M3.UNPACK_B R27, R8.H1 ;  /* 0x00000008ff1b723e */ /* 0x000fe200030006ff */
[--C-:B------:R-:W-:Y:S01]  /*170d0*/  HADD2.F32 R5, -RZ, R28.reuse.H0_H0 ;  /* 0x2000001cff057230 */ /* 0x100fe20000004100 */
[----:B------:R-:W-:Y:S01]  /*170e0*/  F2FP.F16.E4M3.UNPACK_B R29, R9.H1 ;  /* 0x00000009ff1d723e */ /* 0x000fe200030006ff */
[----:B------:R-:W-:Y:S01]  /*170f0*/  HADD2.F32 R28, -RZ, R28.H1_H1 ;  /* 0x3000001cff1c7230 */ /* 0x000fe20000004100 */
[----:B------:R-:W-:-:S02]  /*17100*/  F2FP.F16.E4M3.UNPACK_B R31, R11 ;  /* 0x0000000bff1f723e */ /* 0x000fc400020006ff */
[C---:B------:R-:W-:Y:S01]  /*17110*/  FMUL.FTZ R8, R5.reuse, R42 ;  /* 0x0000002a05087220 */ /* 0x040fe20000410000 */
[-C--:B------:R-:W-:Y:S01]  /*17120*/  FMUL.FTZ R9, R5, R38.reuse ;  /* 0x0000002605097220 */ /* 0x080fe20000410000 */
[----:B------:R-:W-:Y:S01]  /*17130*/  F2FP.F16.E4M3.UNPACK_B R32, R11.H1 ;  /* 0x0000000bff20723e */ /* 0x000fe200030006ff */
[----:B------:R-:W-:Y:S02]  /*17140*/  HADD2.F32 R11, -RZ, R33.H0_H0 ;  /* 0x20000021ff0b7230 */ /* 0x000fe40000004100 */
[C---:B------:R-:W-:Y:S01]  /*17150*/  FFMA.FTZ R5, R21.reuse, R38, -R8 ;  /* 0x0000002615057223 */ /* 0x040fe20000010808 */
[-C--:B------:R-:W-:Y:S01]  /*17160*/  F2FP.F16.E4M3.UNPACK_B R4, R6.reuse ;  /* 0x00000006ff04723e */ /* 0x080fe200020006ff */
[----:B------:R-:W-:Y:S01]  /*17170*/  HADD2.F32 R38, -RZ, R37.H0_H0 ;  /* 0x20000025ff267230 */ /* 0x000fe20000004100 */
[----:B------:R-:W-:Y:S01]  /*17180*/  F2FP.F16.E4M3.UNPACK_B R7, R6.H1 ;  /* 0x00000006ff07723e */ /* 0x000fe200030006ff */
[----:B------:R-:W-:Y:S01]  /*17190*/  HADD2.F32 R8, -RZ, R29.H0_H0 ;  /* 0x2000001dff087230 */ /* 0x000fe20000004100 */
[----:B------:R-:W-:Y:S01]  /*171a0*/  F2FP.F16.E4M3.UNPACK_B R6, R10 ;  /* 0x0000000aff06723e */ /* 0x000fe200020006ff */
[C---:B------:R-:W-:Y:S01]  /*171b0*/  FMUL.FTZ R43, R28.reuse, R34 ;  /* 0x000000221c2b7220 */ /* 0x040fe20000410000 */
[----:B------:R-:W-:Y:S01]  /*171c0*/  F2FP.F16.E4M3.UNPACK_B R30, R10.H1 ;  /* 0x0000000aff1e723e */ /* 0x000fe200030006ff */
[----:B------:R-:W-:Y:S01]  /*171d0*/  FMUL.FTZ R10, R28, R40 ;  /* 0x000000281c0a7220 */ /* 0x000fe20000410000 */
[----:B------:R-:W-:Y:S01]  /*171e0*/  FFMA.FTZ R9, R21, R42, R9 ;  /* 0x0000002a15097223 */ /* 0x000fe20000010009 */
[C---:B------:R-:W-:Y:S01]  /*171f0*/  FMUL.FTZ R28, R8.reuse, R38 ;  /* 0x00000026081c7220 */ /* 0x040fe20000410000 */
[----:B------:R-:W-:Y:S01]  /*17200*/  FMUL.FTZ R45, R8, R11 ;  /* 0x0000000b082d7220 */ /* 0x000fe20000410000 */
[----:B------:R-:W-:-:S02]  /*17210*/  HADD2.F32 R21, -RZ, R20.H0_H0 ;  /* 0x20000014ff157230 */ /* 0x000fc40000004100 */
[C---:B------:R-:W-:Y:S01]  /*17220*/  FFMA.FTZ R8, R13.reuse, R34, -R10 ;  /* 0x000000220d087223 */ /* 0x040fe2000001080a */
[----:B------:R-:W-:Y:S01]  /*17230*/  FFMA.FTZ R10, R13, R40, R43 ;  /* 0x000000280d0a7223 */ /* 0x000fe2000001002b */
[----:B------:R-:W-:Y:S01]  /*17240*/  F2FP.F16.E4M3.UNPACK_B R40, R41 ;  /* 0x00000029ff28723e */ /* 0x000fe200020006ff */
[----:B------:R-:W-:Y:S01]  /*17250*/  HADD2.F32 R29, -RZ, R29.H1_H1 ;  /* 0x3000001dff1d7230 */ /* 0x000fe20000004100 */
[----:B------:R-:W-:Y:S01]  /*17260*/  F2FP.F16.E4M3.UNPACK_B R34, R35 ;  /* 0x00000023ff22723e */ /* 0x000fe200020006ff */
[C---:B------:R-:W-:Y:S01]  /*17270*/  FFMA.FTZ R13, R21.reuse, R38, R45 ;  /* 0x00000026150d7223 */ /* 0x040fe2000001002d */
[----:B------:R-:W-:Y:S01]  /*17280*/  FFMA.FTZ R11, R21, R11, -R28 ;  /* 0x0000000b150b7223 */ /* 0x000fe2000001081c */
[----:B------:R-:W-:Y:S01]  /*17290*/  HADD2.F32 R38, -RZ, R37.H1_H1 ;  /* 0x30000025ff267230 */ /* 0x000fe20000004100 */
[----:B------:R-:W-:Y:S01]  /*172a0*/  F2FP.F16.E4M3.UNPACK_B R35, R35.H1 ;  /* 0x00000023ff23723e */ /* 0x000fe200030006ff */
[----:B------:R-:W-:Y:S01]  /*172b0*/  HADD2.F32 R42, -RZ, R40.H0_H0 ;  /* 0x20000028ff2a7230 */ /* 0x000fe20000004100 */
[----:B------:R-:W-:Y:S01]  /*172c0*/  F2FP.F16.E4M3.UNPACK_B R41, R41.H1 ;  /* 0x00000029ff29723e */ /* 0x000fe200030006ff */
[----:B------:R-:W-:-:S02]  /*172d0*/  HADD2.F32 R28, -RZ, R31.H0_H0 ;  /* 0x2000001fff1c7230 */ /* 0x000fc40000004100 */
[C---:B------:R-:W-:Y:S01]  /*172e0*/  FMUL.FTZ R43, R29.reuse, R38 ;  /* 0x000000261d2b7220 */ /* 0x040fe20000410000 */
[----:B------:R-:W-:Y:S02]  /*172f0*/  HADD2.F32 R37, -RZ, R34.H0_H0 ;  /* 0x20000022ff257230 */ /* 0x000fe40000004100 */
[----:B------:R-:W-:Y:S02]  /*17300*/  HADD2.F32 R33, -RZ, R33.H1_H1 ;  /* 0x30000021ff217230 */ /* 0x000fe40000004100 */
[C---:B------:R-:W-:Y:S01]  /*17310*/  FMUL.FTZ R50, R28.reuse, R42 ;  /* 0x0000002a1c327220 */ /* 0x040fe20000410000 */
[----:B------:R-:W-:Y:S02]  /*17320*/  HADD2.F32 R21, -RZ, R24.H0_H0 ;  /* 0x20000018ff157230 */ /* 0x000fe40000004100 */
[----:B------:R-:W-:Y:S01]  /*17330*/  FMUL.FTZ R45, R28, R37 ;  /* 0x000000251c2d7220 */ /* 0x000fe20000410000 */
[----:B------:R-:W-:Y:S02]  /*17340*/  HADD2.F32 R20, -RZ, R20.H1_H1 ;  /* 0x30000014ff147230 */ /* 0x000fe40000004100 */
[----:B------:R-:W-:Y:S01]  /*17350*/  FMUL.FTZ R29, R29, R33 ;  /* 0x000000211d1d7220 */ /* 0x000fe20000410000 */
[----:B------:R-:W-:-:S02]  /*17360*/  HADD2.F32 R28, -RZ, R35.H0_H0 ;  /* 0x20000023ff1c7230 */ /* 0x000fc40000004100 */
[C---:B------:R-:W-:Y:S01]  /*17370*/  FFMA.FTZ R50, R21.reuse, R37, -R50 ;  /* 0x0000002515327223 */ /* 0x040fe20000010832 */
[----:B------:R-:W-:Y:S01]  /*17380*/  FFMA.FTZ R45, R21, R42, R45 ;  /* 0x0000002a152d7223 */ /* 0x000fe2000001002d */
[----:B------:R-:W-:Y:S02]  /*17390*/  HADD2.F32 R21, -RZ, R32.H0_H0 ;  /* 0x20000020ff157230 */ /* 0x000fe40000004100 */
[C---:B------:R-:W-:Y:S01]  /*173a0*/  FFMA.FTZ R46, R20.reuse, R33, -R43 ;  /* 0x00000021142e7223 */ /* 0x040fe2000001082b */
[----:B------:R-:W-:Y:S01]  /*173b0*/  FFMA.FTZ R48, R20, R38, R29 ;  /* 0x0000002614307223 */ /* 0x000fe2000001001d */
[----:B------:R-:W-:Y:S02]  /*173c0*/  HADD2.F32 R40, -RZ, R40.H1_H1 ;  /* 0x30000028ff287230 */ /* 0x000fe40000004100 */
[----:B------:R-:W-:Y:S02]  /*173d0*/  HADD2.F32 R31, -RZ, R31.H1_H1 ;  /* 0x3000001fff1f7230 */ /* 0x000fe40000004100 */
[----:B------:R-:W-:Y:S01]  /*173e0*/  FMUL.FTZ R38, R21, R28 ;  /* 0x0000001c15267220 */ /* 0x000fe20000410000 */
[----:B------:R-:W-:Y:S01]  /*173f0*/  HADD2.F32 R34, -RZ, R34.H1_H1 ;  /* 0x30000022ff227230 */ /* 0x000fe20000004100 */
[----:B------:R-:W-:Y:S01]  /*17400*/  F2FP.SATFINITE.E4M3.F32.PACK_AB_MERGE_C R11, R46, R11, RZ ;  /* 0x0000000b2e0b723e */ /* 0x000fe200048070ff */
[----:B------:R-:W-:-:S02]  /*17410*/  HADD2.F32 R29, -RZ, R41.H0_H0 ;  /* 0x20000029ff1d7230 */ /* 0x000fc40000004100 */
[C---:B------:R-:W-:Y:S01]  /*17420*/  FMUL.FTZ R33, R31.reuse, R40 ;  /* 0x000000281f217220 */ /* 0x040fe20000410000 */
[----:B------:R-:W-:Y:S02]  /*17430*/  HADD2.F32 R20, -RZ, R25.H0_H0 ;  /* 0x20000019ff147230 */ /* 0x000fe40000004100 */
[-C--:B------:R-:W-:Y:S01]  /*17440*/  FMUL.FTZ R31, R31, R34.reuse ;  /* 0x000000221f1f7220 */ /* 0x080fe20000410000 */
[----:B------:R-:W-:Y:S02]  /*17450*/  HADD2.F32 R24, -RZ, R24.H1_H1 ;  /* 0x30000018ff187230 */ /* 0x000fe40000004100 */
[-C--:B------:R-:W-:Y:S01]  /*17460*/  FMUL.FTZ R43, R21, R29.reuse ;  /* 0x0000001d152b7220 */ /* 0x080fe20000410000 */
[----:B------:R-:W-:Y:S02]  /*17470*/  HADD2.F32 R21, -RZ, R27.H0_H0 ;  /* 0x2000001bff157230 */ /* 0x000fe40000004100 */
[----:B------:R-:W-:Y:S01]  /*17480*/  FFMA.FTZ R42, R20, R29, R38 ;  /* 0x0000001d142a7223 */ /* 0x000fe20000010026 */
[-C--:B------:R-:W-:Y:S01]  /*17490*/  F2FP.F16.E4M3.UNPACK_B R29, R39.reuse.H1 ;  /* 0x00000027ff1d723e */ /* 0x080fe200030006ff */
[C---:B------:R-:W-:Y:S01]  /*174a0*/  FFMA.FTZ R37, R24.reuse, R34, -R33 ;  /* 0x0000002218257223 */ /* 0x040fe20000010821 */
[----:B------:R-:W-:Y:S01]  /*174b0*/  FFMA.FTZ R40, R24, R40, R31 ;  /* 0x0000002818287223 */ /* 0x000fe2000001001f */
[----:B------:R-:W-:Y:S01]  /*174c0*/  F2FP.F16.E4M3.UNPACK_B R24, R36.H1 ;  /* 0x00000024ff18723e */ /* 0x000fe200030006ff */
[----:B------:R-:W-:Y:S01]  /*174d0*/  FFMA.FTZ R43, R20, R28, -R43 ;  /* 0x0000001c142b7223 */ /* 0x000fe2000001082b */
[----:B------:R-:W-:Y:S01]  /*174e0*/  HADD2.F32 R31, -RZ, R29.H0_H0 ;  /* 0x2000001dff1f7230 */ /* 0x000fe20000004100 */
[----:B------:R-:W-:Y:S01]  /*174f0*/  F2FP.F16.E4M3.UNPACK_B R39, R39 ;  /* 0x00000027ff27723e */ /* 0x000fe200020006ff */
[----:B------:R-:W-:Y:S01]  /*17500*/  HADD2.F32 R35, -RZ, R35.H1_H1 ;  /* 0x30000023ff237230 */ /* 0x000fe20000004100 */
[----:B------:R-:W-:Y:S01]  /*17510*/  F2FP.F16.E4M3.UNPACK_B R36, R36 ;  /* 0x00000024ff24723e */ /* 0x000fe200020006ff */
[----:B------:R-:W-:-:S02]  /*17520*/  HADD2.F32 R41, -RZ, R41.H1_H1 ;  /* 0x30000029ff297230 */ /* 0x000fc40000004100 */
[C---:B------:R-:W-:Y:S01]  /*17530*/  FMUL.FTZ R33, R21.reuse, R31 ;  /* 0x0000001f15217220 */ /* 0x040fe20000410000 */
[----:B------:R-:W-:Y:S01]  /*17540*/  HADD2.F32 R32, -RZ, R32.H1_H1 ;  /* 0x30000020ff207230 */ /* 0x000fe20000004100 */
[----:B------:R-:W-:Y:S01]  /*17550*/  F2FP.SATFINITE.E4M3.F32.PACK_AB_MERGE_C R13, R48, R13, RZ ;  /* 0x0000000d300d723e */ /* 0x000fe200048070ff */
[----:B------:R-:W-:Y:S01]  /*17560*/  HADD2.F32 R28, -RZ, R24.H0_H0 ;  /* 0x20000018ff1c7230 */ /* 0x000fe20000004100 */
[----:B------:R-:W-:Y:S01]  /*17570*/  F2FP.SATFINITE.E4M3.F32.PACK_AB_MERGE_C R5, R8, R5, R11 ;  /* 0x000000050805723e */ /* 0x000fe2000480700b */
[----:B------:R-:W-:Y:S02]  /*17580*/  HADD2.F32 R20, -RZ, R15.H0_H0 ;  /* 0x2000000fff147230 */ /* 0x000fe40000004100 */
[C---:B------:R-:W-:Y:S01]  /*17590*/  FMUL.FTZ R34, R32.reuse, R41 ;  /* 0x0000002920227220 */ /* 0x040fe20000410000 */
[----:B------:R-:W-:Y:S01]  /*175a0*/  FMUL.FTZ R38, R32, R35 ;  /* 0x0000002320267220 */ /* 0x000fe20000410000 */
[----:B------:R-:W-:Y:S01]  /*175b0*/  FMUL.FTZ R32, R21, R28 ;  /* 0x0000001c15207220 */ /* 0x000fe20000410000 */
[----:B------:R-:W-:-:S02]  /*175c0*/  HADD2.F32 R27, -RZ, R27.H1_H1 ;  /* 0x3000001bff1b7230 */ /* 0x000fc40000004100 */
[C---:B------:R-:W-:Y:S01]  /*175d0*/  FFMA.FTZ R33, R20.reuse, R28, -R33 ;  /* 0x0000001c14217223 */ /* 0x040fe20000010821 */
[----:B------:R-:W-:Y:S02]  /*175e0*/  HADD2.F32 R28, -RZ, R29.H1_H1 ;  /* 0x3000001dff1c7230 */ /* 0x000fe40000004100 */
[----:B------:R-:W-:Y:S01]  /*175f0*/  FFMA.FTZ R31, R20, R31, R32 ;  /* 0x0000001f141f7223 */ /* 0x000fe20000010020 */
[----:B------:R-:W-:Y:S01]  /*17600*/  HADD2.F32 R25, -RZ, R25.H1_H1 ;  /* 0x30000019ff197230 */ /* 0x000fe20000004100 */
[----:B------:R-:W-:Y:S01]  /*17610*/  F2FP.SATFINITE.E4M3.F32.PACK_AB_MERGE_C R9, R10, R9, R13 ;  /* 0x000000090a09723e */ /* 0x000fe2000480700d */
[----:B------:R-:W-:Y:S02]  /*17620*/  HADD2.F32 R24, -RZ, R24.H1_H1 ;  /* 0x30000018ff187230 */ /* 0x000fe40000004100 */
[----:B------:R-:W-:Y:S01]  /*17630*/  FMUL.FTZ R32, R27, R28 ;  /* 0x0000001c1b207220 */ /* 0x000fe20000410000 */
[----:B------:R-:W-:Y:S02]  /*17640*/  HADD2.F32 R15, -RZ, R15.H1_H1 ;  /* 0x3000000fff0f7230 */ /* 0x000fe40000004100 */
[C---:B------:R-:W-:Y:S01]  /*17650*/  FFMA.FTZ R52, R25.reuse, R35, -R34 ;  /* 0x0000002319347223 */ /* 0x040fe20000010822 */
[----:B------:R-:W-:Y:S01]  /*17660*/  FFMA.FTZ R41, R25, R41, R38 ;  /* 0x0000002919297223 */ /* 0x000fe20000010026 */
[----:B------:R-:W-:Y:S01]  /*17670*/  FMUL.FTZ R27, R27, R24 ;  /* 0x000000181b1b7220 */ /* 0x000fe20000410000 */
[----:B------:R-:W-:-:S02]  /*17680*/  HADD2.F32 R25, -RZ, R39.H0_H0 ;  /* 0x20000027ff197230 */ /* 0x000fc40000004100 */
[C---:B------:R-:W-:Y:S01]  /*17690*/  FFMA.FTZ R34, R15.reuse, R24, -R32 ;  /* 0x000000180f227223 */ /* 0x040fe20000010820 */
[----:B------:R-:W-:Y:S02]  /*176a0*/  HADD2.F32 R20, -RZ, R26.H0_H0 ;  /* 0x2000001aff147230 */ /* 0x000fe40000004100 */
[----:B------:R-:W-:Y:S01]  /*176b0*/  FFMA.FTZ R38, R15, R28, R27 ;  /* 0x0000001c0f267223 */ /* 0x000fe2000001001b */
[----:B------:R-:W-:Y:S01]  /*176c0*/  HADD2.F32 R21, -RZ, R36.H0_H0 ;  /* 0x20000024ff157230 */ /* 0x000fe20000004100 */
[----:B------:R-:W-:Y:S01]  /*176d0*/  F2FP.SATFINITE.E4M3.F32.PACK_AB_MERGE_C R41, R41, R42, RZ ;  /* 0x0000002a2929723e */ /* 0x000fe200048070ff */
        /* <DEDUP_REMOVED lines=10> */
[C---:B------:R-:W-:Y:S01]  /*17780*/  FMUL.FTZ R29, R26.reuse, R39 ;  /* 0x000000271a1d7220 */ /* 0x040fe20000410000 */
[----:B------:R-:W-:Y:S01]  /*17790*/  F2FP.F16.E4M3.UNPACK_B R20, R3.H1 ;  /* 0x00000003ff14723e */ /* 0x000fe200030006ff */
[-C--:B------:R-:W-:Y:S01]  /*177a0*/  FMUL.FTZ R32, R26, R21.reuse ;  /* 0x000000151a207220 */ /* 0x080fe20000410000 */
[----:B------:R-:W-:Y:S02]  /*177b0*/  HADD2.F32 R25, -RZ, R24.H0_H0 ;  /* 0x20000018ff197230 */ /* 0x000fe40000004100 */
[----:B------:R-:W-:Y:S01]  /*177c0*/  FFMA.FTZ R26, R14, R21, -R29 ;  /* 0x000000150e1a7223 */ /* 0x000fe2000001081d */
[----:B------:R-:W-:-:S02]  /*177d0*/  HADD2.F32 R15, -RZ, R30.H0_H0 ;  /* 0x2000001eff0f7230 */ /* 0x000fc40000004100 */
[----:B------:R-:W-:Y:S01]  /*177e0*/  FFMA.FTZ R39, R14, R39, R32 ;  /* 0x000000270e277223 */ /* 0x000fe20000010020 */
[--C-:B------:R-:W-:Y:S01]  /*177f0*/  HADD2.F32 R21, -RZ, R20.reuse.H0_H0 ;  /* 0x20000014ff157230 */ /* 0x100fe20000004100 */
[----:B------:R-:W-:Y:S01]  /*17800*/  F2FP.F16.E4M3.UNPACK_B R3, R3 ;  /* 0x00000003ff03723e */ /* 0x000fe200020006ff */
[--C-:B------:R-:W-:Y:S02]  /*17810*/  HADD2.F32 R14, -RZ, R7.reuse.H0_H0 ;  /* 0x20000007ff0e7230 */ /* 0x100fe40000004100 */
[C---:B------:R-:W-:Y:S01]  /*17820*/  FMUL.FTZ R29, R15.reuse, R25 ;  /* 0x000000190f1d7220 */ /* 0x040fe20000410000 */
[----:B------:R-:W-:Y:S02]  /*17830*/  HADD2.F32 R20, -RZ, R20.H1_H1 ;  /* 0x30000014ff147230 */ /* 0x000fe40000004100 */
[-C--:B------:R-:W-:Y:S01]  /*17840*/  FMUL.FTZ R15, R15, R21.reuse ;  /* 0x000000150f0f7220 */ /* 0x080fe20000410000 */
[----:B------:R-:W-:Y:S02]  /*17850*/  HADD2.F32 R24, -RZ, R24.H1_H1 ;  /* 0x30000018ff187230 */ /* 0x000fe40000004100 */
[----:B------:R-:W-:Y:S01]  /*17860*/  FFMA.FTZ R29, R14, R21, -R29 ;  /* 0x000000150e1d7223 */ /* 0x000fe2000001081d */
[----:B------:R-:W-:Y:S01]  /*17870*/  HADD2.F32 R30, -RZ, R30.H1_H1 ;  /* 0x3000001eff1e7230 */ /* 0x000fe20000004100 */
[----:B------:R-:W-:Y:S01]  /*17880*/  F2FP.SATFINITE.E4M3.F32.PACK_AB_MERGE_C R31, R38, R31, RZ ;  /* 0x0000001f261f723e */ /* 0x000fe200048070ff */
[----:B------:R-:W-:Y:S01]  /*17890*/  HADD2.F32 R7, -RZ, R7.H1_H1 ;  /* 0x30000007ff077230 */ /* 0x000fe20000004100 */
[----:B------:R-:W-:-:S02]  /*178a0*/  F2FP.SATFINITE.E4M3.F32.PACK_AB_MERGE_C R11, R40, R45, R41 ;  /* 0x0000002d280b723e */ /* 0x000fc40004807029 */
        /* <DEDUP_REMOVED lines=8> */
[----:B------:R-:W-:Y:S01]  /*17930*/  HADD2.F32 R20, -RZ, R14.H0_H0 ;  /* 0x2000000eff147230 */ /* 0x000fe20000004100 */
[----:B------:R-:W-:Y:S01]  /*17940*/  F2FP.SATFINITE.E4M3.F32.PACK_AB_MERGE_C R29, R32, R29, RZ ;  /* 0x0000001d201d723e */ /* 0x000fe200048070ff */
[--C-:B------:R-:W-:Y:S01]  /*17950*/  HADD2.F32 R12, -RZ, R3.reuse.H0_H0 ;  /* 0x20000003ff0c7230 */ /* 0x100fe20000004100 */
[----:B------:R-:W-:Y:S01]  /*17960*/  F2FP.SATFINITE.E4M3.F32.PACK_AB_MERGE_C R30, R35, R30, RZ ;  /* 0x0000001e231e723e */ /* 0x000fe200048070ff */
[----:B------:R-:W-:-:S02]  /*17970*/  HADD2.F32 R15, -RZ, R3.H1_H1 ;  /* 0x30000003ff0f7230 */ /* 0x000fc40000004100 */
[----:B------:R-:W-:Y:S02]  /*17980*/  HADD2.F32 R21, -RZ, R14.H1_H1 ;  /* 0x3000000eff157230 */ /* 0x000fe40000004100 */
        /* <DEDUP_REMOVED lines=13> */
[----:B------:R-:W-:Y:S02]  /*17a60*/  F2FP.SATFINITE.E4M3.F32.PACK_AB_MERGE_C R7, R37, R50, R7 ;  /* 0x000000322507723e */ /* 0x000fe40004807007 */
[----:B------:R-:W-:Y:S02]  /*17a70*/  F2FP.SATFINITE.E4M3.F32.PACK_AB_MERGE_C R4, R26, R27, R4 ;  /* 0x0000001b1a04723e */ /* 0x000fe40004807004 */
[----:B------:R-:W-:Y:S02]  /*17a80*/  F2FP.SATFINITE.E4M3.F32.PACK_AB_MERGE_C R6, R25, R6, R29 ;  /* 0x000000061906723e */ /* 0x000fe4000480701d */
[----:B------:R-:W-:-:S03]  /*17a90*/  F2FP.SATFINITE.E4M3.F32.PACK_AB_MERGE_C R10, R24, R3, R30 ;  /* 0x00000003180a723e */ /* 0x000fc6000480701e */
[----:B------:R0:W-:Y:S04]  /*17aa0*/  STS.128 [R47+0x14400], R4 ;  /* 0x014400042f007388 */ /* 0x0001e80000000c00 */
[----:B------:R0:W-:Y:S02]  /*17ab0*/  STS.128 [R0+0x14400], R8 ;  /* 0x0144000800007388 */ /* 0x0001e40000000c00 */
.L_x_2424:
[----:B------:R-:W-:Y:S05]  /*17ac0*/  BSYNC B0 ;  /* 0x0000000000007941 */ /* 0x000fea0003800000 */
.L_x_2417:
        /* <DEDUP_REMOVED lines=8> */
.L_x_2415:
[----:B0--3--:R-:W-:-:S05]  /*17b50*/  IMAD.U32 R0, RZ, RZ, UR53 ;  /* 0x00000035ff007e24 */ /* 0x009fca000f8e00ff */
[----:B------:R-:W-:-:S13]  /*17b60*/  ISETP.NE.AND P1, PT, R0, 0x3, PT ;  /* 0x000000030000780c */ /* 0x000fda0003f25270 */
[----:B------:R-:W-:Y:S05]  /*17b70*/  @!P1 BRA `(.L_x_2444) ;  /* 0x0000000000049947 */ /* 0x000fea0003800000 */
[----:B------:R-:W-:Y:S01]  /*17b80*/  BPT.TRAP 0x1 ;  /* 0x000000040000795c */ /* 0x000fe20000300000 */
.L_x_2444:
[----:B-1----:R-:W-:Y:S01]  /*17b90*/  IMAD R3, R189, 0x8, R16 ;  /* 0x00000008bd037824 */ /* 0x002fe200078e0210 */
[----:B------:R-:W-:-:S04]  /*17ba0*/  SHF.L.U32 R0, R190, 0x1f, RZ ;  /* 0x0000001fbe007819 */ /* 0x000fc800000006ff */
[----:B------:R0:W1:Y:S01]  /*17bb0*/  SYNCS.PHASECHK.TRANS64.TRYWAIT P0, [R3+URZ+0x29830], R0 ;  /* 0x02983000030075a7 */ /* 0x000062000800017f */
[----:B------:R-:W-:Y:S05]  /*17bc0*/  @!P1 BRA `(.L_x_2445) ;  /* 0x0000000000049947 */ /* 0x000fea0003800000 */
[----:B------:R-:W-:Y:S01]  /*17bd0*/  BPT.TRAP 0x1 ;  /* 0x000000040000795c */ /* 0x000fe20000300000 */
.L_x_2445:
[----:B--2--5:R-:W2:Y:S02]  /*17be0*/  S2R R4, SR_TID.X ;  /* 0x0000000000047919 */ /* 0x024ea40000002100 */
[----:B--2---:R-:W-:-:S04]  /*17bf0*/  LOP3.LUT R4, R4, 0x7f, RZ, 0xc0, !PT ;  /* 0x0000007f04047812 */ /* 0x004fc800078ec0ff */
[----:B------:R-:W-:Y:S01]  /*17c00*/  ISETP.NE.AND P2, PT, R4, RZ, PT ;  /* 0x000000ff0400720c */ /* 0x000fe20003f45270 */
[----:B-1----:R-:W-:-:S12]  /*17c10*/  @P0 BRA `(.L_x_2446) ;  /* 0x0000000000080947 */ /* 0x002fd80003800000 */
[----:B------:R-:W1:Y:S02]  /*17c20*/  SYNCS.PHASECHK.TRANS64.TRYWAIT P0, [R3+URZ+0x29830], R0 ;  /* 0x02983000030075a7 */ /* 0x000e64000800017f */
[----:B-1----:R-:W-:Y:S05]  /*17c30*/  @!P0 BRA `(.L_x_2447) ;  /* 0x0000017400348947 */ /* 0x002fea0003800000 */
.L_x_2446:
[----:B------:R-:W-:Y:S05]  /*17c40*/  WARPSYNC.ALL ;  /* 0x0000000000007948 */ /* 0x000fea0003800000 */
[----:B01----:R-:W-:Y:S01]  /*17c50*/  VIADD R0, R16, 0x1a400 ;  /* 0x0001a40010007836 */ /* 0x003fe20000000000 */
[----:B------:R-:W-:Y:S01]  /*17c60*/  R2UR UR24, R44 ;  /* 0x000000002c1872ca */ /* 0x000fe200000e0000 */
[----:B------:R-:W-:Y:S01]  /*17c70*/  WARPGROUP.ARRIVE ;  /* 0x00000000000079c5 */ /* 0x000fe20000000000 */
[----:B------:R-:W-:Y:S01]  /*17c80*/  MOV R7, 0x80000020 ;  /* 0x8000002000077802 */ /* 0x000fe20000000f00 */
        /* <DEDUP_REMOVED lines=15> */
[----:B------:R-:W-:Y:S01]  /*17d80*/  UMOV UR13, UR25 ;  /* 0x00000019000d7c82 */ /* 0x000fe20008000000 */
[----:B------:R-:W-:Y:S01]  /*17d90*/  R2UR UR11, R11 ;  /* 0x000000000b0b72ca */ /* 0x000fe200000e0000 */
[----:B------:R-:W-:Y:S01]  /*17da0*/  UMOV UR4, UR24 ;  /* 0x0000001800047c82 */ /* 0x000fe20008000000 */
[C---:B------:R-:W-:Y:S01]  /*17db0*/  VIADD R8, R6.reuse, 0x80 ;  /* 0x0000008006087836 */ /* 0x040fe20000000000 */
[C---:B------:R-:W-:Y:S01]  /*17dc0*/  R2UR UR26, R6.reuse ;  /* 0x00000000061a72ca */ /* 0x040fe200000e0000 */
[----:B------:R-:W-:Y:S01]  /*17dd0*/  UMOV UR16, UR24 ;  /* 0x0000001800107c82 */ /* 0x000fe20008000000 */
[----:B------:R-:W-:Y:S01]  /*17de0*/  VIADD R10, R6, 0x180 ;  /* 0x00000180060a7836 */ /* 0x000fe20000000000 */
[----:B------:R-:W-:Y:S01]  /*17df0*/  UMOV UR8, UR24 ;  /* 0x0000001800087c82 */ /* 0x000fe20008000000 */
[----:B------:R-:W-:Y:S01]  /*17e00*/  R2UR UR6, R8 ;  /* 0x00000000080672ca */ /* 0x000fe200000e0000 */
[----:B------:R-:W-:Y:S01]  /*17e10*/  VIADD R8, R6, 0x100 ;  /* 0x0000010006087836 */ /* 0x000fe20000000000 */
[----:B------:R-:W-:Y:S01]  /*17e20*/  UMOV UR12, UR24 ;  /* 0x00000018000c7c82 */ /* 0x000fe20008000000 */
[----:B------:R-:W-:Y:S01]  /*17e30*/  R2UR UR10, R10 ;  /* 0x000000000a0a72ca */ /* 0x000fe200000e0000 */
[----:B------:R-:W-:Y:S01]  /*17e40*/  IMAD.MOV.U32 R9, RZ, RZ, -0x7fffffe0 ;  /* 0x80000020ff097424 */ /* 0x000fe200078e00ff */
[----:B------:R-:W-:Y:S01]  /*17e50*/  IADD3 R10, R6, 0x2, RZ ;  /* 0x00000002060a7810 */ /* 0x000fe20007ffe0ff */
[----:B------:R-:W-:Y:S01]  /*17e60*/  IMAD.MOV.U32 R11, RZ, RZ, -0x7fffffe0 ;  /* 0x80000020ff0b7424 */ /* 0x000fe200078e00ff */
[----:B------:R-:W-:Y:S01]  /*17e70*/  R2UR UR18, R8 ;  /* 0x00000000081272ca */ /* 0x000fe200000e0000 */
[----:B------:R-:W-:Y:S01]  /*17e80*/  VIADD R8, R6, 0x200 ;  /* 0x0000020006087836 */ /* 0x000fe20000000000 */
[----:B------:R-:W-:Y:S01]  /*17e90*/  QGMMA.64x32x32.F32.E4M3.E4M3 R88, gdesc[UR24], RZ, !UPT, gsb0 ;  /* 0x00600000185879f3 */ /* 0x000fe2000c0008ff */
[----:B------:R-:W-:Y:S01]  /*17ea0*/  R2UR UR15, R9 ;  /* 0x00000000090f72ca */ /* 0x000fe200000e0000 */
[----:B------:R-:W-:Y:S01]  /*17eb0*/  IMAD.MOV.U32 R9, RZ, RZ, -0x7fffffe0 ;  /* 0x80000020ff097424 */ /* 0x000fe200078e00ff */
[----:B------:R-:W0:Y:S01]  /*17ec0*/  LDC R0, c[0x0][0x448] ;  /* 0x00011200ff007b82 */ /* 0x000e220000000800 */
[----:B------:R-:W-:Y:S01]  /*17ed0*/  R2UR UR14, R8 ;  /* 0x00000000080e72ca */ /* 0x000fe200000e0000 */
[----:B------:R-:W-:-:S02]  /*17ee0*/  VIADD R8, R6, 0x82 ;  /* 0x0000008206087836 */ /* 0x000fc40000000000 */
[----:B----4-:R-:W-:Y:S02]  /*17ef0*/  IMAD.IADD R14, R211, 0x1, R204 ;  /* 0x00000001d30e7824 */ /* 0x010fe400078e02cc */
[----:B------:R-:W-:-:S05]  /*17f00*/  @!P2 VIADD R3, R3, 0x29840 ;  /* 0x000298400303a836 */ /* 0x000fca0000000000 */
[----:B------:R-:W-:Y:S02]  /*17f10*/  @!P2 PRMT R3, RZ, 0x654, R3 ;  /* 0x00000654ff03a816 */ /* 0x000fe40000000003 */
[----:B0-----:R-:W-:-:S13]  /*17f20*/  ISETP.NE.AND P0, PT, R0, 0x1, PT ;  /* 0x000000010000780c */ /* 0x001fda0003f05270 */
[----:B------:R-:W0:Y:S01]  /*17f30*/  @P0 LDC R7, c[0x0][0x44c] ;  /* 0x00011300ff070b82 */ /* 0x000e220000000800 */
[----:B------:R-:W-:Y:S02]  /*17f40*/  WARPGROUP.DEPBAR.LE gsb0, 0x0 ;  /* 0x00008000000079c5 */ /* 0x000fe40000010000 */
[----:B------:R-:W-:Y:S01]  /*17f50*/  WARPGROUP.ARRIVE ;  /* 0x00000000000079c5 */ /* 0x000fe20000000000 */
[----:B0-----:R-:W-:-:S05]  /*17f60*/  @P0 IMAD.HI.U32 R0, R14, R7, RZ ;  /* 0x000000070e000227 */ /* 0x001fca00078e00ff */
[----:B------:R-:W-:Y:S01]  /*17f70*/  QGMMA.64x32x32.F32.E4M3.E4M3 R72, gdesc[UR4], RZ, !UPT, gsb0 ;  /* 0x00600000044879f3 */ /* 0x000fe2000c0008ff */
[----:B------:R-:W-:Y:S01]  /*17f80*/  R2UR UR6, R10 ;  /* 0x000000000a0672ca */ /* 0x000fe200000e0000 */
[----:B------:R-:W-:Y:S01]  /*17f90*/  UIADD3 UR4, UR24, 0x2, URZ ;  /* 0x0000000218047890 */ /* 0x000fe2000fffe03f */
[----:B------:R-:W-:Y:S01]  /*17fa0*/  R2UR UR7, R11 ;  /* 0x000000000b0772ca */ /* 0x000fe200000e0000 */
[----:B------:R-:W-:Y:S01]  /*17fb0*/  UMOV UR5, 0x80000020 ;  /* 0x8000002000057882 */ /* 0x000fe20000000000 */
[----:B------:R-:W-:Y:S02]  /*17fc0*/  VIADD R10, R6, 0x102 ;  /* 0x00000102060a7836 */ /* 0x000fe40000000000 */
[----:B------:R-:W-:Y:S02]  /*17fd0*/  IMAD.MOV.U32 R11, RZ, RZ, -0x7fffffe0 ;  /* 0x80000020ff0b7424 */ /* 0x000fe400078e00ff */
[----:B------:R-:W-:-:S05]  /*17fe0*/  IMAD R7, R104, -0xa0, RZ ;  /* 0xffffff6068077824 */ /* 0x000fca00078e02ff */
[----:B------:R-:W-:-:S04]  /*17ff0*/  IADD3 R7, -R208, 0xa1, R7 ;  /* 0x000000a1d0077810 */ /* 0x000fc80007ffe107 */
[----:B------:R-:W-:Y:S01]  /*18000*/  IADD3 R105, -R205, R7, R206 ;  /* 0x00000007cd697210 */ /* 0x000fe20007ffe1ce */
[----:B------:R-:W-:Y:S02]  /*18010*/  WARPGROUP.DEPBAR.LE gsb0, 0x0 ;  /* 0x00008000000079c5 */ /* 0x000fe40000010000 */
[----:B------:R-:W-:-:S06]  /*18020*/  WARPGROUP.ARRIVE ;  /* 0x00000000000079c5 */ /* 0x000fcc0000000000 */
[----:B------:R-:W-:Y:S01]  /*18030*/  QGMMA.64x32x32.F32.E4M3.E4M3 R56, gdesc[UR16], RZ, !UPT, gsb0 ;  /* 0x00600000103879f3 */ /* 0x000fe2000c0008ff */
[----:B------:R-:W-:Y:S01]  /*18040*/  UMOV UR16, UR4 ;  /* 0x0000000400107c82 */ /* 0x000fe20008000000 */
[----:B------:R-:W-:Y:S01]  /*18050*/  UMOV UR17, UR5 ;  /* 0x0000000500117c82 */ /* 0x000fe20008000000 */
[----:B------:R-:W-:Y:S02]  /*18060*/  WARPGROUP.DEPBAR.LE gsb0, 0x0 ;  /* 0x00008000000079c5 */ /* 0x000fe40000010000 */
[----:B------:R-:W-:-:S06]  /*18070*/  WARPGROUP.ARRIVE ;  /* 0x00000000000079c5 */ /* 0x000fcc0000000000 */
[----:B------:R-:W-:Y:S01]  /*18080*/  QGMMA.64x32x32.F32.E4M3.E4M3 R40, gdesc[UR8], RZ, !UPT, gsb0 ;  /* 0x00600000082879f3 */ /* 0x000fe2000c0008ff */
[----:B------:R-:W-:Y:S01]  /*18090*/  UIADD3 UR8, UR24, 0x200, URZ ;  /* 0x0000020018087890 */ /* 0x000fe2000fffe03f */
[----:B------:R-:W-:Y:S02]  /*180a0*/  UMOV UR9, 0x80000020 ;  /* 0x8000002000097882 */ /* 0x000fe40000000000 */
[----:B------:R-:W-:-:S04]  /*180b0*/  UMOV UR21, UR9 ;  /* 0x0000000900157c82 */ /* 0x000fc80008000000 */
[----:B------:R-:W-:Y:S01]  /*180c0*/  UMOV UR20, UR8 ;  /* 0x0000000800147c82 */ /* 0x000fe20008000000 */
        /* <DEDUP_REMOVED lines=23> */
[----:B------:R-:W-:Y:S02]  /*18240*/  R2UR UR6, R10 ;  /* 0x000000000a0672ca */ /* 0x000fe400000e0000 */
[----:B------:R-:W-:Y:S01]  /*18250*/  R2UR UR7, R11 ;  /* 0x000000000b0772ca */ /* 0x000fe200000e0000 */
        /* <DEDUP_REMOVED lines=12> */
[----:B------:R-:W-:Y:S01]  /*18320*/  UIADD3 UR12, UR24, 0x202, URZ ;  /* 0x00000202180c7890 */ /* 0x000fe2000fffe03f */
[----:B------:R-:W-:Y:S02]  /*18330*/  UMOV UR13, 0x80000020 ;  /* 0x80000020000d7882 */ /* 0x000fe40000000000 */
[----:B------:R-:W-:-:S04]  /*18340*/  UMOV UR29, UR13 ;  /* 0x0000000d001d7c82 */ /* 0x000fc80008000000 */
        /* <DEDUP_REMOVED lines=16> */
[----:B------:R-:W-:-:S03]  /*18450*/  IMAD.MOV.U32 R9, RZ, RZ, -0x7fffffe0 ;  /* 0x80000020ff097424 */ /* 0x000fc600078e00ff */
[----:B------:R-:W-:Y:S01]  /*18460*/  R2UR UR14, R8 ;  /* 0x00000000080e72ca */ /* 0x000fe200000e0000 */
[----:B------:R-:W-:Y:S01]  /*18470*/  VIADD R8, R6, 0x302 ;  /* 0x0000030206087836 */ /* 0x000fe20000000000 */
[----:B------:R-:W-:Y:S02]  /*18480*/  R2UR UR15, R9 ;  /* 0x00000000090f72ca */ /* 0x000fe400000e0000 */
[----:B------:R-:W-:Y:S01]  /*18490*/  MOV R9, 0x80000020 ;  /* 0x8000002000097802 */ /* 0x000fe20000000f00 */
        /* <DEDUP_REMOVED lines=35> */
[----:B------:R-:W-:Y:S02]  /*186d0*/  R2UR UR23, R9 ;  /* 0x00000000091772ca */ /* 0x000fe400000e0000 */
[----:B------:R-:W-:Y:S02]  /*186e0*/  MOV R9, 0x80000020 ;  /* 0x8000002000097802 */ /* 0x000fe40000000f00 */
[----:B------:R-:W-:Y:S01]  /*186f0*/  R2UR UR18, R8 ;  /* 0x00000000081272ca */ /* 0x000fe200000e0000 */
[----:B------:R-:W-:Y:S01]  /*18700*/  VIADD R8, R6, 0x580 ;  /* 0x0000058006087836 */ /* 0x000fe20000000000 */
[----:B------:R-:W-:Y:S01]  /*18710*/  R2UR UR19, R9 ;  /* 0x00000000091372ca */ /* 0x000fe200000e0000 */
[----:B------:R-:W-:Y:S01]  /*18720*/  IMAD.MOV.U32 R9, RZ, RZ, -0x7fffffe0 ;  /* 0x80000020ff097424 */ /* 0x000fe200078e00ff */
[----:B------:R-:W-:-:S02]  /*18730*/  WARPGROUP.DEPBAR.LE gsb0, 0x0 ;  /* 0x00008000000079c5 */ /* 0x000fc40000010000 */
        /* <DEDUP_REMOVED lines=46> */
[----:B------:R-:W-:Y:S02]  /*18a20*/  R2UR UR35, R11 ;  /* 0x000000000b2372ca */ /* 0x000fe400000e0000 */
[----:B------:R-:W0:Y:S02]  /*18a30*/  @P0 LDC R11, c[0x0][0x450] ;  /* 0x00011400ff0b0b82 */ /* 0x000e240000000800 */
[----:B0-----:R-:W-:Y:S01]  /*18a40*/  @P0 SHF.R.U32.HI R14, RZ, R11, R0 ;  /* 0x0000000bff0e0219 */ /* 0x001fe20000011600 */
[----:B------:R-:W-:-:S04]  /*18a50*/  IMAD R11, R104, -0xa0, R206 ;  /* 0xffffff60680b7824 */ /* 0x000fc800078e02ce */
[----:B------:R-:W0:Y:S01]  /*18a60*/  SHFL.IDX PT, R0, R14, RZ, 0x1c1f ;  /* 0x001c1fff0e007589 */ /* 0x000e2200000e0000 */
[----:B------:R-:W-:Y:S01]  /*18a70*/  IADD3 R20, -R208, 0xa0, R11 ;  /* 0x000000a0d0147810 */ /* 0x000fe20007ffe10b */
[----:B------:R-:W-:Y:S02]  /*18a80*/  WARPGROUP.DEPBAR.LE gsb0, 0x0 ;  /* 0x00008000000079c5 */ /* 0x000fe40000010000 */
[----:B------:R-:W-:Y:S01]  /*18a90*/  WARPGROUP.ARRIVE ;  /* 0x00000000000079c5 */ /* 0x000fe20000000000 */
[----:B0-----:R-:W-:-:S05]  /*18aa0*/  VIADDMNMX R0, R0, R105, R20, PT ;  /* 0x0000006900007246 */ /* 0x001fca0003800114 */
[----:B------:R-:W-:Y:S01]  /*18ab0*/  QGMMA.64x32x32.F32.E4M3.E4M3 R56, gdesc[UR16], R56, gsb0 ;  /* 0x00600000103879f3 */ /* 0x000fe20008000838 */
[C---:B------:R-:W-:Y:S02]  /*18ac0*/  ISETP.GT.AND P4, PT, R0.reuse, RZ, PT ;  /* 0x000000ff0000720c */ /* 0x040fe40003f84270 */
[C---:B------:R-:W-:Y:S02]  /*18ad0*/  ISETP.GT.AND P5, PT, R0.reuse, 0x1, PT ;  /* 0x000000010000780c */ /* 0x040fe40003fa4270 */
[----:B------:R-:W-:Y:S01]  /*18ae0*/  ISETP.GT.AND P3, PT, R0, 0x8, PT ;  /* 0x000000080000780c */ /* 0x000fe20003f64270 */
        /* <DEDUP_REMOVED lines=17> */
[----:B------:R-:W-:-:S04]  /*18c00*/  ISETP.GT.AND P4, PT, R0, 0x9, PT ;  /* 0x000000090000780c */ /* 0x000fc80003f84270 */
[----:B------:R-:W-:Y:S01]  /*18c10*/  QGMMA.64x32x32.F32.E4M3.E4M3 R72, gdesc[UR20], R72, gsb0 ;  /* 0x00600000144879f3 */ /* 0x000fe20008000848 */
[----:B------:R-:W-:Y:S02]  /*18c20*/  R2UR UR22, R8 ;  /* 0x00000000081672ca */ /* 0x000fe400000e0000 */
[----:B------:R-:W-:Y:S01]  /*18c30*/  R2UR UR23, R9 ;  /* 0x00000000091772ca */ /* 0x000fe200000e0000 */
[----:B------:R-:W-:Y:S01]  /*18c40*/  IMAD.MOV.U32 R9, RZ, RZ, -0x7fffffe0 ;  /* 0x80000020ff097424 */ /* 0x000fe200078e00ff */
[C---:B------:R-:W-:Y:S01]  /*18c50*/  IADD3 R8, R6.reuse, 0x682, RZ ;  /* 0x0000068206087810 */ /* 0x040fe20007ffe0ff */
[----:B------:R-:W-:Y:S01]  /*18c60*/  VIADD R6, R6, 0x702 ;  /* 0x0000070206067836 */ /* 0x000fe20000000000 */
        /* <DEDUP_REMOVED lines=13> */
[----:B------:R-:W-:Y:S02]  /*18d40*/  ISETP.GT.AND P3, PT, R0, 0x20, PT ;  /* 0x000000200000780c */ /* 0x000fe40003f64270 */
[----:B------:R-:W-:-:S02]  /*18d50*/  FSEL R100, R101, -INF , P4 ;  /* 0xff80000065647808 */ /* 0x000fc40002000000 */
[----:B------:R-:W-:Y:S01]  /*18d60*/  ISETP.GT.AND P4, PT, R0, 0x21, PT ;  /* 0x000000210000780c */ /* 0x000fe20003f84270 */
[----:B------:R-:W-:Y:S02]  /*18d70*/  WARPGROUP.DEPBAR.LE gsb0, 0x0 ;  /* 0x00008000000079c5 */ /* 0x000fe40000010000 */
[----:B------:R-:W-:Y:S01]  /*18d80*/  WARPGROUP.ARRIVE ;  /* 0x00000000000079c5 */ /* 0x000fe20000000000 */
[----:B------:R-:W-:Y:S02]  /*18d90*/  FSEL R92, R72, -INF , P3 ;  /* 0xff800000485c7808 */ /* 0x000fe40001800000 */
[----:B------:R-:W-:Y:S02]  /*18da0*/  ISETP.GT.AND P3, PT, R0, 0x28, PT ;  /* 0x000000280000780c */ /* 0x000fe40003f64270 */
[----:B------:R-:W-:Y:S01]  /*18db0*/  FSEL R88, R73, -INF , P4 ;  /* 0xff80000049587808 */ /* 0x000fe20002000000 */
[----:B------:R-:W-:Y:S01]  /*18dc0*/  QGMMA.64x32x32.F32.E4M3.E4M3 R56, gdesc[UR20], R56, gsb0 ;  /* 0x00600000143879f3 */ /* 0x000fe20008000838 */
[----:B------:R-:W-:-:S02]  /*18dd0*/  R2UR UR22, R8 ;  /* 0x00000000081672ca */ /* 0x000fc400000e0000 */
[----:B------:R-:W-:Y:S02]  /*18de0*/  R2UR UR23, R9 ;  /* 0x00000000091772ca */ /* 0x000fe400000e0000 */
[----:B------:R-:W-:Y:S02]  /*18df0*/  FMNMX.FTZ R8, R110, R7, !PT ;  /* 0x000000076e087209 */ /* 0x000fe40007810000 */
[----:B------:R-:W-:Y:S02]  /*18e00*/  ISETP.GT.AND P4, PT, R0, 0x29, PT ;  /* 0x000000290000780c */ /* 0x000fe40003f84270 */
[----:B------:R-:W-:Y:S02]  /*18e10*/  FMNMX.FTZ R7, R107, R8, !PT ;  /* 0x000000086b077209 */ /* 0x000fe40007810000 */
[----:B------:R-:W-:Y:S02]  /*18e20*/  FSEL R76, R76, -INF , P3 ;  /* 0xff8000004c4c7808 */ /* 0x000fe40001800000 */
[----:B------:R-:W-:-:S02]  /*18e30*/  FMNMX.FTZ R7, R100, R7, !PT ;  /* 0x0000000764077209 */ /* 0x000fc40007810000 */
[----:B------:R-:W-:Y:S02]  /*18e40*/  ISETP.GT.AND P3, PT, R0, 0x30, PT ;  /* 0x000000300000780c */ /* 0x000fe40003f64270 */
[----:B------:R-:W-:Y:S02]  /*18e50*/  FMNMX.FTZ R7, R92, R7, !PT ;  /* 0x000000075c077209 */ /* 0x000fe40007810000 */
[----:B------:R-:W-:Y:S02]  /*18e60*/  FSEL R72, R77, -INF , P4 ;  /* 0xff8000004d487808 */ /* 0x000fe40002000000 */
[----:B------:R-:W-:Y:S02]  /*18e70*/  FMNMX.FTZ R7, R88, R7, !PT ;  /* 0x0000000758077209 */ /* 0x000fe40007810000 */
[----:B------:R-:W-:Y:S02]  /*18e80*/  ISETP.GT.AND P4, PT, R0, 0x31, PT ;  /* 0x000000310000780c */ /* 0x000fe40003f84270 */
[----:B------:R-:W-:-:S02]  /*18e90*/  FMNMX.FTZ R7, R76, R7, !PT ;  /* 0x000000074c077209 */ /* 0x000fc40007810000 */
[----:B------:R-:W-:Y:S02]  /*18ea0*/  FSEL R80, R80, -INF , P3 ;  /* 0xff80000050507808 */ /* 0x000fe40001800000 */
[----:B------:R-:W-:Y:S01]  /*18eb0*/  FMNMX.FTZ R9, R72, R7, !PT ;  /* 0x0000000748097209 */ /* 0x000fe20007810000 */
[----:B------:R-:W-:Y:S01]  /*18ec0*/  IMAD.MOV.U32 R7, RZ, RZ, -0x7fffffe0 ;  /* 0x80000020ff077424 */ /* 0x000fe200078e00ff */
[----:B------:R-:W-:Y:S02]  /*18ed0*/  ISETP.GT.AND P3, PT, R0, 0x38, PT ;  /* 0x000000380000780c */ /* 0x000fe40003f64270 */
[----:B------:R-:W-:Y:S02]  /*18ee0*/  FSEL R12, R81, -INF , P4 ;  /* 0xff800000510c7808 */ /* 0x000fe40002000000 */
[----:B------:R-:W-:Y:S02]  /*18ef0*/  FMNMX.FTZ R9, R80, R9, !PT ;  /* 0x0000000950097209 */ /* 0x000fe40007810000 */
[----:B------:R-:W-:-:S02]  /*18f00*/  ISETP.GT.AND P4, PT, R0, 0x39, PT ;  /* 0x000000390000780c */ /* 0x000fc40003f84270 */
[----:B------:R-:W-:Y:S02]  /*18f10*/  FSEL R84, R84, -INF , P3 ;  /* 0xff80000054547808 */ /* 0x000fe40001800000 */
[----:B------:R-:W-:Y:S02]  /*18f20*/  FMNMX.FTZ R9, R12, R9, !PT ;  /* 0x000000090c097209 */ /* 0x000fe40007810000 */
[----:B------:R-:W-:Y:S02]  /*18f30*/  ISETP.GT.AND P3, PT, R0, 0x40, PT ;  /* 0x000000400000780c */ /* 0x000fe40003f64270 */
[----:B------:R-:W-:Y:S01]  /*18f40*/  FMNMX.FTZ R9, R84, R9, !PT ;  /* 0x0000000954097209 */ /* 0x000fe20007810000 */
[----:B------:R-:W-:Y:S02]  /*18f50*/  WARPGROUP.DEPBAR.LE gsb0, 0x0 ;  /* 0x00008000000079c5 */ /* 0x000fe40000010000 */
[----:B------:R-:W-:Y:S01]  /*18f60*/  WARPGROUP.ARRIVE ;  /* 0x00000000000079c5 */ /* 0x000fe20000000000 */
[----:B------:R-:W-:-:S02]  /*18f70*/  FSEL R56, R56, -INF , P3 ;  /* 0xff80000038387808 */ /* 0x000fc40001800000 */
[----:B------:R-:W-:-:S03]  /*18f80*/  ISETP.GT.AND P3, PT, R0, 0x48, PT ;  /* 0x000000480000780c */ /* 0x000fc60003f64270 */
[----:B------:R-:W-:Y:S01]  /*18f90*/  QGMMA.64x32x32.F32.E4M3.E4M3 R40, gdesc[UR20], R40, gsb0 ;  /* 0x00600000142879f3 */ /* 0x000fe20008000828 */
[----:B------:R-:W-:Y:S02]  /*18fa0*/  R2UR UR22, R6 ;  /* 0x00000000061672ca */ /* 0x000fe400000e0000 */
[----:B------:R-:W-:Y:S02]  /*18fb0*/  R2UR UR23, R7 ;  /* 0x00000000071772ca */ /* 0x000fe400000e0000 */
[----:B------:R-:W-:Y:S02]  /*18fc0*/  FSEL R6, R85, -INF , P4 ;  /* 0xff80000055067808 */ /* 0x000fe40002000000 */
[----:B------:R-:W-:Y:S02]  /*18fd0*/  ISETP.GT.AND P4, PT, R0, 0x41, PT ;  /* 0x000000410000780c */ /* 0x000fe40003f84270 */
[----:B------:R-:W-:Y:S02]  /*18fe0*/  FMNMX.FTZ R9, R6, R9, !PT ;  /* 0x0000000906097209 */ /* 0x000fe40007810000 */
        /* <DEDUP_REMOVED lines=21> */
[----:B------:R-:W-:Y:S01]  /*19140*/  FMNMX.FTZ R8, R69, R8, !PT ;  /* 0x0000000845087209 */ /* 0x000fe20007810000 */
[----:B------:R-:W-:Y:S02]  /*19150*/  WARPGROUP.DEPBAR.LE gsb0, 0x0 ;  /* 0x00008000000079c5 */ /* 0x000fe40000010000 */
[----:B------:R-:W-:Y:S01]  /*19160*/  WARPGROUP.ARRIVE ;  /* 0x00000000000079c5 */ /* 0x000fe20000000000 */
[----:B------:R-:W-:Y:S02]  /*19170*/  FSEL R11, R40, -INF , P3 ;  /* 0xff800000280b7808 */ /* 0x000fe40001800000 */
[----:B------:R-:W-:-:S02]  /*19180*/  ISETP.GT.AND P3, PT, R0, 0x68, PT ;  /* 0x000000680000780c */ /* 0x000fc40003f64270 */
[----:B------:R-:W-:Y:S01]  /*19190*/  FSEL R41, R41, -INF , P4 ;  /* 0xff80000029297808 */ /* 0x000fe20002000000 */
[----:B------:R-:W-:Y:S01]  /*191a0*/  QGMMA.64x32x32.F32.E4M3.E4M3 R24, gdesc[UR20], R24, gsb0 ;  /* 0x00600000141879f3 */ /* 0x000fe20008000818 */
[----:B------:R-:W-:Y:S02]  /*191b0*/  FMNMX.FTZ R8, R11, R8, !PT ;  /* 0x000000080b087209 */ /* 0x000fe40007810000 */
[----:B------:R-:W-:Y:S02]  /*191c0*/  ISETP.GT.AND P4, PT, R0, 0x69, PT ;  /* 0x000000690000780c */ /* 0x000fe40003f84270 */
[----:B------:R-:W-:Y:S02]  /*191d0*/  FSEL R13, R44, -INF , P3 ;  /* 0xff8000002c0d7808 */ /* 0x000fe40001800000 */
[----:B------:R-:W-:Y:S01]  /*191e0*/  FMNMX.FTZ R8, R41, R8, !PT ;  /* 0x0000000829087209 */ /* 0x000fe20007810000 */
[----:B------:R-:W0:Y:S01]  /*191f0*/  SHFL.IDX PT, R44, R14, 0x1, 0x1c1f ;  /* 0x003c1f000e2c7f89 */ /* 0x000e2200000e0000 */
        /* <DEDUP_REMOVED lines=16> */
[----:B------:R-:W-:Y:S02]  /*19300*/  FMNMX.FTZ R8, R53, R8, !PT ;  /* 0x0000000835087209 */ /* 0x000fe40007810000 */
[----:B0-----:R-:W-:-:S04]  /*19310*/  VIADDMNMX R44, R44, R105, R20, PT ;  /* 0x000000692c2c7246 */ /* 0x001fc80003800114 */
[----:B------:R-:W-:-:S04]  /*19320*/  ISETP.GT.AND P5, PT, R44, 0x1, PT ;  /* 0x000000012c00780c */ /* 0x000fc80003fa4270 */
[----:B------:R-:W-:Y:S01]  /*19330*/  FSEL R91, R91, -INF , P5 ;  /* 0xff8000005b5b7808 */ /* 0x000fe20002800000 */
[----:B------:R-:W-:Y:S02]  /*19340*/  WARPGROUP.DEPBAR.LE gsb0, 0x0 ;  /* 0x00008000000079c5 */ /* 0x000fe40000010000 */
[----:B------:R-:W-:Y:S01]  /*19350*/  FSEL R57, R24, -INF , P3 ;  /* 0xff80000018397808 */ /* 0x000fe20001800000 */
[----:B------:R0:W-:Y:S01]  /*19360*/  @!P2 SYNCS.ARRIVE.TRANS64.RED.A1T0 RZ, [R3+URZ], RZ ;  /* 0x000000ff03ffa9a7 */ /* 0x0001e2000810043f */
        /* <DEDUP_REMOVED lines=21> */
[----:B------:R-:W-:-:S05]  /*194c0*/  FMNMX.FTZ R8, R37, R8, !PT ;  /* 0x0000000825087209 */ /* 0x000fca0007810000 */
[----:B------:R-:W1:Y:S02]  /*194d0*/  SHFL.BFLY PT, R93, R8, 0x2, 0x1f ;  /* 0x0c401f00085d7f89 */ /* 0x000e6400000e0000 */
[----:B-1----:R-:W-:-:S05]  /*194e0*/  FMNMX.FTZ R24, R8, R93, !PT ;  /* 0x0000005d08187209 */ /* 0x002fca0007810000 */
[----:B------:R-:W1:Y:S02]  /*194f0*/  SHFL.BFLY PT, R93, R24, 0x1, 0x1f ;  /* 0x0c201f00185d7f89 */ /* 0x000e6400000e0000 */
[----:B-1----:R-:W-:-:S04]  /*19500*/  FMNMX.FTZ R0, R24, R93, !PT ;  /* 0x0000005d18007209 */ /* 0x002fc80007810000 */
[----:B------:R-:W-:Y:S01]  /*19510*/  FSETP.NEU.FTZ.AND P3, PT, R0, -INF , PT ;  /* 0xff8000000000780b */ /* 0x000fe20003f7d000 */
[----:B------:R-:W-:-:S05]  /*19520*/  FFMA.FTZ R93, R2, R0, -8 ;  /* 0xc1000000025d7423 */ /* 0x000fca0000010000 */
[----:B------:R-:W-:Y:S02]  /*19530*/  FSEL R93, R93, RZ, P3 ;  /* 0x000000ff5d5d7208 */ /* 0x000fe40001800000 */
[----:B------:R-:W-:-:S03]  /*19540*/  ISETP.GT.AND P3, PT, R44, 0x8, PT ;  /* 0x000000082c00780c */ /* 0x000fc60003f64270 */
[--C-:B------:R-:W-:Y:S01]  /*19550*/  FFMA.FTZ R14, R2, R107, -R93.reuse ;  /* 0x0000006b020e7223 */ /* 0x100fe2000001085d */
[----:B------:R-:W-:Y:S01]  /*19560*/  FSEL R107, R90, -INF , P4 ;  /* 0xff8000005a6b7808 */ /* 0x000fe20002000000 */
[--C-:B------:R-:W-:Y:S01]  /*19570*/  FFMA.FTZ R36, R2, R12, -R93.reuse ;  /* 0x0000000c02247223 */ /* 0x100fe2000001085d */
[----:B------:R-:W-:Y:S01]  /*19580*/  ISETP.GT.AND P4, PT, R44, 0x9, PT ;  /* 0x000000092c00780c */ /* 0x000fe20003f84270 */
[--C-:B------:R-:W-:Y:S01]  /*19590*/  FFMA.FTZ R40, R2, R65, -R93.reuse ;  /* 0x0000004102287223 */ /* 0x100fe2000001085d */
        /* <DEDUP_REMOVED lines=27> */
[C-C-:B------:R-:W-:Y:S01]  /*19750*/  FFMA.FTZ R88, R2.reuse, R88, -R93.reuse ;  /* 0x0000005802587223 */ /* 0x140fe2000001085d */
[----:B------:R-:W-:Y:S01]  /*19760*/  FSEL R117, R103, -INF , P4 ;  /* 0xff80000067757808 */ /* 0x000fe20002000000 */
[--C-:B------:R-:W-:Y:S01]  /*19770*/  FFMA.FTZ R76, R2, R76, -R93.reuse ;  /* 0x0000004c024c7223 */ /* 0x100fe2000001085d */
[----:B------:R-:W-:Y:S01]  /*19780*/  ISETP.GT.AND P3, PT, R44, 0x20, PT ;  /* 0x000000202c00780c */ /* 0x000fe20003f64270 */
[----:B------:R-:W1:Y:S01]  /*19790*/  MUFU.EX2 R101, R101 ;  /* 0x0000006500657308 */ /* 0x000e620000000800 */
        /* <DEDUP_REMOVED lines=24> */
[----:B------:R-:W-:Y:S02]  /*19920*/  ISETP.GT.AND P4, PT, R44, 0x31, PT ;  /* 0x000000312c00780c */ /* 0x000fe40003f84270 */
[----:B------:R-:W-:Y:S02]  /*19930*/  FSEL R125, R82, -INF , P3 ;  /* 0xff800000527d7808 */ /* 0x000fe40001800000 */
[----:B------:R-:W-:Y:S01]  /*19940*/  FMNMX.FTZ R32, R79, R28, !PT ;  /* 0x0000001c4f207209 */ /* 0x000fe20007810000 */
[----:B------:R-:W2:Y:S01]  /*19950*/  MUFU.EX2 R111, R111 ;  /* 0x0000006f006f7308 */ /* 0x000ea20000000800 */
[----:B------:R-:W-:-:S02]  /*19960*/  ISETP.GT.AND P3, PT, R44, 0x38, PT ;  /* 0x000000382c00780c */ /* 0x000fc40003f64270 */
[----:B------:R-:W-:Y:S02]  /*19970*/  FSEL R83, R83, -INF , P4 ;  /* 0xff80000053537808 */ /* 0x000fe40002000000 */
[----:B------:R-:W-:Y:S02]  /*19980*/  FMNMX.FTZ R32, R125, R32, !PT ;  /* 0x000000207d207209 */ /* 0x000fe40007810000 */
[----:B------:R-:W-:Y:S01]  /*19990*/  ISETP.GT.AND P4, PT, R44, 0x39, PT ;  /* 0x000000392c00780c */ /* 0x000fe20003f84270 */
[----:B------:R-:W-:Y:S01]  /*199a0*/  MUFU.EX2 R28, R80 ;  /* 0x00000050001c7308 */ /* 0x000fe20000000800 */
[----:B------:R-:W-:Y:S02]  /*199b0*/  FSEL R127, R86, -INF , P3 ;  /* 0xff800000567f7808 */ /* 0x000fe40001800000 */
[----:B------:R-:W-:Y:S02]  /*199c0*/  FMNMX.FTZ R32, R83, R32, !PT ;  /* 0x0000002053207209 */ /* 0x000fe40007810000 */
[----:B------:R-:W-:-:S02]  /*199d0*/  FSEL R129, R87, -INF , P4 ;  /* 0xff80000057817808 */ /* 0x000fc40002000000 */
[C---:B------:R-:W-:Y:S01]  /*199e0*/  ISETP.GT.AND P3, PT, R44.reuse, 0x40, PT ;  /* 0x000000402c00780c */ /* 0x040fe20003f64270 */
[----:B------:R3:W-:Y:S01]  /*199f0*/  MUFU.EX2 R87, R36 ;  /* 0x0000002400577308 */ /* 0x0007e20000000800 */
[----:B------:R-:W-:Y:S02]  /*19a00*/  FMNMX.FTZ R32, R127, R32, !PT ;  /* 0x000000207f207209 */ /* 0x000fe40007810000 */
[----:B------:R-:W-:Y:S02]  /*19a10*/  ISETP.GT.AND P4, PT, R44, 0x41, PT ;  /* 0x000000412c00780c */ /* 0x000fe40003f84270 */
[----:B------:R-:W-:Y:S02]  /*19a20*/  FSEL R131, R58, -INF , P3 ;  /* 0xff8000003a837808 */ /* 0x000fe40001800000 */
[----:B------:R-:W-:Y:S01]  /*19a30*/  FMNMX.FTZ R12, R129, R32, !PT ;  /* 0x00000020810c7209 */ /* 0x000fe20007810000 */
[----:B------:R-:W-:Y:S01]  /*19a40*/  MUFU.EX2 R20, R92 ;  /* 0x0000005c00147308 */ /* 0x000fe20000000800 */
[----:B------:R-:W-:Y:S01]  /*19a50*/  ISETP.GT.AND P3, PT, R44, 0x48, PT ;  /* 0x000000482c00780c */ /* 0x000fe20003f64270 */
[C-C-:B---3--:R-:W-:Y:S01]  /*19a60*/  FFMA.FTZ R36, R2.reuse, R6, -R93.reuse ;  /* 0x0000000602247223 */ /* 0x148fe2000001085d */
[----:B------:R-:W-:Y:S01]  /*19a70*/  FSEL R59, R59, -INF , P4 ;  /* 0xff8000003b3b7808 */ /* 0x000fe20002000000 */
[----:B------:R-:W-:Y:S01]  /*19a80*/  FFMA.FTZ R6, R2, R56, -R93 ;  /* 0x0000003802067223 */ /* 0x000fe2000001085d */
[----:B------:R-:W-:-:S02]  /*19a90*/  FMNMX.FTZ R12, R131, R12, !PT ;  /* 0x0000000c830c7209 */ /* 0x000fc40007810000 */
[----:B------:R-:W-:Y:S01]  /*19aa0*/  ISETP.GT.AND P4, PT, R44, 0x49, PT ;  /* 0x000000492c00780c */ /* 0x000fe20003f84270 */
[----:B------:R-:W-:Y:S01]  /*19ab0*/  MUFU.EX2 R32, R84 ;  /* 0x0000005400207308 */ /* 0x000fe20000000800 */
[----:B------:R-:W-:Y:S02]  /*19ac0*/  FSEL R133, R62, -INF , P3 ;  /* 0xff8000003e857808 */ /* 0x000fe40001800000 */
        /* <DEDUP_REMOVED lines=8> */
[----:B------:R3:W4:Y:S01]  /*19b50*/  MUFU.EX2 R63, R36 ;  /* 0x00000024003f7308 */ /* 0x0007220000000800 */
[----:B------:R-:W-:Y:S02]  /*19b60*/  ISETP.GT.AND P3, PT, R44, 0x58, PT ;  /* 0x000000582c00780c */ /* 0x000fe40003f64270 */
[----:B------:R-:W-:Y:S01]  /*19b70*/  FSEL R141, R67, -INF , P4 ;  /* 0xff800000438d7808 */ /* 0x000fe20002000000 */
[----:B------:R-:W-:-:S01]  /*19b80*/  FFMA.FTZ R67, R2, R89, -R93 ;  /* 0x0000005902437223 */ /* 0x000fc2000001085d */
[----:B------:R-:W-:-:S02]  /*19b90*/  FMNMX.FTZ R12, R137, R12, !PT ;  /* 0x0000000c890c7209 */ /* 0x000fc40007810000 */
[----:B------:R-:W-:Y:S01]  /*19ba0*/  ISETP.GT.AND P4, PT, R44, 0x59, PT ;  /* 0x000000592c00780c */ /* 0x000fe20003f84270 */
[----:B------:R-:W-:Y:S01]  /*19bb0*/  MUFU.EX2 R24, R76 ;  /* 0x0000004c00187308 */ /* 0x000fe20000000800 */
[----:B------:R-:W-:Y:S01]  /*19bc0*/  FSEL R139, R70, -INF , P3 ;  /* 0xff800000468b7808 */ /* 0x000fe20001800000 */
[----:B---3--:R-:W-:Y:S01]  /*19bd0*/  FFMA.FTZ R36, R2, R77, -R93 ;  /* 0x0000004d02247223 */ /* 0x008fe2000001085d */
[----:B------:R-:W-:Y:S02]  /*19be0*/  FMNMX.FTZ R12, R141, R12, !PT ;  /* 0x0000000c8d0c7209 */ /* 0x000fe40007810000 */
[----:B------:R-:W-:Y:S02]  /*19bf0*/  FSEL R71, R71, -INF , P4 ;  /* 0xff80000047477808 */ /* 0x000fe40002000000 */
[----:B------:R-:W-:Y:S01]  /*19c00*/  ISETP.GT.AND P3, PT, R44, 0x60, PT ;  /* 0x000000602c00780c */ /* 0x000fe20003f64270 */
[----:B------:R-:W3:Y:S01]  /*19c10*/  MUFU.EX2 R123, R123 ;  /* 0x0000007b007b7308 */ /* 0x000ee20000000800 */
[----:B------:R-:W-:-:S02]  /*19c20*/  FMNMX.FTZ R12, R139, R12, !PT ;  /* 0x0000000c8b0c7209 */ /* 0x000fc40007810000 */
[----:B------:R-:W-:Y:S02]  /*19c30*/  ISETP.GT.AND P4, PT, R44, 0x61, PT ;  /* 0x000000612c00780c */ /* 0x000fe40003f84270 */
        /* <DEDUP_REMOVED lines=9> */
[----:B------:R-:W-:Y:S02]  /*19cd0*/  ISETP.GT.AND P4, PT, R44, 0x69, PT ;  /* 0x000000692c00780c */ /* 0x000fe40003f84270 */
[----:B------:R-:W-:Y:S01]  /*19ce0*/  FSEL R143, R46, -INF , P3 ;  /* 0xff8000002e8f7808 */ /* 0x000fe20001800000 */
[C-C-:B------:R-:W-:Y:S01]  /*19cf0*/  FFMA.FTZ R46, R2.reuse, R29, -R93.reuse ;  /* 0x0000001d022e7223 */ /* 0x140fe2000001085d */
[----:B------:R-:W-:Y:S01]  /*19d00*/  FMNMX.FTZ R12, R77, R12, !PT ;  /* 0x0000000c4d0c7209 */ /* 0x000fe20007810000 */
[----:B------:R-:W-:Y:S01]  /*19d10*/  FFMA.FTZ R29, R2, R81, -R93 ;  /* 0x00000051021d7223 */ /* 0x000fe2000001085d */
[----:B------:R-:W-:Y:S01]  /*19d20*/  ISETP.GT.AND P3, PT, R44, 0x70, PT ;  /* 0x000000702c00780c */ /* 0x000fe20003f64270 */
[----:B------:R-:W-:Y:S01]  /*19d30*/  MUFU.EX2 R67, R67 ;  /* 0x0000004300437308 */ /* 0x000fe20000000800 */
[----:B------:R-:W-:Y:S02]  /*19d40*/  FSEL R47, R47, -INF , P4 ;  /* 0xff8000002f2f7808 */ /* 0x000fe40002000000 */
[----:B------:R-:W-:-:S02]  /*19d50*/  FMNMX.FTZ R12, R143, R12, !PT ;  /* 0x0000000c8f0c7209 */ /* 0x000fc40007810000 */
[----:B------:R-:W-:Y:S02]  /*19d60*/  ISETP.GT.AND P4, PT, R44, 0x71, PT ;  /* 0x000000712c00780c */ /* 0x000fe40003f84270 */
[----:B------:R-:W-:Y:S01]  /*19d70*/  FSEL R61, R50, -INF , P3 ;  /* 0xff800000323d7808 */ /* 0x000fe20001800000 */
[----:B------:R-:W-:-:S01]  /*19d80*/  FFMA.FTZ R50, R2, R37, -R93 ;  /* 0x0000002502327223 */ /* 0x000fc2000001085d */
[----:B------:R-:W-:Y:S01]  /*19d90*/  FMNMX.FTZ R12, R47, R12, !PT ;  /* 0x0000000c2f0c7209 */ /* 0x000fe20007810000 */
[----:B------:R-:W-:Y:S01]  /*19da0*/  MUFU.EX2 R36, R36 ;  /* 0x0000002400247308 */ /* 0x000fe20000000800 */
[----:B------:R-:W-:Y:S02]  /*19db0*/  ISETP.GT.AND P3, PT, R44, 0x78, PT ;  /* 0x000000782c00780c */ /* 0x000fe40003f64270 */
[----:B------:R-:W-:Y:S02]  /*19dc0*/  FSEL R51, R51, -INF , P4 ;  /* 0xff80000033337808 */ /* 0x000fe40002000000 */
[----:B------:R-:W-:-:S02]  /*19dd0*/  FMNMX.FTZ R12, R61, R12, !PT ;  /* 0x0000000c3d0c7209 */ /* 0x000fc40007810000 */
[----:B------:R-:W-:Y:S01]  /*19de0*/  ISETP.GT.AND P4, PT, R44, 0x79, PT ;  /* 0x000000792c00780c */ /* 0x000fe20003f84270 */
[----:B------:R-:W5:Y:S01]  /*19df0*/  MUFU.EX2 R43, R43 ;  /* 0x0000002b002b7308 */ /* 0x000f620000000800 */
[----:B------:R-:W-:Y:S02]  /*19e00*/  FSEL R145, R54, -INF , P3 ;  /* 0xff80000036917808 */ /* 0x000fe40001800000 */
[----:B------:R-:W-:Y:S02]  /*19e10*/  FMNMX.FTZ R12, R51, R12, !PT ;  /* 0x0000000c330c7209 */ /* 0x000fe40007810000 */
[----:B------:R-:W-:Y:S02]  /*19e20*/  FSEL R55, R55, -INF , P4 ;  /* 0xff80000037377808 */ /* 0x000fe40002000000 */
[----:B------:R-:W-:Y:S01]  /*19e30*/  ISETP.GT.AND P3, PT, R44, 0x80, PT ;  /* 0x000000802c00780c */ /* 0x000fe20003f64270 */
[----:B------:R-:W-:Y:S01]  /*19e40*/  MUFU.EX2 R7, R7 ;  /* 0x0000000700077308 */ /* 0x000fe20000000800 */
[----:B------:R-:W-:-:S02]  /*19e50*/  FMNMX.FTZ R12, R145, R12, !PT ;  /* 0x0000000c910c7209 */ /* 0x000fc40007810000 */
[----:B------:R-:W-:Y:S02]  /*19e60*/  ISETP.GT.AND P4, PT, R44, 0x81, PT ;  /* 0x000000812c00780c */ /* 0x000fe40003f84270 */
[----:B------:R-:W-:Y:S01]  /*19e70*/  FSEL R65, R26, -INF , P3 ;  /* 0xff8000001a417808 */ /* 0x000fe20001800000 */
[----:B------:R-:W-:Y:S01]  /*19e80*/  FFMA.FTZ R26, R2, R69, -R93 ;  /* 0x00000045021a7223 */ /* 0x000fe2000001085d */
[----:B------:R-:W-:Y:S01]  /*19e90*/  FMNMX.FTZ R12, R55, R12, !PT ;  /* 0x0000000c370c7209 */ /* 0x000fe20007810000 */
[----:B------:R-:W-:Y:S01]  /*19ea0*/  MUFU.EX2 R40, R40 ;  /* 0x0000002800287308 */ /* 0x000fe20000000800 */
[----:B------:R-:W-:Y:S02]  /*19eb0*/  ISETP.GT.AND P3, PT, R44, 0x88, PT ;  /* 0x000000882c00780c */ /* 0x000fe40003f64270 */
[----:B------:R-:W-:Y:S02]  /*19ec0*/  FSEL R147, R27, -INF , P4 ;  /* 0xff8000001b937808 */ /* 0x000fe40002000000 */
[----:B------:R-:W-:-:S02]  /*19ed0*/  FMNMX.FTZ R12, R65, R12, !PT ;  /* 0x0000000c410c7209 */ /* 0x000fc40007810000 */
[----:B------:R-:W-:Y:S01]  /*19ee0*/  ISETP.GT.AND P4, PT, R44, 0x89, PT ;  /* 0x000000892c00780c */ /* 0x000fe20003f84270 */
[----:B------:R-:W-:Y:S01]  /*19ef0*/  MUFU.EX2 R9, R9 ;  /* 0x0000000900097308 */ /* 0x000fe20000000800 */
[----:B------:R-:W-:Y:S01]  /*19f00*/  FSEL R149, R30, -INF , P3 ;  /* 0xff8000001e957808 */ /* 0x000fe20001800000 */
[----:B------:R-:W-:Y:S01]  /*19f10*/  FFMA.FTZ R30, R2, R41, -R93 ;  /* 0x00000029021e7223 */ /* 0x000fe2000001085d */
[----:B------:R-:W-:Y:S02]  /*19f20*/  FMNMX.FTZ R12, R147, R12, !PT ;  /* 0x0000000c930c7209 */ /* 0x000fe40007810000 */
[----:B------:R-:W-:Y:S02]  /*19f30*/  ISETP.GT.AND P3, PT, R44, 0x90, PT ;  /* 0x000000902c00780c */ /* 0x000fe40003f64270 */
[----:B------:R-:W-:Y:S01]  /*19f40*/  FSEL R31, R31, -INF , P4 ;  /* 0xff8000001f1f7808 */ /* 0x000fe20002000000 */
[----:B------:R-:W0:Y:S01]  /*19f50*/  MUFU.EX2 R26, R26 ;  /* 0x0000001a001a7308 */ /* 0x000e220000000800 */
        /* <DEDUP_REMOVED lines=10> */
[----:B------:R-:W-:-:S01]  /*1a000*/  FFMA.FTZ R44, R2, R25, -R93 ;  /* 0x00000019022c7223 */ /* 0x000fc2000001085d */
[----:B------:R-:W-:Y:S01]  /*1a010*/  FSEL R151, R38, -INF , P3 ;  /* 0xff80000026977808 */ /* 0x000fe20001800000 */
[----:B------:R-:W-:-:S01]  /*1a020*/  FFMA.FTZ R38, R2, R49, -R93 ;  /* 0x0000003102267223 */ /* 0x000fc2000001085d */
[----:B------:R-:W-:Y:S01]  /*1a030*/  FMNMX.FTZ R12, R35, R12, !PT ;  /* 0x0000000c230c7209 */ /* 0x000fe20007810000 */
[----:B------:R-:W-:-:S01]  /*1a040*/  FFMA.FTZ R25, R2, R73, -R93 ;  /* 0x0000004902197223 */ /* 0x000fc2000001085d */
[----:B------:R-:W-:Y:S01]  /*1a050*/  FSEL R39, R39, -INF , P4 ;  /* 0xff80000027277808 */ /* 0x000fe20002000000 */
[----:B------:R-:W-:Y:S01]  /*1a060*/  MUFU.EX2 R30, R30 ;  /* 0x0000001e001e7308 */ /* 0x000fe20000000800 */
[----:B------:R-:W-:Y:S02]  /*1a070*/  FMNMX.FTZ R12, R151, R12, !PT ;  /* 0x0000000c970c7209 */ /* 0x000fe40007810000 */
[----:B-1----:R-:W-:-:S02]  /*1a080*/  F2FP.SATFINITE.E4M3.F32.PACK_AB_MERGE_C R184, R101, R8, RZ ;  /* 0x0000000865b8723e */ /* 0x002fc400048070ff */
[----:B------:R-:W-:Y:S02]  /*1a090*/  FMNMX.FTZ R12, R39, R12, !PT ;  /* 0x0000000c270c7209 */ /* 0x000fe40007810000 */
[----:B--2---:R-:W-:Y:S01]  /*1a0a0*/  F2FP.SATFINITE.E4M3.F32.PACK_AB_MERGE_C R186, R111, R14, RZ ;  /* 0x0000000e6fba723e */ /* 0x004fe200048070ff */
[----:B------:R-:W-:Y:S01]  /*1a0b0*/  MUFU.EX2 R13, R13 ;  /* 0x0000000d000d7308 */ /* 0x000fe20000000800 */
[----:B------:R-:W-:Y:S01]  /*1a0c0*/  F2FP.SATFINITE.E4M3.F32.PACK_AB_MERGE_C R184, R97, R4, R184 ;  /* 0x0000000461b8723e */ /* 0x000fe200048070b8 */
[----:B------:R-:W1:Y:S01]  /*1a0d0*/  SHFL.BFLY PT, R27, R12, 0x2, 0x1f ;  /* 0x0c401f000c1b7f89 */ /* 0x000e6200000e0000 */
[----:B----4-:R-:W-:Y:S02]  /*1a0e0*/  F2FP.SATFINITE.E4M3.F32.PACK_AB_MERGE_C R182, R63, R32, RZ ;  /* 0x000000203fb6723e */ /* 0x010fe400048070ff */
[----:B---3--:R-:W-:Y:S02]  /*1a0f0*/  F2FP.SATFINITE.E4M3.F32.PACK_AB_MERGE_C R180, R123, R24, RZ ;  /* 0x000000187bb4723e */ /* 0x008fe400048070ff */
[----:B------:R-:W-:Y:S01]  /*1a100*/  F2FP.SATFINITE.E4M3.F32.PACK_AB_MERGE_C R186, R105, R10, R186 ;  /* 0x0000000a69ba723e */ /* 0x000fe200048070ba */
[----:B------:R-:W2:Y:S01]  /*1a110*/  MUFU.EX2 R34, R34 ;  /* 0x0000002200227308 */ /* 0x000ea20000000800 */
[----:B------:R-:W-:-:S02]  /*1a120*/  F2FP.SATFINITE.E4M3.F32.PACK_AB_MERGE_C R180, R103, R20, R180 ;  /* 0x0000001467b4723e */ /* 0x000fc400048070b4 */
[----:B-----5:R-:W-:Y:S02]  /*1a130*/  F2FP.SATFINITE.E4M3.F32.PACK_AB_MERGE_C R176, R43, R36, RZ ;  /* 0x000000242bb0723e */ /* 0x020fe400048070ff */
[----:B0-----:R-:W-:Y:S02]  /*1a140*/  F2FP.SATFINITE.E4M3.F32.PACK_AB_MERGE_C R178, R26, R9, RZ ;  /* 0x000000091ab2723e */ /* 0x001fe400048070ff */
[----:B------:R-:W-:Y:S01]  /*1a150*/  F2FP.SATFINITE.E4M3.F32.PACK_AB_MERGE_C R176, R67, R6, R176 ;  /* 0x0000000643b0723e */ /* 0x000fe200048070b0 */
[----:B------:R-:W-:Y:S01]  /*1a160*/  MUFU.EX2 R15, R15 ;  /* 0x0000000f000f7308 */ /* 0x000fe20000000800 */
[----:B------:R-:W-:Y:S02]  /*1a170*/  F2FP.SATFINITE.E4M3.F32.PACK_AB_MERGE_C R178, R40, R7, R178 ;  /* 0x0000000728b2723e */ /* 0x000fe400048070b2 */
[----:B------:R-:W-:-:S05]  /*1a180*/  F2FP.SATFINITE.E4M3.F32.PACK_AB_MERGE_C R182, R87, R28, R182 ;  /* 0x0000001c57b6723e */ /* 0x000fca00048070b6 */
[----:B------:R-:W-:Y:S01]  /*1a190*/  MUFU.EX2 R38, R38 ;  /* 0x0000002600267308 */ /* 0x000fe20000000800 */
[----:B--2---:R-:W-:Y:S02]  /*1a1a0*/  F2FP.SATFINITE.E4M3.F32.PACK_AB_MERGE_C R172, R34, R13, RZ ;  /* 0x0000000d22ac723e */ /* 0x004fe400048070ff */
[----:B-1----:R-:W-:Y:S01]  /*1a1b0*/  FMNMX.FTZ R41, R12, R27, !PT ;  /* 0x0000001b0c297209 */ /* 0x002fe20007810000 */
[----:B------:R-:W-:-:S01]  /*1a1c0*/  FFMA.FTZ R27, R2, R57, -R93 ;  /* 0x00000039021b7223 */ /* 0x000fc2000001085d */
[----:B------:R-:W-:-:S03]  /*1a1d0*/  F2FP.SATFINITE.E4M3.F32.PACK_AB_MERGE_C R172, R30, R11, R172 ;  /* 0x0000000b1eac723e */ /* 0x000fc600048070ac */
[----:B------:R-:W0:Y:S01]  /*1a1e0*/  SHFL.BFLY PT, R12, R41, 0x1, 0x1f ;  /* 0x0c201f00290c7f89 */ /* 0x000e2200000e0000 */
[----:B------:R-:W-:Y:S08]  /*1a1f0*/  MUFU.EX2 R42, R42 ;  /* 0x0000002a002a7308 */ /* 0x000ff00000000800 */
[----:B------:R-:W1:Y:S08]  /*1a200*/  MUFU.EX2 R21, R21 ;  /* 0x0000001500157308 */ /* 0x000e700000000800 */
[----:B------:R-:W-:Y:S01]  /*1a210*/  MUFU.EX2 R27, R27 ;  /* 0x0000001b001b7308 */ /* 0x000fe20000000800 */
[----:B0-----:R-:W-:-:S07]  /*1a220*/  FMNMX.FTZ R12, R41, R12, !PT ;  /* 0x0000000c290c7209 */ /* 0x001fce0007810000 */
[----:B------:R-:W-:Y:S01]  /*1a230*/  MUFU.EX2 R44, R44 ;  /* 0x0000002c002c7308 */ /* 0x000fe20000000800 */
[----:B-1----:R-:W-:Y:S02]  /*1a240*/  F2FP.SATFINITE.E4M3.F32.PACK_AB_MERGE_C R174, R21, R42, RZ ;  /* 0x0000002a15ae723e */ /* 0x002fe400048070ff */
[----:B------:R-:W-:Y:S01]  /*1a250*/  FSETP.NEU.FTZ.AND P3, PT, R12, -INF , PT ;  /* 0xff8000000c00780b */ /* 0x000fe20003f7d000 */
[----:B------:R-:W-:-:S01]  /*1a260*/  FFMA.FTZ R52, R2, R12, -8 ;  /* 0xc100000002347423 */ /* 0x000fc2000001000c */
[----:B------:R-:W-:-:S03]  /*1a270*/  F2FP.SATFINITE.E4M3.F32.PACK_AB_MERGE_C R174, R38, R15, R174 ;  /* 0x0000000f26ae723e */ /* 0x000fc600048070ae */
[----:B------:R-:W-:Y:S01]  /*1a280*/  MUFU.EX2 R25, R25 ;  /* 0x0000001900197308 */ /* 0x000fe20000000800 */
[----:B------:R-:W-:-:S05]  /*1a290*/  FSEL R52, R52, RZ, P3 ;  /* 0x000000ff34347208 */ /* 0x000fca0001800000 */
        /* <DEDUP_REMOVED lines=8> */
[----:B------:R-:W-:Y:S01]  /*1a320*/  FFMA.FTZ R78, R2, R77, -R52 ;  /* 0x0000004d024e7223 */ /* 0x000fe20000010834 */
[----:B------:R-:W-:-:S01]  /*1a330*/  FADD.FTZ R77, R4, R97 ;  /* 0x00000061044d7221 */ /* 0x000fc20000010000 */
[C-C-:B------:R-:W-:Y:S01]  /*1a340*/  FFMA.FTZ R62, R2.reuse, R117, -R52.reuse ;  /* 0x00000075023e7223 */ /* 0x140fe20000010834 */
[----:B------:R-:W-:-:S01]  /*1a350*/  FFMA.FTZ R80, R2, R47, -R52 ;  /* 0x0000002f02507223 */ /* 0x000fc20000010834 */
[----:B------:R-:W-:Y:S01]  /*1a360*/  FFMA.FTZ R49, R2, R119, -R52 ;  /* 0x0000007702317223 */ /* 0x000fe20000010834 */
[----:B------:R-:W-:-:S01]  /*1a370*/  FADD.FTZ R84, R8, R77 ;  /* 0x0000004d08547221 */ /* 0x000fc20000010000 */
[----:B------:R-:W0:Y:S01]  /*1a380*/  MUFU.EX2 R54, R54 ;  /* 0x0000003600367308 */ /* 0x000e220000000800 */
[----:B------:R-:W-:-:S01]  /*1a390*/  FFMA.FTZ R77, R2, R51, -R52 ;  /* 0x00000033024d7223 */ /* 0x000fc20000010834 */
[----:B------:R-:W-:Y:S01]  /*1a3a0*/  FFMA.FTZ R60, R2, R75, -R52 ;  /* 0x0000004b023c7223 */ /* 0x000fe20000010834 */
[----:B------:R-:W-:-:S01]  /*1a3b0*/  FADD.FTZ R51, R101, R84 ;  /* 0x0000005465337221 */ /* 0x000fc20000010000 */
[C-C-:B------:R-:W-:Y:S01]  /*1a3c0*/  FFMA.FTZ R68, R2.reuse, R121, -R52.reuse ;  /* 0x0000007902447223 */ /* 0x140fe20000010834 */
[----:B------:R-:W-:-:S01]  /*1a3d0*/  FFMA.FTZ R73, R2, R79, -R52 ;  /* 0x0000004f02497223 */ /* 0x000fc20000010834 */
[----:B------:R-:W-:Y:S01]  /*1a3e0*/  FFMA.FTZ R64, R2, R83, -R52 ;  /* 0x0000005302407223 */ /* 0x000fe20000010834 */
[----:B------:R-:W-:-:S01]  /*1a3f0*/  FADD.FTZ R84, R10, R51 ;  /* 0x000000330a547221 */ /* 0x000fc20000010000 */
[----:B------:R-:W1:Y:S01]  /*1a400*/  MUFU.EX2 R41, R41 ;  /* 0x0000002900297308 */ /* 0x000e620000000800 */
[----:B------:R-:W-:-:S01]  /*1a410*/  FFMA.FTZ R57, R2, R125, -R52 ;  /* 0x0000007d02397223 */ /* 0x000fc20000010834 */
[----:B------:R-:W-:Y:S01]  /*1a420*/  FFMA.FTZ R72, R2, R127, -R52 ;  /* 0x0000007f02487223 */ /* 0x000fe20000010834 */
[----:B------:R-:W-:-:S01]  /*1a430*/  FADD.FTZ R51, R105, R84 ;  /* 0x0000005469337221 */ /* 0x000fc20000010000 */
[C-C-:B------:R-:W-:Y:S01]  /*1a440*/  FFMA.FTZ R79, R2.reuse, R129, -R52.reuse ;  /* 0x00000081024f7223 */ /* 0x140fe20000010834 */
[----:B------:R-:W-:-:S01]  /*1a450*/  FFMA.FTZ R66, R2, R131, -R52 ;  /* 0x0000008302427223 */ /* 0x000fc20000010834 */
[----:B------:R-:W-:Y:S01]  /*1a460*/  FFMA.FTZ R59, R2, R59, -R52 ;  /* 0x0000003b023b7223 */ /* 0x000fe20000010834 */
[----:B------:R-:W-:-:S01]  /*1a470*/  FADD.FTZ R84, R14, R51 ;  /* 0x000000330e547221 */ /* 0x000fc20000010000 */
[----:B------:R-:W2:Y:S01]  /*1a480*/  MUFU.EX2 R58, R58 ;  /* 0x0000003a003a7308 */ /* 0x000ea20000000800 */
[----:B0-----:R-:W-:-:S01]  /*1a490*/  FADD.FTZ R82, R37, R54 ;  /* 0x0000003625527221 */ /* 0x001fc20000010000 */
[----:B------:R-:W-:Y:S01]  /*1a4a0*/  FFMA.FTZ R51, R2, R31, -R52 ;  /* 0x0000001f02337223 */ /* 0x000fe20000010834 */
[----:B------:R-:W-:-:S01]  /*1a4b0*/  FADD.FTZ R31, R111, R84 ;  /* 0x000000546f1f7221 */ /* 0x000fc20000010000 */
[C-C-:B------:R-:W-:Y:S01]  /*1a4c0*/  FFMA.FTZ R74, R2.reuse, R133, -R52.reuse ;  /* 0x00000085024a7223 */ /* 0x140fe20000010834 */
[----:B------:R-:W-:-:S01]  /*1a4d0*/  FFMA.FTZ R81, R2, R135, -R52 ;  /* 0x0000008702517223 */ /* 0x000fc20000010834 */
[----:B------:R-:W-:Y:S01]  /*1a4e0*/  FFMA.FTZ R70, R2, R137, -R52 ;  /* 0x0000008902467223 */ /* 0x000fe20000010834 */
[----:B------:R-:W-:-:S01]  /*1a4f0*/  FADD.FTZ R84, R20, R31 ;  /* 0x0000001f14547221 */ /* 0x000fc20000010000 */
        /* <DEDUP_REMOVED lines=20> */
[----:B------:R-:W-:Y:S01]  /*1a640*/  FFMA.FTZ R39, R2, R39, -R52 ;  /* 0x0000002702277223 */ /* 0x000fe20000010834 */
[----:B------:R-:W-:-:S03]  /*1a650*/  F2FP.SATFINITE.E4M3.F32.PACK_AB_MERGE_C R185, R58, R41, RZ ;  /* 0x000000293ab9723e */ /* 0x000fc600048070ff */
[----:B------:R-:W0:Y:S01]  /*1a660*/  MUFU.EX2 R62, R62 ;  /* 0x0000003e003e7308 */ /* 0x000e220000000800 */
[----:B-1----:R-:W-:-:S01]  /*1a670*/  FADD.FTZ R82, R56, R47 ;  /* 0x0000002f38527221 */ /* 0x002fc20000010000 */
[----:B------:R-:W-:-:S06]  /*1a680*/  F2FP.SATFINITE.E4M3.F32.PACK_AB_MERGE_C R185, R54, R37, R185 ;  /* 0x0000002536b9723e */ /* 0x000fcc00048070b9 */
[----:B------:R-:W1:Y:S01]  /*1a690*/  MUFU.EX2 R49, R49 ;  /* 0x0000003100317308 */ /* 0x000e620000000800 */
[----:B--2---:R-:W-:-:S07]  /*1a6a0*/  FADD.FTZ R83, R53, R82 ;  /* 0x0000005235537221 */ /* 0x004fce0000010000 */
        /* <DEDUP_REMOVED lines=8> */
[----:B------:R-:W-:Y:S01]  /*1a730*/  FADD.FTZ R41, R123, R52 ;  /* 0x000000347b297221 */ /* 0x000fe20000010000 */
[----:B------:R-:W-:-:S03]  /*1a740*/  CS2R R82, SRZ ;  /* 0x0000000000527805 */ /* 0x000fc6000001ff00 */
[----:B------:R-:W-:Y:S02]  /*1a750*/  FADD.FTZ R52, R28, R41 ;  /* 0x000000291c347221 */ /* 0x000fe40000010000 */
[----:B------:R-:W1:Y:S01]  /*1a760*/  MUFU.EX2 R73, R73 ;  /* 0x0000004900497308 */ /* 0x000e620000000800 */
[----:B--2---:R-:W-:-:S01]  /*1a770*/  FADD.FTZ R85, R60, R31 ;  /* 0x0000001f3c557221 */ /* 0x004fc20000010000 */
[----:B------:R-:W-:Y:S01]  /*1a780*/  FADD.FTZ R53, R87, R52 ;  /* 0x0000003457357221 */ /* 0x000fe20000010000 */
[----:B------:R-:W-:-:S05]  /*1a790*/  CS2R R86, SRZ ;  /* 0x0000000000567805 */ /* 0x000fca000001ff00 */
[----:B------:R-:W2:Y:S01]  /*1a7a0*/  MUFU.EX2 R57, R57 ;  /* 0x0000003900397308 */ /* 0x000ea20000000800 */
[----:B0-----:R-:W-:-:S01]  /*1a7b0*/  FADD.FTZ R8, R68, R85 ;  /* 0x0000005544087221 */ /* 0x001fc20000010000 */
[----:B------:R-:W-:-:S06]  /*1a7c0*/  CS2R R84, SRZ ;  /* 0x0000000000547805 */ /* 0x000fcc000001ff00 */
[----:B------:R-:W0:Y:S01]  /*1a7d0*/  MUFU.EX2 R64, R64 ;  /* 0x0000004000407308 */ /* 0x000e220000000800 */
[----:B-1----:R-:W-:-:S01]  /*1a7e0*/  FADD.FTZ R14, R73, R8 ;  /* 0x00000008490e7221 */ /* 0x002fc20000010000 */
[----:B------:R-:W-:-:S04]  /*1a7f0*/  F2FP.SATFINITE.E4M3.F32.PACK_AB_MERGE_C R181, R73, R68, RZ ;  /* 0x0000004449b5723e */ /* 0x000fc800048070ff */
[----:B------:R-:W-:Y:S02]  /*1a800*/  F2FP.SATFINITE.E4M3.F32.PACK_AB_MERGE_C R181, R60, R49, R181 ;  /* 0x000000313cb5723e */ /* 0x000fe400048070b5 */
[----:B------:R-:W1:Y:S01]  /*1a810*/  MUFU.EX2 R72, R72 ;  /* 0x0000004800487308 */ /* 0x000e620000000800 */
[----:B--2---:R-:W-:-:S01]  /*1a820*/  FADD.FTZ R41, R57, R14 ;  /* 0x0000000e39297221 */ /* 0x004fc20000010000 */
[----:B------:R-:W-:Y:S01]  /*1a830*/  FADD.FTZ R14, R32, R53 ;  /* 0x00000035200e7221 */ /* 0x000fe20000010000 */
[----:B------:R-:W-:-:S03]  /*1a840*/  CS2R R52, SRZ ;  /* 0x0000000000347805 */ /* 0x000fc6000001ff00 */
[----:B------:R-:W-:Y:S02]  /*1a850*/  FADD.FTZ R63, R63, R14 ;  /* 0x0000000e3f3f7221 */ /* 0x000fe40000010000 */
[----:B------:R-:W2:Y:S01]  /*1a860*/  MUFU.EX2 R79, R79 ;  /* 0x0000004f004f7308 */ /* 0x000ea20000000800 */
[----:B0-----:R-:W-:-:S01]  /*1a870*/  FADD.FTZ R41, R64, R41 ;  /* 0x0000002940297221 */ /* 0x001fc20000010000 */
[----:B------:R-:W-:Y:S01]  /*1a880*/  FADD.FTZ R14, R6, R63 ;  /* 0x0000003f060e7221 */ /* 0x000fe20000010000 */
[----:B------:R-:W-:-:S03]  /*1a890*/  CS2R R62, SRZ ;  /* 0x00000000003e7805 */ /* 0x000fc6000001ff00 */
[----:B------:R-:W-:Y:S02]  /*1a8a0*/  FADD.FTZ R37, R67, R14 ;  /* 0x0000000e43257221 */ /* 0x000fe40000010000 */
[----:B------:R-:W0:Y:S01]  /*1a8b0*/  MUFU.EX2 R66, R66 ;  /* 0x0000004200427308 */ /* 0x000e220000000800 */
[----:B-1----:R-:W-:-:S01]  /*1a8c0*/  FADD.FTZ R4, R72, R41 ;  /* 0x0000002948047221 */ /* 0x002fc20000010000 */
[----:B------:R-:W-:-:S04]  /*1a8d0*/  FADD.FTZ R10, R36, R37 ;  /* 0x00000025240a7221 */ /* 0x000fc80000010000 */
[----:B------:R-:W-:Y:S02]  /*1a8e0*/  FADD.FTZ R20, R43, R10 ;  /* 0x0000000a2b147221 */ /* 0x000fe40000010000 */
[----:B------:R-:W1:Y:S01]  /*1a8f0*/  MUFU.EX2 R59, R59 ;  /* 0x0000003b003b7308 */ /* 0x000e620000000800 */
[C---:B--2---:R-:W-:Y:S01]  /*1a900*/  F2FP.SATFINITE.E4M3.F32.PACK_AB_MERGE_C R183, R79.reuse, R72, RZ ;  /* 0x000000484fb7723e */ /* 0x044fe200048070ff */
[----:B------:R-:W-:Y:S01]  /*1a910*/  FADD.FTZ R79, R79, R4 ;  /* 0x000000044f4f7221 */ /* 0x000fe20000010000 */
[----:B------:R-:W-:-:S01]  /*1a920*/  FADD.FTZ R37, R7, R20 ;  /* 0x0000001407257221 */ /* 0x000fc20000010000 */
[----:B------:R-:W-:Y:S02]  /*1a930*/  CS2R R72, SRZ ;  /* 0x0000000000487805 */ /* 0x000fe4000001ff00 */
[----:B------:R-:W-:Y:S02]  /*1a940*/  F2FP.SATFINITE.E4M3.F32.PACK_AB_MERGE_C R183, R64, R57, R183 ;  /* 0x0000003940b7723e */ /* 0x000fe400048070b7 */
[----:B------:R-:W-:Y:S01]  /*1a950*/  CS2R R56, SRZ ;  /* 0x0000000000387805 */ /* 0x000fe2000001ff00 */
[----:B------:R-:W-:-:S01]  /*1a960*/  FADD.FTZ R20, R40, R37 ;  /* 0x0000002528147221 */ /* 0x000fc20000010000 */
[----:B------:R-:W2:Y:S01]  /*1a970*/  MUFU.EX2 R74, R74 ;  /* 0x0000004a004a7308 */ /* 0x000ea20000000800 */
[----:B0-----:R-:W-:-:S07]  /*1a980*/  FADD.FTZ R24, R66, R79 ;  /* 0x0000004f42187221 */ /* 0x001fce0000010000 */
[----:B------:R-:W0:Y:S01]  /*1a990*/  MUFU.EX2 R81, R81 ;  /* 0x0000005100517308 */ /* 0x000e220000000800 */
[----:B-1----:R-:W-:-:S02]  /*1a9a0*/  FADD.FTZ R41, R59, R24 ;  /* 0x000000183b297221 */ /* 0x002fc40000010000 */
[----:B------:R-:W1:Y:S05]  /*1a9b0*/  @P0 LDC R24, c[0x0][0x450] ;  /* 0x00011400ff180b82 */ /* 0x000e6a0000000800 */
[----:B------:R-:W3:Y:S01]  /*1a9c0*/  MUFU.EX2 R70, R70 ;  /* 0x0000004600467308 */ /* 0x000ee20000000800 */
[----:B--2---:R-:W-:-:S01]  /*1a9d0*/  FADD.FTZ R14, R74, R41 ;  /* 0x000000294a0e7221 */ /* 0x004fc20000010000 */
[----:B------:R-:W-:-:S04]  /*1a9e0*/  FADD.FTZ R41, R9, R20 ;  /* 0x0000001409297221 */ /* 0x000fc80000010000 */
[----:B------:R-:W-:Y:S01]  /*1a9f0*/  FADD.FTZ R26, R26, R41 ;  /* 0x000000291a1a7221 */ /* 0x000fe20000010000 */
[----:B------:R-:W-:Y:S01]  /*1aa00*/  CS2R R40, SRZ ;  /* 0x0000000000287805 */ /* 0x000fe2000001ff00 */
[----:B------:R-:W2:Y:S01]  /*1aa10*/  MUFU.EX2 R75, R75 ;  /* 0x0000004b004b7308 */ /* 0x000ea20000000800 */
[C---:B0-----:R-:W-:Y:S01]  /*1aa20*/  F2FP.SATFINITE.E4M3.F32.PACK_AB_MERGE_C R177, R81.reuse, R74, RZ ;  /* 0x0000004a51b1723e */ /* 0x041fe200048070ff */
[----:B------:R-:W-:Y:S01]  /*1aa30*/  FADD.FTZ R81, R81, R14 ;  /* 0x0000000e51517221 */ /* 0x000fe20000010000 */
[----:B------:R-:W-:-:S01]  /*1aa40*/  FADD.FTZ R9, R11, R26 ;  /* 0x0000001a0b097221 */ /* 0x000fc20000010000 */
[----:B------:R-:W-:Y:S01]  /*1aa50*/  IMAD.MOV.U32 R11, RZ, RZ, R204 ;  /* 0x000000ffff0b7224 */ /* 0x000fe200078e00cc */
[----:B------:R-:W-:Y:S02]  /*1aa60*/  F2FP.SATFINITE.E4M3.F32.PACK_AB_MERGE_C R177, R59, R66, R177 ;  /* 0x000000423bb1723e */ /* 0x000fe400048070b1 */
[----:B------:R-:W-:Y:S02]  /*1aa70*/  CS2R R58, SRZ ;  /* 0x00000000003a7805 */ /* 0x000fe4000001ff00 */
[----:B------:R-:W-:Y:S01]  /*1aa80*/  CS2R R66, SRZ ;  /* 0x0000000000427805 */ /* 0x000fe2000001ff00 */
[----:B------:R-:W0:Y:S01]  /*1aa90*/  MUFU.EX2 R76, R76 ;  /* 0x0000004c004c7308 */ /* 0x000e220000000800 */
[----:B---3--:R-:W-:-:S07]  /*1aaa0*/  FADD.FTZ R14, R70, R81 ;  /* 0x00000051460e7221 */ /* 0x008fce0000010000 */
[----:B------:R-:W3:Y:S01]  /*1aab0*/  MUFU.EX2 R71, R71 ;  /* 0x0000004700477308 */ /* 0x000ee20000000800 */
[----:B--2---:R-:W-:-:S07]  /*1aac0*/  FADD.FTZ R37, R75, R14 ;  /* 0x0000000e4b257221 */ /* 0x004fce0000010000 */
[----:B------:R-:W2:Y:S01]  /*1aad0*/  MUFU.EX2 R3, R3 ;  /* 0x0000000300037308 */ /* 0x000ea20000000800 */
[----:B0-----:R-:W-:-:S07]  /*1aae0*/  FADD.FTZ R6, R76, R37 ;  /* 0x000000254c067221 */ /* 0x001fce0000010000 */
[----:B------:R-:W0:Y:S01]  /*1aaf0*/  MUFU.EX2 R78, R78 ;  /* 0x0000004e004e7308 */ /* 0x000e220000000800 */
[----:B---3--:R-:W-:-:S01]  /*1ab00*/  FADD.FTZ R14, R71, R6 ;  /* 0x00000006470e7221 */ /* 0x008fc20000010000 */
[----:B------:R-:W-:-:S04]  /*1ab10*/  F2FP.SATFINITE.E4M3.F32.PACK_AB_MERGE_C R179, R71, R76, RZ ;  /* 0x0000004c47b3723e */ /* 0x000fc800048070ff */
[----:B------:R-:W-:Y:S02]  /*1ab20*/  F2FP.SATFINITE.E4M3.F32.PACK_AB_MERGE_C R179, R75, R70, R179 ;  /* 0x000000464bb3723e */ /* 0x000fe400048070b3 */
[----:B------:R-:W-:Y:S01]  /*1ab30*/  CS2R R70, SRZ ;  /* 0x0000000000467805 */ /* 0x000fe2000001ff00 */
[----:B------:R-:W3:Y:S01]  /*1ab40*/  MUFU.EX2 R47, R143 ;  /* 0x0000008f002f7308 */ /* 0x000ee20000000800 */
[----:B--2---:R-:W-:-:S01]  /*1ab50*/  FADD.FTZ R37, R3, R14 ;  /* 0x0000000e03257221 */ /* 0x004fc20000010000 */
[----:B------:R-:W-:Y:S01]  /*1ab60*/  FADD.FTZ R14, R30, R9 ;  /* 0x000000091e0e7221 */ /* 0x000fe20000010000 */
[----:B------:R-:W-:-:S03]  /*1ab70*/  CS2R R74, SRZ ;  /* 0x00000000004a7805 */ /* 0x000fc6000001ff00 */
[----:B------:R-:W-:Y:S02]  /*1ab80*/  FADD.FTZ R7, R13, R14 ;  /* 0x0000000e0d077221 */ /* 0x000fe40000010000 */
[----:B------:R-:W2:Y:S01]  /*1ab90*/  MUFU.EX2 R80, R80 ;  /* 0x0000005000507308 */ /* 0x000ea20000000800 */
[----:B0-----:R-:W-:-:S01]  /*1aba0*/  FADD.FTZ R20, R78, R37 ;  /* 0x000000254e147221 */ /* 0x001fc20000010000 */
[----:B------:R-:W-:Y:S01]  /*1abb0*/  FADD.FTZ R34, R34, R7 ;  /* 0x0000000722227221 */ /* 0x000fe20000010000 */
[----:B------:R-:W0:Y:S05]  /*1abc0*/  @P0 LDC R37, c[0x0][0x44c] ;  /* 0x00011300ff250b82 */ /* 0x000e2a0000000800 */
[----:B------:R4:W5:Y:S01]  /*1abd0*/  MUFU.EX2 R31, R61 ;  /* 0x0000003d001f7308 */ /* 0x0009620000000800 */
[----:B---3--:R-:W-:-:S07]  /*1abe0*/  FADD.FTZ R9, R47, R20 ;  /* 0x000000142f097221 */ /* 0x008fce0000010000 */
[----:B------:R3:W1:Y:S01]  /*1abf0*/  MUFU.EX2 R8, R77 ;  /* 0x0000004d00087308 */ /* 0x0006620000000800 */
[C---:B--2---:R-:W-:Y:S01]  /*1ac00*/  F2FP.SATFINITE.E4M3.F32.PACK_AB_MERGE_C R173, R80.reuse, R47, RZ ;  /* 0x0000002f50ad723e */ /* 0x044fe200048070ff */
[----:B------:R-:W-:Y:S01]  /*1ac10*/  FADD.FTZ R80, R80, R9 ;  /* 0x0000000950507221 */ /* 0x000fe20000010000 */
[----:B----4-:R-:W-:Y:S02]  /*1ac20*/  CS2R R60, SRZ ;  /* 0x00000000003c7805 */ /* 0x010fe4000001ff00 */
[----:B------:R-:W-:Y:S01]  /*1ac30*/  F2FP.SATFINITE.E4M3.F32.PACK_AB_MERGE_C R173, R78, R3, R173 ;  /* 0x000000034ead723e */ /* 0x000fe200048070ad */
[----:B------:R-:W-:-:S01]  /*1ac40*/  FADD.FTZ R3, R15, R34 ;  /* 0x000000220f037221 */ /* 0x000fc20000010000 */
[----:B------:R-:W-:Y:S01]  /*1ac50*/  CS2R R78, SRZ ;  /* 0x00000000004e7805 */ /* 0x000fe2000001ff00 */
[----:B------:R-:W-:Y:S01]  /*1ac60*/  MUFU.EX2 R145, R145 ;  /* 0x0000009100917308 */ /* 0x000fe20000000800 */
[----:B-----5:R-:W-:-:S01]  /*1ac70*/  FADD.FTZ R7, R31, R80 ;  /* 0x000000501f077221 */ /* 0x020fc20000010000 */
[----:B------:R-:W-:Y:S01]  /*1ac80*/  FADD.FTZ R3, R38, R3 ;  /* 0x0000000326037221 */ /* 0x000fe20000010000 */
[----:B0-----:R-:W-:Y:S01]  /*1ac90*/  @P0 IMAD.HI.U32 R13, R204, R37, RZ ;  /* 0x00000025cc0d0227 */ /* 0x001fe200078e00ff */
[----:B------:R-:W-:-:S02]  /*1aca0*/  CS2R R36, SRZ ;  /* 0x0000000000247805 */ /* 0x000fc4000001ff00 */
[----:B---3--:R-:W-:Y:S01]  /*1acb0*/  CS2R R76, SRZ ;  /* 0x00000000004c7805 */ /* 0x008fe2000001ff00 */
[----:B------:R-:W-:Y:S01]  /*1acc0*/  FADD.FTZ R42, R42, R3 ;  /* 0x000000032a2a7221 */ /* 0x000fe20000010000 */
[----:B------:R-:W-:Y:S01]  /*1acd0*/  CS2R R80, SRZ ;  /* 0x0000000000507805 */ /* 0x000fe2000001ff00 */
[----:B------:R0:W2:Y:S01]  /*1ace0*/  MUFU.EX2 R4, R55 ;  /* 0x0000003700047308 */ /* 0x0000a20000000800 */
[----:B-1----:R-:W-:-:S01]  /*1acf0*/  FADD.FTZ R20, R8, R7 ;  /* 0x0000000708147221 */ /* 0x002fc20000010000 */
[----:B------:R-:W-:Y:S01]  /*1ad00*/  FADD.FTZ R42, R21, R42 ;  /* 0x0000002a152a7221 */ /* 0x000fe20000010000 */
[----:B------:R-:W-:-:S03]  /*1ad10*/  @P0 SHF.R.U32.HI R11, RZ, R24, R13 ;  /* 0x00000018ff0b0219 */ /* 0x000fc6000001160d */
[----:B------:R-:W-:Y:S01]  /*1ad20*/  FADD.FTZ R3, R27, R42 ;  /* 0x0000002a1b037221 */ /* 0x000fe20000010000 */
[----:B------:R-:W-:Y:S01]  /*1ad30*/  CS2R R42, SRZ ;  /* 0x00000000002a7805 */ /* 0x000fe2000001ff00 */
[----:B------:R-:W1:Y:S01]  /*1ad40*/  MUFU.EX2 R65, R65 ;  /* 0x0000004100417308 */ /* 0x000e620000000800 */
[----:B0-----:R-:W-:-:S07]  /*1ad50*/  CS2R R54, SRZ ;  /* 0x0000000000367805 */ /* 0x001fce000001ff00 */
[----:B------:R-:W0:Y:S01]  /*1ad60*/  MUFU.EX2 R10, R147 ;  /* 0x00000093000a7308 */ /* 0x000e220000000800 */
[----:B--2---:R-:W-:Y:S01]  /*1ad70*/  F2FP.SATFINITE.E4M3.F32.PACK_AB_MERGE_C R175, R4, R145, RZ ;  /* 0x0000009104af723e */ /* 0x004fe200048070ff */
[----:B------:R-:W-:-:S03]  /*1ad80*/  FADD.FTZ R145, R145, R20 ;  /* 0x0000001491917221 */ /* 0x000fc60000010000 */
[----:B------:R-:W-:Y:S01]  /*1ad90*/  F2FP.SATFINITE.E4M3.F32.PACK_AB_MERGE_C R175, R8, R31, R175 ;  /* 0x0000001f08af723e */ /* 0x000fe200048070af */
[----:B------:R-:W-:-:S01]  /*1ada0*/  FADD.FTZ R4, R4, R145 ;  /* 0x0000009104047221 */ /* 0x000fc20000010000 */
[----:B------:R-:W-:Y:S01]  /*1adb0*/  CS2R R30, SRZ ;  /* 0x00000000001e7805 */ /* 0x000fe2000001ff00 */
[----:B------:R-:W2:Y:S02]  /*1adc0*/  MUFU.EX2 R149, R149 ;  /* 0x0000009500957308 */ /* 0x000ea40000000800 */
[----:B-1----:R-:W-:-:S01]  /*1add0*/  FADD.FTZ R7, R65, R4 ;  /* 0x0000000441077221 */ /* 0x002fc20000010000 */
[----:B------:R-:W-:-:S05]  /*1ade0*/  FADD.FTZ R4, R44, R3 ;  /* 0x000000032c047221 */ /* 0x000fca0000010000 */
[----:B------:R-:W1:Y:S01]  /*1adf0*/  MUFU.EX2 R46, R46 ;  /* 0x0000002e002e7308 */ /* 0x000e620000000800 */
[----:B0-----:R-:W-:-:S07]  /*1ae00*/  FADD.FTZ R20, R10, R7 ;  /* 0x000000070a147221 */ /* 0x001fce0000010000 */
[----:B------:R-:W0:Y:S01]  /*1ae10*/  MUFU.EX2 R6, R51 ;  /* 0x0000003300067308 */ /* 0x000e220000000800 */
[----:B--2---:R-:W-:-:S07]  /*1ae20*/  FADD.FTZ R3, R149, R20 ;  /* 0x0000001495037221 */ /* 0x004fce0000010000 */
[----:B------:R-:W-:Y:S01]  /*1ae30*/  MUFU.EX2 R33, R33 ;  /* 0x0000002100217308 */ /* 0x000fe20000000800 */
[----:B-1----:R-:W-:Y:S01]  /*1ae40*/  F2FP.SATFINITE.E4M3.F32.PACK_AB_MERGE_C R9, R46, R25, RZ ;  /* 0x000000192e09723e */ /* 0x002fe200048070ff */
[----:B------:R-:W-:Y:S01]  /*1ae50*/  FADD.FTZ R25, R25, R4 ;  /* 0x0000000419197221 */ /* 0x000fe20000010000 */
[----:B------:R-:W-:Y:S02]  /*1ae60*/  IADD3 R4, R11, R206, -R205 ;  /* 0x000000ce0b047210 */ /* 0x000fe40007ffe8cd */
[----:B------:R-:W-:Y:S01]  /*1ae70*/  F2FP.SATFINITE.E4M3.F32.PACK_AB_MERGE_C R168, R44, R27, R9 ;  /* 0x0000001b2ca8723e */ /* 0x000fe20004807009 */
[----:B------:R-:W-:-:S01]  /*1ae80*/  FADD.FTZ R46, R46, R25 ;  /* 0x000000192e2e7221 */ /* 0x000fc20000010000 */
[----:B------:R-:W-:Y:S01]  /*1ae90*/  CS2R R24, SRZ ;  /* 0x0000000000187805 */ /* 0x000fe2000001ff00 */
[----:B------:R-:W1:Y:S01]  /*1aea0*/  MUFU.EX2 R50, R50 ;  /* 0x0000003200327308 */ /* 0x000e620000000800 */
[C---:B0-----:R-:W-:Y:S01]  /*1aeb0*/  F2FP.SATFINITE.E4M3.F32.PACK_AB_MERGE_C R149, R6.reuse, R149, RZ ;  /* 0x000000950695723e */ /* 0x041fe200048070ff */
[----:B------:R-:W-:Y:S01]  /*1aec0*/  FADD.FTZ R6, R6, R3 ;  /* 0x0000000306067221 */ /* 0x000fe20000010000 */
[----:B------:R-:W-:-:S02]  /*1aed0*/  CS2R R26, SRZ ;  /* 0x00000000001a7805 */ /* 0x000fc4000001ff00 */
[----:B------:R-:W-:Y:S02]  /*1aee0*/  CS2R R44, SRZ ;  /* 0x00000000002c7805 */ /* 0x000fe4000001ff00 */
[----:B------:R-:W-:Y:S01]  /*1aef0*/  F2FP.SATFINITE.E4M3.F32.PACK_AB_MERGE_C R169, R10, R65, R149 ;  /* 0x000000410aa9723e */ /* 0x000fe20004807095 */
[----:B------:R-:W-:Y:S01]  /*1af00*/  IMAD.HI R10, R4, 0x66666667, RZ ;  /* 0x66666667040a7827 */ /* 0x000fe200078e02ff */
[----:B------:R-:W-:Y:S01]  /*1af10*/  CS2R R64, SRZ ;  /* 0x0000000000407805 */ /* 0x000fe2000001ff00 */
[----:B------:R-:W0:Y:S08]  /*1af20*/  MUFU.EX2 R69, R69 ;  /* 0x0000004500457308 */ /* 0x000e300000000800 */
[----:B------:R-:W2:Y:S01]  /*1af30*/  MUFU.EX2 R29, R29 ;  /* 0x0000001d001d7308 */ /* 0x000ea20000000800 */
[----:B-1----:R-:W-:-:S07]  /*1af40*/  F2FP.SATFINITE.E4M3.F32.PACK_AB_MERGE_C R9, R50, R33, RZ ;  /* 0x000000213209723e */ /* 0x002fce00048070ff */
[----:B------:R-:W1:Y:S01]  /*1af50*/  MUFU.EX2 R48, R48 ;  /* 0x0000003000307308 */ /* 0x000e620000000800 */
[----:B0-----:R-:W-:-:S07]  /*1af60*/  FADD.FTZ R7, R69, R6 ;  /* 0x0000000645077221 */ /* 0x001fce0000010000 */
[----:B------:R0:W3:Y:S01]  /*1af70*/  MUFU.EX2 R14, R35 ;  /* 0x00000023000e7308 */ /* 0x0000e20000000800 */
[----:B--2---:R-:W-:-:S01]  /*1af80*/  FADD.FTZ R3, R29, R46 ;  /* 0x0000002e1d037221 */ /* 0x004fc20000010000 */
[----:B------:R-:W-:-:S06]  /*1af90*/  CS2R R46, SRZ ;  /* 0x00000000002e7805 */ /* 0x000fcc000001ff00 */
[----:B------:R-:W2:Y:S01]  /*1afa0*/  MUFU.EX2 R151, R151 ;  /* 0x0000009700977308 */ /* 0x000ea20000000800 */
[C---:B-1----:R-:W-:Y:S01]  /*1afb0*/  F2FP.SATFINITE.E4M3.F32.PACK_AB_MERGE_C R170, R48.reuse, R29, R9 ;  /* 0x0000001d30aa723e */ /* 0x042fe20004807009 */
[----:B------:R-:W-:Y:S01]  /*1afc0*/  FADD.FTZ R4, R48, R3 ;  /* 0x0000000330047221 */ /* 0x000fe20000010000 */
[----:B------:R-:W-:Y:S02]  /*1afd0*/  SHF.R.U32.HI R9, RZ, 0x1f, R10 ;  /* 0x0000001fff097819 */ /* 0x000fe4000001160a */
[----:B------:R-:W-:Y:S02]  /*1afe0*/  CS2R R28, SRZ ;  /* 0x00000000001c7805 */ /* 0x000fe4000001ff00 */
[----:B0-----:R-:W-:Y:S01]  /*1aff0*/  CS2R R34, SRZ ;  /* 0x0000000000227805 */ /* 0x001fe2000001ff00 */
[----:B------:R-:W-:Y:S01]  /*1b000*/  FADD.FTZ R33, R33, R4 ;  /* 0x0000000421217221 */ /* 0x000fe20000010000 */
[----:B------:R-:W-:Y:S01]  /*1b010*/  CS2R R48, SRZ ;  /* 0x0000000000307805 */ /* 0x000fe2000001ff00 */
[----:B------:R0:W1:Y:S01]  /*1b020*/  MUFU.EX2 R8, R39 ;  /* 0x0000002700087308 */ /* 0x0000620000000800 */
[----:B---3--:R-:W-:-:S01]  /*1b030*/  FADD.FTZ R6, R14, R7 ;  /* 0x000000070e067221 */ /* 0x008fc20000010000 */
[----:B------:R-:W-:Y:S01]  /*1b040*/  FADD.FTZ R4, R50, R33 ;  /* 0x0000002132047221 */ /* 0x000fe20000010000 */
[----:B------:R-:W-:-:S02]  /*1b050*/  CS2R R32, SRZ ;  /* 0x0000000000207805 */ /* 0x000fc4000001ff00 */
[----:B------:R-:W-:Y:S01]  /*1b060*/  CS2R R50, SRZ ;  /* 0x0000000000327805 */ /* 0x000fe2000001ff00 */
[----:B--2---:R-:W-:-:S01]  /*1b070*/  FADD.FTZ R3, R151, R6 ;  /* 0x0000000697037221 */ /* 0x004fc20000010000 */
[----:B------:R-:W-:Y:S01]  /*1b080*/  LEA.HI.SX32 R6, R10, R9, 0x1a ;  /* 0x000000090a067211 */ /* 0x000fe200078fd2ff */
[----:B------:R-:W-:Y:S01]  /*1b090*/  VIADD R9, R104, 0xfffffffe ;  /* 0xfffffffe68097836 */ /* 0x000fe20000000000 */
[----:B0-----:R-:W-:Y:S02]  /*1b0a0*/  CS2R R38, SRZ ;  /* 0x0000000000267805 */ /* 0x001fe4000001ff00 */
[----:B------:R-:W-:Y:S02]  /*1b0b0*/  VIMNMX R6, R203, R6, !PT ;  /* 0x00000006cb067248 */ /* 0x000fe40007fe0100 */
[C---:B-1----:R-:W-:Y:S01]  /*1b0c0*/  F2FP.SATFINITE.E4M3.F32.PACK_AB_MERGE_C R7, R8.reuse, R151, RZ ;  /* 0x000000970807723e */ /* 0x042fe200048070ff */
[----:B------:R-:W-:-:S01]  /*1b0d0*/  FADD.FTZ R3, R8, R3 ;  /* 0x0000000308037221 */ /* 0x000fc20000010000 */
[----:B------:R-:W-:-:S02]  /*1b0e0*/  ISETP.GE.AND P2, PT, R9, R6, PT ;  /* 0x000000060900720c */ /* 0x000fc40003f46270 */
[----:B------:R-:W-:Y:S02]  /*1b0f0*/  F2FP.SATFINITE.E4M3.F32.PACK_AB_MERGE_C R171, R14, R69, R7 ;  /* 0x000000450eab723e */ /* 0x000fe40004807007 */
[----:B------:R-:W-:-:S09]  /*1b100*/  CS2R R68, SRZ ;  /* 0x0000000000447805 */ /* 0x000fd2000001ff00 */
[----:B------:R-:W-:Y:S05]  /*1b110*/  @!P2 BRA `(.L_x_2448) ;  /* 0x0000003c00e0a947 */ /* 0x000fea0003800000 */
[----:B------:R-:W-:Y:S01]  /*1b120*/  IMAD.MOV.U32 R7, RZ, RZ, R12 ;  /* 0x000000ffff077224 */ /* 0x000fe200078e000c */
[----:B------:R-:W-:Y:S01]  /*1b130*/  MOV R8, R0 ;  /* 0x0000000000087202 */ /* 0x000fe20000000f00 */
        /* <DEDUP_REMOVED lines=33> */
.L_x_2459:
        /* <DEDUP_REMOVED lines=8> */
.L_x_2450:
        /* <DEDUP_REMOVED lines=8> */
.L_x_2451:
[----:B------:R-:W-:Y:S04]  /*1b450*/  BSSY B0, `(.L_x_2449) ;  /* 0x0000004000007945 */ /* 0x000fe80003800000 */
[----:B-1----:R-:W-:Y:S05]  /*1b460*/  @P3 BRA `(.L_x_2452) ;  /* 0x0000000000083947 */ /* 0x002fea0003800000 */
[----:B------:R-:W1:Y:S02]  /*1b470*/  SYNCS.PHASECHK.TRANS64.TRYWAIT P3, [R11+URZ+0x29830], R0 ;  /* 0x029830000b0075a7 */ /* 0x000e64000806017f */
[----:B-1----:R-:W-:Y:S05]  /*1b480*/  @!P3 BRA `(.L_x_2453) ;  /* 0x0000013c0034b947 */ /* 0x002fea0003800000 */
.L_x_2452:
[----:B------:R-:W-:Y:S05]  /*1b490*/  BSYNC B0 ;  /* 0x0000000000007941 */ /* 0x000fea0003800000 */
.L_x_2449:
        /* <DEDUP_REMOVED lines=19> */
[----:B------:R-:W-:Y:S01]  /*1b5d0*/  IADD3 R14, R12, 0x100, RZ ;  /* 0x000001000c0e7810 */ /* 0x000fe20007ffe0ff */
[----:B------:R-:W-:Y:S01]  /*1b5e0*/  IMAD.MOV.U32 R21, RZ, RZ, -0x7fffffe0 ;  /* 0x80000020ff157424 */ /* 0x000fe200078e00ff */
[----:B------:R-:W-:Y:S01]  /*1b5f0*/  R2UR UR46, R88 ;  /* 0x00000000582e72ca */ /* 0x000fe200000e0000 */
[----:B------:R-:W-:Y:S01]  /*1b600*/  UMOV UR33, UR25 ;  /* 0x0000001900217c82 */ /* 0x000fe20008000000 */
[----:B------:R-:W-:Y:S01]  /*1b610*/  R2UR UR26, R14 ;  /* 0x000000000e1a72ca */ /* 0x000fe200000e0000 */
[----:B------:R-:W-:Y:S01]  /*1b620*/  VIADD R88, R12, 0x200 ;  /* 0x000002000c587836 */ /* 0x000fe20000000000 */
[----:B------:R-:W-:Y:S01]  /*1b630*/  R2UR UR27, R15 ;  /* 0x000000000f1b72ca */ /* 0x000fe200000e0000 */
[----:B------:R-:W-:Y:S01]  /*1b640*/  UMOV UR28, UR24 ;  /* 0x00000018001c7c82 */ /* 0x000fe20008000000 */
[----:B------:R-:W-:Y:S01]  /*1b650*/  R2UR UR34, R20 ;  /* 0x00000000142272ca */ /* 0x000fe200000e0000 */
[----:B------:R-:W-:Y:S01]  /*1b660*/  UMOV UR29, UR25 ;  /* 0x00000019001d7c82 */ /* 0x000fe20008000000 */
[----:B0-----:R-:W-:Y:S01]  /*1b670*/  SHF.R.U32.HI R0, RZ, 0x7, R0 ;  /* 0x00000007ff007819 */ /* 0x001fe20000011600 */
[C---:B------:R-:W-:Y:S01]  /*1b680*/  VIADD R14, R12.reuse, 0x2 ;  /* 0x000000020c0e7836 */ /* 0x040fe20000000000 */
[----:B------:R-:W-:Y:S01]  /*1b690*/  R2UR UR35, R21 ;  /* 0x00000000152372ca */ /* 0x000fe200000e0000 */
[----:B------:R-:W-:Y:S01]  /*1b6a0*/  VIADD R20, R12, 0x82 ;  /* 0x000000820c147836 */ /* 0x000fe20000000000 */
[----:B------:R-:W-:Y:S01]  /*1b6b0*/  R2UR UR30, R88 ;  /* 0x00000000581e72ca */ /* 0x000fe200000e0000 */
[----:B------:R-:W-:Y:S01]  /*1b6c0*/  VIADD R0, R0, 0x8 ;  /* 0x0000000800007836 */ /* 0x000fe20000000000 */
[----:B------:R-:W-:Y:S01]  /*1b6d0*/  R2UR UR31, R89 ;  /* 0x00000000591f72ca */ /* 0x000fe200000e0000 */
[----:B------:R-:W-:Y:S01]  /*1b6e0*/  IMAD.MOV.U32 R21, RZ, RZ, -0x7fffffe0 ;  /* 0x80000020ff157424 */ /* 0x000fe200078e00ff */
[----:B------:R-:W-:Y:S01]  /*1b6f0*/  R2UR UR6, R14 ;  /* 0x000000000e0672ca */ /* 0x000fe200000e0000 */
[----:B------:R-:W-:Y:S01]  /*1b700*/  IMAD.MOV.U32 R13, RZ, RZ, -0x7fffffe0 ;  /* 0x80000020ff0d7424 */ /* 0x000fe200078e00ff */
[----:B------:R0:W-:Y:S01]  /*1b710*/  BAR.SYNC.DEFER_BLOCKING R0, 0x100 ;  /* 0x000400000000751d */ /* 0x0001e20000010000 */
[----:B------:R-:W-:Y:S01]  /*1b720*/  R2UR UR7, R15 ;  /* 0x000000000f0772ca */ /* 0x000fe200000e0000 */
[----:B------:R-:W-:Y:S01]  /*1b730*/  IMAD.MOV.U32 R15, RZ, RZ, -0x7fffffe0 ;  /* 0x80000020ff0f7424 */ /* 0x000fe200078e00ff */
[----:B------:R-:W-:-:S03]  /*1b740*/  IADD3 R14, R12, 0x102, RZ ;  /* 0x000001020c0e7810 */ /* 0x000fc60007ffe0ff */
        /* <DEDUP_REMOVED lines=102> */
[----:B------:R-:W-:Y:S01]  /*1bdb0*/  VIADD R14, R12, 0x402 ;  /* 0x000004020c0e7836 */ /* 0x000fe20000000000 */
[----:B------:R-:W-:Y:S01]  /*1bdc0*/  MOV R15, 0x80000020 ;  /* 0x80000020000f7802 */ /* 0x000fe20000000f00 */
        /* <DEDUP_REMOVED lines=64> */
[----:B------:R-:W-:Y:S01]  /*1c1d0*/  MOV R15, 0x80000020 ;  /* 0x80000020000f7802 */ /* 0x000fe20000000f00 */
        /* <DEDUP_REMOVED lines=55> */
.L_x_2455:
[----:B------:R-:W-:Y:S01]  /*1c550*/  SHF.L.U32 R0, R10, 0x1f, RZ ;  /* 0x0000001f0a007819 */ /* 0x000fe200000006ff */
[----:B------:R-:W-:-:S04]  /*1c560*/  IMAD R10, R189, 0x8, R16 ;  /* 0x00000008bd0a7824 */ /* 0x000fc800078e0210 */
[----:B------:R0:W1:Y:S01]  /*1c570*/  SYNCS.PHASECHK.TRANS64.TRYWAIT P2, [R10+URZ+0x29850], R0 ;  /* 0x029850000a0075a7 */ /* 0x000062000804017f */
[----:B------:R-:W-:Y:S05]  /*1c580*/  @!P1 BRA `(.L_x_2456) ;  /* 0x0000000000049947 */ /* 0x000fea0003800000 */
[----:B------:R-:W-:Y:S01]  /*1c590*/  BPT.TRAP 0x1 ;  /* 0x000000040000795c */ /* 0x000fe20000300000 */
.L_x_2456:
[----:B-1----:R-:W-:Y:S05]  /*1c5a0*/  @P2 BRA `(.L_x_2454) ;  /* 0x0000000000082947 */ /* 0x002fea0003800000 */
[----:B------:R-:W1:Y:S02]  /*1c5b0*/  SYNCS.PHASECHK.TRANS64.TRYWAIT P2, [R10+URZ+0x29850], R0 ;  /* 0x029850000a0075a7 */ /* 0x000e64000804017f */
[----:B-1----:R-:W-:Y:S05]  /*1c5c0*/  @!P2 BRA `(.L_x_2457) ;  /* 0x0000012800f8a947 */ /* 0x002fea0003800000 */
.L_x_2454:
[----:B01----:R-:W-:Y:S01]  /*1c5d0*/  IADD3 R0, R16, 0x400, RZ ;  /* 0x0000040010007810 */ /* 0x003fe20007ffe0ff */
[----:B------:R-:W-:Y:S01]  /*1c5e0*/  IMAD.MOV.U32 R13, RZ, RZ, -0x3ffffff0 ;  /* 0xc0000010ff0d7424 */ /* 0x000fe200078e00ff */
[----:B------:R-:W-:Y:S05]  /*1c5f0*/  WARPSYNC.ALL ;  /* 0x0000000000007948 */ /* 0x000fea0003800000 */
[----:B------:R-:W-:Y:S01]  /*1c600*/  SHF.R.U32.HI R0, RZ, 0x4, R0 ;  /* 0x00000004ff007819 */ /* 0x000fe20000011600 */
[----:B------:R-:W-:Y:S01]  /*1c610*/  WARPGROUP.ARRIVE ;  /* 0x00000000000079c5 */ /* 0x000fe20000000000 */
[----:B------:R-:W-:Y:S01]  /*1c620*/  R2UR UR7, R13 ;  /* 0x000000000d0772ca */ /* 0x000fe200000e0000 */
[----:B------:R-:W-:Y:S01]  /*1c630*/  IMAD.MOV.U32 R15, RZ, RZ, -0x3ffffff0 ;  /* 0xc0000010ff0f7424 */ /* 0x000fe200078e00ff */
[----:B------:R-:W-:Y:S01]  /*1c640*/  LOP3.LUT R0, R0, 0x3fff, RZ, 0xc0, !PT ;  /* 0x00003fff00007812 */ /* 0x000fe200078ec0ff */
[----:B------:R-:W0:Y:S01]  /*1c650*/  @P0 LDC R10, c[0x0][0x44c] ;  /* 0x00011300ff0a0b82 */ /* 0x000e220000000800 */
[----:B------:R-:W-:-:S02]  /*1c660*/  IADD3 R13, R211, R204, RZ ;  /* 0x000000ccd30d7210 */ /* 0x000fc40007ffe0ff */
[----:B------:R-:W-:-:S05]  /*1c670*/  LOP3.LUT R0, R0, 0x10000, RZ, 0xfc, !PT ;  /* 0x0001000000007812 */ /* 0x000fca00078efcff */
[----:B------:R-:W-:Y:S02]  /*1c680*/  IMAD R12, R189, 0x500, R0 ;  /* 0x00000500bd0c7824 */ /* 0x000fe400078e0200 */
[----:B------:R-:W1:Y:S02]  /*1c690*/  @P0 LDC R0, c[0x0][0x450] ;  /* 0x00011400ff000b82 */ /* 0x000e640000000800 */
[C---:B------:R-:W-:Y:S01]  /*1c6a0*/  VIADD R14, R12.reuse, 0x100 ;  /* 0x000001000c0e7836 */ /* 0x040fe20000000000 */
[----:B------:R-:W-:-:S13]  /*1c6b0*/  R2UR UR6, R12 ;  /* 0x000000000c0672ca */ /* 0x000fda00000e0000 */
[----:B------:R-:W-:Y:S01]  /*1c6c0*/  QGMMA.64x128x32.F32.E4M3.E4M3 R24, R184, gdesc[UR4], R24, gsb0 ;  /* 0x01e00004b8187df3 */ /* 0x000fe20008000818 */
[----:B------:R-:W-:Y:S01]  /*1c6d0*/  R2UR UR6, R14 ;  /* 0x000000000e0672ca */ /* 0x000fe200000e0000 */
[----:B------:R-:W-:Y:S01]  /*1c6e0*/  VIADD R14, R12, 0x200 ;  /* 0x000002000c0e7836 */ /* 0x000fe20000000000 */
[----:B------:R-:W-:Y:S01]  /*1c6f0*/  R2UR UR7, R15 ;  /* 0x000000000f0772ca */ /* 0x000fe200000e0000 */
[----:B------:R-:W-:Y:S01]  /*1c700*/  IMAD.MOV.U32 R15, RZ, RZ, -0x3ffffff0 ;  /* 0xc0000010ff0f7424 */ /* 0x000fe200078e00ff */
[----:B------:R-:W-:Y:S02]  /*1c710*/  WARPGROUP.DEPBAR.LE gsb0, 0x0 ;  /* 0x00008000000079c5 */ /* 0x000fe40000010000 */
[----:B------:R-:W-:-:S06]  /*1c720*/  WARPGROUP.ARRIVE ;  /* 0x00000000000079c5 */ /* 0x000fcc0000000000 */
[----:B------:R-:W2:Y:S03]  /*1c730*/  S2R R187, SR_TID.X ;  /* 0x0000000000bb7919 */ /* 0x000ea60000002100 */
[----:B------:R-:W-:Y:S01]  /*1c740*/  QGMMA.64x128x32.F32.E4M3.E4M3 R24, R180, gdesc[UR4], R24, gsb0 ;  /* 0x01e00004b4187df3 */ /* 0x000fe20008000818 */
[----:B------:R-:W-:Y:S01]  /*1c750*/  R2UR UR6, R14 ;  /* 0x000000000e0672ca */ /* 0x000fe200000e0000 */
[C---:B------:R-:W-:Y:S01]  /*1c760*/  VIADD R14, R12.reuse, 0x300 ;  /* 0x000003000c0e7836 */ /* 0x040fe20000000000 */
[----:B------:R-:W-:Y:S01]  /*1c770*/  R2UR UR7, R15 ;  /* 0x000000000f0772ca */ /* 0x000fe200000e0000 */
[----:B------:R-:W-:Y:S02]  /*1c780*/  IMAD.MOV.U32 R15, RZ, RZ, -0x3ffffff0 ;  /* 0xc0000010ff0f7424 */ /* 0x000fe400078e00ff */
[----:B------:R-:W-:Y:S01]  /*1c790*/  VIADD R12, R12, 0x400 ;  /* 0x000004000c0c7836 */ /* 0x000fe20000000000 */
[----:B--2---:R-:W-:Y:S01]  /*1c7a0*/  LOP3.LUT R187, R187, 0x7f, RZ, 0xc0, !PT ;  /* 0x0000007fbbbb7812 */ /* 0x004fe200078ec0ff */
[----:B------:R-:W-:-:S02]  /*1c7b0*/  WARPGROUP.DEPBAR.LE gsb0, 0x0 ;  /* 0x00008000000079c5 */ /* 0x000fc40000010000 */
[----:B------:R-:W-:-:S06]  /*1c7c0*/  WARPGROUP.ARRIVE ;  /* 0x00000000000079c5 */ /* 0x000fcc0000000000 */
[----:B------:R-:W-:Y:S01]  /*1c7d0*/  QGMMA.64x128x32.F32.E4M3.E4M3 R24, R176, gdesc[UR4], R24, gsb0 ;  /* 0x01e00004b0187df3 */ /* 0x000fe20008000818 */
[----:B------:R-:W-:Y:S01]  /*1c7e0*/  R2UR UR6, R14 ;  /* 0x000000000e0672ca */ /* 0x000fe200000e0000 */
[----:B0-----:R-:W-:Y:S01]  /*1c7f0*/  @P0 IMAD.HI.U32 R14, R13, R10, RZ ;  /* 0x0000000a0d0e0227 */ /* 0x001fe200078e00ff */
[----:B------:R-:W-:-:S03]  /*1c800*/  R2UR UR7, R15 ;  /* 0x000000000f0772ca */ /* 0x000fc600000e0000 */
[----:B------:R-:W-:Y:S01]  /*1c810*/  IMAD.MOV.U32 R10, RZ, RZ, R13 ;  /* 0x000000ffff0a7224 */ /* 0x000fe200078e000d */
[----:B-1----:R-:W-:Y:S01]  /*1c820*/  @P0 SHF.R.U32.HI R10, RZ, R0, R14 ;  /* 0x00000000ff0a0219 */ /* 0x002fe2000001160e */
[----:B------:R-:W-:-:S04]  /*1c830*/  IMAD R13, R9, -0xa0, RZ ;  /* 0xffffff60090d7824 */ /* 0x000fc800078e02ff */
[----:B------:R-:W0:Y:S01]  /*1c840*/  SHFL.IDX PT, R0, R10, RZ, 0x1c1f ;  /* 0x001c1fff0a007589 */ /* 0x000e2200000e0000 */
[----:B------:R-:W-:-:S04]  /*1c850*/  IADD3 R13, -R208, 0x1, R13 ;  /* 0x00000001d00d7810 */ /* 0x000fc80007ffe10d */
[----:B------:R-:W-:-:S05]  /*1c860*/  IADD3 R14, -R205, R13, R206 ;  /* 0x0000000dcd0e7210 */ /* 0x000fca0007ffe1ce */
[----:B0-----:R-:W-:-:S05]  /*1c870*/  IMAD.IADD R0, R14, 0x1, R0 ;  /* 0x000000010e007824 */ /* 0x001fca00078e0200 */
[C---:B------:R-:W-:Y:S02]  /*1c880*/  ISETP.GT.AND P2, PT, R0.reuse, RZ, PT ;  /* 0x000000ff0000720c */ /* 0x040fe40003f44270 */
[----:B------:R-:W-:Y:S02]  /*1c890*/  ISETP.GT.AND P3, PT, R0, 0x1, PT ;  /* 0x000000010000780c */ /* 0x000fe40003f64270 */
        /* <DEDUP_REMOVED lines=48> */
[----:B------:R-:W-:Y:S01]  /*1cba0*/  FMNMX.FTZ R13, R149, R13, !PT ;  /* 0x0000000d950d7209 */ /* 0x000fe20007810000 */
[----:B------:R-:W-:Y:S02]  /*1cbb0*/  WARPGROUP.DEPBAR.LE gsb0, 0x0 ;  /* 0x00008000000079c5 */ /* 0x000fe40000010000 */
[----:B------:R-:W-:Y:S01]  /*1cbc0*/  ISETP.GT.AND P2, PT, R0, 0x48, PT ;  /* 0x000000480000780c */ /* 0x000fe20003f44270 */
[----:B------:R-:W-:Y:S01]  /*1cbd0*/  WARPGROUP.ARRIVE ;  /* 0x00000000000079c5 */ /* 0x000fe20000000000 */
[----:B------:R-:W-:Y:S02]  /*1cbe0*/  FSEL R121, R121, -INF , P3 ;  /* 0xff80000079797808 */ /* 0x000fe40001800000 */
[----:B------:R-:W-:-:S02]  /*1cbf0*/  FMNMX.FTZ R13, R120, R13, !PT ;  /* 0x0000000d780d7209 */ /* 0x000fc40007810000 */
[----:B------:R-:W-:Y:S01]  /*1cc00*/  ISETP.GT.AND P3, PT, R0, 0x49, PT ;  /* 0x000000490000780c */ /* 0x000fe20003f64270 */
[----:B------:R-:W-:Y:S01]  /*1cc10*/  QGMMA.64x128x32.F32.E4M3.E4M3 R24, R172, gdesc[UR4], R24, gsb0 ;  /* 0x01e00004ac187df3 */ /* 0x000fe20008000818 */
        /* <DEDUP_REMOVED lines=64> */
[----:B------:R-:W-:-:S02]  /*1d020*/  R2UR UR6, R12 ;  /* 0x000000000c0672ca */ /* 0x000fc400000e0000 */
[----:B------:R-:W-:Y:S01]  /*1d030*/  FMNMX.FTZ R0, R101, R0, !PT ;  /* 0x0000000065007209 */ /* 0x000fe20007810000 */
[----:B------:R-:W0:Y:S04]  /*1d040*/  SHFL.IDX PT, R12, R10, 0x1, 0x1c1f ;  /* 0x003c1f000a0c7f89 */ /* 0x000e2800000e0000 */
[----:B------:R-:W1:Y:S01]  /*1d050*/  SHFL.BFLY PT, R13, R0, 0x2, 0x1f ;  /* 0x0c401f00000d7f89 */ /* 0x000e6200000e0000 */
[----:B------:R-:W-:Y:S02]  /*1d060*/  WARPGROUP.DEPBAR.LE gsb0, 0x0 ;  /* 0x00008000000079c5 */ /* 0x000fe40000010000 */
[----:B------:R-:W-:Y:S01]  /*1d070*/  WARPGROUP.ARRIVE ;  /* 0x00000000000079c5 */ /* 0x000fe20000000000 */
[----:B0-----:R-:W-:Y:S01]  /*1d080*/  IMAD.IADD R12, R14, 0x1, R12 ;  /* 0x000000010e0c7824 */ /* 0x001fe200078e020c */
[----:B-1----:R-:W-:Y:S01]  /*1d090*/  FMNMX.FTZ R0, R0, R13, !PT ;  /* 0x0000000d00007209 */ /* 0x002fe20007810000 */
[----:B------:R-:W-:-:S03]  /*1d0a0*/  IMAD.MOV.U32 R13, RZ, RZ, -0x3ffffff0 ;  /* 0xc0000010ff0d7424 */ /* 0x000fc600078e00ff */
[C---:B------:R-:W-:Y:S02]  /*1d0b0*/  ISETP.GT.AND P4, PT, R12.reuse, RZ, PT ;  /* 0x000000ff0c00720c */ /* 0x040fe40003f84270 */
[----:B------:R-:W-:Y:S01]  /*1d0c0*/  ISETP.GT.AND P3, PT, R12, 0x1, PT ;  /* 0x000000010c00780c */ /* 0x000fe20003f64270 */
[----:B------:R-:W0:Y:S01]  /*1d0d0*/  SHFL.BFLY PT, R15, R0, 0x1, 0x1f ;  /* 0x0c201f00000f7f89 */ /* 0x000e2200000e0000 */
[----:B------:R-:W-:Y:S02]  /*1d0e0*/  R2UR UR7, R13 ;  /* 0x000000000d0772ca */ /* 0x000fe400000e0000 */
[----:B------:R-:W-:Y:S02]  /*1d0f0*/  FSEL R154, R154, -INF , P4 ;  /* 0xff8000009a9a7808 */ /* 0x000fe40002000000 */
[----:B------:R-:W-:Y:S02]  /*1d100*/  ISETP.GT.AND P5, PT, R12, 0x8, PT ;  /* 0x000000080c00780c */ /* 0x000fe40003fa4270 */
[----:B------:R-:W-:-:S02]  /*1d110*/  FSEL R155, R155, -INF , P3 ;  /* 0xff8000009b9b7808 */ /* 0x000fc40001800000 */
[----:B------:R-:W-:Y:S02]  /*1d120*/  ISETP.GT.AND P4, PT, R12, 0x9, PT ;  /* 0x000000090c00780c */ /* 0x000fe40003f84270 */
[----:B------:R-:W-:Y:S02]  /*1d130*/  FSEL R158, R158, -INF , P5 ;  /* 0xff8000009e9e7808 */ /* 0x000fe40002800000 */
[C---:B------:R-:W-:Y:S01]  /*1d140*/  ISETP.GT.AND P3, PT, R12.reuse, 0x10, PT ;  /* 0x000000100c00780c */ /* 0x040fe20003f64270 */
[----:B------:R-:W-:Y:S01]  /*1d150*/  QGMMA.64x128x32.F32.E4M3.E4M3 R24, R168, gdesc[UR4], R24, gsb0 ;  /* 0x01e00004a8187df3 */ /* 0x000fe20008000818 */
[----:B------:R-:W-:Y:S02]  /*1d160*/  FSEL R159, R159, -INF , P4 ;  /* 0xff8000009f9f7808 */ /* 0x000fe40002000000 */
[----:B------:R-:W-:Y:S02]  /*1d170*/  ISETP.GT.AND P5, PT, R12, 0x11, PT ;  /* 0x000000110c00780c */ /* 0x000fe40003fa4270 */
[----:B------:R-:W-:-:S02]  /*1d180*/  FSEL R162, R162, -INF , P3 ;  /* 0xff800000a2a27808 */ /* 0x000fc40001800000 */
[----:B------:R-:W-:Y:S02]  /*1d190*/  ISETP.GT.AND P4, PT, R12, 0x18, PT ;  /* 0x000000180c00780c */ /* 0x000fe40003f84270 */
[----:B------:R-:W-:Y:S02]  /*1d1a0*/  FSEL R163, R163, -INF , P5 ;  /* 0xff800000a3a37808 */ /* 0x000fe40002800000 */
[----:B0-----:R-:W-:Y:S02]  /*1d1b0*/  FMNMX.FTZ R0, R0, R15, !PT ;  /* 0x0000000f00007209 */ /* 0x001fe40007810000 */
[----:B------:R-:W-:Y:S02]  /*1d1c0*/  ISETP.GT.AND P3, PT, R12, 0x19, PT ;  /* 0x000000190c00780c */ /* 0x000fe40003f64270 */
[----:B------:R-:W-:Y:S01]  /*1d1d0*/  FSETP.NEU.FTZ.AND P2, PT, R0, -INF , PT ;  /* 0xff8000000000780b */ /* 0x000fe20003f5d000 */
[----:B------:R-:W-:-:S01]  /*1d1e0*/  FFMA.FTZ R13, R2, R0, -8 ;  /* 0xc1000000020d7423 */ /* 0x000fc20000010000 */
[----:B------:R-:W-:-:S02]  /*1d1f0*/  FSEL R166, R166, -INF , P4 ;  /* 0xff800000a6a67808 */ /* 0x000fc40002000000 */
[----:B------:R-:W-:Y:S02]  /*1d200*/  FSEL R167, R167, -INF , P3 ;  /* 0xff800000a7a77808 */ /* 0x000fe40001800000 */
[----:B------:R-:W-:Y:S02]  /*1d210*/  FSEL R13, R13, RZ, P2 ;  /* 0x000000ff0d0d7208 */ /* 0x000fe40001000000 */
[C---:B------:R-:W-:Y:S02]  /*1d220*/  ISETP.GT.AND P4, PT, R12.reuse, 0x20, PT ;  /* 0x000000200c00780c */ /* 0x040fe40003f84270 */
[----:B------:R-:W-:Y:S01]  /*1d230*/  ISETP.GT.AND P3, PT, R12, 0x21, PT ;  /* 0x000000210c00780c */ /* 0x000fe20003f64270 */
[----:B------:R-:W-:-:S01]  /*1d240*/  FFMA.FTZ R21, R2, R157, -R13 ;  /* 0x0000009d02157223 */ /* 0x000fc2000001080d */
[----:B------:R-:W-:Y:S01]  /*1d250*/  FMNMX.FTZ R157, R154, R7, !PT ;  /* 0x000000079a9d7209 */ /* 0x000fe20007810000 */
[----:B------:R-:W-:-:S01]  /*1d260*/  FFMA.FTZ R152, R2, R152, -R13 ;  /* 0x0000009802987223 */ /* 0x000fc2000001080d */
[----:B------:R-:W-:Y:S01]  /*1d270*/  ISETP.GT.AND P5, PT, R12, 0x28, PT ;  /* 0x000000280c00780c */ /* 0x000fe20003fa4270 */
[----:B------:R-:W-:-:S01]  /*1d280*/  FFMA.FTZ R15, R2, R153, -R13 ;  /* 0x00000099020f7223 */ /* 0x000fc2000001080d */
[----:B------:R-:W-:Y:S01]  /*1d290*/  FMNMX.FTZ R157, R155, R157, !PT ;  /* 0x0000009d9b9d7209 */ /* 0x000fe20007810000 */
[----:B------:R0:W-:Y:S01]  /*1d2a0*/  MUFU.EX2 R10, R152 ;  /* 0x00000098000a7308 */ /* 0x0001e20000000800 */
[----:B------:R-:W-:Y:S01]  /*1d2b0*/  FSEL R139, R139, -INF , P3 ;  /* 0xff8000008b8b7808 */ /* 0x000fe20001800000 */
[--C-:B------:R-:W-:Y:S01]  /*1d2c0*/  FFMA.FTZ R20, R2, R156, -R13.reuse ;  /* 0x0000009c02147223 */ /* 0x100fe2000001080d */
[----:B------:R-:W-:Y:S01]  /*1d2d0*/  FMNMX.FTZ R157, R158, R157, !PT ;  /* 0x0000009d9e9d7209 */ /* 0x000fe20007810000 */
[--C-:B------:R-:W-:Y:S01]  /*1d2e0*/  FFMA.FTZ R14, R2, R161, -R13.reuse ;  /* 0x000000a1020e7223 */ /* 0x100fe2000001080d */
[----:B------:R-:W-:Y:S01]  /*1d2f0*/  FSEL R142, R142, -INF , P5 ;  /* 0xff8000008e8e7808 */ /* 0x000fe20002800000 */
[C-C-:B------:R-:W-:Y:S01]  /*1d300*/  FFMA.FTZ R153, R2.reuse, R164, -R13.reuse ;  /* 0x000000a402997223 */ /* 0x140fe2000001080d */
[----:B------:R-:W-:Y:S01]  /*1d310*/  FMNMX.FTZ R157, R159, R157, !PT ;  /* 0x0000009d9f9d7209 */ /* 0x000fe20007810000 */
[C-C-:B------:R-:W-:Y:S01]  /*1d320*/  FFMA.FTZ R156, R2.reuse, R165, -R13.reuse ;  /* 0x000000a5029c7223 */ /* 0x140fe2000001080d */
[----:B0-----:R-:W-:-:S01]  /*1d330*/  FFMA.FTZ R152, R2, R160, -R13 ;  /* 0x000000a002987223 */ /* 0x001fc2000001080d */
[--C-:B------:R-:W-:Y:S01]  /*1d340*/  FFMA.FTZ R160, R2, R140, -R13.reuse ;  /* 0x0000008c02a07223 */ /* 0x100fe2000001080d */
[----:B------:R-:W-:Y:S01]  /*1d350*/  FMNMX.FTZ R157, R162, R157, !PT ;  /* 0x0000009da29d7209 */ /* 0x000fe20007810000 */
[--C-:B------:R-:W-:Y:S01]  /*1d360*/  FFMA.FTZ R136, R2, R136, -R13.reuse ;  /* 0x0000008802887223 */ /* 0x100fe2000001080d */
[----:B------:R-:W-:Y:S01]  /*1d370*/  FSEL R140, R138, -INF , P4 ;  /* 0xff8000008a8c7808 */ /* 0x000fe20002000000 */
[--C-:B------:R-:W-:Y:S01]  /*1d380*/  FFMA.FTZ R137, R2, R137, -R13.reuse ;  /* 0x0000008902897223 */ /* 0x100fe2000001080d */
[----:B------:R-:W-:Y:S01]  /*1d390*/  FMNMX.FTZ R157, R163, R157, !PT ;  /* 0x0000009da39d7209 */ /* 0x000fe20007810000 */
[----:B------:R0:W-:Y:S01]  /*1d3a0*/  MUFU.EX2 R138, R160 ;  /* 0x000000a0008a7308 */ /* 0x0001e20000000800 */
[----:B------:R-:W-:Y:S01]  /*1d3b0*/  ISETP.GT.AND P4, PT, R12, 0x29, PT ;  /* 0x000000290c00780c */ /* 0x000fe20003f84270 */
[--C-:B------:R-:W-:Y:S01]  /*1d3c0*/  FFMA.FTZ R141, R2, R141, -R13.reuse ;  /* 0x0000008d028d7223 */ /* 0x100fe2000001080d */
[----:B------:R-:W-:Y:S01]  /*1d3d0*/  FMNMX.FTZ R157, R166, R157, !PT ;  /* 0x0000009da69d7209 */ /* 0x000fe20007810000 */
[--C-:B------:R-:W-:Y:S01]  /*1d3e0*/  FFMA.FTZ R144, R2, R144, -R13.reuse ;  /* 0x0000009002907223 */ /* 0x100fe2000001080d */
[----:B------:R-:W-:Y:S01]  /*1d3f0*/  ISETP.GT.AND P3, PT, R12, 0x30, PT ;  /* 0x000000300c00780c */ /* 0x000fe20003f64270 */
[C-C-:B------:R-:W-:Y:S01]  /*1d400*/  FFMA.FTZ R145, R2.reuse, R145, -R13.reuse ;  /* 0x0000009102917223 */ /* 0x140fe2000001080d */
[----:B------:R-:W-:Y:S01]  /*1d410*/  FMNMX.FTZ R157, R167, R157, !PT ;  /* 0x0000009da79d7209 */ /* 0x000fe20007810000 */
[C-C-:B------:R-:W-:Y:S01]  /*1d420*/  FFMA.FTZ R149, R2.reuse, R149, -R13.reuse ;  /* 0x0000009502957223 */ /* 0x140fe2000001080d */
[----:B------:R-:W-:Y:S01]  /*1d430*/  FSEL R143, R143, -INF , P4 ;  /* 0xff8000008f8f7808 */ /* 0x000fe20002000000 */
[--C-:B0-----:R-:W-:Y:S01]  /*1d440*/  FFMA.FTZ R160, R2, R148, -R13.reuse ;  /* 0x0000009402a07223 */ /* 0x101fe2000001080d */
[----:B------:R-:W-:Y:S01]  /*1d450*/  FMNMX.FTZ R157, R140, R157, !PT ;  /* 0x0000009d8c9d7209 */ /* 0x000fe20007810000 */
[--C-:B------:R-:W-:Y:S01]  /*1d460*/  FFMA.FTZ R120, R2, R120, -R13.reuse ;  /* 0x0000007802787223 */ /* 0x100fe2000001080d */
[----:B------:R-:W-:Y:S01]  /*1d470*/  ISETP.GT.AND P5, PT, R12, 0x31, PT ;  /* 0x000000310c00780c */ /* 0x000fe20003fa4270 */
[C-C-:B------:R-:W-:Y:S01]  /*1d480*/  FFMA.FTZ R121, R2.reuse, R121, -R13.reuse ;  /* 0x0000007902797223 */ /* 0x140fe2000001080d */
[----:B------:R-:W-:Y:S01]  /*1d490*/  FMNMX.FTZ R157, R139, R157, !PT ;  /* 0x0000009d8b9d7209 */ /* 0x000fe20007810000 */
[--C-:B------:R-:W-:Y:S01]  /*1d4a0*/  FFMA.FTZ R125, R2, R125, -R13.reuse ;  /* 0x0000007d027d7223 */ /* 0x100fe2000001080d */
[----:B------:R-:W-:Y:S01]  /*1d4b0*/  FSEL R146, R146, -INF , P3 ;  /* 0xff80000092927808 */ /* 0x000fe20001800000 */
        /* <DEDUP_REMOVED lines=10> */
[--C-:B------:R-:W-:Y:S01]  /*1d560*/  FFMA.FTZ R109, R2, R109, -R13.reuse ;  /* 0x0000006d026d7223 */ /* 0x100fe2000001080d */
[----:B------:R-:W-:Y:S01]  /*1d570*/  ISETP.GT.AND P3, PT, R12, 0x39, PT ;  /* 0x000000390c00780c */ /* 0x000fe20003f64270 */
[--C-:B------:R-:W-:Y:S01]  /*1d580*/  FFMA.FTZ R112, R2, R112, -R13.reuse ;  /* 0x0000007002707223 */ /* 0x100fe2000001080d */
[----:B------:R-:W-:Y:S01]  /*1d590*/  FSEL R150, R150, -INF , P4 ;  /* 0xff80000096967808 */ /* 0x000fe20002000000 */
[C-C-:B------:R-:W-:Y:S01]  /*1d5a0*/  FFMA.FTZ R113, R2.reuse, R113, -R13.reuse ;  /* 0x0000007102717223 */ /* 0x140fe2000001080d */
[----:B------:R-:W-:Y:S01]  /*1d5b0*/  FMNMX.FTZ R157, R147, R157, !PT ;  /* 0x0000009d939d7209 */ /* 0x000fe20007810000 */
[C-C-:B------:R-:W-:Y:S01]  /*1d5c0*/  FFMA.FTZ R116, R2.reuse, R116, -R13.reuse ;  /* 0x0000007402747223 */ /* 0x140fe2000001080d */
[----:B------:R-:W-:Y:S01]  /*1d5d0*/  FSEL R151, R151, -INF , P3 ;  /* 0xff80000097977808 */ /* 0x000fe20001800000 */
[--C-:B------:R-:W-:Y:S01]  /*1d5e0*/  FFMA.FTZ R117, R2, R117, -R13.reuse ;  /* 0x0000007502757223 */ /* 0x100fe2000001080d */
[----:B------:R-:W-:Y:S01]  /*1d5f0*/  ISETP.GT.AND P4, PT, R12, 0x40, PT ;  /* 0x000000400c00780c */ /* 0x000fe20003f84270 */
[--C-:B------:R-:W-:Y:S01]  /*1d600*/  FFMA.FTZ R88, R2, R88, -R13.reuse ;  /* 0x0000005802587223 */ /* 0x100fe2000001080d */
[----:B------:R-:W-:Y:S01]  /*1d610*/  FMNMX.FTZ R157, R150, R157, !PT ;  /* 0x0000009d969d7209 */ /* 0x000fe20007810000 */
[--C-:B------:R-:W-:Y:S01]  /*1d620*/  FFMA.FTZ R89, R2, R89, -R13.reuse ;  /* 0x0000005902597223 */ /* 0x100fe2000001080d */
[----:B------:R-:W-:Y:S01]  /*1d630*/  ISETP.GT.AND P3, PT, R12, 0x41, PT ;  /* 0x000000410c00780c */ /* 0x000fe20003f64270 */
[--C-:B------:R-:W-:Y:S01]  /*1d640*/  FFMA.FTZ R92, R2, R92, -R13.reuse ;  /* 0x0000005c025c7223 */ /* 0x100fe2000001080d */
[----:B------:R-:W-:Y:S01]  /*1d650*/  FSEL R148, R122, -INF , P4 ;  /* 0xff8000007a947808 */ /* 0x000fe20002000000 */
[--C-:B------:R-:W-:Y:S01]  /*1d660*/  FFMA.FTZ R93, R2, R93, -R13.reuse ;  /* 0x0000005d025d7223 */ /* 0x100fe2000001080d */
[----:B------:R-:W-:Y:S01]  /*1d670*/  FMNMX.FTZ R157, R151, R157, !PT ;  /* 0x0000009d979d7209 */ /* 0x000fe20007810000 */
[----:B------:R0:W-:Y:S01]  /*1d680*/  MUFU.EX2 R122, R160 ;  /* 0x000000a0007a7308 */ /* 0x0001e20000000800 */
[----:B------:R-:W-:Y:S01]  /*1d690*/  ISETP.GT.AND P5, PT, R12, 0x48, PT ;  /* 0x000000480c00780c */ /* 0x000fe20003fa4270 */
[C-C-:B------:R-:W-:Y:S01]  /*1d6a0*/  FFMA.FTZ R96, R2.reuse, R96, -R13.reuse ;  /* 0x0000006002607223 */ /* 0x140fe2000001080d */
[----:B------:R-:W-:Y:S01]  /*1d6b0*/  FSEL R123, R123, -INF , P3 ;  /* 0xff8000007b7b7808 */ /* 0x000fe20001800000 */
[--C-:B------:R-:W-:Y:S01]  /*1d6c0*/  FFMA.FTZ R97, R2, R97, -R13.reuse ;  /* 0x0000006102617223 */ /* 0x100fe2000001080d */
[----:B------:R-:W-:Y:S01]  /*1d6d0*/  FMNMX.FTZ R157, R148, R157, !PT ;  /* 0x0000009d949d7209 */ /* 0x000fe20007810000 */
[--C-:B------:R-:W-:Y:S01]  /*1d6e0*/  FFMA.FTZ R100, R2, R100, -R13.reuse ;  /* 0x0000006402647223 */ /* 0x100fe2000001080d */
[----:B------:R-:W-:Y:S01]  /*1d6f0*/  ISETP.GT.AND P4, PT, R12, 0x49, PT ;  /* 0x000000490c00780c */ /* 0x000fe20003f84270 */
[----:B------:R-:W-:Y:S01]  /*1d700*/  MUFU.EX2 R15, R15 ;  /* 0x0000000f000f7308 */ /* 0x000fe20000000800 */
[----:B------:R-:W-:Y:S01]  /*1d710*/  FSEL R126, R126, -INF , P5 ;  /* 0xff8000007e7e7808 */ /* 0x000fe20002800000 */
[----:B0-----:R-:W-:Y:S01]  /*1d720*/  FFMA.FTZ R160, R2, R124, -R13 ;  /* 0x0000007c02a07223 */ /* 0x001fe2000001080d */
[----:B------:R-:W-:-:S02]  /*1d730*/  FMNMX.FTZ R157, R123, R157, !PT ;  /* 0x0000009d7b9d7209 */ /* 0x000fc40007810000 */
[----:B------:R-:W-:Y:S02]  /*1d740*/  ISETP.GT.AND P3, PT, R12, 0x50, PT ;  /* 0x000000500c00780c */ /* 0x000fe40003f64270 */
[----:B------:R-:W-:Y:S01]  /*1d750*/  FSEL R127, R127, -INF , P4 ;  /* 0xff8000007f7f7808 */ /* 0x000fe20002000000 */
[----:B------:R-:W-:Y:S01]  /*1d760*/  MUFU.EX2 R20, R20 ;  /* 0x0000001400147308 */ /* 0x000fe20000000800 */
[----:B------:R-:W-:Y:S02]  /*1d770*/  FMNMX.FTZ R157, R126, R157, !PT ;  /* 0x0000009d7e9d7209 */ /* 0x000fe40007810000 */
[----:B------:R-:W-:Y:S02]  /*1d780*/  ISETP.GT.AND P5, PT, R12, 0x51, PT ;  /* 0x000000510c00780c */ /* 0x000fe40003fa4270 */
[----:B------:R-:W-:Y:S02]  /*1d790*/  FSEL R130, R130, -INF , P3 ;  /* 0xff80000082827808 */ /* 0x000fe40001800000 */
[----:B------:R-:W-:Y:S01]  /*1d7a0*/  FMNMX.FTZ R157, R127, R157, !PT ;  /* 0x0000009d7f9d7209 */ /* 0x000fe20007810000 */
[----:B------:R-:W-:Y:S01]  /*1d7b0*/  MUFU.EX2 R21, R21 ;  /* 0x0000001500157308 */ /* 0x000fe20000000800 */
        /* <DEDUP_REMOVED lines=8> */
[----:B------:R-:W-:Y:S01]  /*1d840*/  ISETP.GT.AND P4, PT, R12, 0x60, PT ;  /* 0x000000600c00780c */ /* 0x000fe20003f84270 */
[----:B------:R-:W-:Y:S01]  /*1d850*/  MUFU.EX2 R14, R14 ;  /* 0x0000000e000e7308 */ /* 0x000fe20000000800 */
[----:B------:R-:W-:Y:S02]  /*1d860*/  FMNMX.FTZ R157, R134, R157, !PT ;  /* 0x0000009d869d7209 */ /* 0x000fe40007810000 */
[----:B------:R-:W-:Y:S02]  /*1d870*/  ISETP.GT.AND P3, PT, R12, 0x61, PT ;  /* 0x000000610c00780c */ /* 0x000fe40003f64270 */
[----:B------:R-:W-:Y:S02]  /*1d880*/  FSEL R124, R106, -INF , P4 ;  /* 0xff8000006a7c7808 */ /* 0x000fe40002000000 */
[----:B------:R-:W-:Y:S01]  /*1d890*/  FMNMX.FTZ R157, R135, R157, !PT ;  /* 0x0000009d879d7209 */ /* 0x000fe20007810000 */
[----:B------:R0:W-:Y:S01]  /*1d8a0*/  MUFU.EX2 R106, R160 ;  /* 0x000000a0006a7308 */ /* 0x0001e20000000800 */
[----:B------:R-:W-:Y:S01]  /*1d8b0*/  ISETP.GT.AND P5, PT, R12, 0x68, PT ;  /* 0x000000680c00780c */ /* 0x000fe20003fa4270 */
[----:B------:R-:W-:-:S02]  /*1d8c0*/  WARPGROUP.DEPBAR.LE gsb0, 0x0 ;  /* 0x00008000000079c5 */ /* 0x000fc40000010000 */
[----:B------:R-:W-:Y:S02]  /*1d8d0*/  FSEL R107, R107, -INF , P3 ;  /* 0xff8000006b6b7808 */ /* 0x000fe40001800000 */
[----:B------:R-:W-:Y:S02]  /*1d8e0*/  FMNMX.FTZ R157, R124, R157, !PT ;  /* 0x0000009d7c9d7209 */ /* 0x000fe40007810000 */
[----:B------:R-:W-:Y:S01]  /*1d8f0*/  ISETP.GT.AND P4, PT, R12, 0x69, PT ;  /* 0x000000690c00780c */ /* 0x000fe20003f84270 */
[----:B0-----:R-:W-:Y:S01]  /*1d900*/  FFMA.FTZ R160, R2, R132, -R13 ;  /* 0x0000008402a07223 */ /* 0x001fe2000001080d */
[----:B------:R-:W-:Y:S01]  /*1d910*/  FSEL R110, R110, -INF , P5 ;  /* 0xff8000006e6e7808 */ /* 0x000fe20002800000 */
[----:B------:R-:W-:Y:S01]  /*1d920*/  MUFU.EX2 R153, R153 ;  /* 0x0000009900997308 */ /* 0x000fe20000000800 */
[----:B------:R-:W-:Y:S02]  /*1d930*/  FMNMX.FTZ R157, R107, R157, !PT ;  /* 0x0000009d6b9d7209 */ /* 0x000fe40007810000 */
[----:B------:R-:W-:-:S02]  /*1d940*/  ISETP.GT.AND P3, PT, R12, 0x70, PT ;  /* 0x000000700c00780c */ /* 0x000fc40003f64270 */
[----:B------:R-:W-:Y:S02]  /*1d950*/  FSEL R111, R111, -INF , P4 ;  /* 0xff8000006f6f7808 */ /* 0x000fe40002000000 */
        /* <DEDUP_REMOVED lines=13> */
[----:B------:R-:W-:Y:S02]  /*1da30*/  FSEL R119, R119, -INF , P3 ;  /* 0xff80000077777808 */ /* 0x000fe40001800000 */
        /* <DEDUP_REMOVED lines=31> */
[----:B------:R-:W-:-:S07]  /*1dc30*/  FSEL R103, R103, -INF , P3 ;  /* 0xff80000067677808 */ /* 0x000fce0001800000 */
[----:B------:R-:W-:Y:S01]  /*1dc40*/  MUFU.EX2 R120, R120 ;  /* 0x0000007800787308 */ /* 0x000fe20000000800 */
[----:B0-----:R-:W-:-:S04]  /*1dc50*/  FMNMX.FTZ R12, R105, R157, !PT ;  /* 0x0000009d690c7209 */ /* 0x001fc80007810000 */
[----:B------:R-:W-:-:S03]  /*1dc60*/  FMNMX.FTZ R12, R103, R12, !PT ;  /* 0x0000000c670c7209 */ /* 0x000fc60007810000 */
[----:B------:R-:W-:Y:S02]  /*1dc70*/  MUFU.EX2 R121, R121 ;  /* 0x0000007900797308 */ /* 0x000fe40000000800 */
[----:B------:R-:W0:Y:S06]  /*1dc80*/  SHFL.BFLY PT, R157, R12, 0x2, 0x1f ;  /* 0x0c401f000c9d7f89 */ /* 0x000e2c00000e0000 */
        /* <DEDUP_REMOVED lines=14> */
[--C-:B------:R-:W-:Y:S01]  /*1dd70*/  FFMA.FTZ R160, R2, R163, -R101.reuse ;  /* 0x000000a302a07223 */ /* 0x100fe20000010865 */
[----:B------:R-:W-:Y:S01]  /*1dd80*/  FSEL R163, R0, RZ, P2 ;  /* 0x000000ff00a37208 */ /* 0x000fe20001000000 */
[C-C-:B------:R-:W-:Y:S01]  /*1dd90*/  FFMA.FTZ R126, R2.reuse, R126, -R101.reuse ;  /* 0x0000007e027e7223 */ /* 0x140fe20000010865 */
[----:B------:R-:W-:-:S01]  /*1dda0*/  FFMA.FTZ R154, R2, R154, -R101 ;  /* 0x0000009a029a7223 */ /* 0x000fc20000010865 */
[C-C-:B------:R-:W-:Y:S01]  /*1ddb0*/  FFMA.FTZ R155, R2.reuse, R155, -R101.reuse ;  /* 0x0000009b029b7223 */ /* 0x140fe20000010865 */
[----:B------:R-:W-:-:S01]  /*1ddc0*/  FFMA.FTZ R157, R2, R158, -R101 ;  /* 0x0000009e029d7223 */ /* 0x000fc20000010865 */
[----:B------:R-:W-:Y:S01]  /*1ddd0*/  FADD.FTZ R163, -R163, R8 ;  /* 0x00000008a3a37221 */ /* 0x000fe20000010100 */
[----:B------:R-:W-:-:S01]  /*1dde0*/  FFMA.FTZ R158, R2, R159, -R101 ;  /* 0x0000009f029e7223 */ /* 0x000fc20000010865 */
[----:B------:R0:W-:Y:S01]  /*1ddf0*/  MUFU.EX2 R8, R126 ;  /* 0x0000007e00087308 */ /* 0x0001e20000000800 */
[----:B------:R-:W-:-:S01]  /*1de00*/  FFMA.FTZ R159, R2, R162, -R101 ;  /* 0x000000a2029f7223 */ /* 0x000fc20000010865 */
[C---:B------:R-:W-:Y:S01]  /*1de10*/  FMUL.FTZ R163, R2.reuse, R163 ;  /* 0x000000a302a37220 */ /* 0x040fe20000410000 */
[----:B------:R-:W-:-:S01]  /*1de20*/  FFMA.FTZ R161, R2, R166, -R101 ;  /* 0x000000a602a17223 */ /* 0x000fc20000010865 */
[C-C-:B------:R-:W-:Y:S01]  /*1de30*/  FFMA.FTZ R162, R2.reuse, R167, -R101.reuse ;  /* 0x000000a702a27223 */ /* 0x140fe20000010865 */
[----:B------:R-:W-:-:S01]  /*1de40*/  FFMA.FTZ R140, R2, R140, -R101 ;  /* 0x0000008c028c7223 */ /* 0x000fc20000010865 */
[C-C-:B------:R-:W-:Y:S01]  /*1de50*/  FFMA.FTZ R139, R2.reuse, R139, -R101.reuse ;  /* 0x0000008b028b7223 */ /* 0x140fe20000010865 */
[----:B------:R-:W-:-:S01]  /*1de60*/  FFMA.FTZ R142, R2, R142, -R101 ;  /* 0x0000008e028e7223 */ /* 0x000fc20000010865 */
[----:B------:R-:W-:Y:S01]  /*1de70*/  MUFU.EX2 R154, R154 ;  /* 0x0000009a009a7308 */ /* 0x000fe20000000800 */
[----:B0-----:R-:W-:Y:S01]  /*1de80*/  FSEL R126, R12, RZ, P3 ;  /* 0x000000ff0c7e7208 */ /* 0x001fe20001800000 */
[C-C-:B------:R-:W-:Y:S01]  /*1de90*/  FFMA.FTZ R143, R2.reuse, R143, -R101.reuse ;  /* 0x0000008f028f7223 */ /* 0x140fe20000010865 */
[----:B------:R-:W-:-:S01]  /*1dea0*/  FFMA.FTZ R146, R2, R146, -R101 ;  /* 0x0000009202927223 */ /* 0x000fc20000010865 */
[C-C-:B------:R-:W-:Y:S01]  /*1deb0*/  FFMA.FTZ R147, R2.reuse, R147, -R101.reuse ;  /* 0x0000009302937223 */ /* 0x140fe20000010865 */
[----:B------:R-:W-:-:S01]  /*1dec0*/  FFMA.FTZ R150, R2, R150, -R101 ;  /* 0x0000009602967223 */ /* 0x000fc20000010865 */
[----:B------:R-:W-:Y:S01]  /*1ded0*/  FADD.FTZ R7, -R126, R7 ;  /* 0x000000077e077221 */ /* 0x000fe20000010100 */
[----:B------:R-:W-:-:S01]  /*1dee0*/  FFMA.FTZ R151, R2, R151, -R101 ;  /* 0x0000009702977223 */ /* 0x000fc20000010865 */
[----:B------:R-:W0:Y:S01]  /*1def0*/  MUFU.EX2 R126, R163 ;  /* 0x000000a3007e7308 */ /* 0x000e220000000800 */
[----:B------:R-:W-:-:S01]  /*1df00*/  FFMA.FTZ R148, R2, R148, -R101 ;  /* 0x0000009402947223 */ /* 0x000fc20000010865 */
[C---:B------:R-:W-:Y:S01]  /*1df10*/  FMUL.FTZ R7, R2.reuse, R7 ;  /* 0x0000000702077220 */ /* 0x040fe20000410000 */
        /* <DEDUP_REMOVED lines=15> */
[C-C-:B------:R-:W-:Y:S01]  /*1e010*/  FFMA.FTZ R118, R2.reuse, R118, -R101.reuse ;  /* 0x0000007602767223 */ /* 0x140fe20000010865 */
[----:B------:R-:W-:-:S01]  /*1e020*/  FFMA.FTZ R119, R2, R119, -R101 ;  /* 0x0000007702777223 */ /* 0x000fc20000010865 */
[----:B------:R-:W-:Y:S01]  /*1e030*/  FFMA.FTZ R132, R2, R132, -R101 ;  /* 0x0000008402847223 */ /* 0x000fe20000010865 */
[----:B------:R-:W-:-:S01]  /*1e040*/  FADD.FTZ R4, R15, R4 ;  /* 0x000000040f047221 */ /* 0x000fc20000010000 */
[----:B------:R-:W-:Y:S01]  /*1e050*/  FFMA.FTZ R91, R2, R91, -R101 ;  /* 0x0000005b025b7223 */ /* 0x000fe20000010865 */
[----:B------:R-:W-:Y:S01]  /*1e060*/  ISETP.NE.AND P2, PT, R187, RZ, PT ;  /* 0x000000ffbb00720c */ /* 0x000fe20003f45270 */
[----:B------:R-:W0:Y:S01]  /*1e070*/  MUFU.EX2 R157, R157 ;  /* 0x0000009d009d7308 */ /* 0x000e220000000800 */
[----:B-1----:R-:W-:-:S01]  /*1e080*/  FFMA.FTZ R3, R7, R3, R154 ;  /* 0x0000000307037223 */ /* 0x002fc2000001009a */
[----:B------:R-:W-:Y:S01]  /*1e090*/  FADD.FTZ R4, R20, R4 ;  /* 0x0000000414047221 */ /* 0x000fe20000010000 */
[----:B------:R-:W1:Y:S01]  /*1e0a0*/  S2R R187, SR_TID.X ;  /* 0x0000000000bb7919 */ /* 0x000e620000002100 */
[----:B------:R-:W-:-:S01]  /*1e0b0*/  FFMA.FTZ R94, R2, R94, -R101 ;  /* 0x0000005e025e7223 */ /* 0x000fc20000010865 */
[----:B------:R-:W-:Y:S01]  /*1e0c0*/  FFMA.FTZ R95, R2, R95, -R101 ;  /* 0x0000005f025f7223 */ /* 0x000fe20000010865 */
[----:B------:R-:W-:-:S01]  /*1e0d0*/  FADD.FTZ R4, R21, R4 ;  /* 0x0000000415047221 */ /* 0x000fc20000010000 */
[----:B------:R-:W-:Y:S01]  /*1e0e0*/  FFMA.FTZ R98, R2, R98, -R101 ;  /* 0x0000006202627223 */ /* 0x000fe20000010865 */
[----:B------:R-:W3:Y:S01]  /*1e0f0*/  MUFU.EX2 R158, R158 ;  /* 0x0000009e009e7308 */ /* 0x000ee20000000800 */
[----:B--2---:R-:W-:-:S01]  /*1e100*/  FADD.FTZ R3, R155, R3 ;  /* 0x000000039b037221 */ /* 0x004fc20000010000 */
[----:B------:R-:W-:Y:S01]  /*1e110*/  FADD.FTZ R4, R152, R4 ;  /* 0x0000000498047221 */ /* 0x000fe20000010000 */
[----:B------:R-:W-:-:S01]  /*1e120*/  FFMA.FTZ R99, R2, R99, -R101 ;  /* 0x0000006302637223 */ /* 0x000fc20000010865 */
[C-C-:B------:R-:W-:Y:S01]  /*1e130*/  FFMA.FTZ R105, R2.reuse, R105, -R101.reuse ;  /* 0x0000006902697223 */ /* 0x140fe20000010865 */
[----:B------:R-:W-:-:S01]  /*1e140*/  FFMA.FTZ R101, R2, R103, -R101 ;  /* 0x0000006702657223 */ /* 0x000fc20000010865 */
[----:B------:R-:W-:-:S02]  /*1e150*/  FADD.FTZ R4, R14, R4 ;  /* 0x000000040e047221 */ /* 0x000fc40000010000 */
[----:B------:R-:W2:Y:S01]  /*1e160*/  MUFU.EX2 R159, R159 ;  /* 0x0000009f009f7308 */ /* 0x000ea20000000800 */
[----:B0-----:R-:W-:-:S01]  /*1e170*/  FADD.FTZ R3, R157, R3 ;  /* 0x000000039d037221 */ /* 0x001fc20000010000 */
[----:B------:R-:W-:-:S04]  /*1e180*/  FADD.FTZ R4, R153, R4 ;  /* 0x0000000499047221 */ /* 0x000fc80000010000 */
[----:B------:R-:W-:Y:S02]  /*1e190*/  FADD.FTZ R4, R156, R4 ;  /* 0x000000049c047221 */ /* 0x000fe40000010000 */
[----:B------:R-:W0:Y:S01]  /*1e1a0*/  MUFU.EX2 R160, R160 ;  /* 0x000000a000a07308 */ /* 0x000e220000000800 */
[----:B---3--:R-:W-:-:S01]  /*1e1b0*/  FADD.FTZ R3, R158, R3 ;  /* 0x000000039e037221 */ /* 0x008fc20000010000 */
[----:B------:R-:W-:-:S04]  /*1e1c0*/  FADD.FTZ R4, R136, R4 ;  /* 0x0000000488047221 */ /* 0x000fc80000010000 */
[----:B------:R-:W-:Y:S02]  /*1e1d0*/  FADD.FTZ R4, R137, R4 ;  /* 0x0000000489047221 */ /* 0x000fe40000010000 */
[----:B------:R-:W3:Y:S01]  /*1e1e0*/  MUFU.EX2 R161, R161 ;  /* 0x000000a100a17308 */ /* 0x000ee20000000800 */
[----:B--2---:R-:W-:-:S01]  /*1e1f0*/  FADD.FTZ R3, R159, R3 ;  /* 0x000000039f037221 */ /* 0x004fc20000010000 */
[----:B------:R-:W-:Y:S01]  /*1e200*/  FADD.FTZ R4, R138, R4 ;  /* 0x000000048a047221 */ /* 0x000fe20000010000 */
[----:B-1----:R-:W-:-:S03]  /*1e210*/  SHF.R.U32.HI R187, RZ, 0x7, R187 ;  /* 0x00000007ffbb7819 */ /* 0x002fc600000116bb */
[----:B------:R-:W-:Y:S01]  /*1e220*/  FADD.FTZ R4, R141, R4 ;  /* 0x000000048d047221 */ /* 0x000fe20000010000 */
[----:B------:R-:W-:Y:S01]  /*1e230*/  IADD3 R163, -R187, 0xb, RZ ;  /* 0x0000000bbba37810 */ /* 0x000fe20007ffe1ff */
[----:B------:R-:W1:Y:S01]  /*1e240*/  MUFU.EX2 R162, R162 ;  /* 0x000000a200a27308 */ /* 0x000e620000000800 */
[----:B0-----:R-:W-:-:S01]  /*1e250*/  FADD.FTZ R3, R160, R3 ;  /* 0x00000003a0037221 */ /* 0x001fc20000010000 */
[----:B------:R-:W-:-:S04]  /*1e260*/  FADD.FTZ R4, R144, R4 ;  /* 0x0000000490047221 */ /* 0x000fc80000010000 */
[----:B------:R-:W-:Y:S02]  /*1e270*/  FADD.FTZ R4, R145, R4 ;  /* 0x0000000491047221 */ /* 0x000fe40000010000 */
[----:B------:R-:W0:Y:S01]  /*1e280*/  MUFU.EX2 R140, R140 ;  /* 0x0000008c008c7308 */ /* 0x000e220000000800 */
[----:B---3--:R-:W-:-:S01]  /*1e290*/  FADD.FTZ R3, R161, R3 ;  /* 0x00000003a1037221 */ /* 0x008fc20000010000 */
        /* <DEDUP_REMOVED lines=36> */
[----:B0-----:R-:W-:-:S04]  /*1e4e0*/  FADD.FTZ R3, R123, R3 ;  /* 0x000000037b037221 */ /* 0x001fc80000010000 */
[----:B------:R-:W-:-:S03]  /*1e4f0*/  FADD.FTZ R3, R8, R3 ;  /* 0x0000000308037221 */ /* 0x000fc60000010000 */
        /* <DEDUP_REMOVED lines=69> */
.L_x_2458:
[----:B------:R-:W-:Y:S01]  /*1e950*/  LEA R103, R189, R16, 0x3 ;  /* 0x00000010bd677211 */ /* 0x000fe200078e18ff */
[----:B------:R-:W-:Y:S01]  /*1e960*/  IMAD.U32 R163, RZ, RZ, UR37 ;  /* 0x00000025ffa37e24 */ /* 0x000fe2000f8e00ff */
[----:B------:R-:W-:Y:S01]  /*1e970*/  ISETP.GT.AND P2, PT, R9, R6, PT ;  /* 0x000000060900720c */ /* 0x000fe20003f44270 */
[-C--:B------:R-:W-:Y:S01]  /*1e980*/  FMUL.FTZ R26, R26, R7.reuse ;  /* 0x000000071a1a7220 */ /* 0x080fe20000410000 */
        /* <DEDUP_REMOVED lines=109> */
[----:B------:R-:W-:Y:S02]  /*1f060*/  IMAD.MOV.U32 R10, RZ, RZ, R190 ;  /* 0x000000ffff0a7224 */ /* 0x000fe400078e00be */
[----:B------:R-:W-:Y:S01]  /*1f070*/  IMAD.MOV.U32 R189, RZ, RZ, R11 ;  /* 0x000000ffffbd7224 */ /* 0x000fe200078e000b */
[----:B0-----:R-:W-:Y:S06]  /*1f080*/  @P2 BRA `(.L_x_2459) ;  /* 0xffffffc000b02947 */ /* 0x001fec000383ffff */
[----:B------:R-:W-:-:S07]  /*1f090*/  MOV R189, R11 ;  /* 0x0000000b00bd7202 */ /* 0x000fce0000000f00 */
.L_x_2448:
[----:B------:R-:W-:-:S13]  /*1f0a0*/  ISETP.GE.AND P0, PT, R9, R203, PT ;  /* 0x000000cb0900720c */ /* 0x000fda0003f06270 */
[----:B------:R-:W-:Y:S05]  /*1f0b0*/  @!P0 BRA `(.L_x_2460) ;  /* 0x0000003000848947 */ /* 0x000fea0003800000 */
[----:B------:R-:W-:Y:S02]  /*1f0c0*/  IMAD.MOV.U32 R6, RZ, RZ, R12 ;  /* 0x000000ffff067224 */ /* 0x000fe400078e000c */
[----:B------:R-:W-:Y:S02]  /*1f0d0*/  IMAD.MOV.U32 R7, RZ, RZ, R0 ;  /* 0x000000ffff077224 */ /* 0x000fe400078e0000 */
[----:B------:R-:W-:Y:S02]  /*1f0e0*/  IMAD.MOV.U32 R8, RZ, RZ, R190 ;  /* 0x000000ffff087224 */ /* 0x000fe400078e00be */
[----:B------:R-:W-:-:S07]  /*1f0f0*/  IMAD.MOV.U32 R10, RZ, RZ, R189 ;  /* 0x000000ffff0a7224 */ /* 0x000fce00078e00bd */
.L_x_2471:
[----:B------:R-:W-:Y:S01]  /*1f100*/  ISETP.NE.AND P2, PT, R197, RZ, PT ;  /* 0x000000ffc500720c */ /* 0x000fe20003f45270 */
[----:B------:R-:W-:Y:S01]  /*1f110*/  VIADD R189, R10, 0x1 ;  /* 0x000000010abd7836 */ /* 0x000fe20000000000 */
[----:B------:R-:W-:Y:S05]  /*1f120*/  YIELD ;  /* 0x0000000000007946 */ /* 0x000fea0003800000 */
[----:B------:R-:W-:-:S04]  /*1f130*/  ISETP.NE.AND P0, PT, R189, 0x2, PT ;  /* 0x00000002bd00780c */ /* 0x000fc80003f05270 */
[----:B------:R-:W-:Y:S02]  /*1f140*/  SEL R11, RZ, 0x1, P0 ;  /* 0x00000001ff0b7807 */ /* 0x000fe40000000000 */
[----:B------:R-:W-:Y:S02]  /*1f150*/  SEL R189, R189, RZ, P0 ;  /* 0x000000ffbdbd7207 */ /* 0x000fe40000000000 */
[----:B------:R-:W-:Y:S01]  /*1f160*/  LOP3.LUT R190, R8, R11, RZ, 0x3c, !PT ;  /* 0x0000000b08be7212 */ /* 0x000fe200078e3cff */
[----:B------:R-:W-:Y:S06]  /*1f170*/  @P2 BRA `(.L_x_2461) ;  /* 0x0000000000302947 */ /* 0x000fec0003800000 */
[----:B------:R-:W-:Y:S05]  /*1f180*/  @!P1 BRA `(.L_x_2462) ;  /* 0x0000000000049947 */ /* 0x000fea0003800000 */
[----:B------:R-:W-:Y:S01]  /*1f190*/  BPT.TRAP 0x1 ;  /* 0x000000040000795c */ /* 0x000fe20000300000 */
.L_x_2462:
[----:B------:R-:W-:Y:S01]  /*1f1a0*/  IMAD R0, R189, 0x8, R16 ;  /* 0x00000008bd007824 */ /* 0x000fe200078e0210 */
[----:B------:R-:W-:-:S04]  /*1f1b0*/  SHF.L.U32 R11, R190, 0x1f, RZ ;  /* 0x0000001fbe0b7819 */ /* 0x000fc800000006ff */
[----:B------:R0:W1:Y:S01]  /*1f1c0*/  SYNCS.PHASECHK.TRANS64.TRYWAIT P0, [R0+URZ+0x29830], R11 ;  /* 0x0298300b000075a7 */ /* 0x000062000800017f */
[----:B------:R-:W-:Y:S05]  /*1f1d0*/  @!P1 BRA `(.L_x_2463) ;  /* 0x0000000000049947 */ /* 0x000fea0003800000 */
[----:B------:R-:W-:Y:S01]  /*1f1e0*/  BPT.TRAP 0x1 ;  /* 0x000000040000795c */ /* 0x000fe20000300000 */
.L_x_2463:
[----:B------:R-:W-:Y:S04]  /*1f1f0*/  BSSY B0, `(.L_x_2461) ;  /* 0x0000004000007945 */ /* 0x000fe80003800000 */
[----:B-1----:R-:W-:Y:S05]  /*1f200*/  @P0 BRA `(.L_x_2464) ;  /* 0x0000000000080947 */ /* 0x002fea0003800000 */
[----:B------:R-:W1:Y:S02]  /*1f210*/  SYNCS.PHASECHK.TRANS64.TRYWAIT P0, [R0+URZ+0x29830], R11 ;  /* 0x0298300b000075a7 */ /* 0x000e64000800017f */
[----:B-1----:R-:W-:Y:S05]  /*1f220*/  @!P0 BRA `(.L_x_2465) ;  /* 0x000000fc00f48947 */ /* 0x002fea0003800000 */
.L_x_2464:
[----:B------:R-:W-:Y:S05]  /*1f230*/  BSYNC B0 ;  /* 0x0000000000007941 */ /* 0x000fea0003800000 */
.L_x_2461:
[----:B01----:R-:W0:Y:S01]  /*1f240*/  S2R R0, SR_TID.X ;  /* 0x0000000000007919 */ /* 0x003e220000002100 */
[----:B------:R-:W-:Y:S05]  /*1f250*/  WARPSYNC.ALL ;  /* 0x0000000000007948 */ /* 0x000fea0003800000 */
[----:B------:R-:W-:Y:S01]  /*1f260*/  IMAD R12, R189, 0x780, R5 ;  /* 0x00000780bd0c7824 */ /* 0x000fe200078e0205 */
[----:B------:R-:W-:Y:S01]  /*1f270*/  UMOV UR48, UR24 ;  /* 0x0000001800307c82 */ /* 0x000fe20008000000 */
[----:B------:R-:W-:Y:S01]  /*1f280*/  IMAD.MOV.U32 R13, RZ, RZ, -0x7fffffe0 ;  /* 0x80000020ff0d7424 */ /* 0x000fe200078e00ff */
[----:B------:R-:W-:Y:S01]  /*1f290*/  UMOV UR49, UR25 ;  /* 0x0000001900317c82 */ /* 0x000fe20008000000 */
[----:B------:R-:W-:Y:S01]  /*1f2a0*/  IMAD.MOV.U32 R89, RZ, RZ, -0x7fffffe0 ;  /* 0x80000020ff597424 */ /* 0x000fe200078e00ff */
[C---:B------:R-:W-:Y:S01]  /*1f2b0*/  R2UR UR50, R12.reuse ;  /* 0x000000000c3272ca */ /* 0x040fe200000e0000 */
[----:B------:R-:W-:Y:S01]  /*1f2c0*/  UMOV UR44, UR24 ;  /* 0x00000018002c7c82 */ /* 0x000fe20008000000 */
[----:B------:R-:W-:Y:S01]  /*1f2d0*/  R2UR UR51, R13 ;  /* 0x000000000d3372ca */ /* 0x000fe200000e0000 */
[----:B------:R-:W-:Y:S01]  /*1f2e0*/  UMOV UR45, UR25 ;  /* 0x00000019002d7c82 */ /* 0x000fe20008000000 */
[C---:B------:R-:W-:Y:S01]  /*1f2f0*/  IADD3 R88, R12.reuse, 0x80, RZ ;  /* 0x000000800c587810 */ /* 0x040fe20007ffe0ff */
[----:B------:R-:W-:Y:S01]  /*1f300*/  VIADD R14, R12, 0x100 ;  /* 0x000001000c0e7836 */ /* 0x000fe20000000000 */
[----:B------:R-:W-:Y:S01]  /*1f310*/  R2UR UR47, R89 ;  /* 0x00000000592f72ca */ /* 0x000fe200000e0000 */
[----:B------:R-:W-:Y:S01]  /*1f320*/  IMAD.MOV.U32 R15, RZ, RZ, -0x7fffffe0 ;  /* 0x80000020ff0f7424 */ /* 0x000fe200078e00ff */
[----:B------:R-:W-:Y:S01]  /*1f330*/  R2UR UR46, R88 ;  /* 0x00000000582e72ca */ /* 0x000fe200000e0000 */
[----:B------:R-:W-:Y:S01]  /*1f340*/  VIADD R20, R12, 0x180 ;  /* 0x000001800c147836 */ /* 0x000fe20000000000 */
        /* <DEDUP_REMOVED lines=8> */
[----:B------:R-:W-:Y:S01]  /*1f3d0*/  R2UR UR31, R89 ;  /* 0x00000000591f72ca */ /* 0x000fe200000e0000 */
[----:B------:R-:W-:Y:S01]  /*1f3e0*/  UMOV UR28, UR24 ;  /* 0x00000018001c7c82 */ /* 0x000fe20008000000 */
[----:B------:R-:W-:Y:S01]  /*1f3f0*/  UMOV UR29, UR25 ;  /* 0x00000019001d7c82 */ /* 0x000fe20008000000 */
[----:B0-----:R-:W-:Y:S01]  /*1f400*/  SHF.R.U32.HI R0, RZ, 0x7, R0 ;  /* 0x00000007ff007819 */ /* 0x001fe20000011600 */
[----:B------:R-:W-:Y:S01]  /*1f410*/  VIADD R20, R12, 0x82 ;  /* 0x000000820c147836 */ /* 0x000fe20000000000 */
[----:B------:R-:W-:Y:S01]  /*1f420*/  R2UR UR30, R88 ;  /* 0x00000000581e72ca */ /* 0x000fe200000e0000 */
[----:B------:R-:W-:Y:S01]  /*1f430*/  IMAD.MOV.U32 R21, RZ, RZ, -0x7fffffe0 ;  /* 0x80000020ff157424 */ /* 0x000fe200078e00ff */
[----:B------:R-:W-:Y:S01]  /*1f440*/  IADD3 R14, R12, 0x2, RZ ;  /* 0x000000020c0e7810 */ /* 0x000fe20007ffe0ff */
[----:B------:R-:W-:Y:S01]  /*1f450*/  VIADD R0, R0, 0x8 ;  /* 0x0000000800007836 */ /* 0x000fe20000000000 */
[----:B------:R-:W-:Y:S01]  /*1f460*/  R2UR UR7, R15 ;  /* 0x000000000f0772ca */ /* 0x000fe200000e0000 */
[----:B------:R-:W-:Y:S01]  /*1f470*/  IMAD.MOV.U32 R15, RZ, RZ, -0x7fffffe0 ;  /* 0x80000020ff0f7424 */ /* 0x000fe200078e00ff */
[----:B------:R-:W-:Y:S01]  /*1f480*/  R2UR UR6, R14 ;  /* 0x000000000e0672ca */ /* 0x000fe200000e0000 */
[----:B------:R-:W-:Y:S01]  /*1f490*/  VIADD R14, R12, 0x102 ;  /* 0x000001020c0e7836 */ /* 0x000fe20000000000 */
[----:B------:R0:W-:Y:S01]  /*1f4a0*/  BAR.SYNC.DEFER_BLOCKING R0, 0x100 ;  /* 0x000400000000751d */ /* 0x0001e20000010000 */
[----:B------:R-:W-:-:S05]  /*1f4b0*/  MOV R13, 0x80000020 ;  /* 0x80000020000d7802 */ /* 0x000fca0000000f00 */
        /* <DEDUP_REMOVED lines=30> */
[----:B------:R-:W-:Y:S01]  /*1f6a0*/  VIADD R14, R12, 0x202 ;  /* 0x000002020c0e7836 */ /* 0x000fe20000000000 */
[----:B------:R-:W-:-:S04]  /*1f6b0*/  MOV R15, 0x80000020 ;  /* 0x80000020000f7802 */ /* 0x000fc80000000f00 */
        /* <DEDUP_REMOVED lines=192> */
.L_x_2467:
[----:B------:R-:W-:Y:S01]  /*202c0*/  SHF.L.U32 R0, R8, 0x1f, RZ ;  /* 0x0000001f08007819 */ /* 0x000fe200000006ff */
[----:B------:R-:W-:-:S04]  /*202d0*/  IMAD R8, R10, 0x8, R16 ;  /* 0x000000080a087824 */ /* 0x000fc800078e0210 */
[----:B------:R0:W1:Y:S01]  /*202e0*/  SYNCS.PHASECHK.TRANS64.TRYWAIT P0, [R8+URZ+0x29850], R0 ;  /* 0x02985000080075a7 */ /* 0x000062000800017f */
[----:B------:R-:W-:Y:S05]  /*202f0*/  @!P1 BRA `(.L_x_2468) ;  /* 0x0000000000049947 */ /* 0x000fea0003800000 */
[----:B------:R-:W-:Y:S01]  /*20300*/  BPT.TRAP 0x1 ;  /* 0x000000040000795c */ /* 0x000fe20000300000 */
.L_x_2468:
[----:B-1----:R-:W-:Y:S05]  /*20310*/  @P0 BRA `(.L_x_2466) ;  /* 0x0000000000080947 */ /* 0x002fea0003800000 */
[----:B------:R-:W1:Y:S02]  /*20320*/  SYNCS.PHASECHK.TRANS64.TRYWAIT P0, [R8+URZ+0x29850], R0 ;  /* 0x02985000080075a7 */ /* 0x000e64000800017f */
[----:B-1----:R-:W-:Y:S05]  /*20330*/  @!P0 BRA `(.L_x_2469) ;  /* 0x000000ec00c48947 */ /* 0x002fea0003800000 */
.L_x_2466:
        /* <DEDUP_REMOVED lines=99> */
[----:B------:R-:W-:Y:S02]  /*20970*/  FMNMX.FTZ R0, R101, R0, !PT ;  /* 0x0000000065007209 */ /* 0x000fe40007810000 */
[----:B------:R-:W-:Y:S02]  /*20980*/  FMNMX.FTZ R8, R103, R8, !PT ;  /* 0x0000000867087209 */ /* 0x000fe40007810000 */
[----:B0-----:R-:W-:Y:S01]  /*20990*/  LOP3.LUT R205, R205, 0x7f, RZ, 0xc0, !PT ;  /* 0x0000007fcdcd7812 */ /* 0x001fe200078ec0ff */
[----:B------:R-:W-:Y:S01]  /*209a0*/  QGMMA.64x128x32.F32.E4M3.E4M3 R24, R180, gdesc[UR4], R24, gsb0 ;  /* 0x01e00004b4187df3 */ /* 0x000fe20008000818 */
[----:B------:R-:W-:Y:S01]  /*209b0*/  R2UR UR6, R14 ;  /* 0x000000000e0672ca */ /* 0x000fe200000e0000 */
[----:B------:R-:W0:Y:S01]  /*209c0*/  SHFL.BFLY PT, R11, R0, 0x2, 0x1f ;  /* 0x0c401f00000b7f89 */ /* 0x000e2200000e0000 */
[----:B------:R-:W-:Y:S01]  /*209d0*/  R2UR UR7, R15 ;  /* 0x000000000f0772ca */ /* 0x000fe200000e0000 */
[----:B------:R-:W-:Y:S01]  /*209e0*/  IMAD.MOV.U32 R15, RZ, RZ, -0x3ffffff0 ;  /* 0xc0000010ff0f7424 */ /* 0x000fe200078e00ff */
[C---:B------:R-:W-:Y:S01]  /*209f0*/  IADD3 R14, R12.reuse, 0x300, RZ ;  /* 0x000003000c0e7810 */ /* 0x040fe20007ffe0ff */
[----:B------:R-:W-:Y:S01]  /*20a00*/  VIADD R12, R12, 0x400 ;  /* 0x000004000c0c7836 */ /* 0x000fe20000000000 */
[----:B------:R-:W-:-:S02]  /*20a10*/  ISETP.NE.AND P0, PT, R205, RZ, PT ;  /* 0x000000ffcd00720c */ /* 0x000fc40003f05270 */
[----:B------:R-:W1:Y:S01]  /*20a20*/  S2R R205, SR_TID.X ;  /* 0x0000000000cd7919 */ /* 0x000e620000002100 */
[----:B0-----:R-:W-:Y:S02]  /*20a30*/  FMNMX.FTZ R0, R0, R11, !PT ;  /* 0x0000000b00007209 */ /* 0x001fe40007810000 */
[----:B-1----:R-:W-:Y:S01]  /*20a40*/  SHF.R.U32.HI R205, RZ, 0x7, R205 ;  /* 0x00000007ffcd7819 */ /* 0x002fe200000116cd */
        /* <DEDUP_REMOVED lines=9> */
[----:B------:R-:W-:Y:S01]  /*20ae0*/  FFMA.FTZ R11, R2, R0, -8 ;  /* 0xc1000000020b7423 */ /* 0x000fe20000010000 */
[----:B------:R-:W-:-:S03]  /*20af0*/  FADD.FTZ R7, -R0, R7 ;  /* 0x0000000700077221 */ /* 0x000fc60000010100 */
        /* <DEDUP_REMOVED lines=36> */
[----:B------:R-:W-:Y:S01]  /*20d40*/  FMUL.FTZ R7, R2, R7 ;  /* 0x0000000702077220 */ /* 0x000fe20000410000 */
[----:B------:R-:W-:Y:S08]  /*20d50*/  MUFU.EX2 R8, R8 ;  /* 0x0000000800087308 */ /* 0x000ff00000000800 */
[----:B------:R-:W0:Y:S08]  /*20d60*/  MUFU.EX2 R7, R7 ;  /* 0x0000000700077308 */ /* 0x000e300000000800 */
[----:B------:R-:W-:Y:S08]  /*20d70*/  MUFU.EX2 R15, R15 ;  /* 0x0000000f000f7308 */ /* 0x000ff00000000800 */
[----:B------:R-:W-:Y:S01]  /*20d80*/  MUFU.EX2 R20, R20 ;  /* 0x0000001400147308 */ /* 0x000fe20000000800 */
[----:B0-----:R-:W-:-:S07]  /*20d90*/  FFMA.FTZ R4, R7, R4, R8 ;  /* 0x0000000407047223 */ /* 0x001fce0000010008 */
[----:B------:R-:W-:Y:S08]  /*20da0*/  MUFU.EX2 R21, R21 ;  /* 0x0000001500157308 */ /* 0x000ff00000000800 */
[----:B------:R-:W-:Y:S01]  /*20db0*/  MUFU.EX2 R152, R152 ;  /* 0x0000009800987308 */ /* 0x000fe20000000800 */
[----:B------:R-:W-:Y:S02]  /*20dc0*/  WARPGROUP.DEPBAR.LE gsb0, 0x0 ;  /* 0x00008000000079c5 */ /* 0x000fe40000010000 */
[----:B------:R-:W-:-:S05]  /*20dd0*/  WARPGROUP.ARRIVE ;  /* 0x00000000000079c5 */ /* 0x000fca0000000000 */
[----:B------:R-:W-:Y:S01]  /*20de0*/  MUFU.EX2 R136, R136 ;  /* 0x0000008800887308 */ /* 0x000fe20000000800 */
[----:B------:R-:W-:Y:S01]  /*20df0*/  QGMMA.64x128x32.F32.E4M3.E4M3 R24, R172, gdesc[UR4], R24, gsb0 ;  /* 0x01e00004ac187df3 */ /* 0x000fe20008000818 */
[----:B------:R-:W-:Y:S02]  /*20e00*/  R2UR UR6, R12 ;  /* 0x000000000c0672ca */ /* 0x000fe400000e0000 */
[----:B------:R-:W0:Y:S01]  /*20e10*/  SHFL.BFLY PT, R12, R14, 0x1, 0x1f ;  /* 0x0c201f000e0c7f89 */ /* 0x000e2200000e0000 */
[----:B------:R-:W-:Y:S01]  /*20e20*/  R2UR UR7, R13 ;  /* 0x000000000d0772ca */ /* 0x000fe200000e0000 */
[C-C-:B------:R-:W-:Y:S01]  /*20e30*/  FFMA.FTZ R13, R2.reuse, R153, -R11.reuse ;  /* 0x00000099020d7223 */ /* 0x140fe2000001080b */
[----:B------:R-:W-:-:S01]  /*20e40*/  FFMA.FTZ R153, R2, R165, -R11 ;  /* 0x000000a502997223 */ /* 0x000fc2000001080b */
[----:B------:R-:W-:Y:S08]  /*20e50*/  MUFU.EX2 R137, R137 ;  /* 0x0000008900897308 */ /* 0x000ff00000000800 */
[----:B------:R-:W1:Y:S08]  /*20e60*/  MUFU.EX2 R13, R13 ;  /* 0x0000000d000d7308 */ /* 0x000e700000000800 */
[----:B------:R-:W-:Y:S01]  /*20e70*/  MUFU.EX2 R153, R153 ;  /* 0x0000009900997308 */ /* 0x000fe20000000800 */
[----:B0-----:R-:W-:Y:S01]  /*20e80*/  FMNMX.FTZ R12, R14, R12, !PT ;  /* 0x0000000c0e0c7209 */ /* 0x001fe20007810000 */
[C-C-:B------:R-:W-:Y:S01]  /*20e90*/  FFMA.FTZ R14, R2.reuse, R156, -R11.reuse ;  /* 0x0000009c020e7223 */ /* 0x140fe2000001080b */
[----:B------:R-:W-:-:S05]  /*20ea0*/  FFMA.FTZ R11, R2, R101, -R11 ;  /* 0x00000065020b7223 */ /* 0x000fca000001080b */
[----:B------:R-:W-:Y:S01]  /*20eb0*/  MUFU.EX2 R140, R140 ;  /* 0x0000008c008c7308 */ /* 0x000fe20000000800 */
[----:B------:R-:W-:-:S01]  /*20ec0*/  FADD.FTZ R6, -R12, R6 ;  /* 0x000000060c067221 */ /* 0x000fc20000010100 */
[----:B------:R-:W-:Y:S01]  /*20ed0*/  FFMA.FTZ R101, R2, R12, -8 ;  /* 0xc100000002657423 */ /* 0x000fe2000001000c */
[----:B-1----:R-:W-:-:S02]  /*20ee0*/  FADD.FTZ R4, R13, R4 ;  /* 0x000000040d047221 */ /* 0x002fc40000010000 */
[C---:B------:R-:W-:Y:S01]  /*20ef0*/  FMUL.FTZ R6, R2.reuse, R6 ;  /* 0x0000000602067220 */ /* 0x040fe20000410000 */
[----:B------:R-:W-:-:S01]  /*20f00*/  FFMA.FTZ R154, R2, R154, -R101 ;  /* 0x0000009a029a7223 */ /* 0x000fc20000010865 */
[C-C-:B------:R-:W-:Y:S01]  /*20f10*/  FFMA.FTZ R155, R2.reuse, R155, -R101.reuse ;  /* 0x0000009b029b7223 */ /* 0x140fe20000010865 */
[----:B------:R-:W-:-:S01]  /*20f20*/  FFMA.FTZ R156, R2, R158, -R101 ;  /* 0x0000009e029c7223 */ /* 0x000fc20000010865 */
[C-C-:B------:R-:W-:Y:S01]  /*20f30*/  FFMA.FTZ R157, R2.reuse, R159, -R101.reuse ;  /* 0x0000009f029d7223 */ /* 0x140fe20000010865 */
        /* <DEDUP_REMOVED lines=33> */
[----:B-1----:R-:W-:-:S01]  /*21150*/  FFMA.FTZ R3, R6, R3, R154 ;  /* 0x0000000306037223 */ /* 0x002fc2000001009a */
[----:B------:R-:W-:Y:S01]  /*21160*/  FADD.FTZ R4, R152, R4 ;  /* 0x0000000498047221 */ /* 0x000fe20000010000 */
[----:B------:R-:W-:-:S01]  /*21170*/  FFMA.FTZ R114, R2, R114, -R101 ;  /* 0x0000007202727223 */ /* 0x000fc20000010865 */
[C-C-:B------:R-:W-:Y:S01]  /*21180*/  FFMA.FTZ R115, R2.reuse, R115, -R101.reuse ;  /* 0x0000007302737223 */ /* 0x140fe20000010865 */
[----:B------:R-:W-:-:S01]  /*21190*/  FFMA.FTZ R118, R2, R118, -R101 ;  /* 0x0000007602767223 */ /* 0x000fc20000010865 */
[----:B------:R-:W-:Y:S01]  /*211a0*/  FADD.FTZ R4, R153, R4 ;  /* 0x0000000499047221 */ /* 0x000fe20000010000 */
[----:B------:R-:W-:-:S01]  /*211b0*/  FFMA.FTZ R119, R2, R119, -R101 ;  /* 0x0000007702777223 */ /* 0x000fc20000010865 */
[----:B------:R-:W1:Y:S01]  /*211c0*/  MUFU.EX2 R157, R157 ;  /* 0x0000009d009d7308 */ /* 0x000e620000000800 */
[----:B0-----:R-:W-:-:S01]  /*211d0*/  FADD.FTZ R3, R155, R3 ;  /* 0x000000039b037221 */ /* 0x001fc20000010000 */
[----:B------:R-:W-:Y:S01]  /*211e0*/  FADD.FTZ R4, R136, R4 ;  /* 0x0000000488047221 */ /* 0x000fe20000010000 */
[----:B------:R-:W-:-:S01]  /*211f0*/  FFMA.FTZ R90, R2, R90, -R101 ;  /* 0x0000005a025a7223 */ /* 0x000fc20000010865 */
[C-C-:B------:R-:W-:Y:S01]  /*21200*/  FFMA.FTZ R91, R2.reuse, R91, -R101.reuse ;  /* 0x0000005b025b7223 */ /* 0x140fe20000010865 */
[----:B------:R-:W-:-:S01]  /*21210*/  FFMA.FTZ R94, R2, R94, -R101 ;  /* 0x0000005e025e7223 */ /* 0x000fc20000010865 */
[----:B------:R-:W-:Y:S01]  /*21220*/  FADD.FTZ R4, R137, R4 ;  /* 0x0000000489047221 */ /* 0x000fe20000010000 */
[----:B------:R-:W-:-:S01]  /*21230*/  FFMA.FTZ R95, R2, R95, -R101 ;  /* 0x0000005f025f7223 */ /* 0x000fc20000010865 */
[----:B------:R-:W0:Y:S01]  /*21240*/  MUFU.EX2 R158, R158 ;  /* 0x0000009e009e7308 */ /* 0x000e220000000800 */
[----:B--2---:R-:W-:-:S01]  /*21250*/  FADD.FTZ R3, R156, R3 ;  /* 0x000000039c037221 */ /* 0x004fc20000010000 */
[----:B------:R-:W-:Y:S01]  /*21260*/  FADD.FTZ R4, R140, R4 ;  /* 0x000000048c047221 */ /* 0x000fe20000010000 */
[----:B------:R-:W-:-:S01]  /*21270*/  FFMA.FTZ R98, R2, R98, -R101 ;  /* 0x0000006202627223 */ /* 0x000fc20000010865 */
[C-C-:B------:R-:W-:Y:S01]  /*21280*/  FFMA.FTZ R99, R2.reuse, R99, -R101.reuse ;  /* 0x0000006302637223 */ /* 0x140fe20000010865 */
[----:B------:R-:W-:-:S01]  /*21290*/  FFMA.FTZ R102, R2, R102, -R101 ;  /* 0x0000006602667223 */ /* 0x000fc20000010865 */
[----:B------:R-:W-:Y:S01]  /*212a0*/  FFMA.FTZ R101, R2, R103, -R101 ;  /* 0x0000006702657223 */ /* 0x000fe20000010865 */
[----:B------:R-:W-:Y:S01]  /*212b0*/  IADD3 R162, -R205, 0xb, RZ ;  /* 0x0000000bcda27810 */ /* 0x000fe20007ffe1ff */
        /* <DEDUP_REMOVED lines=100> */
[----:B------:R-:W-:-:S04]  /*21900*/  @!P0 IMAD R3, R189, 0x8, R16 ;  /* 0x00000008bd038824 */ /* 0x000fc800078e0210 */
[----:B------:R-:W-:Y:S02]  /*21910*/  @!P0 VIADD R3, R3, 0x29840 ;  /* 0x0002984003038836 */ /* 0x000fe40000000000 */
[----:B------:R-:W2:Y:S01]  /*21920*/  MUFU.EX2 R88, R88 ;  /* 0x0000005800587308 */ /* 0x000ea20000000800 */
[----:B-1----:R-:W-:-:S02]  /*21930*/  FADD.FTZ R4, R117, R4 ;  /* 0x0000000475047221 */ /* 0x002fc40000010000 */
[----:B------:R-:W-:Y:S01]  /*21940*/  @!P0 PRMT R3, RZ, 0x654, R3 ;  /* 0x00000654ff038816 */ /* 0x000fe20000000003 */
[----:B------:R1:W-:Y:S06]  /*21950*/  BAR.ARV R162, 0x100 ;  /* 0x000400a20000751d */ /* 0x0003ec0000002000 */
[----:B------:R-:W3:Y:S01]  /*21960*/  MUFU.EX2 R90, R90 ;  /* 0x0000005a005a7308 */ /* 0x000ee20000000800 */
[----:B0-----:R-:W-:-:S01]  /*21970*/  FADD.FTZ R103, R119, R103 ;  /* 0x0000006777677221 */ /* 0x001fc20000010000 */
[----:B------:R0:W-:Y:S01]  /*21980*/  @!P0 SYNCS.ARRIVE.TRANS64.RED.A1T0 RZ, [R3+URZ], RZ ;  /* 0x000000ff03ff89a7 */ /* 0x0001e2000810043f */
[----:B--2---:R-:W-:-:S05]  /*21990*/  FADD.FTZ R4, R88, R4 ;  /* 0x0000000458047221 */ /* 0x004fca0000010000 */
[----:B------:R-:W2:Y:S08]  /*219a0*/  MUFU.EX2 R89, R89 ;  /* 0x0000005900597308 */ /* 0x000eb00000000800 */
[----:B------:R-:W4:Y:S01]  /*219b0*/  MUFU.EX2 R91, R91 ;  /* 0x0000005b005b7308 */ /* 0x000f220000000800 */
[----:B---3--:R-:W-:-:S07]  /*219c0*/  FADD.FTZ R103, R90, R103 ;  /* 0x000000675a677221 */ /* 0x008fce0000010000 */
[----:B------:R-:W3:Y:S01]  /*219d0*/  MUFU.EX2 R92, R92 ;  /* 0x0000005c005c7308 */ /* 0x000ee20000000800 */
[----:B--2---:R-:W-:-:S07]  /*219e0*/  FADD.FTZ R4, R89, R4 ;  /* 0x0000000459047221 */ /* 0x004fce0000010000 */
[----:B------:R-:W2:Y:S01]  /*219f0*/  MUFU.EX2 R94, R94 ;  /* 0x0000005e005e7308 */ /* 0x000ea20000000800 */
[----:B----4-:R-:W-:-:S07]  /*21a00*/  FADD.FTZ R103, R91, R103 ;  /* 0x000000675b677221 */ /* 0x010fce0000010000 */
        /* <DEDUP_REMOVED lines=18> */
[----:B------:R-:W0:Y:S01]  /*21b30*/  MUFU.EX2 R101, R101 ;  /* 0x0000006500657308 */ /* 0x000e220000000800 */
[----:B---3--:R-:W-:-:S01]  /*21b40*/  FADD.FTZ R103, R102, R103 ;  /* 0x0000006766677221 */ /* 0x008fc20000010000 */
[----:B--2---:R-:W-:-:S03]  /*21b50*/  FADD.FTZ R4, R11, R4 ;  /* 0x000000040b047221 */ /* 0x004fc60000010000 */
[----:B0-----:R-:W-:Y:S01]  /*21b60*/  FADD.FTZ R3, R101, R103 ;  /* 0x0000006765037221 */ /* 0x001fe20000010000 */
[----:B-1----:R-:W-:Y:S06]  /*21b70*/  @!P1 BRA `(.L_x_2470) ;  /* 0x0000000000049947 */ /* 0x002fec0003800000 */
[----:B------:R-:W-:Y:S01]  /*21b80*/  BPT.TRAP 0x1 ;  /* 0x000000040000795c */ /* 0x000fe20000300000 */
.L_x_2470:
[----:B------:R-:W-:Y:S01]  /*21b90*/  IMAD R10, R10, 0x8, R16 ;  /* 0x000000080a0a7824 */ /* 0x000fe200078e0210 */
[----:B------:R-:W-:Y:S01]  /*21ba0*/  ISETP.GT.AND P0, PT, R9, R203, PT ;  /* 0x000000cb0900720c */ /* 0x000fe20003f04270 */
[-C--:B------:R-:W-:Y:S01]  /*21bb0*/  FMUL.FTZ R24, R24, R7.reuse ;  /* 0x0000000718187220 */ /* 0x080fe20000410000 */
[----:B------:R-:W-:Y:S01]  /*21bc0*/  MOV R103, UR37 ;  /* 0x0000002500677c02 */ /* 0x000fe20008000f00 */
        /* <DEDUP_REMOVED lines=112> */
.L_x_2460:
[----:B------:R-:W-:Y:S05]  /*222d0*/  WARPSYNC.ALL ;  /* 0x0000000000007948 */ /* 0x000fea0003800000 */
[----:B------:R-:W-:Y:S06]  /*222e0*/  BAR.ARV 0x8, 0x180 ;  /* 0x0206000000007b1d */ /* 0x000fec0000002000 */
[----:B------:R-:W-:Y:S05]  /*222f0*/  @!P1 BRA `(.L_x_2472) ;  /* 0x0000000000049947 */ /* 0x000fea0003800000 */
[----:B------:R-:W-:Y:S01]  /*22300*/  BPT.TRAP 0x1 ;  /* 0x000000040000795c */ /* 0x000fe20000300000 */
.L_x_2472:
[----:B------:R-:W-:Y:S01]  /*22310*/  IMAD R20, R189, 0x8, R16 ;  /* 0x00000008bd147824 */ /* 0x000fe200078e0210 */
[----:B------:R-:W-:-:S04]  /*22320*/  SHF.L.U32 R5, R190, 0x1f, RZ ;  /* 0x0000001fbe057819 */ /* 0x000fc800000006ff */
[----:B------:R0:W1:Y:S01]  /*22330*/  SYNCS.PHASECHK.TRANS64.TRYWAIT P0, [R20+URZ+0x29850], R5 ;  /* 0x02985005140075a7 */ /* 0x000062000800017f */
[----:B------:R-:W-:Y:S05]  /*22340*/  @!P1 BRA `(.L_x_2473) ;  /* 0x0000000000049947 */ /* 0x000fea0003800000 */
[----:B------:R-:W-:Y:S01]  /*22350*/  BPT.TRAP 0x1 ;  /* 0x000000040000795c */ /* 0x000fe20000300000 */
.L_x_2473:
[----:B------:R-:W-:-:S05]  /*22360*/  VIADD R16, R16, 0x400 ;  /* 0x0000040010107836 */ /* 0x000fca0000000000 */
[----:B------:R-:W-:-:S04]  /*22370*/  SHF.R.U32.HI R16, RZ, 0x4, R16 ;  /* 0x00000004ff107819 */ /* 0x000fc80000011610 */
[----:B------:R-:W-:-:S04]  /*22380*/  LOP3.LUT R16, R16, 0x3fff, RZ, 0xc0, !PT ;  /* 0x00003fff10107812 */ /* 0x000fc800078ec0ff */
[----:B------:R-:W-:Y:S01]  /*22390*/  LOP3.LUT R16, R16, 0x10000, RZ, 0xfc, !PT ;  /* 0x0001000010107812 */ /* 0x000fe200078efcff */
[----:B-1----:R-:W-:Y:S06]  /*223a0*/  @P0 BRA `(.L_x_2474) ;  /* 0x0000000000080947 */ /* 0x002fec0003800000 */
[----:B------:R-:W1:Y:S02]  /*223b0*/  SYNCS.PHASECHK.TRANS64.TRYWAIT P0, [R20+URZ+0x29850], R5 ;  /* 0x02985005140075a7 */ /* 0x000e64000800017f */
[----:B-1----:R-:W-:Y:S05]  /*223c0*/  @!P0 BRA `(.L_x_2475) ;  /* 0x000000cc00b48947 */ /* 0x002fea0003800000 */
.L_x_2474:
[----:B------:R-:W-:Y:S01]  /*223d0*/  IMAD R6, R189, 0x500, R16 ;  /* 0x00000500bd067824 */ /* 0x000fe200078e0210 */
[----:B------:R-:W-:Y:S01]  /*223e0*/  MOV R7, 0xc0000010 ;  /* 0xc000001000077802 */ /* 0x000fe20000000f00 */
[----:B------:R-:W-:Y:S05]  /*223f0*/  WARPSYNC.ALL ;  /* 0x0000000000007948 */ /* 0x000fea0003800000 */
[C---:B------:R-:W-:Y:S01]  /*22400*/  R2UR UR6, R6.reuse ;  /* 0x00000000060672ca */ /* 0x040fe200000e0000 */
[----:B------:R-:W-:Y:S01]  /*22410*/  WARPGROUP.ARRIVE ;  /* 0x00000000000079c5 */ /* 0x000fe20000000000 */
[----:B------:R-:W-:Y:S01]  /*22420*/  R2UR UR7, R7 ;  /* 0x00000000070772ca */ /* 0x000fe200000e0000 */
[C---:B------:R-:W-:Y:S01]  /*22430*/  VIADD R8, R6.reuse, 0x100 ;  /* 0x0000010006087836 */ /* 0x040fe20000000000 */
[----:B------:R-:W-:Y:S01]  /*22440*/  ULDC.64 UR4, c[0x0][0x9a0] ;  /* 0x0002680000047ab9 */ /* 0x000fe20000000a00 */
[----:B------:R-:W-:Y:S01]  /*22450*/  IMAD.MOV.U32 R9, RZ, RZ, -0x3ffffff0 ;  /* 0xc0000010ff097424 */ /* 0x000fe200078e00ff */
[----:B------:R-:W-:Y:S01]  /*22460*/  ISETP.NE.U32.AND P0, PT, RZ, UR4, PT ;  /* 0x00000004ff007c0c */ /* 0x000fe2000bf05070 */
[----:B------:R-:W-:-:S02]  /*22470*/  VIADD R14, R6, 0x200 ;  /* 0x00000200060e7836 */ /* 0x000fc40000000000 */
[----:B------:R-:W-:Y:S01]  /*22480*/  IMAD.MOV.U32 R15, RZ, RZ, -0x3ffffff0 ;  /* 0xc0000010ff0f7424 */ /* 0x000fe200078e00ff */
[----:B------:R-:W-:-:S05]  /*22490*/  ISETP.NE.AND.EX P0, PT, RZ, UR5, PT, P0 ;  /* 0x00000005ff007c0c */ /* 0x000fca000bf05300 */
[----:B------:R-:W-:Y:S01]  /*224a0*/  QGMMA.64x128x32.F32.E4M3.E4M3 R24, R184, gdesc[UR4], R24, gsb0 ;  /* 0x01e00004b8187df3 */ /* 0x000fe20008000818 */
[----:B------:R-:W-:Y:S02]  /*224b0*/  R2UR UR6, R8 ;  /* 0x00000000080672ca */ /* 0x000fe400000e0000 */
[----:B------:R-:W-:-:S05]  /*224c0*/  R2UR UR7, R9 ;  /* 0x00000000090772ca */ /* 0x000fca00000e0000 */
        /* <DEDUP_REMOVED lines=17> */
[----:B------:R-:W-:Y:S01]  /*225e0*/  VIADD R8, R6, 0x300 ;  /* 0x0000030006087836 */ /* 0x000fe20000000000 */
[----:B------:R-:W-:Y:S01]  /*225f0*/  MOV R9, 0xc0000010 ;  /* 0xc000001000097802 */ /* 0x000fe20000000f00 */
[----:B------:R-:W-:Y:S02]  /*22600*/  WARPGROUP.DEPBAR.LE gsb0, 0x0 ;  /* 0x00008000000079c5 */ /* 0x000fe40000010000 */
[----:B------:R-:W-:-:S08]  /*22610*/  WARPGROUP.ARRIVE ;  /* 0x00000000000079c5 */ /* 0x000fd00000000000 */
        /* <DEDUP_REMOVED lines=14> */
[----:B------:R-:W0:Y:S04]  /*22700*/  SHFL.BFLY PT, R6, R9, 0x1, 0x1f ;  /* 0x0c201f0009067f89 */ /* 0x000e2800000e0000 */
        /* <DEDUP_REMOVED lines=31> */
.L_x_2476:
        /* <DEDUP_REMOVED lines=75> */
.L_x_2408:
        /* <DEDUP_REMOVED lines=22> */
[----:B--2---:R-:W-:-:S04]  /*22f10*/  LOP3.LUT P0, R4, R21, 0x3, RZ, 0xc0, !PT ;  /* 0x0000000315047812 */ /* 0x004fc8000780c0ff */
[----:B------:R0:W5:Y:S01]  /*22f20*/  LDG.E.CONSTANT R9, desc[UR54][R2.64] ;  /* 0x0000003602097981 */ /* 0x000162000c1e9900 */
[----:B------:R-:W-:-:S04]  /*22f30*/  ISETP.EQ.OR P0, PT, R4, 0x3, !P0 ;  /* 0x000000030400780c */ /* 0x000fc80004702670 */
        /* <DEDUP_REMOVED lines=8> */
[----:B------:R-:W-:Y:S02]  /*22fc0*/  LOP3.LUT R106, R107, 0x380, RZ, 0xc0, !PT ;  /* 0x000003806b6a7812 */ /* 0x000fe400078ec0ff */
[----:B------:R-:W-:Y:S02]  /*22fd0*/  LOP3.LUT R30, R31, 0x380, RZ, 0xc0, !PT ;  /* 0x000003801f1e7812 */ /* 0x000fe400078ec0ff */
[----:B0-----:R-:W-:Y:S02]  /*22fe0*/  IADD3 R3, P3, R32, 0x4000, RZ ;  /* 0x0000400020037810 */ /* 0x001fe40007f7e0ff */
[----:B------:R-:W-:-:S02]  /*22ff0*/  SHF.R.U64 R106, R106, 0x3, RZ ;  /* 0x000000036a6a7819 */ /* 0x000fc400000012ff */
[----:B------:R-:W-:Y:S02]  /*23000*/  SHF.R.U64 R30, R30, 0x3, RZ ;  /* 0x000000031e1e7819 */ /* 0x000fe400000012ff */
[----:B------:R-:W-:Y:S02]  /*23010*/  LOP3.LUT R20, R3, 0x380, RZ, 0xc0, !PT ;  /* 0x0000038003147812 */ /* 0x000fe400078ec0ff */
[----:B------:R-:W-:Y:S01]  /*23020*/  LOP3.LUT R106, R106, R107, RZ, 0x3c, !PT ;  /* 0x0000006b6a6a7212 */ /* 0x000fe200078e3cff */
[--C-:B------:R-:W-:Y:S01]  /*23030*/  IMAD.X R107, RZ, RZ, R33.reuse, P5 ;  /* 0x000000ffff6b7224 */ /* 0x100fe200028e0621 */
[----:B------:R-:W-:Y:S01]  /*23040*/  LOP3.LUT R30, R30, R31, RZ, 0x3c, !PT ;  /* 0x0000001f1e1e7212 */ /* 0x000fe200078e3cff */
[----:B------:R-:W-:Y:S01]  /*23050*/  IMAD.X R31, RZ, RZ, R33, P1 ;  /* 0x000000ffff1f7224 */ /* 0x000fe200008e0621 */
[----:B------:R-:W-:Y:S02]  /*23060*/  SHF.R.U64 R20, R20, 0x3, RZ ;  /* 0x0000000314147819 */ /* 0x000fe400000012ff */
[----:B------:R-:W-:-:S02]  /*23070*/  IADD3 R27, P2, R32, 0x4020, RZ ;  /* 0x00004020201b7810 */ /* 0x000fc40007f5e0ff */
[C---:B------:R-:W-:Y:S02]  /*23080*/  IADD3 R15, P5, R32.reuse, 0x40, RZ ;  /* 0x00000040200f7810 */ /* 0x040fe40007fbe0ff */
[C---:B------:R-:W-:Y:S02]  /*23090*/  IADD3 R11, P1, R32.reuse, 0x20, RZ ;  /* 0x00000020200b7810 */ /* 0x040fe40007f3e0ff */
[----:B------:R-:W-:Y:S02]  /*230a0*/  IADD3 R21, P4, R32, 0x60, RZ ;  /* 0x0000006020157810 */ /* 0x000fe40007f9e0ff */
[----:B------:R-:W-:Y:S02]  /*230b0*/  LOP3.LUT R20, R20, R3, RZ, 0x3c, !PT ;  /* 0x0000000314147212 */ /* 0x000fe400078e3cff */
        /* <DEDUP_REMOVED lines=19> */
[----:B------:R-:W-:Y:S02]  /*231f0*/  IADD3.X R21, RZ, R33, RZ, P3, !PT ;  /* 0x00000021ff157210 */ /* 0x000fe40001ffe4ff */
[----:B------:R-:W-:Y:S02]  /*23200*/  MOV R106, R106 ;  /* 0x0000006a006a7202 */ /* 0x000fe40000000f00 */
[----:B------:R-:W-:Y:S02]  /*23210*/  MOV R110, R32 ;  /* 0x00000020006e7202 */ /* 0x000fe40000000f00 */
[----:B------:R-:W-:Y:S02]  /*23220*/  MOV R105, R30 ;  /* 0x0000001e00697202 */ /* 0x000fe40000000f00 */
[----:B------:R-:W-:Y:S02]  /*23230*/  MOV R104, R26 ;  /* 0x0000001a00687202 */ /* 0x000fe40000000f00 */
[----:B------:R-:W-:-:S02]  /*23240*/  MOV R103, R20 ;  /* 0x0000001400677202 */ /* 0x000fc40000000f00 */
[----:B------:R-:W-:Y:S02]  /*23250*/  MOV R109, R14 ;  /* 0x0000000e006d7202 */ /* 0x000fe40000000f00 */
[----:B------:R-:W-:Y:S02]  /*23260*/  MOV R108, R10 ;  /* 0x0000000a006c7202 */ /* 0x000fe40000000f00 */
[----:B------:R-:W-:Y:S01]  /*23270*/  MOV R107, R2 ;  /* 0x00000002006b7202 */ /* 0x000fe20000000f00 */
[----:B------:R-:W-:Y:S06]  /*23280*/  BRA.DIV UR4, `(.L_x_2479) ;  /* 0x000000c204187947 */ /* 0x000fec000b800000 */
[----:B------:R-:W-:Y:S01]  /*23290*/  SEL R2, R112, R97, P0 ;  /* 0x0000006170027207 */ /* 0x000fe20000000000 */
[----:B-----5:R-:W-:Y:S01]  /*232a0*/  SHFL.IDX PT, R100, R100, R9, 0x1c1f ;  /* 0x001c1f0964647589 */ /* 0x020fe200000e0000 */
[----:B------:R-:W-:Y:S02]  /*232b0*/  SEL R78, R90, R93, P0 ;  /* 0x0000005d5a4e7207 */ /* 0x000fe40000000000 */
[----:B------:R-:W-:Y:S02]  /*232c0*/  SEL R49, R93, R90, P0 ;  /* 0x0000005a5d317207 */ /* 0x000fe40000000000 */
[----:B------:R-:W-:Y:S02]  /*232d0*/  SEL R97, R97, R112, P0 ;  /* 0x0000007061617207 */ /* 0x000fe40000000000 */
[----:B------:R-:W-:Y:S01]  /*232e0*/  SEL R86, R58, R81, P0 ;  /* 0x000000513a567207 */ /* 0x000fe20000000000 */
[----:B------:R-:W-:Y:S01]  /*232f0*/  SHFL.IDX PT, R78, R78, R9, 0x1c1f ;  /* 0x001c1f094e4e7589 */ /* 0x000fe200000e0000 */
[----:B------:R-:W-:-:S02]  /*23300*/  LOP3.LUT R10, R9, 0x2, RZ, 0x3c, !PT ;  /* 0x00000002090a7812 */ /* 0x000fc400078e3cff */
[----:B------:R-:W-:Y:S02]  /*23310*/  SEL R4, R40, R41, P0 ;  /* 0x0000002928047207 */ /* 0x000fe40000000000 */
        /* <DEDUP_REMOVED lines=70> */
[----:B------:R-:W3:Y:S01]  /*23780*/  SHFL.IDX PT, R0, R90, R9, 0x1c1f ;  /* 0x001c1f095a007589 */ /* 0x000ee200000e0000 */
        /* <DEDUP_REMOVED lines=10> */
[----:B0-----:R-:W-:Y:S01]  /*23830*/  SEL R96, R77, R2, P0 ;  /* 0x000000024d607207 */ /* 0x001fe20000000000 */
        /* <DEDUP_REMOVED lines=8> */
[----:B--2---:R-:W-:Y:S01]  /*238c0*/  SEL R99, R98, R47, P0 ;  /* 0x0000002f62637207 */ /* 0x004fe20000000000 */
[----:B------:R-:W-:Y:S01]  /*238d0*/  SHFL.IDX PT, R93, R26, R9, 0x1c1f ;  /* 0x001c1f091a5d7589 */ /* 0x000fe200000e0000 */
[----:B------:R-:W-:Y:S02]  /*238e0*/  SEL R97, R78, R49, P0 ;  /* 0x000000314e617207 */ /* 0x000fe40000000000 */
[----:B---3--:R-:W-:Y:S01]  /*238f0*/  SEL R79, R0, R21, P0 ;  /* 0x00000015004f7207 */ /* 0x008fe20000000000 */
[----:B------:R-:W-:Y:S01]  /*23900*/  SHFL.IDX PT, R44, R44, R9, 0x1c1f ;  /* 0x001c1f092c2c7589 */ /* 0x000fe200000e0000 */
[----:B------:R-:W-:Y:S02]  /*23910*/  SEL R4, R20, R41, P0 ;  /* 0x0000002914047207 */ /* 0x000fe40000000000 */
[----:B------:R-:W-:Y:S01]  /*23920*/  SEL R98, R47, R98, P0 ;  /* 0x000000622f627207 */ /* 0x000fe20000000000 */
[----:B------:R-:W-:Y:S01]  /*23930*/  SHFL.IDX PT, R42, R42, R9, 0x1c1f ;  /* 0x001c1f092a2a7589 */ /* 0x000fe200000e0000 */
[----:B----4-:R-:W-:-:S02]  /*23940*/  SEL R56, R65, R66, P0 ;  /* 0x0000004241387207 */ /* 0x010fc40000000000 */
        /* <DEDUP_REMOVED lines=11> */
[----:B------:R-:W-:-:S03]  /*23a00*/  IMAD.MOV.U32 R101, RZ, RZ, RZ ;  /* 0x000000ffff657224 */ /* 0x000fc600078e00ff */
[----:B------:R-:W-:Y:S04]  /*23a10*/  SHFL.IDX PT, R86, R86, R9, 0x1c1f ;  /* 0x001c1f0956567589 */ /* 0x000fe800000e0000 */
[----:B------:R-:W-:Y:S04]  /*23a20*/  SHFL.IDX PT, R58, R58, R9, 0x1c1f ;  /* 0x001c1f093a3a7589 */ /* 0x000fe800000e0000 */
[----:B------:R-:W0:Y:S04]  /*23a30*/  SHFL.IDX PT, R121, R121, R10, 0x1c1f ;  /* 0x001c1f0a79797589 */ /* 0x000e2800000e0000 */
[----:B------:R-:W2:Y:S04]  /*23a40*/  SHFL.IDX PT, R119, R119, R10, 0x1c1f ;  /* 0x001c1f0a77777589 */ /* 0x000ea800000e0000 */
[----:B------:R-:W-:Y:S04]  /*23a50*/  SHFL.IDX PT, R117, R117, R10, 0x1c1f ;  /* 0x001c1f0a75757589 */ /* 0x000fe800000e0000 */
[----:B------:R-:W3:Y:S04]  /*23a60*/  SHFL.IDX PT, R115, R115, R10, 0x1c1f ;  /* 0x001c1f0a73737589 */ /* 0x000ee800000e0000 */
[----:B------:R-:W4:Y:S04]  /*23a70*/  SHFL.IDX PT, R113, R113, R10, 0x1c1f ;  /* 0x001c1f0a71717589 */ /* 0x000f2800000e0000 */
[----:B------:R-:W1:Y:S04]  /*23a80*/  SHFL.IDX PT, R111, R111, R10, 0x1c1f ;  /* 0x001c1f0a6f6f7589 */ /* 0x000e6800000e0000 */
[----:B------:R-:W1:Y:S01]  /*23a90*/  SHFL.IDX PT, R123, R83, R10, 0x1c1f ;  /* 0x001c1f0a537b7589 */ /* 0x000e6200000e0000 */
[----:B0-----:R-:W-:-:S02]  /*23aa0*/  SEL R21, R40, R121, P0 ;  /* 0x0000007928157207 */ /* 0x001fc40000000000 */
[----:B------:R-:W-:Y:S01]  /*23ab0*/  SEL R40, R121, R40, P0 ;  /* 0x0000002879287207 */ /* 0x000fe20000000000 */
[----:B------:R0:W1:Y:S01]  /*23ac0*/  SHFL.IDX PT, R125, R81, R10, 0x1c1f ;  /* 0x001c1f0a517d7589 */ /* 0x00006200000e0000 */
[----:B--2---:R-:W-:Y:S02]  /*23ad0*/  SEL R41, R42, R119, P0 ;  /* 0x000000772a297207 */ /* 0x004fe40000000000 */
[----:B------:R-:W-:Y:S01]  /*23ae0*/  SEL R42, R119, R42, P0 ;  /* 0x0000002a772a7207 */ /* 0x000fe20000000000 */
[----:B------:R2:W1:Y:S04]  /*23af0*/  SHFL.IDX PT, R129, R43, R10, 0x1c1f ;  /* 0x001c1f0a2b817589 */ /* 0x00046800000e0000 */
[----:B------:R-:W-:Y:S01]  /*23b00*/  SHFL.IDX PT, R36, R33, R10, 0x1c1f ;  /* 0x001c1f0a21247589 */ /* 0x000fe200000e0000 */
[----:B---3--:R-:W-:-:S02]  /*23b10*/  SEL R45, R46, R115, P0 ;  /* 0x000000732e2d7207 */ /* 0x008fc40000000000 */
[----:B0-----:R-:W-:Y:S01]  /*23b20*/  SEL R81, R82, R85, P0 ;  /* 0x0000005552517207 */ /* 0x001fe20000000000 */
[----:B------:R-:W0:Y:S01]  /*23b30*/  SHFL.IDX PT, R38, R31, R10, 0x1c1f ;  /* 0x001c1f0a1f267589 */ /* 0x000e2200000e0000 */
[----:B------:R-:W-:Y:S02]  /*23b40*/  SEL R82, R85, R82, P0 ;  /* 0x0000005255527207 */ /* 0x000fe40000000000 */
[----:B--2---:R-:W-:Y:S01]  /*23b50*/  SEL R43, R44, R117, P0 ;  /* 0x000000752c2b7207 */ /* 0x004fe20000000000 */
[----:B------:R-:W-:Y:S01]  /*23b60*/  SHFL.IDX PT, R32, R37, R10, 0x1c1f ;  /* 0x001c1f0a25207589 */ /* 0x000fe200000e0000 */
[----:B----4-:R-:W-:Y:S02]  /*23b70*/  SEL R47, R48, R113, P0 ;  /* 0x00000071302f7207 */ /* 0x010fe40000000000 */
[----:B-1----:R-:W-:Y:S01]  /*23b80*/  SEL R49, R50, R111, P0 ;  /* 0x0000006f32317207 */ /* 0x002fe20000000000 */
[----:B------:R-:W1:Y:S01]  /*23b90*/  SHFL.IDX PT, R34, R35, R10, 0x1c1f ;  /* 0x001c1f0a23227589 */ /* 0x000e6200000e0000 */
[----:B------:R-:W-:-:S02]  /*23ba0*/  SEL R83, R84, R123, P0 ;  /* 0x0000007b54537207 */ /* 0x000fc40000000000 */
[----:B------:R-:W-:Y:S01]  /*23bb0*/  SEL R44, R117, R44, P0 ;  /* 0x0000002c752c7207 */ /* 0x000fe20000000000 */
[----:B------:R2:W3:Y:S01]  /*23bc0*/  SHFL.IDX PT, R28, R57, R10, 0x1c1f ;  /* 0x001c1f0a391c7589 */ /* 0x0004e200000e0000 */
[----:B------:R-:W-:Y:S02]  /*23bd0*/  SEL R85, R86, R125, P0 ;  /* 0x0000007d56557207 */ /* 0x000fe40000000000 */
[----:B------:R-:W-:Y:S01]  /*23be0*/  SEL R48, R113, R48, P0 ;  /* 0x0000003071307207 */ /* 0x000fe20000000000 */
[----:B------:R-:W4:Y:S01]  /*23bf0*/  SHFL.IDX PT, R30, R39, R10, 0x1c1f ;  /* 0x001c1f0a271e7589 */ /* 0x000f2200000e0000 */
[----:B------:R-:W-:Y:S02]  /*23c00*/  SEL R54, R58, R129, P0 ;  /* 0x000000813a367207 */ /* 0x000fe40000000000 */
[----:B------:R-:W-:Y:S01]  /*23c10*/  SEL R55, R129, R58, P0 ;  /* 0x0000003a81377207 */ /* 0x000fe20000000000 */
[----:B------:R-:W4:Y:S01]  /*23c20*/  SHFL.IDX PT, R24, R59, R10, 0x1c1f ;  /* 0x001c1f0a3b187589 */ /* 0x000f2200000e0000 */
[----:B------:R-:W-:-:S02]  /*23c30*/  SEL R46, R115, R46, P0 ;  /* 0x0000002e732e7207 */ /* 0x000fc40000000000 */
[----:B--2---:R-:W-:Y:S01]  /*23c40*/  SEL R57, R66, R65, P0 ;  /* 0x0000004142397207 */ /* 0x004fe20000000000 */
[----:B------:R-:W2:Y:S01]  /*23c50*/  SHFL.IDX PT, R26, R29, R10, 0x1c1f ;  /* 0x001c1f0a1d1a7589 */ /* 0x000ea200000e0000 */
[----:B------:R-:W-:Y:S02]  /*23c60*/  SEL R66, R67, R68, P0 ;  /* 0x0000004443427207 */ /* 0x000fe40000000000 */
[----:B------:R-:W-:Y:S01]  /*23c70*/  SEL R67, R68, R67, P0 ;  /* 0x0000004344437207 */ /* 0x000fe20000000000 */
[----:B------:R-:W-:Y:S01]  /*23c80*/  SHFL.IDX PT, R62, R62, R9, 0x1c1f ;  /* 0x001c1f093e3e7589 */ /* 0x000fe200000e0000 */
[----:B0-----:R-:W-:Y:S02]  /*23c90*/  SEL R70, R71, R38, P0 ;  /* 0x0000002647467207 */ /* 0x001fe40000000000 */
[----:B------:R-:W-:Y:S01]  /*23ca0*/  SEL R68, R69, R36, P0 ;  /* 0x0000002445447207 */ /* 0x000fe20000000000 */
[----:B------:R-:W0:Y:S01]  /*23cb0*/  SHFL.IDX PT, R63, R63, R10, 0x1c1f ;  /* 0x001c1f0a3f3f7589 */ /* 0x000e2200000e0000 */
[----:B-1----:R-:W-:-:S02]  /*23cc0*/  SEL R74, R75, R34, P0 ;  /* 0x000000224b4a7207 */ /* 0x002fc40000000000 */
[----:B------:R-:W-:Y:S01]  /*23cd0*/  SEL R72, R73, R32, P0 ;  /* 0x0000002049487207 */ /* 0x000fe20000000000 */
[----:B------:R1:W1:Y:S01]  /*23ce0*/  SHFL.IDX PT, R64, R64, R9, 0x1c1f ;  /* 0x001c1f0940407589 */ /* 0x00026200000e0000 */
[----:B---3--:R-:W-:Y:S02]  /*23cf0*/  SEL R76, R87, R28, P0 ;  /* 0x0000001c574c7207 */ /* 0x008fe40000000000 */
[----:B------:R-:W-:Y:S01]  /*23d00*/  SEL R50, R111, R50, P0 ;  /* 0x000000326f327207 */ /* 0x000fe20000000000 */
[----:B------:R3:W1:Y:S01]  /*23d10*/  SHFL.IDX PT, R8, R8, R9, 0x1c1f ;  /* 0x001c1f0908087589 */ /* 0x00066200000e0000 */
[----:B----4-:R-:W-:Y:S02]  /*23d20*/  SEL R90, R91, R30, P0 ;  /* 0x0000001e5b5a7207 */ /* 0x010fe40000000000 */
[----:B------:R-:W-:Y:S01]  /*23d30*/  SEL R84, R123, R84, P0 ;  /* 0x000000547b547207 */ /* 0x000fe20000000000 */
[----:B------:R3:W4:Y:S01]  /*23d40*/  SHFL.IDX PT, R27, R27, R10, 0x1c1f ;  /* 0x001c1f0a1b1b7589 */ /* 0x00072200000e0000 */
[----:B------:R-:W-:-:S02]  /*23d50*/  SEL R92, R93, R24, P0 ;  /* 0x000000185d5c7207 */ /* 0x000fc40000000000 */
[----:B------:R-:W-:Y:S01]  /*23d60*/  SEL R86, R125, R86, P0 ;  /* 0x000000567d567207 */ /* 0x000fe20000000000 */
[----:B------:R3:W1:Y:S01]  /*23d70*/  SHFL.IDX PT, R14, R25, R10, 0x1c1f ;  /* 0x001c1f0a190e7589 */ /* 0x00066200000e0000 */
[----:B--2---:R-:W-:Y:S02]  /*23d80*/  SEL R94, R95, R26, P0 ;  /* 0x0000001a5f5e7207 */ /* 0x004fe40000000000 */
[----:B------:R-:W-:Y:S02]  /*23d90*/  SEL R71, R38, R71, P0 ;  /* 0x0000004726477207 */ /* 0x000fe40000000000 */
[----:B------:R-:W-:Y:S02]  /*23da0*/  SEL R69, R36, R69, P0 ;  /* 0x0000004524457207 */ /* 0x000fe40000000000 */
[----:B------:R-:W-:Y:S02]  /*23db0*/  SEL R75, R34, R75, P0 ;  /* 0x0000004b224b7207 */ /* 0x000fe40000000000 */
[----:B0-----:R-:W-:-:S02]  /*23dc0*/  SEL R58, R62, R63, P0 ;  /* 0x0000003f3e3a7207 */ /* 0x001fc40000000000 */
[----:B------:R-:W-:Y:S02]  /*23dd0*/  SEL R59, R63, R62, P0 ;  /* 0x0000003e3f3b7207 */ /* 0x000fe40000000000 */
[----:B------:R-:W-:Y:S02]  /*23de0*/  SEL R73, R32, R73, P0 ;  /* 0x0000004920497207 */ /* 0x000fe40000000000 */
[----:B------:R-:W-:Y:S02]  /*23df0*/  SEL R91, R30, R91, P0 ;  /* 0x0000005b1e5b7207 */ /* 0x000fe40000000000 */
[----:B------:R-:W-:Y:S02]  /*23e00*/  SEL R87, R28, R87, P0 ;  /* 0x000000571c577207 */ /* 0x000fe40000000000 */
[----:B------:R-:W-:Y:S02]  /*23e10*/  SEL R95, R26, R95, P0 ;  /* 0x0000005f1a5f7207 */ /* 0x000fe40000000000 */
[----:B---34-:R-:W-:-:S07]  /*23e20*/  SEL R93, R24, R93, P0 ;  /* 0x0000005d185d7207 */ /* 0x018fce0000000000 */
.L_x_2734:
[----:B------:R-:W-:Y:S05]  /*23e30*/  WARPSYNC.ALL ;  /* 0x0000000000007948 */ /* 0x000fea0003800000 */
[----:B------:R-:W-:Y:S01]  /*23e40*/  BAR.SYNC.DEFER_BLOCKING 0x1, 0x100 ;  /* 0x0044000000007b1d */ /* 0x000fe20000010000 */
[----:B-1----:R-:W-:Y:S02]  /*23e50*/  SEL R62, R64, R14, P0 ;  /* 0x0000000e403e7207 */ /* 0x002fe40000000000 */
[----:B------:R-:W-:Y:S02]  /*23e60*/  SEL R63, R8, R27, P0 ;  /* 0x0000001b083f7207 */ /* 0x000fe40000000000 */
[----:B------:R-:W-:Y:S01]  /*23e70*/  SEL R65, R27, R8, P0 ;  /* 0x000000081b417207 */ /* 0x000fe20000000000 */
[----:B------:R-:W-:Y:S01]  /*23e80*/  ULDC.64 UR6, c[0x0][0xc08] ;  /* 0x0003020000067ab9 */ /* 0x000fe20000000a00 */
[----:B------:R-:W-:Y:S01]  /*23e90*/  SEL R64, R14, R64, P0 ;  /* 0x000000400e407207 */ /* 0x000fe20000000000 */
[----:B------:R-:W-:Y:S01]  /*23ea0*/  ULDC.64 UR4, c[0x0][0xc00] ;  /* 0x0003000000047ab9 */ /* 0x000fe20000000a00 */
[----:B------:R-:W-:-:S02]  /*23eb0*/  F2FP.BF16.F32.PACK_AB R8, R99, R102 ;  /* 0x000000666308723e */ /* 0x000fc400000010ff */
[----:B------:R-:W-:Y:S02]  /*23ec0*/  F2FP.BF16.F32.PACK_AB R9, R85, R52 ;  /* 0x000000345509723e */ /* 0x000fe400000010ff */
[----:B------:R-:W-:Y:S02]  /*23ed0*/  F2FP.BF16.F32.PACK_AB R10, R98, R100 ;  /* 0x00000064620a723e */ /* 0x000fe400000010ff */
[----:B------:R-:W-:Y:S02]  /*23ee0*/  F2FP.BF16.F32.PACK_AB R11, R86, R53 ;  /* 0x00000035560b723e */ /* 0x000fe400000010ff */
[----:B------:R-:W-:Y:S02]  /*23ef0*/  F2FP.BF16.F32.PACK_AB R12, R96, R97 ;  /* 0x00000061600c723e */ /* 0x000fe400000010ff */
[----:B------:R-:W-:Y:S02]  /*23f00*/  F2FP.BF16.F32.PACK_AB R13, R54, R56 ;  /* 0x00000038360d723e */ /* 0x000fe400000010ff */
[----:B------:R-:W-:-:S02]  /*23f10*/  F2FP.BF16.F32.PACK_AB R14, R77, R78 ;  /* 0x0000004e4d0e723e */ /* 0x000fc400000010ff */
[----:B------:R-:W-:Y:S01]  /*23f20*/  F2FP.BF16.F32.PACK_AB R15, R55, R57 ;  /* 0x00000039370f723e */ /* 0x000fe200000010ff */
[----:B------:R0:W-:Y:S01]  /*23f30*/  STSM.16.M88.4 [R110], R8 ;  /* 0x000000086e007844 */ /* 0x0001e20000000200 */
[----:B------:R-:W-:Y:S02]  /*23f40*/  F2FP.BF16.F32.PACK_AB R24, R79, R2 ;  /* 0x000000024f18723e */ /* 0x000fe400000010ff */
        /* <DEDUP_REMOVED lines=17> */
[----:B------:R-:W-:Y:S02]  /*24060*/  F2FP.BF16.F32.PACK_AB R38, R46, R48 ;  /* 0x000000302e26723e */ /* 0x000fe400000010ff */
[----:B------:R-:W-:Y:S02]  /*24070*/  F2FP.BF16.F32.PACK_AB R39, R87, R91 ;  /* 0x0000005b5727723e */ /* 0x000fe400000010ff */
[----:B0-----:R-:W-:-:S02]  /*24080*/  F2FP.BF16.F32.PACK_AB R8, R49, R51 ;  /* 0x000000333108723e */ /* 0x001fc400000010ff */
[----:B------:R-:W-:Y:S01]  /*24090*/  F2FP.BF16.F32.PACK_AB R9, R92, R94 ;  /* 0x0000005e5c09723e */ /* 0x000fe200000010ff */
[----:B------:R0:W-:Y:S01]  /*240a0*/  STSM.16.M88.4 [R104], R36 ;  /* 0x0000002468007844 */ /* 0x0001e20000000200 */
[----:B------:R-:W-:Y:S02]  /*240b0*/  F2FP.BF16.F32.PACK_AB R10, R50, R80 ;  /* 0x00000050320a723e */ /* 0x000fe400000010ff */
[----:B------:R-:W-:Y:S02]  /*240c0*/  F2FP.BF16.F32.PACK_AB R11, R93, R95 ;  /* 0x0000005f5d0b723e */ /* 0x000fe400000010ff */
[----:B-1----:R-:W-:Y:S02]  /*240d0*/  F2FP.BF16.F32.PACK_AB R12, R81, R83 ;  /* 0x00000053510c723e */ /* 0x002fe400000010ff */
        /* <DEDUP_REMOVED lines=9> */
[----:B--2---:R-:W-:Y:S02]  /*24170*/  IADD3 R24, P1, R218, UR4, RZ ;  /* 0x00000004da187c10 */ /* 0x004fe4000ff3e0ff */
[----:B------:R-:W-:-:S03]  /*24180*/  ISETP.NE.AND.EX P0, PT, RZ, UR5, PT, P0 ;  /* 0x00000005ff007c0c */ /* 0x000fc6000bf05300 */
[----:B0-----:R-:W0:Y:S01]  /*24190*/  LDC R104, c[0x0][0xbe8] ;  /* 0x0002fa00ff687b82 */ /* 0x001e220000000800 */
[----:B------:R-:W-:-:S05]  /*241a0*/  IADD3.X R25, R219, UR5, RZ, P1, !PT ;  /* 0x00000005db197c10 */ /* 0x000fca0008ffe4ff */
[----:B------:R-:W-:Y:S01]  /*241b0*/  @P3 IADD3 R218, P1, R218, UR6, RZ ;  /* 0x00000006dada3c10 */ /* 0x000fe2000ff3e0ff */
[----:B------:R-:W-:Y:S02]  /*241c0*/  ULDC UR6, c[0x0][0xa88] ;  /* 0x0002a20000067ab9 */ /* 0x000fe40000000800 */
[----:B------:R-:W-:Y:S01]  /*241d0*/  IMAD.U32 R103, RZ, RZ, UR6 ;  /* 0x00000006ff677e24 */ /* 0x000fe2000f8e00ff */
[----:B------:R-:W-:Y:S01]  /*241e0*/  @P3 IADD3.X R219, R219, UR7, RZ, P1, !PT ;  /* 0x00000007dbdb3c10 */ /* 0x000fe20008ffe4ff */
[----:B------:R2:W5:Y:S04]  /*241f0*/  @P0 LDG.E R101, desc[UR54][R24.64] ;  /* 0x0000003618650981 */ /* 0x000568000c1e1900 */
[----:B------:R2:W5:Y:S01]  /*24200*/  @P3 LDG.E R103, desc[UR54][R218.64] ;  /* 0x00000036da673981 */ /* 0x000562000c1e1900 */
[----:B-1----:R-:W-:Y:S01]  /*24210*/  IMAD.MOV.U32 R14, RZ, RZ, 0x9b8 ;  /* 0x000009b8ff0e7424 */ /* 0x002fe200078e00ff */
[----:B------:R-:W-:-:S02]  /*24220*/  ISETP.GT.AND P2, PT, R217, 0x1, PT ;  /* 0x00000001d900780c */ /* 0x000fc40003f44270 */
[----:B0-----:R-:W-:Y:S02]  /*24230*/  ISETP.NE.AND P1, PT, R104, 0x1, PT ;  /* 0x000000016800780c */ /* 0x001fe40003f25270 */
[----:B------:R-:W-:-:S04]  /*24240*/  SEL R14, R14, 0x978, P2 ;  /* 0x000009780e0e7807 */ /* 0x000fc80001000000 */
[----:B------:R2:W0:Y:S08]  /*24250*/  LDC.64 R8, c[0x0][R14+0x220] ;  /* 0x000088000e087b82 */ /* 0x0004300000000a00 */
[----:B------:R2:W1:Y:S08]  /*24260*/  LDC.64 R10, c[0x0][R14+0x218] ;  /* 0x000086000e0a7b82 */ /* 0x0004700000000a00 */
[----:B------:R2:W3:Y:S01]  /*24270*/  LDC.64 R12, c[0x0][R14+0x228] ;  /* 0x00008a000e0c7b82 */ /* 0x0004e20000000a00 */
[----:B------:R-:W-:Y:S05]  /*24280*/  @P3 BRA `(.L_x_2480) ;  /* 0x0000000000103947 */ /* 0x000fea0003800000 */
[----:B------:R-:W-:Y:S05]  /*24290*/  @!P0 BRA `(.L_x_2480) ;  /* 0x00000000000c8947 */ /* 0x000fea0003800000 */
[----:B------:R-:W4:Y:S04]  /*242a0*/  LDG.E R26, desc[UR54][R24.64] ;  /* 0x00000036181a7981 */ /* 0x000f28000c1e1900 */
[----:B-----5:R-:W4:Y:S02]  /*242b0*/  LDG.E R103, desc[UR54][R24.64+0x4] ;  /* 0x0000043618677981 */ /* 0x020f24000c1e1900 */
[----:B----4-:R-:W-:-:S07]  /*242c0*/  IMAD.IADD R103, R103, 0x1, -R26 ;  /* 0x0000000167677824 */ /* 0x010fce00078e0a1a */
.L_x_2480:
[----:B------:R-:W4:Y:S04]  /*242d0*/  LDL R28, [R1+0x68] ;  /* 0x00006800011c7983 */ /* 0x000f280000100800 */
[----:B------:R-:W4:Y:S01]  /*242e0*/  LDL R30, [R1+0x1c] ;  /* 0x00001c00011e7983 */ /* 0x000f220000100800 */
[----:B--2---:R-:W2:Y:S01]  /*242f0*/  LDC.64 R14, c[0x0][R14+0x210] ;  /* 0x000084000e0e7b82 */ /* 0x004ea20000000a00 */
[----:B------:R-:W-:Y:S01]  /*24300*/  ISETP.NE.U32.AND P0, PT, RZ, UR4, PT ;  /* 0x00000004ff007c0c */ /* 0x000fe2000bf05070 */
[-C--:B-1----:R-:W-:Y:S01]  /*24310*/  IMAD R29, R11, R209.reuse, RZ ;  /* 0x000000d10b1d7224 */ /* 0x082fe200078e02ff */
[----:B------:R-:W-:Y:S01]  /*24320*/  IADD3 R35, R211, R204, RZ ;  /* 0x000000ccd3237210 */ /* 0x000fe20007ffe0ff */
[----:B------:R-:W-:Y:S01]  /*24330*/  IMAD.WIDE.U32 R10, R10, R209, RZ ;  /* 0x000000d10a0a7225 */ /* 0x000fe200078e00ff */
[----:B------:R-:W-:-:S02]  /*24340*/  ISETP.NE.AND.EX P0, PT, RZ, UR5, PT, P0 ;  /* 0x00000005ff007c0c */ /* 0x000fc4000bf05300 */
[----:B-----5:R-:W-:Y:S01]  /*24350*/  SHF.R.S32.HI R106, RZ, 0x1f, R101 ;  /* 0x0000001fff6a7819 */ /* 0x020fe20000011465 */
[----:B------:R-:W1:Y:S01]  /*24360*/  @P1 LDC R26, c[0x0][0xbec] ;  /* 0x0002fb00ff1a1b82 */ /* 0x000e620000000800 */
[----:B------:R-:W-:Y:S01]  /*24370*/  SEL R105, R212, RZ, !P0 ;  /* 0x000000ffd4697207 */ /* 0x000fe20004000000 */
[----:B------:R-:W-:Y:S01]  /*24380*/  IMAD.IADD R11, R11, 0x1, R29 ;  /* 0x000000010b0b7824 */ /* 0x000fe200078e021d */
[----:B------:R-:W-:Y:S01]  /*24390*/  SEL R27, R220, RZ, !P0 ;  /* 0x000000ffdc1b7207 */ /* 0x000fe20004000000 */
[----:B------:R-:W-:Y:S02]  /*243a0*/  IMAD R103, R103, R104, RZ ;  /* 0x0000006867677224 */ /* 0x000fe400078e02ff */
[----:B0-----:R-:W-:Y:S02]  /*243b0*/  IMAD R9, R9, R105, RZ ;  /* 0x0000006909097224 */ /* 0x001fe400078e02ff */
[----:B------:R-:W0:Y:S02]  /*243c0*/  @P1 LDC R33, c[0x0][0xbf0] ;  /* 0x0002fc00ff211b82 */ /* 0x000e240000000800 */
[----:B------:R-:W-:Y:S01]  /*243d0*/  IMAD R31, R8, R27, R9 ;  /* 0x0000001b081f7224 */ /* 0x000fe200078e0209 */
[----:B------:R-:W-:Y:S01]  /*243e0*/  SEL R27, R222, RZ, P2 ;  /* 0x000000ffde1b7207 */ /* 0x000fe20001000000 */
[----:B------:R-:W-:-:S04]  /*243f0*/  IMAD.WIDE.U32 R8, R8, R105, RZ ;  /* 0x0000006908087225 */ /* 0x000fc800078e00ff */
[----:B------:R-:W2:Y:S01]  /*24400*/  LDC.64 R24, c[0x0][0xba8] ;  /* 0x0002ea00ff187b82 */ /* 0x000ea20000000a00 */
[----:B------:R-:W-:Y:S01]  /*24410*/  IADD3 R10, P0, P3, R8, R10, R101 ;  /* 0x0000000a080a7210 */ /* 0x000fe20007b1e065 */
[----:B------:R-:W-:Y:S02]  /*24420*/  IMAD.IADD R31, R9, 0x1, R31 ;  /* 0x00000001091f7824 */ /* 0x000fe400078e021f */
[----:B------:R-:W-:Y:S02]  /*24430*/  IMAD.MOV.U32 R9, RZ, RZ, R35 ;  /* 0x000000ffff097224 */ /* 0x000fe400078e0023 */
[----:B---3--:R-:W-:Y:S01]  /*24440*/  IMAD R29, R13, R27, RZ ;  /* 0x0000001b0d1d7224 */ /* 0x008fe200078e02ff */
[----:B------:R-:W-:Y:S01]  /*24450*/  IADD3.X R11, R31, R11, R106, P0, P3 ;  /* 0x0000000b1f0b7210 */ /* 0x000fe200007e646a */
[----:B-1----:R-:W-:-:S04]  /*24460*/  @P1 IMAD.HI.U32 R8, R35, R26, RZ ;  /* 0x0000001a23081227 */ /* 0x002fc800078e00ff */
[----:B------:R-:W-:Y:S01]  /*24470*/  IMAD.WIDE.U32 R12, R12, R27, RZ ;  /* 0x0000001b0c0c7225 */ /* 0x000fe200078e00ff */
[----:B0-----:R-:W-:-:S03]  /*24480*/  @P1 SHF.R.U32.HI R9, RZ, R33, R8 ;  /* 0x00000021ff091219 */ /* 0x001fc60000011608 */
[----:B------:R-:W-:Y:S01]  /*24490*/  IMAD.IADD R29, R13, 0x1, R29 ;  /* 0x000000010d1d7824 */ /* 0x000fe200078e021d */
[----:B------:R-:W-:Y:S01]  /*244a0*/  IADD3 R12, P0, P3, R9, R10, R12 ;  /* 0x0000000a090c7210 */ /* 0x000fe20007b1e00c */
[--C-:B------:R-:W-:Y:S01]  /*244b0*/  IMAD.MOV R27, RZ, RZ, -R9.reuse ;  /* 0x000000ffff1b7224 */ /* 0x100fe200078e0a09 */
[----:B------:R-:W-:Y:S01]  /*244c0*/  SHF.R.S32.HI R8, RZ, 0x1f, R9 ;  /* 0x0000001fff087819 */ /* 0x000fe20000011409 */
[----:B--2---:R-:W0:Y:S02]  /*244d0*/  @!P2 LDC R24, c[0x0][0xb50] ;  /* 0x0002d400ff18ab82 */ /* 0x004e240000000800 */
        /* <DEDUP_REMOVED lines=8> */
[----:B0-----:R-:W-:-:S05]  /*24560*/  LEA R13, P0, R12, R24, 0x2 ;  /* 0x000000180c0d7211 */ /* 0x001fca00078010ff */
[----:B------:R-:W-:Y:S01]  /*24570*/  SHFL.IDX PT, R10, R13, 0x1, 0x1c1f ;  /* 0x003c1f000d0a7f89 */ /* 0x000fe200000e0000 */
[----:B-1----:R-:W-:-:S03]  /*24580*/  LEA.HI.X R25, R12, R25, R8, 0x2, P0 ;  /* 0x000000190c197211 */ /* 0x002fc600000f1408 */
[----:B------:R-:W-:Y:S04]  /*24590*/  SHFL.IDX PT, R8, R13, RZ, 0x1c1f ;  /* 0x001c1fff0d087589 */ /* 0x000fe800000e0000 */
[----:B------:R-:W0:Y:S04]  /*245a0*/  SHFL.IDX PT, R9, R25, RZ, 0x1c1f ;  /* 0x001c1fff19097589 */ /* 0x000e2800000e0000 */
[----:B------:R-:W1:Y:S01]  /*245b0*/  SHFL.IDX PT, R11, R25, 0x1, 0x1c1f ;  /* 0x003c1f00190b7f89 */ /* 0x000e6200000e0000 */
[----:B----4-:R-:W-:Y:S01]  /*245c0*/  IMAD.IADD R28, R28, 0x1, R204 ;  /* 0x000000011c1c7824 */ /* 0x010fe200078e02cc */
[----:B------:R-:W-:-:S04]  /*245d0*/  LOP3.LUT P0, RZ, R30, 0x3, RZ, 0xc0, !PT ;  /* 0x000000031eff7812 */ /* 0x000fc8000780c0ff */
[C---:B------:R-:W-:Y:S02]  /*245e0*/  IADD3 R24, R28.reuse, 0x8, RZ ;  /* 0x000000081c187810 */ /* 0x040fe40007ffe0ff */
[-C--:B------:R-:W-:Y:S02]  /*245f0*/  ISETP.GE.OR P3, PT, R28, R103.reuse, P0 ;  /* 0x000000671c00720c */ /* 0x080fe40000766670 */
[----:B------:R-:W-:-:S11]  /*24600*/  ISETP.GE.OR P0, PT, R24, R103, P0 ;  /* 0x000000671800720c */ /* 0x000fd60000706670 */
[----:B0-----:R0:W-:Y:S04]  /*24610*/  @!P3 ST.E desc[UR54][R8.64], R88 ;  /* 0x000000580800b985 */ /* 0x0011e8000c101936 */
[----:B-1----:R0:W-:Y:S01]  /*24620*/  @!P0 ST.E desc[UR54][R10.64], R89 ;  /* 0x000000590a008985 */ /* 0x0021e2000c101936 */
[----:B------:R-:W-:Y:S05]  /*24630*/  @P2 BRA `(.L_x_2481) ;  /* 0x0000000800d42947 */ /* 0x000fea0003800000 */
[----:B------:R-:W1:Y:S01]  /*24640*/  S2R R30, SR_TID.X ;  /* 0x00000000001e7919 */ /* 0x000e620000002100 */
[----:B0-----:R-:W0:Y:S01]  /*24650*/  @P1 LDC R11, c[0x0][0xbec] ;  /* 0x0002fb00ff0b1b82 */ /* 0x001e220000000800 */
[----:B------:R-:W-:-:S07]  /*24660*/  ULDC.64 UR4, c[0x0][0xaa0] ;  /* 0x0002a80000047ab9 */ /* 0x000fce0000000a00 */
[----:B------:R-:W2:Y:S01]  /*24670*/  @P1 LDC R13, c[0x0][0xbf0] ;  /* 0x0002fc00ff0d1b82 */ /* 0x000ea20000000800 */
[C---:B-1----:R-:W-:Y:S02]  /*24680*/  VIADD R107, R30.reuse, 0xffffff80 ;  /* 0xffffff801e6b7836 */ /* 0x042fe40000000000 */
[----:B------:R-:W-:-:S03]  /*24690*/  VIADD R108, R30, 0xffffff80 ;  /* 0xffffff801e6c7836 */ /* 0x000fc60000000000 */
[----:B------:R-:W-:-:S04]  /*246a0*/  SHF.R.S32.HI R107, RZ, 0x1f, R107 ;  /* 0x0000001fff6b7819 */ /* 0x000fc8000001146b */
[----:B------:R-:W-:-:S04]  /*246b0*/  LEA.HI R107, R107, R108, RZ, 0x3 ;  /* 0x0000006c6b6b7211 */ /* 0x000fc800078f18ff */
[----:B------:R-:W-:-:S05]  /*246c0*/  SHF.R.S32.HI R107, RZ, 0x3, R107 ;  /* 0x00000003ff6b7819 */ /* 0x000fca000001146b */
[----:B------:R-:W-:-:S04]  /*246d0*/  IMAD R3, R107, 0x40, R207 ;  /* 0x000000406b037824 */ /* 0x000fc800078e02cf */
[----:B------:R-:W-:-:S03]  /*246e0*/  IMAD.WIDE R60, R3, 0x2, R60 ;  /* 0x00000002033c7825 */ /* 0x000fc600078e023c */
[C---:B------:R-:W-:Y:S02]  /*246f0*/  IADD3 R33, P0, R60.reuse, 0x2000, RZ ;  /* 0x000020003c217810 */ /* 0x040fe40007f1e0ff */
        /* <DEDUP_REMOVED lines=23> */
[----:B------:R-:W-:-:S02]  /*24870*/  LOP3.LUT R48, R49, 0x380, RZ, 0xc0, !PT ;  /* 0x0000038031307812 */ /* 0x000fc400078ec0ff */
[----:B------:R-:W-:Y:S02]  /*24880*/  SHF.R.U64 R9, R9, 0x3, RZ ;  /* 0x0000000309097819 */ /* 0x000fe400000012ff */
[----:B------:R-:W-:Y:S02]  /*24890*/  SHF.R.U64 R0, R0, 0x3, RZ ;  /* 0x0000000300007819 */ /* 0x000fe400000012ff */
[----:B------:R-:W-:Y:S02]  /*248a0*/  SHF.R.U64 R36, R36, 0x3, RZ ;  /* 0x0000000324247819 */ /* 0x000fe400000012ff */
[----:B------:R-:W-:Y:S02]  /*248b0*/  SHF.R.U64 R40, R40, 0x3, RZ ;  /* 0x0000000328287819 */ /* 0x000fe400000012ff */
[----:B------:R-:W-:Y:S02]  /*248c0*/  SHF.R.U64 R44, R44, 0x3, RZ ;  /* 0x000000032c2c7819 */ /* 0x000fe400000012ff */
[----:B------:R-:W-:-:S02]  /*248d0*/  SHF.R.U64 R48, R48, 0x3, RZ ;  /* 0x0000000330307819 */ /* 0x000fc400000012ff */
[----:B------:R-:W-:Y:S01]  /*248e0*/  LOP3.LUT R60, R9, R60, RZ, 0x3c, !PT ;  /* 0x0000003c093c7212 */ /* 0x000fe200078e3cff */
        /* <DEDUP_REMOVED lines=12> */
[----:B------:R-:W-:Y:S01]  /*249b0*/  IMAD.IADD R3, R3, 0x1, R9 ;  /* 0x0000000103037824 */ /* 0x000fe200078e0209 */
[----:B------:R1:W5:Y:S01]  /*249c0*/  LD.E.128 R24, desc[UR54][R60.64] ;  /* 0x000000363c187980 */ /* 0x000362000c101d00 */
[----:B------:R-:W-:-:S02]  /*249d0*/  IMAD R9, R216, 0x20, R107 ;  /* 0x00000020d8097824 */ /* 0x000fc400078e026b */
[----:B------:R-:W-:Y:S01]  /*249e0*/  IMAD.WIDE.U32 R2, R209, UR4, R2 ;  /* 0x00000004d1027c25 */ /* 0x000fe2000f8e0002 */
[----:B------:R-:W5:Y:S01]  /*249f0*/  LD.E.128 R36, desc[UR54][R36.64] ;  /* 0x0000003624247980 */ /* 0x000f62000c101d00 */
[----:B------:R-:W-:-:S03]  /*24a00*/  SHF.R.S32.HI R4, RZ, 0x1f, R105 ;  /* 0x0000001fff047819 */ /* 0x000fc60000011469 */
[----:B------:R-:W5:Y:S01]  /*24a10*/  LD.E.128 R40, desc[UR54][R40.64] ;  /* 0x0000003628287980 */ /* 0x000f62000c101d00 */
[----:B------:R-:W-:-:S03]  /*24a20*/  IMAD.IADD R8, R204, 0x1, R9 ;  /* 0x00000001cc087824 */ /* 0x000fc600078e0209 */
[----:B------:R-:W5:Y:S04]  /*24a30*/  LD.E.128 R44, desc[UR54][R44.64] ;  /* 0x000000362c2c7980 */ /* 0x000f68000c101d00 */
[----:B------:R-:W5:Y:S04]  /*24a40*/  LD.E.128 R48, desc[UR54][R48.64] ;  /* 0x0000003630307980 */ /* 0x000f68000c101d00 */
[----:B------:R-:W5:Y:S01]  /*24a50*/  LD.E.128 R52, desc[UR54][R52.64] ;  /* 0x0000003634347980 */ /* 0x000f62000c101d00 */
[----:B------:R-:W-:Y:S01]  /*24a60*/  IMAD R3, R209, UR5, R3 ;  /* 0x00000005d1037c24 */ /* 0x000fe2000f8e0203 */
[----:B------:R-:W-:Y:S01]  /*24a70*/  ULDC.64 UR4, c[0x0][0xaf0] ;  /* 0x0002bc0000047ab9 */ /* 0x000fe20000000a00 */
[----:B------:R-:W-:Y:S01]  /*24a80*/  @!PT LDS RZ, [RZ] ;  /* 0x00000000fffff984 */ /* 0x000fe20000000800 */
[----:B------:R-:W-:Y:S01]  /*24a90*/  @!PT LDS RZ, [RZ] ;  /* 0x00000000fffff984 */ /* 0x000fe20000000800 */
[----:B------:R-:W-:Y:S01]  /*24aa0*/  @!PT LDS RZ, [RZ] ;  /* 0x00000000fffff984 */ /* 0x000fe20000000800 */
[----:B------:R-:W-:Y:S01]  /*24ab0*/  @!PT LDS RZ, [RZ] ;  /* 0x00000000fffff984 */ /* 0x000fe20000000800 */
[----:B------:R3:W-:Y:S06]  /*24ac0*/  MEMBAR.ALL.CTA ;  /* 0x0000000000007992 */ /* 0x0007ec0000008000 */
[----:B---3--:R-:W3:Y:S01]  /*24ad0*/  FENCE.VIEW.ASYNC.S ;  /* 0x00000000000073c6 */ /* 0x008ee20000000000 */
[----:B------:R-:W-:-:S02]  /*24ae0*/  IMAD R4, R4, UR4, RZ ;  /* 0x0000000404047c24 */ /* 0x000fc4000f8e02ff */
[----:B0-----:R-:W-:-:S04]  /*24af0*/  @P1 IMAD.HI.U32 R0, R8, R11, RZ ;  /* 0x0000000b08001227 */ /* 0x001fc800078e00ff */
[----:B------:R-:W-:Y:S01]  /*24b00*/  IMAD.MOV.U32 R9, RZ, RZ, R8 ;  /* 0x000000ffff097224 */ /* 0x000fe200078e0008 */
[----:B--2---:R-:W-:Y:S01]  /*24b10*/  @P1 SHF.R.U32.HI R9, RZ, R13, R0 ;  /* 0x0000000dff091219 */ /* 0x004fe20000011600 */
[C---:B------:R-:W-:Y:S02]  /*24b20*/  IMAD R11, R105.reuse, UR5, R4 ;  /* 0x00000005690b7c24 */ /* 0x040fe4000f8e0204 */
[----:B------:R-:W-:Y:S01]  /*24b30*/  IMAD.WIDE.U32 R2, R105, UR4, R2 ;  /* 0x0000000469027c25 */ /* 0x000fe2000f8e0002 */
[----:B------:R-:W-:Y:S01]  /*24b40*/  SHF.R.S32.HI R4, RZ, 0x1f, R9 ;  /* 0x0000001fff047819 */ /* 0x000fe20000011409 */
[----:B------:R-:W-:Y:S02]  /*24b50*/  ULDC.64 UR4, c[0x0][0xae0] ;  /* 0x0002b80000047ab9 */ /* 0x000fe40000000a00 */
[----:B------:R-:W-:Y:S01]  /*24b60*/  IMAD.IADD R3, R3, 0x1, R11 ;  /* 0x0000000103037824 */ /* 0x000fe200078e020b */
[----:B------:R-:W-:Y:S01]  /*24b70*/  IADD3 R11, -R9, RZ, RZ ;  /* 0x000000ff090b7210 */ /* 0x000fe20007ffe1ff */
[----:B------:R-:W-:-:S02]  /*24b80*/  VIADD R0, R16, 0x29820 ;  /* 0x0002982010007836 */ /* 0x000fc40000000000 */
[----:B------:R-:W-:Y:S02]  /*24b90*/  IMAD R4, R4, UR4, RZ ;  /* 0x0000000404047c24 */ /* 0x000fe4000f8e02ff */
[----:B------:R-:W-:Y:S01]  /*24ba0*/  IMAD R11, R104, R11, R8 ;  /* 0x0000000b680b7224 */ /* 0x000fe200078e0208 */
[----:B------:R-:W-:Y:S01]  /*24bb0*/  PRMT R0, RZ, 0x654, R0 ;  /* 0x00000654ff007816 */ /* 0x000fe20000000000 */
[C---:B------:R-:W-:Y:S02]  /*24bc0*/  IMAD R13, R9.reuse, UR5, R4 ;  /* 0x00000005090d7c24 */ /* 0x040fe4000f8e0204 */
[----:B------:R-:W-:Y:S01]  /*24bd0*/  IMAD.WIDE.U32 R2, R9, UR4, R2 ;  /* 0x0000000409027c25 */ /* 0x000fe2000f8e0002 */
[----:B---3--:R0:W-:Y:S01]  /*24be0*/  SYNCS.ARRIVE.TRANS64.RED.A1T0 RZ, [R0+URZ], RZ ;  /* 0x000000ff00ff79a7 */ /* 0x0081e2000810043f */
[----:B------:R-:W-:Y:S02]  /*24bf0*/  ULDC.64 UR4, c[0x0][0xad8] ;  /* 0x0002b60000047ab9 */ /* 0x000fe40000000a00 */
[----:B------:R-:W-:Y:S01]  /*24c00*/  IMAD.IADD R3, R3, 0x1, R13 ;  /* 0x0000000103037824 */ /* 0x000fe200078e020d */
[----:B0-----:R-:W-:Y:S01]  /*24c10*/  SHF.R.S32.HI R0, RZ, 0x1f, R11 ;  /* 0x0000001fff007819 */ /* 0x001fe2000001140b */
[----:B------:R-:W-:-:S04]  /*24c20*/  IMAD.WIDE.U32 R8, R11, UR4, R2 ;  /* 0x000000040b087c25 */ /* 0x000fc8000f8e0002 */
[----:B------:R-:W-:-:S04]  /*24c30*/  IMAD R0, R0, UR4, RZ ;  /* 0x0000000400007c24 */ /* 0x000fc8000f8e02ff */
[----:B------:R-:W-:Y:S01]  /*24c40*/  IMAD R3, R11, UR5, R0 ;  /* 0x000000050b037c24 */ /* 0x000fe2000f8e0200 */
[----:B------:R-:W-:Y:S02]  /*24c50*/  ULDC.64 UR4, c[0x0][0xa80] ;  /* 0x0002a00000047ab9 */ /* 0x000fe40000000a00 */
[----:B------:R-:W-:Y:S01]  /*24c60*/  LEA R2, P0, R8, UR4, 0x1 ;  /* 0x0000000408027c11 */ /* 0x000fe2000f8008ff */
[----:B------:R-:W-:Y:S01]  /*24c70*/  IMAD.IADD R3, R9, 0x1, R3 ;  /* 0x0000000109037824 */ /* 0x000fe200078e0203 */
[----:B------:R-:W-:-:S04]  /*24c80*/  UMOV UR4, 0xffffffff ;  /* 0xffffffff00047882 */ /* 0x000fc80000000000 */
[----:B------:R-:W-:Y:S01]  /*24c90*/  LEA.HI.X R3, R8, UR5, R3, 0x1, P0 ;  /* 0x0000000508037c11 */ /* 0x000fe200080f0c03 */
[----:B-1----:R-:W-:Y:S06]  /*24ca0*/  BRA.DIV UR4, `(.L_x_2482) ;  /* 0x000000c204fc7947 */ /* 0x002fec000b800000 */
[----:B------:R0:W1:Y:S04]  /*24cb0*/  SHFL.IDX PT, R0, R3, RZ, 0x181f ;  /* 0x00181fff03007589 */ /* 0x00006800000e0000 */
[----:B------:R0:W2:Y:S02]  /*24cc0*/  SHFL.IDX PT, R14, R2, RZ, 0x181f ;  /* 0x00181fff020e7589 */ /* 0x0000a400000e0000 */
.L_x_2737:
        /* <DEDUP_REMOVED lines=15> */
.L_x_2484:
[----:B------:R-:W-:Y:S05]  /*24dc0*/  BSYNC B1 ;  /* 0x0000000000017941 */ /* 0x000fea0003800000 */
.L_x_2483:
[----:B------:R-:W-:-:S03]  /*24dd0*/  UMOV UR4, 0xffffffff ;  /* 0xffffffff00047882 */ /* 0x000fc60000000000 */
[----:B------:R-:W-:Y:S05]  /*24de0*/  BRA.DIV UR4, `(.L_x_2485) ;  /* 0x000000c204e07947 */ /* 0x000fea000b800000 */
[----:B-1----:R1:W4:Y:S04]  /*24df0*/  SHFL.IDX PT, R0, R3, 0x1, 0x181f ;  /* 0x00381f0003007f89 */ /* 0x00232800000e0000 */
[----:B--23--:R1:W2:Y:S02]  /*24e00*/  SHFL.IDX PT, R14, R2, 0x1, 0x181f ;  /* 0x00381f00020e7f89 */ /* 0x00c2a400000e0000 */
.L_x_2741:
        /* <DEDUP_REMOVED lines=13> */
[----:B-----5:R3:W-:Y:S04]  /*24ee0*/  @!P2 ST.E.128 desc[UR54][R8.64], R28 ;  /* 0x0000001c0800a985 */ /* 0x0207e8000c101d36 */
[----:B------:R3:W-:Y:S02]  /*24ef0*/  @!P3 ST.E.128 desc[UR54][R14.64], R44 ;  /* 0x0000002c0e00b985 */ /* 0x0007e4000c101d36 */
.L_x_2487:
[----:B------:R-:W-:Y:S05]  /*24f00*/  BSYNC B1 ;  /* 0x0000000000017941 */ /* 0x000fea0003800000 */
.L_x_2486:
[----:B------:R-:W-:-:S03]  /*24f10*/  UMOV UR4, 0xffffffff ;  /* 0xffffffff00047882 */ /* 0x000fc60000000000 */
[----:B------:R-:W-:Y:S05]  /*24f20*/  BRA.DIV UR4, `(.L_x_2488) ;  /* 0x000000c204d87947 */ /* 0x000fea000b800000 */
[----:B----4-:R4:W0:Y:S04]  /*24f30*/  SHFL.IDX PT, R0, R3, 0x2, 0x181f ;  /* 0x00581f0003007f89 */ /* 0x01082800000e0000 */
[----:B--23--:R4:W2:Y:S02]  /*24f40*/  SHFL.IDX PT, R14, R2, 0x2, 0x181f ;  /* 0x00581f00020e7f89 */ /* 0x00c8a400000e0000 */
.L_x_2745:
        /* <DEDUP_REMOVED lines=13> */
[----:B-----5:R3:W-:Y:S04]  /*25020*/  @!P2 ST.E.128 desc[UR54][R8.64], R32 ;  /* 0x000000200800a985 */ /* 0x0207e8000c101d36 */
[----:B------:R3:W-:Y:S02]  /*25030*/  @!P3 ST.E.128 desc[UR54][R14.64], R48 ;  /* 0x000000300e00b985 */ /* 0x0007e4000c101d36 */
.L_x_2490:
[----:B------:R-:W-:Y:S05]  /*25040*/  BSYNC B1 ;  /* 0x0000000000017941 */ /* 0x000fea0003800000 */
.L_x_2489:
[----:B------:R-:W-:-:S03]  /*25050*/  UMOV UR4, 0xffffffff ;  /* 0xffffffff00047882 */ /* 0x000fc60000000000 */
[----:B------:R-:W-:Y:S05]  /*25060*/  BRA.DIV UR4, `(.L_x_2491) ;  /* 0x000000c204d07947 */ /* 0x000fea000b800000 */
[----:B0-----:R0:W0:Y:S04]  /*25070*/  SHFL.IDX PT, R0, R3, 0x3, 0x181f ;  /* 0x00781f0003007f89 */ /* 0x00102800000e0000 */
[----:B--23--:R2:W3:Y:S02]  /*25080*/  SHFL.IDX PT, R14, R2, 0x3, 0x181f ;  /* 0x00781f00020e7f89 */ /* 0x00c4e400000e0000 */
.L_x_2749:
[----:B-12-4-:R-:W-:-:S05]  /*25090*/  VIADD R2, R204, 0x60 ;  /* 0x00000060cc027836 */ /* 0x016fca0000000000 */
[----:B------:R-:W-:-:S13]  /*250a0*/  ISETP.GE.AND P0, PT, R2, R103, PT ;  /* 0x000000670200720c */ /* 0x000fda0003f06270 */
[----:B------:R-:W-:Y:S05]  /*250b0*/  @P0 BRA `(.L_x_2492) ;  /* 0x0000001c00980947 */ /* 0x000fea0003800000 */
[----:B------:R-:W-:Y:S01]  /*250c0*/  ULDC UR4, c[0x0][0xac8] ;  /* 0x0002b20000047ab9 */ /* 0x000fe20000000800 */
[----:B------:R-:W-:Y:S02]  /*250d0*/  SHF.R.S32.HI R4, RZ, 0x1f, R207 ;  /* 0x0000001fff047819 */ /* 0x000fe400000114cf */
[----:B------:R-:W-:-:S13]  /*250e0*/  ISETP.GE.AND P1, PT, R207, UR4, PT ;  /* 0x00000004cf007c0c */ /* 0x000fda000bf26270 */
[----:B---3--:R-:W-:-:S04]  /*250f0*/  @!P1 LEA R2, P0, R207, R14, 0x1 ;  /* 0x0000000ecf029211 */ /* 0x008fc800078008ff */
[----:B0-----:R-:W-:Y:S02]  /*25100*/  @!P1 LEA.HI.X R3, R207, R0, R4, 0x1, P0 ;  /* 0x00000000cf039211 */ /* 0x001fe400000f0c04 */
[----:B------:R-:W-:-:S03]  /*25110*/  ISETP.GE.AND P0, PT, R215, UR4, PT ;  /* 0x00000004d7007c0c */ /* 0x000fc6000bf06270 */
[----:B-----5:R0:W-:Y:S10]  /*25120*/  @!P1 ST.E.128 desc[UR54][R2.64], R36 ;  /* 0x0000002402009985 */ /* 0x0201f4000c101d36 */
[----:B------:R-:W-:Y:S05]  /*25130*/  @P0 BRA `(.L_x_2492) ;  /* 0x0000001c00780947 */ /* 0x000fea0003800000 */
[----:B------:R-:W-:Y:S02]  /*25140*/  SHF.R.S32.HI R4, RZ, 0x1f, R215 ;  /* 0x0000001fff047819 */ /* 0x000fe400000114d7 */
[----:B------:R-:W-:-:S04]  /*25150*/  LEA R14, P0, R215, R14, 0x1 ;  /* 0x0000000ed70e7211 */ /* 0x000fc800078008ff */
[----:B------:R-:W-:-:S05]  /*25160*/  LEA.HI.X R15, R215, R0, R4, 0x1, P0 ;  /* 0x00000000d70f7211 */ /* 0x000fca00000f0c04 */
[----:B------:R1:W-:Y:S01]  /*25170*/  ST.E.128 desc[UR54][R14.64], R52 ;  /* 0x000000340e007985 */ /* 0x0003e2000c101d36 */
[----:B------:R-:W-:Y:S05]  /*25180*/  BRA `(.L_x_2492) ;  /* 0x0000001c00647947 */ /* 0x000fea0003800000 */
.L_x_2481:
[----:B------:R-:W-:Y:S01]  /*25190*/  ULDC.64 UR4, c[0x0][0xb08] ;  /* 0x0002c20000047ab9 */ /* 0x000fe20000000a00 */
[----:B------:R-:W1:Y:S01]  /*251a0*/  @P1 LDC R12, c[0x0][0xbec] ;  /* 0x0002fb00ff0c1b82 */ /* 0x000e620000000800 */
[----:B------:R-:W-:Y:S01]  /*251b0*/  IMAD R106, R106, UR4, RZ ;  /* 0x000000046a6a7c24 */ /* 0x000fe2000f8e02ff */
[----:B0-----:R-:W-:Y:S01]  /*251c0*/  SHF.R.S32.HI R10, RZ, 0x1f, R105 ;  /* 0x0000001fff0a7819 */ /* 0x001fe20000011469 */
[----:B------:R-:W-:-:S04]  /*251d0*/  IMAD.WIDE.U32 R8, R101, UR4, RZ ;  /* 0x0000000465087c25 */ /* 0x000fc8000f8e00ff */
[----:B------:R-:W-:Y:S01]  /*251e0*/  IMAD R101, R101, UR5, R106 ;  /* 0x0000000565657c24 */ /* 0x000fe2000f8e026a */
[----:B------:R-:W0:Y:S01]  /*251f0*/  @P1 LDC R15, c[0x0][0xbf0] ;  /* 0x0002fc00ff0f1b82 */ /* 0x000e220000000800 */
[----:B------:R-:W-:Y:S01]  /*25200*/  ULDC.64 UR4, c[0x0][0xb38] ;  /* 0x0002ce0000047ab9 */ /* 0x000fe20000000a00 */
[----:B------:R-:W-:Y:S02]  /*25210*/  IMAD.MOV.U32 R11, RZ, RZ, R35 ;  /* 0x000000ffff0b7224 */ /* 0x000fe400078e0023 */
[----:B------:R-:W-:Y:S01]  /*25220*/  IADD3 R9, R9, R101, RZ ;  /* 0x0000006509097210 */ /* 0x000fe20007ffe0ff */
[----:B------:R-:W-:Y:S02]  /*25230*/  VIADD R29, R208, 0x8 ;  /* 0x00000008d01d7836 */ /* 0x000fe40000000000 */
[----:B------:R-:W-:-:S03]  /*25240*/  IMAD.WIDE.U32 R8, R209, UR4, R8 ;  /* 0x00000004d1087c25 */ /* 0x000fc6000f8e0008 */
[----:B------:R-:W-:Y:S01]  /*25250*/  SHF.R.S32.HI R30, RZ, 0x1f, R29 ;  /* 0x0000001fff1e7819 */ /* 0x000fe2000001141d */
        /* <DEDUP_REMOVED lines=35> */
.L_x_2752:
        /* <DEDUP_REMOVED lines=11> */
[-C--:B--2---:R-:W-:Y:S01]  /*25540*/  @!P0 MOV R10, R14.reuse ;  /* 0x0000000e000a8202 */ /* 0x084fe20000000f00 */
[----:B-1----:R-:W-:Y:S01]  /*25550*/  @!P0 IMAD.MOV.U32 R11, RZ, RZ, R25 ;  /* 0x000000ffff0b8224 */ /* 0x002fe200078e0019 */
[C---:B------:R-:W-:Y:S01]  /*25560*/  @!P3 LEA R8, P4, R29.reuse, R14, 0x2 ;  /* 0x0000000e1d08b211 */ /* 0x040fe200078810ff */
[----:B------:R-:W-:Y:S02]  /*25570*/  @!P0 IMAD.MOV.U32 R12, RZ, RZ, R102 ;  /* 0x000000ffff0c8224 */ /* 0x000fe400078e0066 */
[----:B------:R-:W-:Y:S01]  /*25580*/  @!P0 IMAD.WIDE R10, R208, 0x4, R10 ;  /* 0x00000004d00a8825 */ /* 0x000fe200078e020a */
[----:B------:R-:W-:-:S03]  /*25590*/  @!P3 LEA.HI.X R9, R29, R25, R30, 0x2, P4 ;  /* 0x000000191d09b211 */ /* 0x000fc600020f141e */
[----:B------:R-:W-:-:S05]  /*255a0*/  @!P0 IMAD.MOV.U32 R13, RZ, RZ, R99 ;  /* 0x000000ffff0d8224 */ /* 0x000fca00078e0063 */
        /* <DEDUP_REMOVED lines=9> */
[----:B-1----:R-:W-:Y:S01]  /*25640*/  @!P2 IMAD.MOV.U32 R12, RZ, RZ, R97 ;  /* 0x000000ffff0ca224 */ /* 0x002fe200078e0061 */
[----:B------:R-:W-:Y:S01]  /*25650*/  @!P1 LEA R8, P5, R236, R14, 0x2 ;  /* 0x0000000eec089211 */ /* 0x000fe200078a10ff */
[----:B------:R-:W-:-:S03]  /*25660*/  @!P2 IMAD.MOV.U32 R13, RZ, RZ, R96 ;  /* 0x000000ffff0da224 */ /* 0x000fc600078e0060 */
[----:B------:R-:W-:Y:S02]  /*25670*/  @!P1 LEA.HI.X R9, R236, R25, R15, 0x2, P5 ;  /* 0x00000019ec099211 */ /* 0x000fe400028f140f */
[----:B------:R1:W-:Y:S01]  /*25680*/  @!P2 ST.E.64 desc[UR54][R10.64], R12 ;  /* 0x0000000c0a00a985 */ /* 0x0003e2000c101b36 */
[----:B------:R-:W-:Y:S02]  /*25690*/  ISETP.GE.AND P2, PT, R233, UR4, PT ;  /* 0x00000004e9007c0c */ /* 0x000fe4000bf46270 */
[----:B------:R-:W-:Y:S02]  /*256a0*/  SHF.R.S32.HI R15, RZ, 0x1f, R234 ;  /* 0x0000001fff0f7819 */ /* 0x000fe400000114ea */
[----:B-1----:R-:W-:Y:S01]  /*256b0*/  @!P1 MOV R10, R78 ;  /* 0x0000004e000a9202 */ /* 0x002fe20000000f00 */
[----:B------:R-:W-:Y:S01]  /*256c0*/  @!P1 IMAD.MOV.U32 R11, RZ, RZ, R77 ;  /* 0x000000ffff0b9224 */ /* 0x000fe200078e004d */
[----:B------:R-:W-:-:S04]  /*256d0*/  @!P0 LEA R12, P4, R235, R14, 0x2 ;  /* 0x0000000eeb0c8211 */ /* 0x000fc800078810ff */
[----:B------:R1:W-:Y:S01]  /*256e0*/  @!P1 ST.E.64 desc[UR54][R8.64], R10 ;  /* 0x0000000a08009985 */ /* 0x0003e2000c101b36 */
[-C--:B------:R-:W-:Y:S02]  /*256f0*/  @!P0 LEA.HI.X R13, R235, R25.reuse, R31, 0x2, P4 ;  /* 0x00000019eb0d8211 */ /* 0x080fe400020f141f */
[----:B------:R-:W-:Y:S02]  /*25700*/  ISETP.GE.AND P1, PT, R232, UR4, PT ;  /* 0x00000004e8007c0c */ /* 0x000fe4000bf26270 */
[----:B------:R-:W-:Y:S01]  /*25710*/  SHF.R.S32.HI R31, RZ, 0x1f, R233 ;  /* 0x0000001fff1f7819 */ /* 0x000fe200000114e9 */
[----:B-1----:R-:W-:Y:S01]  /*25720*/  @!P0 IMAD.MOV.U32 R10, RZ, RZ, R2 ;  /* 0x000000ffff0a8224 */ /* 0x002fe200078e0002 */
[C---:B------:R-:W-:Y:S01]  /*25730*/  @!P3 LEA R8, P5, R234.reuse, R14, 0x2 ;  /* 0x0000000eea08b211 */ /* 0x040fe200078a10ff */
[----:B------:R-:W-:Y:S02]  /*25740*/  @!P0 IMAD.MOV.U32 R11, RZ, RZ, R79 ;  /* 0x000000ffff0b8224 */ /* 0x000fe400078e004f */
[----:B------:R-:W-:Y:S01]  /*25750*/  @!P3 IMAD.MOV.U32 R2, RZ, RZ, R3 ;  /* 0x000000ffff02b224 */ /* 0x000fe200078e0003 */
[----:B------:R-:W-:Y:S01]  /*25760*/  @!P3 LEA.HI.X R9, R234, R25, R15, 0x2, P5 ;  /* 0x00000019ea09b211 */ /* 0x000fe200028f140f */
[----:B------:R-:W-:Y:S01]  /*25770*/  @!P3 IMAD.MOV.U32 R3, RZ, RZ, R0 ;  /* 0x000000ffff03b224 */ /* 0x000fe200078e0000 */
[----:B------:R1:W-:Y:S01]  /*25780*/  @!P0 ST.E.64 desc[UR54][R12.64], R10 ;  /* 0x0000000a0c008985 */ /* 0x0003e2000c101b36 */
[----:B------:R-:W-:-:S02]  /*25790*/  ISETP.GE.AND P0, PT, R231, UR4, PT ;  /* 0x00000004e7007c0c */ /* 0x000fc4000bf06270 */
[----:B------:R-:W-:Y:S01]  /*257a0*/  SHF.R.S32.HI R15, RZ, 0x1f, R232 ;  /* 0x0000001fff0f7819 */ /* 0x000fe200000114e8 */
[----:B------:R2:W-:Y:S01]  /*257b0*/  @!P3 ST.E.64 desc[UR54][R8.64], R2 ;  /* 0x000000020800b985 */ /* 0x0005e2000c101b36 */
[----:B------:R-:W-:Y:S02]  /*257c0*/  ISETP.GE.AND P3, PT, R230, UR4, PT ;  /* 0x00000004e6007c0c */ /* 0x000fe4000bf66270 */
[----:B------:R-:W-:Y:S02]  /*257d0*/  SHF.R.S32.HI R0, RZ, 0x1f, R224 ;  /* 0x0000001fff007819 */ /* 0x000fe400000114e0 */
[----:B-1----:R-:W-:-:S04]  /*257e0*/  @!P2 LEA R10, P5, R233, R14, 0x2 ;  /* 0x0000000ee90aa211 */ /* 0x002fc800078a10ff */
[-C--:B------:R-:W-:Y:S01]  /*257f0*/  @!P2 LEA.HI.X R11, R233, R25.reuse, R31, 0x2, P5 ;  /* 0x00000019e90ba211 */ /* 0x080fe200028f141f */
[----:B--2---:R-:W-:Y:S01]  /*25800*/  @!P2 IMAD.MOV.U32 R8, RZ, RZ, R21 ;  /* 0x000000ffff08a224 */ /* 0x004fe200078e0015 */
[C---:B------:R-:W-:Y:S01]  /*25810*/  @!P1 LEA R2, P4, R232.reuse, R14, 0x2 ;  /* 0x0000000ee8029211 */ /* 0x040fe200078810ff */
[----:B------:R-:W-:Y:S01]  /*25820*/  @!P2 IMAD.MOV.U32 R9, RZ, RZ, R4 ;  /* 0x000000ffff09a224 */ /* 0x000fe200078e0004 */
[----:B------:R-:W-:Y:S02]  /*25830*/  ISETP.GE.AND P5, PT, R229, UR4, PT ;  /* 0x00000004e5007c0c */ /* 0x000fe4000bfa6270 */
[----:B------:R-:W-:Y:S01]  /*25840*/  @!P1 MOV R21, R20 ;  /* 0x0000001400159202 */ /* 0x000fe20000000f00 */
[----:B------:R-:W-:Y:S01]  /*25850*/  @!P1 IMAD.MOV.U32 R20, RZ, RZ, R40 ;  /* 0x000000ffff149224 */ /* 0x000fe200078e0028 */
[----:B------:R-:W-:Y:S01]  /*25860*/  @!P1 LEA.HI.X R3, R232, R25, R15, 0x2, P4 ;  /* 0x00000019e8039211 */ /* 0x000fe200020f140f */
[----:B------:R1:W-:Y:S01]  /*25870*/  @!P2 ST.E.64 desc[UR54][R10.64], R8 ;  /* 0x000000080a00a985 */ /* 0x0003e2000c101b36 */
[----:B------:R-:W-:-:S02]  /*25880*/  SHF.R.S32.HI R15, RZ, 0x1f, R231 ;  /* 0x0000001fff0f7819 */ /* 0x000fc400000114e7 */
[----:B------:R-:W-:Y:S01]  /*25890*/  SHF.R.S32.HI R4, RZ, 0x1f, R225 ;  /* 0x0000001fff047819 */ /* 0x000fe200000114e1 */
[----:B------:R2:W-:Y:S01]  /*258a0*/  @!P1 ST.E.64 desc[UR54][R2.64], R20 ;  /* 0x0000001402009985 */ /* 0x0005e2000c101b36 */
[----:B------:R-:W-:Y:S02]  /*258b0*/  ISETP.GE.AND P1, PT, R228, UR4, PT ;  /* 0x00000004e4007c0c */ /* 0x000fe4000bf26270 */
[CC--:B-1----:R-:W-:Y:S01]  /*258c0*/  @!P0 LEA R8, P2, R231.reuse, R14.reuse, 0x2 ;  /* 0x0000000ee7088211 */ /* 0x0c2fe200078410ff */
[----:B------:R-:W-:Y:S02]  /*258d0*/  @!P0 IMAD.MOV.U32 R10, RZ, RZ, R43 ;  /* 0x000000ffff0a8224 */ /* 0x000fe400078e002b */
[----:B------:R-:W-:Y:S01]  /*258e0*/  @!P0 IMAD.MOV.U32 R11, RZ, RZ, R41 ;  /* 0x000000ffff0b8224 */ /* 0x000fe200078e0029 */
[----:B------:R-:W-:Y:S01]  /*258f0*/  @!P0 LEA.HI.X R9, R231, R25, R15, 0x2, P2 ;  /* 0x00000019e7098211 */ /* 0x000fe200010f140f */
[----:B------:R-:W-:Y:S01]  /*25900*/  @!P3 IMAD.MOV.U32 R43, RZ, RZ, R42 ;  /* 0x000000ffff2bb224 */ /* 0x000fe200078e002a */
[-C--:B--2---:R-:W-:Y:S01]  /*25910*/  @!P3 LEA R2, P4, R230, R14.reuse, 0x2 ;  /* 0x0000000ee602b211 */ /* 0x084fe200078810ff */
[----:B------:R-:W-:Y:S01]  /*25920*/  @!P3 IMAD.MOV.U32 R42, RZ, RZ, R44 ;  /* 0x000000ffff2ab224 */ /* 0x000fe200078e002c */
[----:B------:R-:W-:Y:S01]  /*25930*/  SHF.R.S32.HI R15, RZ, 0x1f, R230 ;  /* 0x0000001fff0f7819 */ /* 0x000fe200000114e6 */
[----:B------:R1:W-:Y:S01]  /*25940*/  @!P0 ST.E.64 desc[UR54][R8.64], R10 ;  /* 0x0000000a08008985 */ /* 0x0003e2000c101b36 */
[----:B------:R-:W-:-:S02]  /*25950*/  @!P5 LEA R12, P2, R229, R14, 0x2 ;  /* 0x0000000ee50cd211 */ /* 0x000fc400078410ff */
[-C--:B------:R-:W-:Y:S02]  /*25960*/  @!P3 LEA.HI.X R3, R230, R25.reuse, R15, 0x2, P4 ;  /* 0x00000019e603b211 */ /* 0x080fe400020f140f */
[----:B------:R-:W-:Y:S02]  /*25970*/  SHF.R.S32.HI R15, RZ, 0x1f, R229 ;  /* 0x0000001fff0f7819 */ /* 0x000fe400000114e5 */
[----:B------:R-:W-:Y:S01]  /*25980*/  ISETP.GE.AND P0, PT, R227, UR4, PT ;  /* 0x00000004e3007c0c */ /* 0x000fe2000bf06270 */
[----:B------:R2:W-:Y:S01]  /*25990*/  @!P3 ST.E.64 desc[UR54][R2.64], R42 ;  /* 0x0000002a0200b985 */ /* 0x0005e2000c101b36 */
[----:B------:R-:W-:Y:S02]  /*259a0*/  @!P5 LEA.HI.X R13, R229, R25, R15, 0x2, P2 ;  /* 0x00000019e50dd211 */ /* 0x000fe400010f140f */
[----:B------:R-:W-:Y:S02]  /*259b0*/  ISETP.GE.AND P3, PT, R226, UR4, PT ;  /* 0x00000004e2007c0c */ /* 0x000fe4000bf66270 */
[----:B------:R-:W-:-:S02]  /*259c0*/  ISETP.GE.AND P4, PT, R224, UR4, PT ;  /* 0x00000004e0007c0c */ /* 0x000fc4000bf86270 */
[C---:B-1----:R-:W-:Y:S02]  /*259d0*/  @!P1 LEA R8, P2, R228.reuse, R14, 0x2 ;  /* 0x0000000ee4089211 */ /* 0x042fe400078410ff */
[----:B------:R-:W-:Y:S02]  /*259e0*/  SHF.R.S32.HI R15, RZ, 0x1f, R227 ;  /* 0x0000001fff0f7819 */ /* 0x000fe400000114e3 */
[----:B------:R-:W-:Y:S01]  /*259f0*/  @!P1 LEA.HI.X R9, R228, R25, R28, 0x2, P2 ;  /* 0x00000019e4099211 */ /* 0x000fe200010f141c */
[----:B------:R-:W-:Y:S02]  /*25a00*/  @!P0 IMAD.MOV.U32 R10, RZ, RZ, R51 ;  /* 0x000000ffff0a8224 */ /* 0x000fe400078e0033 */
[----:B--2---:R-:W-:Y:S01]  /*25a10*/  @!P5 IMAD.MOV.U32 R2, RZ, RZ, R47 ;  /* 0x000000ffff02d224 */ /* 0x004fe200078e002f */
[----:B------:R-:W-:Y:S01]  /*25a20*/  @!P1 MOV R47, R46 ;  /* 0x0000002e002f9202 */ /* 0x000fe20000000f00 */
[----:B------:R-:W-:Y:S02]  /*25a30*/  @!P5 IMAD.MOV.U32 R3, RZ, RZ, R45 ;  /* 0x000000ffff03d224 */ /* 0x000fe400078e002d */
[----:B------:R-:W-:-:S02]  /*25a40*/  @!P1 IMAD.MOV.U32 R46, RZ, RZ, R48 ;  /* 0x000000ffff2e9224 */ /* 0x000fc400078e0030 */
[----:B------:R-:W-:Y:S01]  /*25a50*/  @!P0 IMAD.MOV.U32 R11, RZ, RZ, R49 ;  /* 0x000000ffff0b8224 */ /* 0x000fe200078e0031 */
[----:B------:R1:W-:Y:S01]  /*25a60*/  @!P5 ST.E.64 desc[UR54][R12.64], R2 ;  /* 0x000000020c00d985 */ /* 0x0003e2000c101b36 */
[----:B------:R-:W-:Y:S01]  /*25a70*/  ISETP.GE.AND P5, PT, R225, UR4, PT ;  /* 0x00000004e1007c0c */ /* 0x000fe2000bfa6270 */
[----:B------:R-:W-:Y:S02]  /*25a80*/  @!P3 IMAD.MOV.U32 R51, RZ, RZ, R50 ;  /* 0x000000ffff33b224 */ /* 0x000fe400078e0032 */
[----:B------:R2:W-:Y:S01]  /*25a90*/  @!P1 ST.E.64 desc[UR54][R8.64], R46 ;  /* 0x0000002e08009985 */ /* 0x0005e2000c101b36 */
[----:B------:R-:W-:Y:S01]  /*25aa0*/  @!P3 IMAD.MOV.U32 R50, RZ, RZ, R80 ;  /* 0x000000ffff32b224 */ /* 0x000fe200078e0050 */
[----:B-1----:R-:W-:-:S08]  /*25ab0*/  @!P0 LEA R2, P2, R227, R14, 0x2 ;  /* 0x0000000ee3028211 */ /* 0x002fd000078410ff */
[----:B------:R-:W-:Y:S02]  /*25ac0*/  @!P5 IMAD.MOV.U32 R80, RZ, RZ, R83 ;  /* 0x000000ffff50d224 */ /* 0x000fe400078e0053 */
[----:B------:R-:W-:Y:S01]  /*25ad0*/  @!P4 IMAD.MOV.U32 R83, RZ, RZ, R82 ;  /* 0x000000ffff53c224 */ /* 0x000fe200078e0052 */
[-C--:B------:R-:W-:Y:S02]  /*25ae0*/  @!P0 LEA.HI.X R3, R227, R25.reuse, R15, 0x2, P2 ;  /* 0x00000019e3038211 */ /* 0x080fe400010f140f */
[C---:B--2---:R-:W-:Y:S02]  /*25af0*/  @!P3 LEA R8, P1, R226.reuse, R14, 0x2 ;  /* 0x0000000ee208b211 */ /* 0x044fe400078210ff */
[----:B------:R-:W-:Y:S01]  /*25b00*/  SHF.R.S32.HI R15, RZ, 0x1f, R226 ;  /* 0x0000001fff0f7819 */ /* 0x000fe200000114e2 */
[----:B------:R1:W-:Y:S01]  /*25b10*/  @!P0 ST.E.64 desc[UR54][R2.64], R10 ;  /* 0x0000000a02008985 */ /* 0x0003e2000c101b36 */
[----:B------:R-:W-:Y:S02]  /*25b20*/  @!P4 MOV R82, R84 ;  /* 0x000000540052c202 */ /* 0x000fe40000000f00 */
[----:B------:R-:W-:-:S05]  /*25b30*/  @!P3 LEA.HI.X R9, R226, R25, R15, 0x2, P1 ;  /* 0x00000019e209b211 */ /* 0x000fca00008f140f */
[----:B------:R3:W-:Y:S01]  /*25b40*/  @!P3 ST.E.64 desc[UR54][R8.64], R50 ;  /* 0x000000320800b985 */ /* 0x0007e2000c101b36 */
[CC--:B-1----:R-:W-:Y:S02]  /*25b50*/  @!P5 LEA R2, P0, R225.reuse, R14.reuse, 0x2 ;  /* 0x0000000ee102d211 */ /* 0x0c2fe400078010ff */
[C---:B------:R-:W-:Y:S02]  /*25b60*/  @!P4 LEA R10, P2, R224.reuse, R14, 0x2 ;  /* 0x0000000ee00ac211 */ /* 0x040fe400078410ff */
[-C--:B------:R-:W-:Y:S02]  /*25b70*/  @!P5 LEA.HI.X R3, R225, R25.reuse, R4, 0x2, P0 ;  /* 0x00000019e103d211 */ /* 0x080fe400000f1404 */
[----:B------:R-:W-:-:S03]  /*25b80*/  @!P4 LEA.HI.X R11, R224, R25, R0, 0x2, P2 ;  /* 0x00000019e00bc211 */ /* 0x000fc600010f1400 */
[----:B------:R3:W-:Y:S04]  /*25b90*/  @!P5 ST.E.64 desc[UR54][R2.64], R80 ;  /* 0x000000500200d985 */ /* 0x0007e8000c101b36 */
[----:B------:R3:W-:Y:S02]  /*25ba0*/  @!P4 ST.E.64 desc[UR54][R10.64], R82 ;  /* 0x000000520a00c985 */ /* 0x0007e4000c101b36 */
.L_x_2495:
[----:B------:R-:W-:Y:S05]  /*25bb0*/  BSYNC B1 ;  /* 0x0000000000017941 */ /* 0x000fea0003800000 */
.L_x_2494:
[----:B------:R-:W-:-:S03]  /*25bc0*/  UMOV UR4, 0xffffffff ;  /* 0xffffffff00047882 */ /* 0x000fc60000000000 */
[----:B------:R-:W-:Y:S05]  /*25bd0*/  BRA.DIV UR4, `(.L_x_2496) ;  /* 0x000000ba04707947 */ /* 0x000fea000b800000 */
[----:B---3--:R3:W4:Y:S04]  /*25be0*/  SHFL.IDX PT, R3, R27, 0x1, 0x1c1f ;  /* 0x003c1f001b037f89 */ /* 0x00872800000e0000 */
[----:B--2---:R3:W2:Y:S02]  /*25bf0*/  SHFL.IDX PT, R14, R26, 0x1, 0x1c1f ;  /* 0x003c1f001a0e7f89 */ /* 0x0046a400000e0000 */
.L_x_2756:
[----:B------:R-:W-:-:S13]  /*25c00*/  ISETP.GE.AND P0, PT, R24, R103, PT ;  /* 0x000000671800720c */ /* 0x000fda0003f06270 */
[----:B------:R-:W-:Y:S05]  /*25c10*/  @P0 BRA `(.L_x_2492) ;  /* 0x0000001000c00947 */ /* 0x000fea0003800000 */
[----:B------:R-:W-:Y:S01]  /*25c20*/  ULDC UR4, c[0x0][0xac8] ;  /* 0x0002b20000047ab9 */ /* 0x000fe20000000800 */
[----:B------:R-:W-:Y:S02]  /*25c30*/  SHF.R.S32.HI R0, RZ, 0x1f, R237 ;  /* 0x0000001fff007819 */ /* 0x000fe400000114ed */
[----:B------:R-:W-:Y:S02]  /*25c40*/  ISETP.GE.AND P1, PT, R208, UR4, PT ;  /* 0x00000004d0007c0c */ /* 0x000fe4000bf26270 */
[----:B------:R-:W-:Y:S02]  /*25c50*/  ISETP.GE.AND P3, PT, R29, UR4, PT ;  /* 0x000000041d007c0c */ /* 0x000fe4000bf66270 */
[----:B------:R-:W-:Y:S02]  /*25c60*/  ISETP.GE.AND P2, PT, R237, UR4, PT ;  /* 0x00000004ed007c0c */ /* 0x000fe4000bf46270 */
[----:B------:R-:W-:Y:S02]  /*25c70*/  SHF.R.S32.HI R4, RZ, 0x1f, R236 ;  /* 0x0000001fff047819 */ /* 0x000fe400000114ec */
[----:B------:R-:W-:-:S05]  /*25c80*/  SHF.R.S32.HI R15, RZ, 0x1f, R227 ;  /* 0x0000001fff0f7819 */ /* 0x000fca00000114e3 */
[----:B--2---:R-:W-:Y:S02]  /*25c90*/  @!P1 IMAD.MOV.U32 R2, RZ, RZ, R14 ;  /* 0x000000ffff029224 */ /* 0x004fe400078e000e */
[-C--:B------:R-:W-:Y:S01]  /*25ca0*/  @!P3 LEA R10, P0, R29, R14.reuse, 0x2 ;  /* 0x0000000e1d0ab211 */ /* 0x080fe200078010ff */
[----:B------:R-:W-:Y:S01]  /*25cb0*/  @!P1 IMAD.MOV.U32 R84, RZ, RZ, R52 ;  /* 0x000000ffff549224 */ /* 0x000fe200078e0034 */
[----:B------:R-:W-:Y:S01]  /*25cc0*/  @!P2 LEA R12, P4, R237, R14, 0x2 ;  /* 0x0000000eed0ca211 */ /* 0x000fe200078810ff */
[----:B----4-:R-:W-:Y:S01]  /*25cd0*/  @!P1 IMAD.WIDE R8, R208, 0x4, R2 ;  /* 0x00000004d0089825 */ /* 0x010fe200078e0202 */
[----:B------:R-:W-:Y:S02]  /*25ce0*/  @!P3 LEA.HI.X R11, R29, R3, R30, 0x2, P0 ;  /* 0x000000031d0bb211 */ /* 0x000fe400000f141e */
[----:B------:R-:W-:Y:S02]  /*25cf0*/  ISETP.GE.AND P0, PT, R236, UR4, PT ;  /* 0x00000004ec007c0c */ /* 0x000fe4000bf06270 */
[----:B------:R2:W-:Y:S01]  /*25d00*/  @!P1 ST.E.64 desc[UR54][R8.64], R84 ;  /* 0x0000005408009985 */ /* 0x0005e2000c101b36 */
[----:B------:R-:W-:-:S02]  /*25d10*/  ISETP.GE.AND P1, PT, R235, UR4, PT ;  /* 0x00000004eb007c0c */ /* 0x000fc4000bf26270 */
[----:B------:R-:W-:Y:S02]  /*25d20*/  @!P2 LEA.HI.X R13, R237, R3, R0, 0x2, P4 ;  /* 0x00000003ed0da211 */ /* 0x000fe400020f1400 */
[----:B------:R-:W-:Y:S02]  /*25d30*/  ISETP.GE.AND P4, PT, R234, UR4, PT ;  /* 0x00000004ea007c0c */ /* 0x000fe4000bf86270 */
[----:B------:R-:W-:-:S04]  /*25d40*/  SHF.R.S32.HI R0, RZ, 0x1f, R235 ;  /* 0x0000001fff007819 */ /* 0x000fc800000114eb */
[----:B------:R-:W-:Y:S01]  /*25d50*/  @!P0 LEA R20, P5, R236, R14, 0x2 ;  /* 0x0000000eec148211 */ /* 0x000fe200078a10ff */
[----:B--2---:R-:W-:-:S03]  /*25d60*/  @!P3 IMAD.MOV.U32 R8, RZ, RZ, R53 ;  /* 0x000000ffff08b224 */ /* 0x004fc600078e0035 */
[----:B------:R-:W-:Y:S01]  /*25d70*/  @!P0 LEA.HI.X R21, R236, R3, R4, 0x2, P5 ;  /* 0x00000003ec158211 */ /* 0x000fe200028f1404 */
[----:B------:R-:W-:Y:S01]  /*25d80*/  @!P3 IMAD.MOV.U32 R9, RZ, RZ, R86 ;  /* 0x000000ffff09b224 */ /* 0x000fe200078e0056 */
[----:B------:R-:W-:-:S04]  /*25d90*/  SHF.R.S32.HI R4, RZ, 0x1f, R234 ;  /* 0x0000001fff047819 */ /* 0x000fc800000114ea */
[----:B------:R2:W-:Y:S01]  /*25da0*/  @!P3 ST.E.64 desc[UR54][R10.64], R8 ;  /* 0x000000080a00b985 */ /* 0x0005e2000c101b36 */
[----:B------:R-:W-:Y:S01]  /*25db0*/  ISETP.GE.AND P3, PT, R233, UR4, PT ;  /* 0x00000004e9007c0c */ /* 0x000fe2000bf66270 */
[----:B--2---:R-:W-:Y:S02]  /*25dc0*/  @!P2 IMAD.MOV.U32 R8, RZ, RZ, R56 ;  /* 0x000000ffff08a224 */ /* 0x004fe400078e0038 */
[----:B------:R-:W-:Y:S02]  /*25dd0*/  @!P2 IMAD.MOV.U32 R9, RZ, RZ, R54 ;  /* 0x000000ffff09a224 */ /* 0x000fe400078e0036 */
[----:B------:R-:W-:-:S03]  /*25de0*/  @!P0 IMAD.MOV.U32 R54, RZ, RZ, R57 ;  /* 0x000000ffff368224 */ /* 0x000fc600078e0039 */
[----:B------:R2:W-:Y:S01]  /*25df0*/  @!P2 ST.E.64 desc[UR54][R12.64], R8 ;  /* 0x000000080c00a985 */ /* 0x0005e2000c101b36 */
[----:B------:R-:W-:-:S03]  /*25e00*/  @!P1 LEA R24, P2, R235, R14, 0x2 ;  /* 0x0000000eeb189211 */ /* 0x000fc600078410ff */
[----:B------:R4:W-:Y:S01]  /*25e10*/  @!P0 ST.E.64 desc[UR54][R20.64], R54 ;  /* 0x0000003614008985 */ /* 0x0009e2000c101b36 */
[-C--:B-1----:R-:W-:Y:S02]  /*25e20*/  @!P1 LEA.HI.X R25, R235, R3.reuse, R0, 0x2, P2 ;  /* 0x00000003eb199211 */ /* 0x082fe400010f1400 */
[----:B------:R-:W-:Y:S02]  /*25e30*/  ISETP.GE.AND P2, PT, R232, UR4, PT ;  /* 0x00000004e8007c0c */ /* 0x000fe4000bf46270 */
[C---:B------:R-:W-:Y:S02]  /*25e40*/  @!P4 LEA R10, P0, R234.reuse, R14, 0x2 ;  /* 0x0000000eea0ac211 */ /* 0x040fe400078010ff */
[----:B------:R-:W-:Y:S02]  /*25e50*/  SHF.R.S32.HI R0, RZ, 0x1f, R233 ;  /* 0x0000001fff007819 */ /* 0x000fe400000114e9 */
[----:B------:R-:W-:Y:S01]  /*25e60*/  @!P4 LEA.HI.X R11, R234, R3, R4, 0x2, P0 ;  /* 0x00000003ea0bc211 */ /* 0x000fe200000f1404 */
[----:B--2---:R-:W-:Y:S01]  /*25e70*/  @!P1 IMAD.MOV.U32 R9, RZ, RZ, R58 ;  /* 0x000000ffff099224 */ /* 0x004fe200078e003a */
[----:B------:R-:W-:Y:S01]  /*25e80*/  @!P1 MOV R8, R66 ;  /* 0x0000004200089202 */ /* 0x000fe20000000f00 */
[----:B------:R-:W-:Y:S01]  /*25e90*/  @!P4 IMAD.MOV.U32 R58, RZ, RZ, R67 ;  /* 0x000000ffff3ac224 */ /* 0x000fe200078e0043 */
[----:B------:R-:W-:-:S02]  /*25ea0*/  @!P3 LEA R12, P5, R233, R14, 0x2 ;  /* 0x0000000ee90cb211 */ /* 0x000fc400078a10ff */
[----:B------:R-:W-:Y:S01]  /*25eb0*/  ISETP.GE.AND P0, PT, R230, UR4, PT ;  /* 0x00000004e6007c0c */ /* 0x000fe2000bf06270 */
[----:B------:R1:W-:Y:S01]  /*25ec0*/  @!P1 ST.E.64 desc[UR54][R24.64], R8 ;  /* 0x0000000818009985 */ /* 0x0003e2000c101b36 */
[----:B------:R-:W-:Y:S02]  /*25ed0*/  ISETP.GE.AND P1, PT, R231, UR4, PT ;  /* 0x00000004e7007c0c */ /* 0x000fe4000bf26270 */
[----:B------:R-:W-:Y:S01]  /*25ee0*/  @!P3 LEA.HI.X R13, R233, R3, R0, 0x2, P5 ;  /* 0x00000003e90db211 */ /* 0x000fe200028f1400 */
[----:B------:R-:W-:Y:S01]  /*25ef0*/  @!P4 ST.E.64 desc[UR54][R10.64], R58 ;  /* 0x0000003a0a00c985 */ /* 0x000fe2000c101b36 */
[----:B------:R-:W-:Y:S02]  /*25f00*/  SHF.R.S32.HI R0, RZ, 0x1f, R232 ;  /* 0x0000001fff007819 */ /* 0x000fe400000114e8 */
[----:B----4-:R-:W-:Y:S02]  /*25f10*/  @!P2 LEA R20, P4, R232, R14, 0x2 ;  /* 0x0000000ee814a211 */ /* 0x010fe400078810ff */
[----:B------:R-:W-:-:S02]  /*25f20*/  SHF.R.S32.HI R4, RZ, 0x1f, R229 ;  /* 0x0000001fff047819 */ /* 0x000fc400000114e5 */
[-C--:B------:R-:W-:Y:S02]  /*25f30*/  @!P2 LEA.HI.X R21, R232, R3.reuse, R0, 0x2, P4 ;  /* 0x00000003e815a211 */ /* 0x080fe400020f1400 */
[----:B------:R-:W-:Y:S01]  /*25f40*/  SHF.R.S32.HI R0, RZ, 0x1f, R231 ;  /* 0x0000001fff007819 */ /* 0x000fe200000114e7 */
[----:B-1----:R-:W-:Y:S01]  /*25f50*/  @!P3 IMAD.MOV.U32 R8, RZ, RZ, R70 ;  /* 0x000000ffff08b224 */ /* 0x002fe200078e0046 */
[CC--:B------:R-:W-:Y:S01]  /*25f60*/  @!P1 LEA R24, P5, R231.reuse, R14.reuse, 0x2 ;  /* 0x0000000ee7189211 */ /* 0x0c0fe200078a10ff */
[----:B------:R-:W-:Y:S01]  /*25f70*/  @!P3 IMAD.MOV.U32 R9, RZ, RZ, R68 ;  /* 0x000000ffff09b224 */ /* 0x000fe200078e0044 */
[----:B0--3--:R-:W-:Y:S01]  /*25f80*/  @!P0 LEA R26, P4, R230, R14, 0x2 ;  /* 0x0000000ee61a8211 */ /* 0x009fe200078810ff */
[----:B------:R-:W-:Y:S01]  /*25f90*/  @!P2 IMAD.MOV.U32 R68, RZ, RZ, R71 ;  /* 0x000000ffff44a224 */ /* 0x000fe200078e0047 */
[----:B------:R-:W-:Y:S02]  /*25fa0*/  @!P1 LEA.HI.X R25, R231, R3, R0, 0x2, P5 ;  /* 0x00000003e7199211 */ /* 0x000fe400028f1400 */
[----:B------:R0:W-:Y:S01]  /*25fb0*/  @!P3 ST.E.64 desc[UR54][R12.64], R8 ;  /* 0x000000080c00b985 */ /* 0x0001e2000c101b36 */
[----:B------:R-:W-:-:S02]  /*25fc0*/  ISETP.GE.AND P3, PT, R229, UR4, PT ;  /* 0x00000004e5007c0c */ /* 0x000fc4000bf66270 */
[----:B------:R-:W-:Y:S01]  /*25fd0*/  SHF.R.S32.HI R0, RZ, 0x1f, R230 ;  /* 0x0000001fff007819 */ /* 0x000fe200000114e6 */
[----:B------:R-:W-:Y:S01]  /*25fe0*/  @!P2 ST.E.64 desc[UR54][R20.64], R68 ;  /* 0x000000441400a985 */ /* 0x000fe2000c101b36 */
[----:B------:R-:W-:Y:S02]  /*25ff0*/  ISETP.GE.AND P2, PT, R228, UR4, PT ;  /* 0x00000004e4007c0c */ /* 0x000fe4000bf46270 */
[----:B------:R-:W-:Y:S02]  /*26000*/  @!P0 LEA.HI.X R27, R230, R3, R0, 0x2, P4 ;  /* 0x00000003e61b8211 */ /* 0x000fe400020f1400 */
[----:B------:R-:W-:Y:S02]  /*26010*/  ISETP.GE.AND P4, PT, R227, UR4, PT ;  /* 0x00000004e3007c0c */ /* 0x000fe4000bf86270 */
[----:B------:R-:W-:Y:S02]  /*26020*/  ISETP.GE.AND P5, PT, R226, UR4, PT ;  /* 0x00000004e2007c0c */ /* 0x000fe4000bfa6270 */
[----:B------:R-:W-:Y:S01]  /*26030*/  SHF.R.S32.HI R0, RZ, 0x1f, R228 ;  /* 0x0000001fff007819 */ /* 0x000fe200000114e4 */
[----:B0-----:R-:W-:-:S02]  /*26040*/  @!P1 IMAD.MOV.U32 R8, RZ, RZ, R74 ;  /* 0x000000ffff089224 */ /* 0x001fc400078e004a */
[----:B------:R-:W-:Y:S01]  /*26050*/  @!P1 IMAD.MOV.U32 R9, RZ, RZ, R72 ;  /* 0x000000ffff099224 */ /* 0x000fe200078e0048 */
[----:B------:R-:W-:Y:S01]  /*26060*/  @!P0 MOV R72, R75 ;  /* 0x0000004b00488202 */ /* 0x000fe20000000f00 */
[----:B------:R-:W-:Y:S02]  /*26070*/  @!P3 IMAD.MOV.U32 R77, RZ, RZ, R76 ;  /* 0x000000ffff4db224 */ /* 0x000fe400078e004c */
[----:B------:R-:W-:Y:S01]  /*26080*/  @!P3 IMAD.MOV.U32 R76, RZ, RZ, R90 ;  /* 0x000000ffff4cb224 */ /* 0x000fe200078e005a */
[----:B------:R0:W-:Y:S01]  /*26090*/  @!P1 ST.E.64 desc[UR54][R24.64], R8 ;  /* 0x0000000818009985 */ /* 0x0001e2000c101b36 */
[----:B------:R-:W-:Y:S01]  /*260a0*/  @!P3 LEA R10, P1, R229, R14, 0x2 ;  /* 0x0000000ee50ab211 */ /* 0x000fe200078210ff */
[----:B------:R-:W-:Y:S02]  /*260b0*/  @!P2 IMAD.MOV.U32 R86, RZ, RZ, R91 ;  /* 0x000000ffff56a224 */ /* 0x000fe400078e005b */
[----:B------:R1:W-:Y:S01]  /*260c0*/  @!P0 ST.E.64 desc[UR54][R26.64], R72 ;  /* 0x000000481a008985 */ /* 0x0003e2000c101b36 */
[----:B------:R-:W-:-:S02]  /*260d0*/  ISETP.GE.AND P0, PT, R225, UR4, PT ;  /* 0x00000004e1007c0c */ /* 0x000fc4000bf06270 */
[-C--:B------:R-:W-:Y:S02]  /*260e0*/  @!P3 LEA.HI.X R11, R229, R3.reuse, R4, 0x2, P1 ;  /* 0x00000003e50bb211 */ /* 0x080fe400008f1404 */
[CC--:B------:R-:W-:Y:S02]  /*260f0*/  @!P2 LEA R12, P1, R228.reuse, R14.reuse, 0x2 ;  /* 0x0000000ee40ca211 */ /* 0x0c0fe400078210ff */
[----:B------:R-:W-:Y:S01]  /*26100*/  SHF.R.S32.HI R4, RZ, 0x1f, R226 ;  /* 0x0000001fff047819 */ /* 0x000fe200000114e2 */
[----:B------:R2:W-:Y:S01]  /*26110*/  @!P3 ST.E.64 desc[UR54][R10.64], R76 ;  /* 0x0000004c0a00b985 */ /* 0x0005e2000c101b36 */
[----:B------:R-:W-:Y:S01]  /*26120*/  @!P2 LEA.HI.X R13, R228, R3, R0, 0x2, P1 ;  /* 0x00000003e40da211 */ /* 0x000fe200008f1400 */
[----:B0-----:R-:W-:Y:S01]  /*26130*/  @!P4 IMAD.MOV.U32 R8, RZ, RZ, R94 ;  /* 0x000000ffff08c224 */ /* 0x001fe200078e005e */
[-C--:B------:R-:W-:Y:S01]  /*26140*/  @!P4 LEA R20, P1, R227, R14.reuse, 0x2 ;  /* 0x0000000ee314c211 */ /* 0x080fe200078210ff */
[----:B------:R-:W-:Y:S01]  /*26150*/  @!P4 IMAD.MOV.U32 R9, RZ, RZ, R92 ;  /* 0x000000ffff09c224 */ /* 0x000fe200078e005c */
[----:B------:R-:W-:Y:S01]  /*26160*/  SHF.R.S32.HI R0, RZ, 0x1f, R225 ;  /* 0x0000001fff007819 */ /* 0x000fe200000114e1 */
[----:B------:R2:W-:Y:S01]  /*26170*/  @!P2 ST.E.64 desc[UR54][R12.64], R86 ;  /* 0x000000560c00a985 */ /* 0x0005e2000c101b36 */
[-C--:B------:R-:W-:Y:S01]  /*26180*/  @!P5 LEA R24, P2, R226, R14.reuse, 0x2 ;  /* 0x0000000ee218d211 */ /* 0x080fe200078410ff */
[----:B------:R-:W-:Y:S01]  /*26190*/  @!P5 IMAD.MOV.U32 R92, RZ, RZ, R95 ;  /* 0x000000ffff5cd224 */ /* 0x000fe200078e005f */
[----:B-1----:R-:W-:-:S02]  /*261a0*/  @!P0 LEA R26, P3, R225, R14, 0x2 ;  /* 0x0000000ee11a8211 */ /* 0x002fc400078610ff */
        /* <DEDUP_REMOVED lines=13> */
.L_x_2478:
[----:B------:R-:W-:Y:S01]  /*26280*/  ULDC.64 UR6, c[0x0][0xc08] ;  /* 0x0003020000067ab9 */ /* 0x000fe20000000a00 */
[----:B------:R-:W-:Y:S01]  /*26290*/  ULDC.64 UR4, c[0x0][0xc00] ;  /* 0x0003000000047ab9 */ /* 0x000fe20000000a00 */
[----:B------:R-:W-:Y:S01]  /*262a0*/  ISETP.NE.U32.AND P1, PT, RZ, UR6, PT ;  /* 0x00000006ff007c0c */ /* 0x000fe2000bf25070 */
[----:B------:R-:W-:Y:S01]  /*262b0*/  IMAD.MOV.U32 R25, RZ, RZ, RZ ;  /* 0x000000ffff197224 */ /* 0x000fe200078e00ff */
[----:B------:R-:W-:Y:S02]  /*262c0*/  ISETP.NE.U32.AND P0, PT, RZ, UR4, PT ;  /* 0x00000004ff007c0c */ /* 0x000fe4000bf05070 */
[----:B------:R-:W-:Y:S02]  /*262d0*/  ISETP.NE.AND.EX P1, PT, RZ, UR7, PT, P1 ;  /* 0x00000007ff007c0c */ /* 0x000fe4000bf25310 */
[----:B------:R-:W-:Y:S02]  /*262e0*/  IADD3 R2, P2, R218, UR4, RZ ;  /* 0x00000004da027c10 */ /* 0x000fe4000ff5e0ff */
[----:B------:R-:W-:-:S02]  /*262f0*/  ISETP.NE.AND.EX P0, PT, RZ, UR5, PT, P0 ;  /* 0x00000005ff007c0c */ /* 0x000fc4000bf05300 */
[----:B------:R-:W-:Y:S01]  /*26300*/  IADD3.X R3, R219, UR5, RZ, P2, !PT ;  /* 0x00000005db037c10 */ /* 0x000fe200097fe4ff */
[----:B------:R-:W-:Y:S02]  /*26310*/  ULDC UR4, c[0x0][0xa88] ;  /* 0x0002a20000047ab9 */ /* 0x000fe40000000800 */
[----:B--2---:R-:W-:-:S04]  /*26320*/  MOV R4, UR4 ;  /* 0x0000000400047c02 */ /* 0x004fc80008000f00 */
[----:B------:R-:W-:-:S04]  /*26330*/  @P1 IADD3 R218, P2, R218, UR6, RZ ;  /* 0x00000006dada1c10 */ /* 0x000fc8000ff5e0ff */
[----:B------:R-:W-:Y:S01]  /*26340*/  @P1 IADD3.X R219, R219, UR7, RZ, P2, !PT ;  /* 0x00000007dbdb1c10 */ /* 0x000fe200097fe4ff */
[----:B------:R2:W5:Y:S04]  /*26350*/  @P0 LDG.E R25, desc[UR54][R2.64] ;  /* 0x0000003602190981 */ /* 0x000568000c1e1900 */
[----:B------:R2:W5:Y:S01]  /*26360*/  @P1 LDG.E R4, desc[UR54][R218.64] ;  /* 0x00000036da041981 */ /* 0x000562000c1e1900 */
[----:B------:R-:W3:Y:S01]  /*26370*/  S2R R28, SR_TID.X ;  /* 0x00000000001c7919 */ /* 0x000ee20000002100 */
[----:B-1----:R-:W-:Y:S01]  /*26380*/  ISETP.GT.AND P2, PT, R217, 0x1, PT ;  /* 0x00000001d900780c */ /* 0x002fe20003f44270 */
[----:B---3--:R-:W-:-:S05]  /*26390*/  VIADD R0, R28, 0xffffff80 ;  /* 0xffffff801c007836 */ /* 0x008fca0000000000 */
[----:B------:R-:W-:Y:S01]  /*263a0*/  ISETP.GT.AND P3, PT, R0, 0x7f, PT ;  /* 0x0000007f0000780c */ /* 0x000fe20003f64270 */
[----:B--2---:R-:W-:-:S12]  /*263b0*/  @P1 BRA `(.L_x_2497) ;  /* 0x0000000000101947 */ /* 0x004fd80003800000 */
[----:B------:R-:W-:Y:S05]  /*263c0*/  @!P0 BRA `(.L_x_2497) ;  /* 0x00000000000c8947 */ /* 0x000fea0003800000 */
[----:B------:R-:W2:Y:S04]  /*263d0*/  LDG.E R9, desc[UR54][R2.64] ;  /* 0x0000003602097981 */ /* 0x000ea8000c1e1900 */
[----:B-----5:R-:W2:Y:S02]  /*263e0*/  LDG.E R4, desc[UR54][R2.64+0x4] ;  /* 0x0000043602047981 */ /* 0x020ea4000c1e1900 */
[----:B--2---:R-:W-:-:S07]  /*263f0*/  IMAD.IADD R4, R4, 0x1, -R9 ;  /* 0x0000000104047824 */ /* 0x004fce00078e0a09 */
.L_x_2497:
[----:B------:R-:W-:Y:S01]  /*26400*/  BSSY B1, `(.L_x_2498) ;  /* 0x0000035000017945 */ /* 0x000fe20003800000 */
[----:B------:R-:W-:Y:S02]  /*26410*/  SEL R29, R212, RZ, !P0 ;  /* 0x000000ffd41d7207 */ /* 0x000fe40004000000 */
[----:B------:R-:W-:Y:S02]  /*26420*/  SEL R220, R220, RZ, !P0 ;  /* 0x000000ffdcdc7207 */ /* 0x000fe40004000000 */
[----:B-----5:R-:W-:Y:S01]  /*26430*/  SHF.R.S32.HI R24, RZ, 0x1f, R25 ;  /* 0x0000001fff187819 */ /* 0x020fe20000011419 */
[----:B------:R-:W-:Y:S06]  /*26440*/  @P3 BRA `(.L_x_2499) ;  /* 0x0000000000c03947 */ /* 0x000fec0003800000 */
[----:B------:R-:W1:Y:S01]  /*26450*/  LDC R33, c[0x0][0xbe8] ;  /* 0x0002fa00ff217b82 */ /* 0x000e620000000800 */
[----:B------:R-:W-:Y:S01]  /*26460*/  IADD3 R31, R204, -0x80, R28 ;  /* 0xffffff80cc1f7810 */ /* 0x000fe20007ffe01c */
[----:B-1----:R-:W-:-:S05]  /*26470*/  IMAD R0, R4, R33, RZ ;  /* 0x0000002104007224 */ /* 0x002fca00078e02ff */
[----:B------:R-:W-:-:S13]  /*26480*/  ISETP.GE.AND P0, PT, R31, R0, PT ;  /* 0x000000001f00720c */ /* 0x000fda0003f06270 */
[----:B------:R-:W-:Y:S05]  /*26490*/  @P0 BRA `(.L_x_2499) ;  /* 0x0000000000ac0947 */ /* 0x000fea0003800000 */
[----:B------:R-:W-:Y:S01]  /*264a0*/  IMAD.MOV.U32 R0, RZ, RZ, 0x9b8 ;  /* 0x000009b8ff007424 */ /* 0x000fe200078e00ff */
[----:B------:R-:W-:Y:S01]  /*264b0*/  ISETP.GT.AND P3, PT, R217, 0x1, PT ;  /* 0x00000001d900780c */ /* 0x000fe20003f64270 */
[----:B------:R-:W1:Y:S01]  /*264c0*/  LDC.64 R2, c[0x0][0xba8] ;  /* 0x0002ea00ff027b82 */ /* 0x000e620000000a00 */
[----:B------:R-:W-:Y:S01]  /*264d0*/  ISETP.NE.AND P0, PT, R33, 0x1, PT ;  /* 0x000000012100780c */ /* 0x000fe20003f05270 */
[----:B------:R-:W-:Y:S01]  /*264e0*/  IMAD.MOV.U32 R27, RZ, RZ, R31 ;  /* 0x000000ffff1b7224 */ /* 0x000fe200078e001f */
[----:B------:R-:W-:-:S05]  /*264f0*/  SEL R26, R0, 0x978, P3 ;  /* 0x00000978001a7807 */ /* 0x000fca0001800000 */
[----:B------:R-:W2:Y:S08]  /*26500*/  LDC.64 R12, c[0x0][R26+0x220] ;  /* 0x000088001a0c7b82 */ /* 0x000eb00000000a00 */
[----:B------:R-:W3:Y:S08]  /*26510*/  LDC.64 R8, c[0x0][R26+0x218] ;  /* 0x000086001a087b82 */ /* 0x000ef00000000a00 */
[----:B------:R-:W4:Y:S08]  /*26520*/  LDC.64 R14, c[0x0][R26+0x228] ;  /* 0x00008a001a0e7b82 */ /* 0x000f300000000a00 */
[----:B------:R-:W5:Y:S08]  /*26530*/  LDC.64 R10, c[0x0][R26+0x210] ;  /* 0x000084001a0a7b82 */ /* 0x000f700000000a00 */
[----:B------:R-:W0:Y:S08]  /*26540*/  @P0 LDC R0, c[0x0][0xbec] ;  /* 0x0002fb00ff000b82 */ /* 0x000e300000000800 */
[----:B------:R-:W4:Y:S01]  /*26550*/  @P0 LDC R37, c[0x0][0xbf0] ;  /* 0x0002fc00ff250b82 */ /* 0x000f220000000800 */
[----:B--2---:R-:W-:-:S07]  /*26560*/  IMAD R13, R13, R29, RZ ;  /* 0x0000001d0d0d7224 */ /* 0x004fce00078e02ff */
[----:B-1----:R-:W1:Y:S01]  /*26570*/  @!P3 LDC R2, c[0x0][0xb50] ;  /* 0x0002d400ff02bb82 */ /* 0x002e620000000800 */
[----:B------:R-:W-:Y:S02]  /*26580*/  IMAD R13, R12, R220, R13 ;  /* 0x000000dc0c0d7224 */ /* 0x000fe400078e020d */
[----:B0-----:R-:W-:-:S05]  /*26590*/  @P0 IMAD.HI.U32 R0, R31, R0, RZ ;  /* 0x000000001f000227 */ /* 0x001fca00078e00ff */
[----:B------:R-:W0:Y:S01]  /*265a0*/  @!P3 LDC R3, c[0x0][0xb54] ;  /* 0x0002d500ff03bb82 */ /* 0x000e220000000800 */
[-C--:B---3--:R-:W-:Y:S02]  /*265b0*/  IMAD R35, R9, R209.reuse, RZ ;  /* 0x000000d109237224 */ /* 0x088fe400078e02ff */
[----:B------:R-:W-:Y:S01]  /*265c0*/  IMAD.WIDE.U32 R20, R8, R209, RZ ;  /* 0x000000d108147225 */ /* 0x000fe200078e00ff */
[----:B----4-:R-:W-:-:S03]  /*265d0*/  @P0 SHF.R.U32.HI R27, RZ, R37, R0 ;  /* 0x00000025ff1b0219 */ /* 0x010fc60000011600 */
[----:B------:R-:W-:Y:S01]  /*265e0*/  IMAD.WIDE.U32 R8, R12, R29, RZ ;  /* 0x0000001d0c087225 */ /* 0x000fe200078e00ff */
[----:B------:R-:W-:-:S03]  /*265f0*/  SEL R37, R222, RZ, P3 ;  /* 0x000000ffde257207 */ /* 0x000fc60001800000 */
[----:B------:R-:W-:Y:S01]  /*26600*/  IMAD.IADD R21, R35, 0x1, R21 ;  /* 0x0000000123157824 */ /* 0x000fe200078e0215 */
[----:B------:R-:W-:Y:S01]  /*26610*/  IADD3 R20, P0, P1, R8, R20, R25 ;  /* 0x0000001408147210 */ /* 0x000fe2000791e019 */
[----:B------:R-:W-:Y:S02]  /*26620*/  IMAD.MOV R0, RZ, RZ, -R27 ;  /* 0x000000ffff007224 */ /* 0x000fe400078e0a1b */
[----:B------:R-:W-:Y:S02]  /*26630*/  IMAD.IADD R12, R9, 0x1, R13 ;  /* 0x00000001090c7824 */ /* 0x000fe400078e020d */
[----:B------:R-:W-:-:S04]  /*26640*/  IMAD.WIDE.U32 R8, R14, R37, RZ ;  /* 0x000000250e087225 */ /* 0x000fc800078e00ff */
[----:B------:R-:W-:Y:S02]  /*26650*/  IMAD R15, R15, R37, RZ ;  /* 0x000000250f0f7224 */ /* 0x000fe400078e02ff */
[----:B------:R-:W-:Y:S01]  /*26660*/  IMAD R13, R33, R0, R31 ;  /* 0x00000000210d7224 */ /* 0x000fe200078e021f */
[----:B------:R-:W-:Y:S02]  /*26670*/  IADD3.X R0, R12, R21, R24, P0, P1 ;  /* 0x000000150c007210 */ /* 0x000fe400007e2418 */
[----:B------:R-:W-:Y:S02]  /*26680*/  IADD3 R8, P0, P1, R27, R20, R8 ;  /* 0x000000141b087210 */ /* 0x000fe4000791e008 */
[----:B------:R-:W-:Y:S02]  /*26690*/  IADD3 R9, R15, R9, RZ ;  /* 0x000000090f097210 */ /* 0x000fe40007ffe0ff */
[----:B------:R-:W-:Y:S02]  /*266a0*/  SHF.R.S32.HI R27, RZ, 0x1f, R27 ;  /* 0x0000001fff1b7819 */ /* 0x000fe4000001141b */
[----:B------:R-:W-:-:S02]  /*266b0*/  SHF.R.S32.HI R15, RZ, 0x1f, R13 ;  /* 0x0000001fff0f7819 */ /* 0x000fc4000001140d */
[----:B------:R-:W-:Y:S01]  /*266c0*/  IADD3.X R9, R27, R0, R9, P0, P1 ;  /* 0x000000001b097210 */ /* 0x000fe200007e2409 */
[----:B-----5:R-:W-:-:S04]  /*266d0*/  IMAD R0, R11, R13, RZ ;  /* 0x0000000d0b007224 */ /* 0x020fc800078e02ff */
[C---:B------:R-:W-:Y:S02]  /*266e0*/  IMAD R15, R10.reuse, R15, R0 ;  /* 0x0000000f0a0f7224 */ /* 0x040fe400078e0200 */
[----:B------:R-:W-:-:S04]  /*266f0*/  IMAD.WIDE.U32 R8, R10, R13, R8 ;  /* 0x0000000d0a087225 */ /* 0x000fc800078e0008 */
[----:B------:R-:W-:Y:S01]  /*26700*/  IMAD.IADD R0, R9, 0x1, R15 ;  /* 0x0000000109007824 */ /* 0x000fe200078e020f */
[----:B-1----:R-:W-:Y:S01]  /*26710*/  LEA R2, P0, R8, R2, 0x2 ;  /* 0x0000000208027211 */ /* 0x002fe200078010ff */
[----:B------:R-:W-:-:S03]  /*26720*/  IMAD.MOV.U32 R9, RZ, RZ, -0x800000 ;  /* 0xff800000ff097424 */ /* 0x000fc600078e00ff */
[----:B0-----:R-:W-:-:S05]  /*26730*/  LEA.HI.X R3, R8, R3, R0, 0x2, P0 ;  /* 0x0000000308037211 */ /* 0x001fca00000f1400 */
[----:B------:R1:W-:Y:S04]  /*26740*/  STG.E desc[UR54][R2.64], R9 ;  /* 0x0000000902007986 */ /* 0x0003e8000c101936 */
.L_x_2499:
[----:B------:R-:W-:Y:S05]  /*26750*/  BSYNC B1 ;  /* 0x0000000000017941 */ /* 0x000fea0003800000 */
.L_x_2498:
[----:B------:R-:W-:Y:S05]  /*26760*/  @P2 BRA `(.L_x_2492) ;  /* 0x0000000400ec2947 */ /* 0x000fea0003800000 */
[----:B------:R-:W2:Y:S01]  /*26770*/  LDC R21, c[0x0][0xbe8] ;  /* 0x0002fa00ff157b82 */ /* 0x000ea20000000800 */
[C---:B------:R-:W-:Y:S01]  /*26780*/  VIADD R10, R28.reuse, 0xffffff80 ;  /* 0xffffff801c0a7836 */ /* 0x040fe20000000000 */
[----:B------:R-:W-:Y:S01]  /*26790*/  ULDC.64 UR4, c[0x0][0xaa0] ;  /* 0x0002a80000047ab9 */ /* 0x000fe20000000a00 */
[----:B------:R-:W-:Y:S01]  /*267a0*/  VIADD R20, R28, 0xffffff80 ;  /* 0xffffff801c147836 */ /* 0x000fe20000000000 */
[----:B------:R-:W-:Y:S01]  /*267b0*/  ULDC.64 UR6, c[0x0][0xaf0] ;  /* 0x0002bc0000067ab9 */ /* 0x000fe20000000a00 */
[----:B------:R-:W-:Y:S01]  /*267c0*/  IMAD R0, R24, UR4, RZ ;  /* 0x0000000418007c24 */ /* 0x000fe2000f8e02ff */
[----:B------:R-:W-:Y:S01]  /*267d0*/  SHF.R.S32.HI R10, RZ, 0x1f, R10 ;  /* 0x0000001fff0a7819 */ /* 0x000fe2000001140a */
[----:B-1----:R-:W-:-:S03]  /*267e0*/  IMAD.WIDE.U32 R2, R25, UR4, RZ ;  /* 0x0000000419027c25 */ /* 0x002fc6000f8e00ff */
[----:B------:R-:W-:Y:S01]  /*267f0*/  LEA.HI R10, R10, R20, RZ, 0x3 ;  /* 0x000000140a0a7211 */ /* 0x000fe200078f18ff */
[----:B------:R-:W-:Y:S01]  /*26800*/  IMAD R9, R25, UR5, R0 ;  /* 0x0000000519097c24 */ /* 0x000fe2000f8e0200 */
[----:B------:R-:W-:Y:S02]  /*26810*/  ULDC.64 UR4, c[0x0][0xae8] ;  /* 0x0002ba0000047ab9 */ /* 0x000fe40000000a00 */
[----:B------:R-:W-:Y:S01]  /*26820*/  SHF.R.S32.HI R10, RZ, 0x3, R10 ;  /* 0x00000003ff0a7819 */ /* 0x000fe2000001140a */
[----:B------:R-:W-:-:S04]  /*26830*/  IMAD.IADD R3, R3, 0x1, R9 ;  /* 0x0000000103037824 */ /* 0x000fc800078e0209 */
[----:B------:R-:W-:Y:S02]  /*26840*/  IMAD R11, R216, 0x20, R10 ;  /* 0x00000020d80b7824 */ /* 0x000fe400078e020a */
[----:B------:R-:W-:Y:S01]  /*26850*/  IMAD.WIDE.U32 R2, R209, UR4, R2 ;  /* 0x00000004d1027c25 */ /* 0x000fe2000f8e0002 */
[----:B--2---:R-:W-:-:S03]  /*26860*/  ISETP.NE.AND P0, PT, R21, 0x1, PT ;  /* 0x000000011500780c */ /* 0x004fc60003f05270 */
[----:B------:R-:W-:Y:S02]  /*26870*/  IMAD.IADD R13, R204, 0x1, R11 ;  /* 0x00000001cc0d7824 */ /* 0x000fe400078e020b */
[----:B------:R-:W-:Y:S01]  /*26880*/  IMAD R3, R209, UR5, R3 ;  /* 0x00000005d1037c24 */ /* 0x000fe2000f8e0203 */
[----:B------:R-:W-:Y:S02]  /*26890*/  ULDC.64 UR4, c[0x0][0xae0] ;  /* 0x0002b80000047ab9 */ /* 0x000fe40000000a00 */
[----:B------:R-:W-:Y:S01]  /*268a0*/  MOV R9, R13 ;  /* 0x0000000d00097202 */ /* 0x000fe20000000f00 */
[----:B------:R-:W-:-:S04]  /*268b0*/  IMAD.WIDE.U32 R2, R29, UR6, R2 ;  /* 0x000000061d027c25 */ /* 0x000fc8000f8e0002 */
[----:B------:R-:W1:Y:S08]  /*268c0*/  @P0 LDC R8, c[0x0][0xbec] ;  /* 0x0002fb00ff080b82 */ /* 0x000e700000000800 */
[----:B------:R-:W2:Y:S01]  /*268d0*/  @P0 LDC R15, c[0x0][0xbf0] ;  /* 0x0002fc00ff0f0b82 */ /* 0x000ea20000000800 */
[----:B-1----:R-:W-:-:S04]  /*268e0*/  @P0 IMAD.HI.U32 R0, R13, R8, RZ ;  /* 0x000000080d000227 */ /* 0x002fc800078e00ff */
[----:B------:R-:W-:Y:S01]  /*268f0*/  IMAD R8, R220, UR6, RZ ;  /* 0x00000006dc087c24 */ /* 0x000fe2000f8e02ff */
[----:B--2---:R-:W-:-:S03]  /*26900*/  @P0 SHF.R.U32.HI R9, RZ, R15, R0 ;  /* 0x0000000fff090219 */ /* 0x004fc60000011600 */
        /* <DEDUP_REMOVED lines=20> */
[----:B------:R1:W2:Y:S04]  /*26a50*/  SHFL.IDX PT, R0, R3, RZ, 0x181f ;  /* 0x00181fff03007589 */ /* 0x0002a800000e0000 */
[----:B------:R1:W3:Y:S02]  /*26a60*/  SHFL.IDX PT, R14, R2, RZ, 0x181f ;  /* 0x00181fff020e7589 */ /* 0x0002e400000e0000 */
.L_x_2759:
        /* <DEDUP_REMOVED lines=10> */
[-C--:B---3--:R-:W-:Y:S02]  /*26b10*/  @!P2 LEA R8, P0, R207, R14.reuse, 0x1 ;  /* 0x0000000ecf08a211 */ /* 0x088fe400078008ff */
[----:B------:R-:W-:Y:S02]  /*26b20*/  @!P3 LEA R14, P1, R215, R14, 0x1 ;  /* 0x0000000ed70eb211 */ /* 0x000fe400078208ff */
[-C--:B--2---:R-:W-:Y:S02]  /*26b30*/  @!P2 LEA.HI.X R9, R207, R0.reuse, R11, 0x1, P0 ;  /* 0x00000000cf09a211 */ /* 0x084fe400000f0c0b */
[----:B------:R-:W-:-:S03]  /*26b40*/  @!P3 LEA.HI.X R15, R215, R0, R10, 0x1, P1 ;  /* 0x00000000d70fb211 */ /* 0x000fc600008f0c0a */
[----:B------:R4:W-:Y:S04]  /*26b50*/  @!P2 ST.E.128 desc[UR54][R8.64], RZ ;  /* 0x000000ff0800a985 */ /* 0x0009e8000c101d36 */
[----:B------:R4:W-:Y:S02]  /*26b60*/  @!P3 ST.E.128 desc[UR54][R14.64], RZ ;  /* 0x000000ff0e00b985 */ /* 0x0009e4000c101d36 */
.L_x_2502:
[----:B------:R-:W-:Y:S05]  /*26b70*/  BSYNC B1 ;  /* 0x0000000000017941 */ /* 0x000fea0003800000 */
.L_x_2501:
[----:B------:R-:W-:-:S03]  /*26b80*/  UMOV UR4, 0xffffffff ;  /* 0xffffffff00047882 */ /* 0x000fc60000000000 */
[----:B------:R-:W-:Y:S05]  /*26b90*/  BRA.DIV UR4, `(.L_x_2503) ;  /* 0x000000aa04fc7947 */ /* 0x000fea000b800000 */
[----:B--2---:R2:W0:Y:S04]  /*26ba0*/  SHFL.IDX PT, R0, R3, 0x1, 0x181f ;  /* 0x00381f0003007f89 */ /* 0x00442800000e0000 */
[----:B---34-:R2:W3:Y:S02]  /*26bb0*/  SHFL.IDX PT, R14, R2, 0x1, 0x181f ;  /* 0x00381f00020e7f89 */ /* 0x0184e400000e0000 */
.L_x_2763:
        /* <DEDUP_REMOVED lines=11> */
[-C--:B0-----:R-:W-:Y:S02]  /*26c70*/  @!P2 LEA.HI.X R9, R207, R0.reuse, R11, 0x1, P0 ;  /* 0x00000000cf09a211 */ /* 0x081fe400000f0c0b */
[----:B------:R-:W-:-:S03]  /*26c80*/  @!P3 LEA.HI.X R15, R215, R0, R10, 0x1, P1 ;  /* 0x00000000d70fb211 */ /* 0x000fc600008f0c0a */
[----:B------:R4:W-:Y:S04]  /*26c90*/  @!P2 ST.E.128 desc[UR54][R8.64], RZ ;  /* 0x000000ff0800a985 */ /* 0x0009e8000c101d36 */
[----:B------:R4:W-:Y:S02]  /*26ca0*/  @!P3 ST.E.128 desc[UR54][R14.64], RZ ;  /* 0x000000ff0e00b985 */ /* 0x0009e4000c101d36 */
.L_x_2505:
[----:B------:R-:W-:Y:S05]  /*26cb0*/  BSYNC B1 ;  /* 0x0000000000017941 */ /* 0x000fea0003800000 */
.L_x_2504:
[----:B------:R-:W-:-:S03]  /*26cc0*/  UMOV UR4, 0xffffffff ;  /* 0xffffffff00047882 */ /* 0x000fc60000000000 */
[----:B------:R-:W-:Y:S05]  /*26cd0*/  BRA.DIV UR4, `(.L_x_2506) ;  /* 0x000000aa04f47947 */ /* 0x000fea000b800000 */
[----:B0-----:R0:W0:Y:S04]  /*26ce0*/  SHFL.IDX PT, R0, R3, 0x2, 0x181f ;  /* 0x00581f0003007f89 */ /* 0x00102800000e0000 */
[----:B---34-:R3:W4:Y:S02]  /*26cf0*/  SHFL.IDX PT, R14, R2, 0x2, 0x181f ;  /* 0x00581f00020e7f89 */ /* 0x01872400000e0000 */
.L_x_2767:
        /* <DEDUP_REMOVED lines=15> */
.L_x_2508:
[----:B------:R-:W-:Y:S05]  /*26df0*/  BSYNC B1 ;  /* 0x0000000000017941 */ /* 0x000fea0003800000 */
.L_x_2507:
[----:B------:R-:W-:-:S03]  /*26e00*/  UMOV UR4, 0xffffffff ;  /* 0xffffffff00047882 */ /* 0x000fc60000000000 */
[----:B------:R-:W-:Y:S05]  /*26e10*/  BRA.DIV UR4, `(.L_x_2509) ;  /* 0x000000aa04ec7947 */ /* 0x000fea000b800000 */
[----:B0-----:R0:W0:Y:S04]  /*26e20*/  SHFL.IDX PT, R0, R3, 0x3, 0x181f ;  /* 0x00781f0003007f89 */ /* 0x00102800000e0000 */
[----:B----4-:R4:W0:Y:S02]  /*26e30*/  SHFL.IDX PT, R14, R2, 0x3, 0x181f ;  /* 0x00781f00020e7f89 */ /* 0x01082400000e0000 */
.L_x_2771:
[----:B-1234-:R-:W-:-:S04]  /*26e40*/  IADD3 R2, R204, 0x60, RZ ;  /* 0x00000060cc027810 */ /* 0x01efc80007ffe0ff */
        /* <DEDUP_REMOVED lines=13> */
.L_x_2492:
[----:B------:R-:W-:Y:S05]  /*26f20*/  BSYNC B0 ;  /* 0x0000000000007941 */ /* 0x000fea0003800000 */
.L_x_2477:
[----:B------:R-:W-:Y:S02]  /*26f30*/  ULDC UR4, c[0x0][0xc3c] ;  /* 0x00030f0000047ab9 */ /* 0x000fe40000000800 */
[----:B------:R-:W-:-:S13]  /*26f40*/  ISETP.GE.AND P0, PT, R7, UR4, PT ;  /* 0x0000000407007c0c */ /* 0x000fda000bf06270 */
[----:B------:R-:W-:Y:S05]  /*26f50*/  @!P0 BRA `(.L_x_2510) ;  /* 0xfffffda400d48947 */ /* 0x000fea000383ffff */
[----:B------:R-:W-:Y:S05]  /*26f60*/  BRA `(.L_x_2294) ;  /* 0x0000007800c87947 */ /* 0x000fea0003800000 */
.L_x_2292:
        /* <DEDUP_REMOVED lines=20> */
.L_x_2511:
[----:B------:R-:W1:Y:S01]  /*270b0*/  S2R R0, SR_TID.X ;  /* 0x0000000000007919 */ /* 0x000e620000002100 */
[----:B------:R-:W-:Y:S01]  /*270c0*/  ULDC UR4, c[0x0][0xc3c] ;  /* 0x00030f0000047ab9 */ /* 0x000fe20000000800 */
        /* <DEDUP_REMOVED lines=9> */
[----:B-1----:R-:W-:-:S04]  /*27160*/  @!P1 IMAD.WIDE.U32 R2, R0, 0x4, R4 ;  /* 0x0000000400029825 */ /* 0x002fc800078e0004 */
        /* <DEDUP_REMOVED lines=25> */
[----:B0-----:R-:W-:-:S05]  /*27300*/  IMAD R7, R7, UR5, RZ ;  /* 0x0000000507077c24 */ /* 0x001fca000f8e02ff */
[----:B--2---:R-:W-:Y:S02]  /*27310*/  ISETP.GT.AND P6, PT, R7, UR6, PT ;  /* 0x0000000607007c0c */ /* 0x004fe4000bfc4270 */
[----:B------:R-:W-:-:S11]  /*27320*/  MOV R4, R7 ;  /* 0x0000000700047202 */ /* 0x000fd60000000f00 */
[----:B------:R-:W-:Y:S05]  /*27330*/  @P6 BRA `(.L_x_2513) ;  /* 0x0000000000a86947 */ /* 0x000fea0003800000 */
[----:B------:R-:W-:Y:S01]  /*27340*/  IMAD.MOV.U32 R7, RZ, RZ, R4 ;  /* 0x000000ffff077224 */ /* 0x000fe200078e0004 */
[----:B------:R-:W-:Y:S01]  /*27350*/  UMOV UR4, URZ ;  /* 0x0000003f00047c82 */ /* 0x000fe20008000000 */
[----:B------:R-:W-:-:S05]  /*27360*/  ULDC UR5, c[0x0][0xc38] ;  /* 0x00030e0000057ab9 */ /* 0x000fca0000000800 */
.L_x_2515:
        /* <DEDUP_REMOVED lines=39> */
.L_x_2513:
        /* <DEDUP_REMOVED lines=12> */
.L_x_2516:
[----:B----4-:R-:W-:Y:S01]  /*276a0*/  IMAD R2, R8, UR5, R9 ;  /* 0x0000000508027c24 */ /* 0x010fe2000f8e0209 */
[----:B------:R-:W-:Y:S02]  /*276b0*/  IADD3 R12, R10, UR4, RZ ;  /* 0x000000040a0c7c10 */ /* 0x000fe4000fffe0ff */
[----:B-1----:R-:W-:Y:S02]  /*276c0*/  ISETP.NE.AND P0, PT, R7, 0x1, PT ;  /* 0x000000010700780c */ /* 0x002fe40003f05270 */
[----:B------:R1:W-:Y:S01]  /*276d0*/  STL [R1], R2 ;  /* 0x0000000201007387 */ /* 0x0003e20000100800 */
[----:B0-----:R-:W-:-:S03]  /*276e0*/  IADD3 R5, -R2, UR6, RZ ;  /* 0x0000000602057c10 */ /* 0x001fc6000fffe1ff */
[----:B------:R1:W-:Y:S07]  /*276f0*/  STL [R1+0xc], R12 ;  /* 0x00000c0c01007387 */ /* 0x0003ee0000100800 */
        /* <DEDUP_REMOVED lines=17> */
[----:B------:R-:W-:Y:S01]  /*27810*/  IMAD R11, R9, R11, R2 ;  /* 0x0000000b090b7224 */ /* 0x000fe200078e0202 */
[----:B------:R-:W-:Y:S01]  /*27820*/  MOV R2, RZ ;  /* 0x000000ff00027202 */ /* 0x000fe20000000f00 */
[----:B------:R-:W-:-:S03]  /*27830*/  VIADD R3, R10, 0xffffffe ;  /* 0x0ffffffe0a037836 */ /* 0x000fc60000000000 */
        /* <DEDUP_REMOVED lines=26> */
[----:B------:R-:W-:-:S05]  /*279e0*/  @P0 VIADD R6, R6, 0x1 ;  /* 0x0000000106060836 */ /* 0x000fca0000000000 */
[----:B------:R-:W-:Y:S02]  /*279f0*/  @!P2 IADD3 R6, -R6, RZ, RZ ;  /* 0x000000ff0606a210 */ /* 0x000fe40007ffe1ff */
        /* <DEDUP_REMOVED lines=9> */
.L_x_2517:
        /* <DEDUP_REMOVED lines=15> */
[----:B------:R-:W-:Y:S01]  /*27b80*/  IMAD.HI.U32 R2, R2, R11, RZ ;  /* 0x0000000b02027227 */ /* 0x000fe200078e00ff */
[----:B------:R-:W-:-:S05]  /*27b90*/  IADD3 R3, RZ, -R3, RZ ;  /* 0x80000003ff037210 */ /* 0x000fca0007ffe0ff */
        /* <DEDUP_REMOVED lines=23> */
[----:B0-----:R-:W-:-:S05]  /*27d10*/  IADD3 R2, RZ, -R3, RZ ;  /* 0x80000003ff027210 */ /* 0x001fca0007ffe0ff */
        /* <DEDUP_REMOVED lines=20> */
.L_x_2518:
[----:B01----:R-:W-:-:S04]  /*27e60*/  LOP3.LUT R3, RZ, R2, RZ, 0x33, !PT ;  /* 0x00000002ff037212 */ /* 0x003fc800078e33ff */
[----:B------:R-:W-:-:S05]  /*27e70*/  IADD3 R2, R4, R3, RZ ;  /* 0x0000000304027210 */ /* 0x000fca0007ffe0ff */
[----:B------:R1:W-:Y:S01]  /*27e80*/  STL [R1+0x4], R2 ;  /* 0x0000040201007387 */ /* 0x0003e20000100800 */
[----:B------:R-:W-:Y:S05]  /*27e90*/  BRA `(.L_x_2519) ;  /* 0x0000000000107947 */ /* 0x000fea0003800000 */
.L_x_2514:
[----:B------:R-:W-:Y:S01]  /*27ea0*/  IMAD.U32 R2, RZ, RZ, UR6 ;  /* 0x00000006ff027e24 */ /* 0x000fe2000f8e00ff */
[----:B------:R0:W-:Y:S04]  /*27eb0*/  STL [R1+0x4], RZ ;  /* 0x000004ff01007387 */ /* 0x0001e80000100800 */
[----:B------:R0:W-:Y:S04]  /*27ec0*/  STL [R1+0x8], RZ ;  /* 0x000008ff01007387 */ /* 0x0001e80000100800 */
[----:B------:R0:W-:Y:S02]  /*27ed0*/  STL [R1], R2 ;  /* 0x0000000201007387 */ /* 0x0001e40000100800 */
.L_x_2519:
        /* <DEDUP_REMOVED lines=10> */
.L_x_2512:
[----:B--2---:R-:W2:Y:S01]  /*27f80*/  LDL R0, [R1+0xc] ;  /* 0x00000c0001007983 */ /* 0x004ea20000100800 */
[----:B------:R-:W-:Y:S01]  /*27f90*/  ULDC UR4, c[0x0][0xc3c] ;  /* 0x00030f0000047ab9 */ /* 0x000fe20000000800 */
[----:B------:R-:W-:Y:S01]  /*27fa0*/  IMAD.MOV.U32 R19, RZ, RZ, RZ ;  /* 0x000000ffff137224 */ /* 0x000fe200078e00ff */
[----:B--2---:R-:W-:Y:S01]  /*27fb0*/  ISETP.GE.AND P0, PT, R0, UR4, PT ;  /* 0x0000000400007c0c */ /* 0x004fe2000bf06270 */
[----:B------:R-:W-:-:S05]  /*27fc0*/  IMAD.MOV.U32 R0, RZ, RZ, 0x1 ;  /* 0x00000001ff007424 */ /* 0x000fca00078e00ff */
[----:B------:R2:W-:Y:S04]  /*27fd0*/  STL [R1+0x18], R0 ;  /* 0x0000180001007387 */ /* 0x0005e80000100800 */
[----:B------:R2:W-:Y:S03]  /*27fe0*/  STL [R1+0x60], RZ ;  /* 0x000060ff01007387 */ /* 0x0005e60000100800 */
        /* <DEDUP_REMOVED lines=13> */
[C---:B-1----:R-:W-:Y:S01]  /*280c0*/  IMAD.SHL.U32 R4, R10.reuse, 0x80, RZ ;  /* 0x000000800a047824 */ /* 0x042fe200078e00ff */
[----:B--2---:R-:W-:Y:S01]  /*280d0*/  SHF.R.U32.HI R0, RZ, 0x1, R10 ;  /* 0x00000001ff007819 */ /* 0x004fe2000001160a */
[C---:B0-----:R-:W-:Y:S01]  /*280e0*/  IMAD.SHL.U32 R2, R10.reuse, 0x10, RZ ;  /* 0x000000100a027824 */ /* 0x041fe200078e00ff */
[C---:B------:R-:W-:Y:S01]  /*280f0*/  LOP3.LUT P0, RZ, R10.reuse, 0x4, RZ, 0xc0, !PT ;  /* 0x000000040aff7812 */ /* 0x040fe2000780c0ff */
[----:B------:R-:W-:Y:S01]  /*28100*/  IMAD.SHL.U32 R3, R10, 0x2, RZ ;  /* 0x000000020a037824 */ /* 0x000fe200078e00ff */
[----:B------:R-:W-:Y:S01]  /*28110*/  LOP3.LUT R5, R4, 0x380, RZ, 0xc0, !PT ;  /* 0x0000038004057812 */ /* 0x000fe200078ec0ff */
[----:B------:R-:W-:-:S03]  /*28120*/  IMAD.SHL.U32 R9, R10, 0x4, RZ ;  /* 0x000000040a097824 */ /* 0x000fc600078e00ff */
        /* <DEDUP_REMOVED lines=9> */
[----:B------:R-:W-:-:S02]  /*281c0*/  LOP3.LUT R3, R0, R3, RZ, 0xfc, !PT ;  /* 0x0000000300037212 */ /* 0x000fc400078efcff */
[----:B------:R-:W-:-:S04]  /*281d0*/  SHF.L.U32 R0, R10, 0x5, RZ ;  /* 0x000000050a007819 */ /* 0x000fc800000006ff */
        /* <DEDUP_REMOVED lines=13> */
[----:B------:R-:W-:Y:S02]  /*282b0*/  IMAD.IADD R2, R18, 0x1, R3 ;  /* 0x0000000112027824 */ /* 0x000fe400078e0203 */
[----:B------:R-:W-:-:S03]  /*282c0*/  IMAD.MOV.U32 R3, RZ, RZ, 0x1 ;  /* 0x00000001ff037424 */ /* 0x000fc600078e00ff */
[----:B------:R0:W-:Y:S04]  /*282d0*/  STL [R1+0x3c], R2 ;  /* 0x00003c0201007387 */ /* 0x0001e80000100800 */
[----:B------:R-:W-:Y:S04]  /*282e0*/  STL [R1+0x60], RZ ;  /* 0x000060ff01007387 */ /* 0x000fe80000100800 */
[----:B------:R1:W-:Y:S01]  /*282f0*/  STL [R1+0x1c], R0 ;  /* 0x00001c0001007387 */ /* 0x0003e20000100800 */
[----:B0-----:R-:W-:-:S03]  /*28300*/  LOP3.LUT R2, R4, 0x40, RZ, 0xfc, !PT ;  /* 0x0000004004027812 */ /* 0x001fc600078efcff */
[----:B------:R0:W-:Y:S04]  /*28310*/  STL [R1+0x10], RZ ;  /* 0x000010ff01007387 */ /* 0x0001e80000100800 */
[----:B------:R0:W-:Y:S01]  /*28320*/  STL [R1+0x18], R3 ;  /* 0x0000180301007387 */ /* 0x0001e20000100800 */
[----:B-1----:R-:W-:-:S07]  /*28330*/  LOP3.LUT R0, R4, 0x80, RZ, 0xfc, !PT ;  /* 0x0000008004007812 */ /* 0x002fce00078efcff */
.L_x_2634:
[----:B--2---:R-:W2:Y:S01]  /*28340*/  LDL R0, [R1+0xc] ;  /* 0x00000c0001007983 */ /* 0x004ea20000100800 */
        /* <DEDUP_REMOVED lines=12> */
[----:B------:R0:W-:Y:S10]  /*28410*/  STL [R1+0x34], R0 ;  /* 0x0000340001007387 */ /* 0x0001f40000100800 */
[----:B------:R-:W-:-:S02]  /*28420*/  @P0 LEA R2, P1, R0, UR4, 0x2 ;  /* 0x0000000400020c11 */ /* 0x000fc4000f8210ff */
[C---:B------:R-:W-:Y:S01]  /*28430*/  SHF.L.U32 R15, R0.reuse, 0x2, RZ ;  /* 0x00000002000f7819 */ /* 0x040fe200000006ff */
[----:B-1----:R1:W-:Y:S01]  /*28440*/  STL [R1+0x58], R4 ;  /* 0x0000580401007387 */ /* 0x0023e20000100800 */
[C-C-:B------:R-:W-:Y:S01]  /*28450*/  @P0 LEA.HI.X R3, R0.reuse, UR5, R4.reuse, 0x2, P1 ;  /* 0x0000000500030c11 */ /* 0x140fe200088f1404 */
[----:B------:R-:W-:Y:S02]  /*28460*/  ULDC.64 UR4, c[0x0][0xa00] ;  /* 0x0002800000047ab9 */ /* 0x000fe40000000a00 */
[----:B------:R-:W-:Y:S02]  /*28470*/  ISETP.NE.U32.AND P2, PT, RZ, UR4, PT ;  /* 0x00000004ff007c0c */ /* 0x000fe4000bf45070 */
[----:B------:R2:W5:Y:S01]  /*28480*/  @P0 LDG.E R9, desc[UR54][R2.64] ;  /* 0x0000003602090981 */ /* 0x000562000c1e1900 */
[----:B------:R-:W-:Y:S01]  /*28490*/  SHF.L.U64.HI R14, R0, 0x2, R4 ;  /* 0x00000002000e7819 */ /* 0x000fe20000010204 */
[----:B------:R-:W-:Y:S01]  /*284a0*/  IMAD.MOV.U32 R12, RZ, RZ, RZ ;  /* 0x000000ffff0c7224 */ /* 0x000fe200078e00ff */
[----:B------:R-:W-:Y:S01]  /*284b0*/  ISETP.NE.AND.EX P2, PT, RZ, UR5, PT, P2 ;  /* 0x00000005ff007c0c */ /* 0x000fe2000bf45320 */
[----:B------:R-:W-:Y:S01]  /*284c0*/  STL [R1+0x24], R15 ;  /* 0x0000240f01007387 */ /* 0x000fe20000100800 */
[----:B------:R-:W-:Y:S01]  /*284d0*/  ISETP.NE.U32.AND P3, PT, RZ, UR10, PT ;  /* 0x0000000aff007c0c */ /* 0x000fe2000bf65070 */
[----:B0-----:R-:W-:Y:S01]  /*284e0*/  IMAD.MOV.U32 R0, RZ, RZ, RZ ;  /* 0x000000ffff007224 */ /* 0x001fe200078e00ff */
[----:B------:R-:W-:Y:S01]  /*284f0*/  ISETP.NE.U32.AND P0, PT, RZ, UR6, PT ;  /* 0x00000006ff007c0c */ /* 0x000fe2000bf05070 */
[----:B------:R-:W-:Y:S01]  /*28500*/  STL [R1+0x38], R14 ;  /* 0x0000380e01007387 */ /* 0x000fe20000100800 */
[----:B------:R-:W-:-:S02]  /*28510*/  ISETP.NE.U32.AND P1, PT, RZ, UR8, PT ;  /* 0x00000008ff007c0c */ /* 0x000fc4000bf25070 */
[C---:B--2---:R-:W-:Y:S02]  /*28520*/  IADD3 R2, P4, R15.reuse, UR4, RZ ;  /* 0x000000040f027c10 */ /* 0x044fe4000ff9e0ff */
[----:B------:R-:W-:Y:S02]  /*28530*/  ISETP.NE.AND.EX P3, PT, RZ, UR11, PT, P3 ;  /* 0x0000000bff007c0c */ /* 0x000fe4000bf65330 */
[C---:B------:R-:W-:Y:S02]  /*28540*/  IADD3.X R3, R14.reuse, UR5, RZ, P4, !PT ;  /* 0x000000050e037c10 */ /* 0x040fe4000a7fe4ff */
[----:B-1----:R-:W-:Y:S02]  /*28550*/  IADD3 R4, P4, R15, UR8, RZ ;  /* 0x000000080f047c10 */ /* 0x002fe4000ff9e0ff */
[----:B------:R-:W-:Y:S01]  /*28560*/  ISETP.NE.AND.EX P0, PT, RZ, UR7, PT, P0 ;  /* 0x00000007ff007c0c */ /* 0x000fe2000bf05300 */
[----:B------:R-:W2:Y:S01]  /*28570*/  @P2 LDG.E R8, desc[UR54][R2.64] ;  /* 0x0000003602082981 */ /* 0x000ea2000c1e1900 */
[----:B------:R-:W-:Y:S01]  /*28580*/  IADD3.X R5, R14, UR9, RZ, P4, !PT ;  /* 0x000000090e057c10 */ /* 0x000fe2000a7fe4ff */
[----:B------:R-:W-:Y:S01]  /*28590*/  ULDC UR4, c[0x0][0x288] ;  /* 0x0000a20000047ab9 */ /* 0x000fe20000000800 */
[----:B------:R-:W-:-:S02]  /*285a0*/  ISETP.NE.AND.EX P1, PT, RZ, UR9, PT, P1 ;  /* 0x00000009ff007c0c */ /* 0x000fc4000bf25310 */
[C---:B------:R-:W-:Y:S02]  /*285b0*/  IADD3 R6, P5, R15.reuse, UR6, RZ ;  /* 0x000000060f067c10 */ /* 0x040fe4000ffbe0ff */
[----:B------:R-:W-:Y:S02]  /*285c0*/  @P3 IADD3 R10, P4, R15, UR10, RZ ;  /* 0x0000000a0f0a3c10 */ /* 0x000fe4000ff9e0ff */
[C---:B------:R-:W-:Y:S02]  /*285d0*/  IADD3.X R7, R14.reuse, UR7, RZ, P5, !PT ;  /* 0x000000070e077c10 */ /* 0x040fe4000affe4ff */
[----:B------:R-:W-:-:S03]  /*285e0*/  @P3 IADD3.X R11, R14, UR11, RZ, P4, !PT ;  /* 0x0000000b0e0b3c10 */ /* 0x000fc6000a7fe4ff */
[----:B------:R0:W5:Y:S04]  /*285f0*/  @P0 LDG.E R12, desc[UR54][R6.64] ;  /* 0x00000036060c0981 */ /* 0x000168000c1e1900 */
[----:B------:R0:W5:Y:S04]  /*28600*/  @P1 LDG.E R0, desc[UR54][R4.64] ;  /* 0x0000003604001981 */ /* 0x000168000c1e1900 */
[----:B--2---:R1:W-:Y:S02]  /*28610*/  STL [R1+0x40], R8 ;  /* 0x0000400801007387 */ /* 0x0043e40000100800 */
[----:B-1----:R-:W-:Y:S01]  /*28620*/  IMAD.U32 R8, RZ, RZ, UR4 ;  /* 0x00000004ff087e24 */ /* 0x002fe2000f8e00ff */
[----:B------:R-:W-:-:S05]  /*28630*/  ULDC.64 UR4, c[0x0][0x418] ;  /* 0x0001060000047ab9 */ /* 0x000fca0000000a00 */
[----:B------:R-:W2:Y:S01]  /*28640*/  @P3 LDG.E R8, desc[UR54][R10.64] ;  /* 0x000000360a083981 */ /* 0x000ea2000c1e1900 */
[----:B------:R-:W-:-:S03]  /*28650*/  UISETP.NE.U32.AND UP0, UPT, UR4, URZ, UPT ;  /* 0x0000003f0400728c */ /* 0x000fc6000bf05070 */
[----:B------:R-:W-:Y:S01]  /*28660*/  ULDC UR4, c[0x0][0x424] ;  /* 0x0001090000047ab9 */ /* 0x000fe20000000800 */
[----:B------:R-:W-:-:S03]  /*28670*/  UISETP.NE.AND.EX UP0, UPT, UR5, URZ, UPT, UP0 ;  /* 0x0000003f0500728c */ /* 0x000fc6000bf05300 */
[----:B------:R-:W-:Y:S01]  /*28680*/  ULDC UR5, c[0x0][0x2f0] ;  /* 0x0000bc0000057ab9 */ /* 0x000fe20000000800 */
[----:B------:R-:W-:Y:S01]  /*28690*/  USEL UR4, UR4, 0x1, UP0 ;  /* 0x0000000104047887 */ /* 0x000fe20008000000 */
[----:B--2---:R1:W-:Y:S04]  /*286a0*/  STL [R1+0x44], R8 ;  /* 0x0000440801007387 */ /* 0x0043e80000100800 */
[----:B------:R0:W5:Y:S01]  /*286b0*/  LDL R13, [R1+0x44] ;  /* 0x00004400010d7983 */ /* 0x0001620000100800 */
[----:B------:R-:W-:-:S03]  /*286c0*/  UIMAD UR4, UR4, UR5, URZ ;  /* 0x00000005040472a4 */ /* 0x000fc6000f8e023f */
[----:B------:R-:W-:Y:S02]  /*286d0*/  ULDC UR5, c[0x0][0x348] ;  /* 0x0000d20000057ab9 */ /* 0x000fe40000000800 */
[----:B------:R-:W-:Y:S02]  /*286e0*/  IMAD.U32 R10, RZ, RZ, UR5 ;  /* 0x00000005ff0a7e24 */ /* 0x000fe4000f8e00ff */
[----:B-1----:R-:W-:Y:S01]  /*286f0*/  IMAD.U32 R8, RZ, RZ, UR4 ;  /* 0x00000004ff087e24 */ /* 0x002fe2000f8e00ff */
[----:B0-----:R-:W-:Y:S06]  /*28700*/  @P3 BRA `(.L_x_2521) ;  /* 0x0000000000143947 */ /* 0x001fec0003800000 */
[----:B------:R-:W-:Y:S05]  /*28710*/  @!P2 BRA `(.L_x_2521) ;  /* 0x000000000010a947 */ /* 0x000fea0003800000 */
[----:B------:R-:W2:Y:S04]  /*28720*/  LDG.E R11, desc[UR54][R2.64] ;  /* 0x00000036020b7981 */ /* 0x000ea8000c1e1900 */
[----:B------:R-:W2:Y:S02]  /*28730*/  LDG.E R2, desc[UR54][R2.64+0x4] ;  /* 0x0000043602027981 */ /* 0x000ea4000c1e1900 */
[----:B--2--5:R-:W-:-:S05]  /*28740*/  IMAD.IADD R13, R2, 0x1, -R11 ;  /* 0x00000001020d7824 */ /* 0x024fca00078e0a0b */
[----:B------:R0:W-:Y:S02]  /*28750*/  STL [R1+0x44], R13 ;  /* 0x0000440d01007387 */ /* 0x0001e40000100800 */
.L_x_2521:
[----:B------:R-:W2:Y:S01]  /*28760*/  LDL.LU R3, [R1+0x8] ;  /* 0x0000080001037983 */ /* 0x000ea20000300800 */
[----:B------:R-:W-:Y:S02]  /*28770*/  ULDC.64 UR4, c[0x0][0xa20] ;  /* 0x0002880000047ab9 */ /* 0x000fe40000000a00 */
[----:B------:R-:W-:Y:S01]  /*28780*/  ISETP.NE.U32.AND P2, PT, RZ, UR4, PT ;  /* 0x00000004ff007c0c */ /* 0x000fe2000bf45070 */
[----:B------:R-:W3:Y:S03]  /*28790*/  LDL R11, [R1+0x34] ;  /* 0x00003400010b7983 */ /* 0x000ee60000100800 */
[----:B------:R-:W-:Y:S02]  /*287a0*/  ISETP.NE.AND.EX P2, PT, RZ, UR5, PT, P2 ;  /* 0x00000005ff007c0c */ /* 0x000fe4000bf45320 */
[C---:B--2---:R-:W-:Y:S02]  /*287b0*/  LOP3.LUT R17, R3.reuse, 0xff000000, RZ, 0xc0, !PT ;  /* 0xff00000003117812 */ /* 0x044fe400078ec0ff */
[----:B------:R-:W-:-:S02]  /*287c0*/  LOP3.LUT R2, R3, 0xff0000, RZ, 0xc0, !PT ;  /* 0x00ff000003027812 */ /* 0x000fc400078ec0ff */
[----:B------:R-:W-:Y:S02]  /*287d0*/  SHF.R.U32.HI R17, RZ, 0x8, R17 ;  /* 0x00000008ff117819 */ /* 0x000fe40000011611 */
[----:B------:R-:W-:Y:S02]  /*287e0*/  LOP3.LUT R16, R3, 0xffff, RZ, 0xc0, !PT ;  /* 0x0000ffff03107812 */ /* 0x000fe400078ec0ff */
[----:B------:R-:W-:Y:S01]  /*287f0*/  LEA.HI R17, R2, R17, RZ, 0x10 ;  /* 0x0000001102117211 */ /* 0x000fe200078f80ff */
[----:B-----5:R-:W-:-:S05]  /*28800*/  IMAD.IADD R2, R12, 0x1, R9 ;  /* 0x000000010c027824 */ /* 0x020fca00078e0209 */
[----:B------:R1:W-:Y:S04]  /*28810*/  STL [R1+0x28], R2 ;  /* 0x0000280201007387 */ /* 0x0003e80000100800 */
[----:B---3--:R1:W-:Y:S01]  /*28820*/  STL [R1+0x8], R11 ;  /* 0x0000080b01007387 */ /* 0x0083e20000100800 */
[----:B------:R-:W-:Y:S05]  /*28830*/  @!P2 BRA `(.L_x_2522) ;  /* 0x000000000010a947 */ /* 0x000fea0003800000 */
[----:B-1----:R-:W-:-:S04]  /*28840*/  IADD3 R2, P0, R15, UR4, RZ ;  /* 0x000000040f027c10 */ /* 0x002fc8000ff1e0ff */
[----:B------:R-:W-:-:S05]  /*28850*/  IADD3.X R3, R14, UR5, RZ, P0, !PT ;  /* 0x000000050e037c10 */ /* 0x000fca00087fe4ff */
[----:B------:R2:W5:Y:S01]  /*28860*/  LDG.E R8, desc[UR54][R2.64] ;  /* 0x0000003602087981 */ /* 0x000562000c1e1900 */
[----:B------:R-:W-:Y:S05]  /*28870*/  BRA `(.L_x_2523) ;  /* 0x0000000000107947 */ /* 0x000fea0003800000 */
.L_x_2522:
[----:B------:R-:W-:Y:S05]  /*28880*/  @!P0 BRA `(.L_x_2523) ;  /* 0x00000000000c8947 */ /* 0x000fea0003800000 */
[----:B------:R-:W2:Y:S04]  /*28890*/  LDG.E R8, desc[UR54][R6.64] ;  /* 0x0000003606087981 */ /* 0x000ea8000c1e1900 */
[----:B------:R-:W2:Y:S02]  /*288a0*/  LDG.E R6, desc[UR54][R6.64+0x4] ;  /* 0x0000043606067981 */ /* 0x000ea4000c1e1900 */
[----:B--2---:R-:W-:-:S07]  /*288b0*/  IADD3 R8, -R8, R6, RZ ;  /* 0x0000000608087210 */ /* 0x004fce0007ffe1ff */
.L_x_2523:
[----:B------:R-:W3:Y:S01]  /*288c0*/  LDL R7, [R1+0x4] ;  /* 0x0000040001077983 */ /* 0x000ee20000100800 */
[----:B--2---:R-:W2:Y:S03]  /*288d0*/  LDC R3, c[0x0][0x448] ;  /* 0x00011200ff037b82 */ /* 0x004ea60000000800 */
[----:B-1----:R-:W4:Y:S04]  /*288e0*/  @P1 LDG.E R2, desc[UR54][R4.64] ;  /* 0x0000003604021981 */ /* 0x002f28000c1e1900 */
[----:B------:R1:W4:Y:S01]  /*288f0*/  @P1 LDG.E R4, desc[UR54][R4.64+0x4] ;  /* 0x0000043604041981 */ /* 0x000322000c1e1900 */
[----:B-----5:R-:W-:Y:S01]  /*28900*/  IMAD.IADD R9, R8, 0x1, -R9 ;  /* 0x0000000108097824 */ /* 0x020fe200078e0a09 */
[----:B------:R-:W-:Y:S01]  /*28910*/  LOP3.LUT R12, R17, 0xff, RZ, 0xc0, !PT ;  /* 0x000000ff110c7812 */ /* 0x000fe200078ec0ff */
[----:B------:R-:W-:Y:S01]  /*28920*/  BSSY B0, `(.L_x_2524) ;  /* 0x0000036000007945 */ /* 0x000fe20003800000 */
[----:B------:R-:W-:-:S03]  /*28930*/  SHF.R.U32.HI R17, RZ, 0x10, R17 ;  /* 0x00000010ff117819 */ /* 0x000fc60000011611 */
[----:B------:R0:W-:Y:S01]  /*28940*/  STL [R1+0x20], R12 ;  /* 0x0000200c01007387 */ /* 0x0001e20000100800 */
[----:B--2---:R-:W-:-:S13]  /*28950*/  ISETP.NE.AND P0, PT, R3, 0x1, PT ;  /* 0x000000010300780c */ /* 0x004fda0003f05270 */
[----:B-1----:R-:W1:Y:S08]  /*28960*/  @P0 LDC R5, c[0x0][0x44c] ;  /* 0x00011300ff050b82 */ /* 0x002e700000000800 */
[----:B------:R-:W2:Y:S01]  /*28970*/  @P0 LDC R6, c[0x0][0x450] ;  /* 0x00011400ff060b82 */ /* 0x000ea20000000800 */
[----:B---3--:R-:W-:-:S04]  /*28980*/  IMAD.SHL.U32 R3, R7, 0x80, RZ ;  /* 0x0000008007037824 */ /* 0x008fc800078e00ff */
[----:B------:R-:W-:Y:S02]  /*28990*/  VIADD R3, R3, 0x7f ;  /* 0x0000007f03037836 */ /* 0x000fe40000000000 */
[----:B----4-:R-:W-:Y:S02]  /*289a0*/  @P1 IMAD.IADD R10, R4, 0x1, -R2 ;  /* 0x00000001040a1824 */ /* 0x010fe400078e0a02 */
[----:B-1----:R-:W-:-:S05]  /*289b0*/  @P0 IMAD.HI.U32 R2, R3, R5, RZ ;  /* 0x0000000503020227 */ /* 0x002fca00078e00ff */
[----:B--2---:R-:W-:Y:S01]  /*289c0*/  @P0 SHF.R.U32.HI R3, RZ, R6, R2 ;  /* 0x00000006ff030219 */ /* 0x004fe20000011602 */
[----:B------:R-:W-:-:S04]  /*289d0*/  IMAD.IADD R2, R9, 0x1, R10 ;  /* 0x0000000109027824 */ /* 0x000fc800078e020a */
[C---:B------:R-:W-:Y:S01]  /*289e0*/  VIADD R4, R2.reuse, 0x9f ;  /* 0x0000009f02047836 */ /* 0x040fe20000000000 */
[----:B------:R-:W-:-:S03]  /*289f0*/  IADD3 R21, R2, 0xa0, -R13 ;  /* 0x000000a002157810 */ /* 0x000fc60007ffe80d */
[----:B------:R-:W-:-:S04]  /*28a00*/  IMAD.HI R2, R4, 0x66666667, RZ ;  /* 0x6666666704027827 */ /* 0x000fc800078e02ff */
[----:B------:R-:W-:Y:S01]  /*28a10*/  IMAD.IADD R3, R21, 0x1, R3 ;  /* 0x0000000115037824 */ /* 0x000fe200078e0203 */
[----:B------:R-:W-:-:S03]  /*28a20*/  SHF.R.U32.HI R20, RZ, 0x1f, R2 ;  /* 0x0000001fff147819 */ /* 0x000fc60000011602 */
[----:B------:R-:W-:Y:S01]  /*28a30*/  IMAD.HI R3, R3, 0x66666667, RZ ;  /* 0x6666666703037827 */ /* 0x000fe200078e02ff */
[----:B------:R-:W-:Y:S02]  /*28a40*/  LEA.HI.SX32 R20, R2, R20, 0x1a ;  /* 0x0000001402147211 */ /* 0x000fe400078fd2ff */
[----:B------:R-:W-:Y:S02]  /*28a50*/  MOV R2, RZ ;  /* 0x000000ff00027202 */ /* 0x000fe40000000f00 */
[----:B------:R-:W-:-:S04]  /*28a60*/  SHF.R.U32.HI R8, RZ, 0x1f, R3 ;  /* 0x0000001fff087819 */ /* 0x000fc80000011603 */
[----:B------:R-:W-:-:S04]  /*28a70*/  LEA.HI.SX32 R8, R3, R8, 0x1a ;  /* 0x0000000803087211 */ /* 0x000fc800078fd2ff */
[----:B------:R-:W-:-:S04]  /*28a80*/  VIMNMX R8, R20, R8, PT ;  /* 0x0000000814087248 */ /* 0x000fc80003fe0100 */
[----:B------:R-:W-:-:S13]  /*28a90*/  ISETP.GE.AND P0, PT, R8, 0x1, PT ;  /* 0x000000010800780c */ /* 0x000fda0003f06270 */
[----:B0-----:R-:W-:Y:S05]  /*28aa0*/  @!P0 BRA `(.L_x_2525) ;  /* 0x0000000000748947 */ /* 0x001fea0003800000 */
        /* <DEDUP_REMOVED lines=11> */
[----:B0-----:R-:W-:Y:S02]  /*28b60*/  IMAD.MOV.U32 R6, RZ, RZ, RZ ;  /* 0x000000ffff067224 */ /* 0x001fe400078e00ff */
[----:B-1----:R-:W-:-:S04]  /*28b70*/  IMAD.MOV R5, RZ, RZ, -R7 ;  /* 0x000000ffff057224 */ /* 0x002fc800078e0a07 */
        /* <DEDUP_REMOVED lines=13> */
[----:B------:R-:W-:-:S05]  /*28c50*/  @P0 IADD3 R2, R2, 0x1, RZ ;  /* 0x0000000102020810 */ /* 0x000fca0007ffe0ff */
[----:B------:R-:W-:Y:S01]  /*28c60*/  @!P3 IMAD.MOV R2, RZ, RZ, -R2 ;  /* 0x000000ffff02b224 */ /* 0x000fe200078e0a02 */
[----:B------:R-:W-:-:S07]  /*28c70*/  @!P2 LOP3.LUT R2, RZ, R3, RZ, 0x33, !PT ;  /* 0x00000003ff02a212 */ /* 0x000fce00078e33ff */
.L_x_2525:
[----:B------:R-:W-:Y:S05]  /*28c80*/  BSYNC B0 ;  /* 0x0000000000007941 */ /* 0x000fea0003800000 */
.L_x_2524:
[-C--:B------:R-:W-:Y:S01]  /*28c90*/  IMAD R3, R12, R2.reuse, RZ ;  /* 0x000000020c037224 */ /* 0x080fe200078e02ff */
[----:B------:R-:W-:Y:S04]  /*28ca0*/  BSSY B0, `(.L_x_2526) ;  /* 0x0000123000007945 */ /* 0x000fe80003800000 */
[----:B------:R-:W-:-:S05]  /*28cb0*/  VIADDMNMX R2, R3, R2, R8, PT ;  /* 0x0000000203027246 */ /* 0x000fca0003800108 */
[--C-:B------:R-:W-:Y:S02]  /*28cc0*/  IMAD R4, R2, 0xa0, -R9.reuse ;  /* 0x000000a002047824 */ /* 0x100fe400078e0a09 */
[----:B------:R-:W-:-:S03]  /*28cd0*/  IMAD R2, R3, 0xa0, -R9 ;  /* 0x000000a003027824 */ /* 0x000fc600078e0a09 */
[----:B------:R-:W-:Y:S02]  /*28ce0*/  VIMNMX R10, R4, R10, PT ;  /* 0x0000000a040a7248 */ /* 0x000fe40003fe0100 */
[----:B------:R-:W-:-:S04]  /*28cf0*/  VIMNMX R2, RZ, R2, !PT ;  /* 0x00000002ff027248 */ /* 0x000fc80007fe0100 */
        /* <DEDUP_REMOVED lines=18> */
.L_x_2774:
[----:B-1----:R-:W-:Y:S02]  /*28e20*/  ISETP.NE.AND P0, PT, R14, RZ, PT ;  /* 0x000000ff0e00720c */ /* 0x002fe40003f05270 */
[----:B------:R-:W-:-:S11]  /*28e30*/  PLOP3.LUT P6, PT, PT, PT, PT, 0x8, 0x0 ;  /* 0x000000000000781c */ /* 0x000fd60003fce170 */
[----:B------:R-:W-:Y:S05]  /*28e40*/  @P0 BRA `(.L_x_2529) ;  /* 0x00000000000c0947 */ /* 0x000fea0003800000 */
[----:B------:R-:W-:-:S03]  /*28e50*/  UMOV UR4, 0xffffffff ;  /* 0xffffffff00047882 */ /* 0x000fc60000000000 */
[----:B------:R-:W-:Y:S05]  /*28e60*/  BRA.DIV UR4, `(.L_x_2530) ;  /* 0x0000008e04547947 */ /* 0x000fea000b800000 */
[----:B------:R-:W-:-:S13]  /*28e70*/  ELECT P6, URZ, PT ;  /* 0x00000000003f782f */ /* 0x000fda00038c0000 */
.L_x_2529:
[----:B0-----:R-:W2:Y:S01]  /*28e80*/  LDL R4, [R1+0x60] ;  /* 0x0000600001047983 */ /* 0x001ea20000100800 */
[----:B------:R-:W-:Y:S01]  /*28e90*/  BSSY B1, `(.L_x_2531) ;  /* 0x0000008000017945 */ /* 0x000fe20003800000 */
[----:B--2---:R-:W-:-:S05]  /*28ea0*/  VIADD R4, R4, 0x1 ;  /* 0x0000000104047836 */ /* 0x004fca0000000000 */
[----:B------:R-:W-:-:S04]  /*28eb0*/  LEA.HI R5, R4, R4, RZ, 0x1 ;  /* 0x0000000404057211 */ /* 0x000fc800078f08ff */
[----:B------:R-:W-:-:S05]  /*28ec0*/  LOP3.LUT R5, R5, 0xfffffffe, RZ, 0xc0, !PT ;  /* 0xfffffffe05057812 */ /* 0x000fca00078ec0ff */
[----:B------:R-:W-:-:S05]  /*28ed0*/  IMAD.IADD R4, R4, 0x1, -R5 ;  /* 0x0000000104047824 */ /* 0x000fca00078e0a05 */
[----:B------:R-:W-:-:S04]  /*28ee0*/  SHF.L.U32 R4, R4, 0x1f, RZ ;  /* 0x0000001f04047819 */ /* 0x000fc800000006ff */
[----:B------:R-:W0:Y:S02]  /*28ef0*/  SYNCS.PHASECHK.TRANS64.TRYWAIT P0, [R18+URZ+0x29820], R4 ;  /* 0x02982004120075a7 */ /* 0x000e24000800017f */
[----:B0-----:R-:W-:Y:S05]  /*28f00*/  @!P0 BRA `(.L_x_2532) ;  /* 0x0000008c004c8947 */ /* 0x001fea0003800000 */
.L_x_2777:
[----:B------:R-:W-:Y:S05]  /*28f10*/  BSYNC B1 ;  /* 0x0000000000017941 */ /* 0x000fea0003800000 */
.L_x_2531:
        /* <DEDUP_REMOVED lines=12> */
.L_x_2778:
[----:B------:R-:W-:Y:S05]  /*28fe0*/  BSYNC B2 ;  /* 0x0000000000027941 */ /* 0x000fea0003800000 */
.L_x_2535:
        /* <DEDUP_REMOVED lines=9> */
.L_x_2538:
[----:B------:R-:W-:Y:S05]  /*29080*/  BSYNC B2 ;  /* 0x0000000000027941 */ /* 0x000fea0003800000 */
.L_x_2537:
[----:B0-----:R-:W2:Y:S01]  /*29090*/  LDL R4, [R1+0x10] ;  /* 0x0000100001047983 */ /* 0x001ea20000100800 */
        /* <DEDUP_REMOVED lines=9> */
[----:B--2---:R-:W-:-:S02]  /*29130*/  IMAD R9, R4, 0x7800, R18 ;  /* 0x0000780004097824 */ /* 0x004fc400078e0212 */
[----:B------:R-:W-:Y:S02]  /*29140*/  VIADD R4, R7, 0x29890 ;  /* 0x0002989007047836 */ /* 0x000fe40000000000 */
[----:B------:R-:W-:-:S07]  /*29150*/  VIADD R6, R9, 0x1a400 ;  /* 0x0001a40009067836 */ /* 0x000fce0000000000 */
.L_x_2539:
        /* <DEDUP_REMOVED lines=15> */
.L_x_2540:
        /* <DEDUP_REMOVED lines=15> */
.L_x_2541:
        /* <DEDUP_REMOVED lines=13> */
.L_x_2779:
[----:B------:R-:W-:Y:S05]  /*29410*/  BSYNC B2 ;  /* 0x0000000000027941 */ /* 0x000fea0003800000 */
.L_x_2542:
[----:B------:R-:W-:Y:S01]  /*29420*/  BSSY B2, `(.L_x_2544) ;  /* 0x000000b000027945 */ /* 0x000fe20003800000 */
[----:B------:R-:W-:Y:S02]  /*29430*/  IMAD.MOV.U32 R12, RZ, RZ, 0x0 ;  /* 0x00000000ff0c7424 */ /* 0x000fe400078e00ff */
[----:B------:R-:W-:Y:S01]  /*29440*/  IMAD.MOV.U32 R13, RZ, RZ, 0x12f00000 ;  /* 0x12f00000ff0d7424 */ /* 0x000fe200078e00ff */
[----:B------:R-:W-:Y:S06]  /*29450*/  @P1 BRA `(.L_x_2545) ;  /* 0x00000000001c1947 */ /* 0x000fec0003800000 */
[----:B------:R-:W2:Y:S02]  /*29460*/  S2R R4, SR_TID.X ;  /* 0x0000000000047919 */ /* 0x000ea40000002100 */
[----:B--2---:R-:W-:Y:S02]  /*29470*/  LOP3.LUT R6, R4, 0x1f, RZ, 0xc0, !PT ;  /* 0x0000001f04067812 */ /* 0x004fe400078ec0ff */
[----:B------:R-:W-:Y:S02]  /*29480*/  MOV R4, 0x5000 ;  /* 0x0000500000047802 */ /* 0x000fe40000000f00 */
[----:B------:R-:W-:Y:S02]  /*29490*/  ISETP.NE.AND P0, PT, R6, RZ, PT ;  /* 0x000000ff0600720c */ /* 0x000fe40003f05270 */
[----:B------:R2:W-:Y:S11]  /*294a0*/  SYNCS.ARRIVE.TRANS64 RZ, [R7+URZ+0x298b0], R4 ;  /* 0x0298b00407ff79a7 */ /* 0x0005f6000800003f */
[----:B--2---:R-:W-:Y:S05]  /*294b0*/  @!P0 BRA `(.L_x_2545) ;  /* 0x0000000000048947 */ /* 0x004fea0003800000 */
[----:B------:R-:W-:Y:S01]  /*294c0*/  BPT.TRAP 0x1 ;  /* 0x000000040000795c */ /* 0x000fe20000300000 */
.L_x_2545:
[----:B------:R-:W-:Y:S05]  /*294d0*/  BSYNC B2 ;  /* 0x0000000000027941 */ /* 0x000fea0003800000 */
.L_x_2544:
        /* <DEDUP_REMOVED lines=10> */
.L_x_2546:
        /* <DEDUP_REMOVED lines=10> */
.L_x_2534:
[----:B------:R-:W-:Y:S05]  /*29620*/  BSYNC B1 ;  /* 0x0000000000017941 */ /* 0x000fea0003800000 */
.L_x_2533:
[----:B------:R-:W2:Y:S04]  /*29630*/  LDL.LU R9, [R1+0x10] ;  /* 0x0000100001097983 */ /* 0x000ea80000300800 */
[----:B01----:R-:W3:Y:S01]  /*29640*/  LDL.LU R7, [R1+0x1c] ;  /* 0x00001c0001077983 */ /* 0x003ee20000300800 */
[----:B------:R-:W-:Y:S01]  /*29650*/  PLOP3.LUT P0, PT, PT, PT, PT, 0x8, 0x0 ;  /* 0x000000000000781c */ /* 0x000fe20003f0e170 */
[----:B--2---:R-:W-:Y:S02]  /*29660*/  VIADD R4, R9, 0x1 ;  /* 0x0000000109047836 */ /* 0x004fe40000000000 */
        /* <DEDUP_REMOVED lines=9> */
.L_x_2561:
        /* <DEDUP_REMOVED lines=13> */
.L_x_2780:
[----:B------:R-:W-:Y:S05]  /*297d0*/  BSYNC B2 ;  /* 0x0000000000027941 */ /* 0x000fea0003800000 */
.L_x_2549:
        /* <DEDUP_REMOVED lines=9> */
.L_x_2552:
[----:B------:R-:W-:Y:S05]  /*29870*/  BSYNC B2 ;  /* 0x0000000000027941 */ /* 0x000fea0003800000 */
.L_x_2551:
        /* <DEDUP_REMOVED lines=12> */
.L_x_2553:
        /* <DEDUP_REMOVED lines=15> */
.L_x_2554:
        /* <DEDUP_REMOVED lines=15> */
.L_x_2555:
        /* <DEDUP_REMOVED lines=13> */
.L_x_2781:
[----:B------:R-:W-:Y:S05]  /*29bf0*/  BSYNC B2 ;  /* 0x0000000000027941 */ /* 0x000fea0003800000 */
.L_x_2556:
[----:B------:R-:W-:Y:S01]  /*29c00*/  BSSY B2, `(.L_x_2558) ;  /* 0x000000b000027945 */ /* 0x000fe20003800000 */
[----:B------:R-:W-:Y:S02]  /*29c10*/  IMAD.MOV.U32 R6, RZ, RZ, 0x0 ;  /* 0x00000000ff067424 */ /* 0x000fe400078e00ff */
[----:B01----:R-:W-:Y:S01]  /*29c20*/  IMAD.MOV.U32 R7, RZ, RZ, 0x12f00000 ;  /* 0x12f00000ff077424 */ /* 0x003fe200078e00ff */
        /* <DEDUP_REMOVED lines=8> */
.L_x_2559:
[----:B------:R-:W-:Y:S05]  /*29cb0*/  BSYNC B2 ;  /* 0x0000000000027941 */ /* 0x000fea0003800000 */
.L_x_2558:
        /* <DEDUP_REMOVED lines=8> */
[----:B--2---:R-:W-:-:S05]  /*29d40*/  IMAD R4, R4, 0x5000, R18 ;  /* 0x0000500004047824 */ /* 0x004fca00078e0212 */
[----:B------:R-:W-:-:S07]  /*29d50*/  IADD3 R4, R4, 0xa400, RZ ;  /* 0x0000a40004047810 */ /* 0x000fce0007ffe0ff */
.L_x_2560:
        /* <DEDUP_REMOVED lines=10> */
.L_x_2548:
[----:B------:R-:W-:Y:S05]  /*29e00*/  BSYNC B1 ;  /* 0x0000000000017941 */ /* 0x000fea0003800000 */
.L_x_2547:
[----:B0-----:R-:W2:Y:S04]  /*29e10*/  LDL.LU R7, [R1+0x10] ;  /* 0x0000100001077983 */ /* 0x001ea80000300800 */
[----:B------:R-:W3:Y:S01]  /*29e20*/  LDL.LU R6, [R1+0x1c] ;  /* 0x00001c0001067983 */ /* 0x000ee20000300800 */
        /* <DEDUP_REMOVED lines=10> */
.L_x_2527:
[----:B------:R-:W-:Y:S05]  /*29ed0*/  BSYNC B0 ;  /* 0x0000000000007941 */ /* 0x000fea0003800000 */
.L_x_2526:
[----:B01----:R-:W2:Y:S01]  /*29ee0*/  LDL R4, [R1+0x4] ;  /* 0x0000040001047983 */ /* 0x003ea20000100800 */
[----:B------:R-:W0:Y:S01]  /*29ef0*/  LDC R0, c[0x0][0x448] ;  /* 0x00011200ff007b82 */ /* 0x000e220000000800 */
[----:B------:R-:W-:Y:S01]  /*29f00*/  ISETP.NE.AND P2, PT, R17, RZ, PT ;  /* 0x000000ff1100720c */ /* 0x000fe20003f45270 */
[----:B------:R-:W-:Y:S05]  /*29f10*/  @!P0 WARPSYNC.ALL ;  /* 0x0000000000008948 */ /* 0x000fea0003800000 */
[----:B------:R-:W-:Y:S07]  /*29f20*/  BSSY B0, `(.L_x_2562) ;  /* 0x000002b000007945 */ /* 0x000fee0003800000 */
[----:B------:R-:W1:Y:S08]  /*29f30*/  @!P2 LDC R17, c[0x0][0x9f0] ;  /* 0x00027c00ff11ab82 */ /* 0x000e700000000800 */
[----:B------:R-:W-:Y:S01]  /*29f40*/  @!P0 BAR.SYNC.DEFER_BLOCKING 0xc, 0x180 ;  /* 0x0306000000008b1d */ /* 0x000fe20000010000 */
[----:B0-----:R-:W-:-:S13]  /*29f50*/  ISETP.NE.AND P1, PT, R0, 0x1, PT ;  /* 0x000000010000780c */ /* 0x001fda0003f25270 */
[----:B------:R-:W0:Y:S08]  /*29f60*/  @P1 LDC R2, c[0x0][0x44c] ;  /* 0x00011300ff021b82 */ /* 0x000e300000000800 */
[----:B------:R-:W3:Y:S01]  /*29f70*/  @P1 LDC R3, c[0x0][0x450] ;  /* 0x00011400ff031b82 */ /* 0x000ee20000000800 */
[----:B--2---:R-:W-:-:S05]  /*29f80*/  LEA R0, R4, 0x7f, 0x7 ;  /* 0x0000007f04007811 */ /* 0x004fca00078e38ff */
[----:B0-----:R-:W-:-:S05]  /*29f90*/  @P1 IMAD.HI.U32 R2, R0, R2, RZ ;  /* 0x0000000200021227 */ /* 0x001fca00078e00ff */
[----:B---3--:R-:W-:-:S05]  /*29fa0*/  @P1 SHF.R.U32.HI R0, RZ, R3, R2 ;  /* 0x00000003ff001219 */ /* 0x008fca0000011602 */
[----:B------:R-:W-:-:S04]  /*29fb0*/  IMAD.IADD R0, R21, 0x1, R0 ;  /* 0x0000000115007824 */ /* 0x000fc800078e0200 */
[----:B------:R-:W-:-:S05]  /*29fc0*/  IMAD.HI R0, R0, 0x66666667, RZ ;  /* 0x6666666700007827 */ /* 0x000fca00078e02ff */
[----:B------:R-:W-:-:S04]  /*29fd0*/  SHF.R.U32.HI R6, RZ, 0x1f, R0 ;  /* 0x0000001fff067819 */ /* 0x000fc80000011600 */
[----:B------:R-:W-:Y:S01]  /*29fe0*/  LEA.HI.SX32 R6, R0, R6, 0x1a ;  /* 0x0000000600067211 */ /* 0x000fe200078fd2ff */
[----:B------:R-:W-:-:S03]  /*29ff0*/  IMAD.MOV.U32 R0, RZ, RZ, RZ ;  /* 0x000000ffff007224 */ /* 0x000fc600078e00ff */
[----:B------:R-:W-:-:S04]  /*2a000*/  VIMNMX R6, R20, R6, PT ;  /* 0x0000000614067248 */ /* 0x000fc80003fe0100 */
[----:B------:R-:W-:-:S13]  /*2a010*/  ISETP.GE.AND P1, PT, R6, 0x1, PT ;  /* 0x000000010600780c */ /* 0x000fda0003f26270 */
[----:B-1----:R-:W-:Y:S05]  /*2a020*/  @!P1 BRA `(.L_x_2563) ;  /* 0x0000000000689947 */ /* 0x002fea0003800000 */
[----:B------:R-:W-:-:S04]  /*2a030*/  IABS R2, R17 ;  /* 0x0000001100027213 */ /* 0x000fc80000000000 */
[----:B------:R-:W0:Y:S08]  /*2a040*/  I2F.RP R4, R2 ;  /* 0x0000000200047306 */ /* 0x000e300000209400 */
        /* <DEDUP_REMOVED lines=24> */
.L_x_2563:
[----:B------:R-:W-:Y:S05]  /*2a1d0*/  BSYNC B0 ;  /* 0x0000000000007941 */ /* 0x000fea0003800000 */
.L_x_2562:
[----:B------:R-:W2:Y:S02]  /*2a1e0*/  LDL.LU R2, [R1+0x20] ;  /* 0x0000200001027983 */ /* 0x000ea40000300800 */
[----:B--2---:R-:W-:-:S05]  /*2a1f0*/  IMAD R3, R2, R0, RZ ;  /* 0x0000000002037224 */ /* 0x004fca00078e02ff */
[----:B------:R-:W-:Y:S01]  /*2a200*/  VIADDMNMX R2, R3, R0, R6, PT ;  /* 0x0000000003027246 */ /* 0x000fe20003800106 */
[----:B------:R0:W-:Y:S03]  /*2a210*/  STL [R1+0x20], R3 ;  /* 0x0000200301007387 */ /* 0x0001e60000100800 */
[----:B------:R-:W-:Y:S01]  /*2a220*/  ISETP.GT.AND P0, PT, R2, R3, PT ;  /* 0x000000030200720c */ /* 0x000fe20003f04270 */
[----:B------:R0:W-:-:S12]  /*2a230*/  STL [R1+0x48], R2 ;  /* 0x0000480201007387 */ /* 0x0001d80000100800 */
[----:B0-----:R-:W-:Y:S05]  /*2a240*/  @P0 BRA `(.L_x_2564) ;  /* 0x0000000000480947 */ /* 0x001fea0003800000 */
[----:B------:R-:W0:Y:S02]  /*2a250*/  S2R R2, SR_TID.X ;  /* 0x0000000000027919 */ /* 0x000e240000002100 */
[----:B0-----:R-:W-:-:S04]  /*2a260*/  LOP3.LUT R2, R2, 0x7f, RZ, 0xc0, !PT ;  /* 0x0000007f02027812 */ /* 0x001fc800078ec0ff */
[----:B------:R-:W-:-:S13]  /*2a270*/  ISETP.NE.AND P0, PT, R2, RZ, PT ;  /* 0x000000ff0200720c */ /* 0x000fda0003f05270 */
[----:B------:R-:W-:Y:S05]  /*2a280*/  @P0 BRA `(.L_x_2565) ;  /* 0x00000030007c0947 */ /* 0x000fea0003800000 */
[----:B------:R-:W0:Y:S01]  /*2a290*/  S2R R2, SR_LANEID ;  /* 0x0000000000027919 */ /* 0x000e220000000000 */
[----:B------:R-:W-:Y:S01]  /*2a2a0*/  VOTEU.ANY UR4, UPT, PT ;  /* 0x0000000000047886 */ /* 0x000fe200038e0100 */
[----:B------:R-:W1:Y:S01]  /*2a2b0*/  LDC.64 R4, c[0x0][0xc60] ;  /* 0x00031800ff047b82 */ /* 0x000e620000000a00 */
[----:B------:R-:W0:Y:S02]  /*2a2c0*/  FLO.U32 R0, UR4 ;  /* 0x0000000400007d00 */ /* 0x000e2400080e0000 */
[----:B0-----:R-:W-:-:S06]  /*2a2d0*/  ISETP.EQ.U32.AND P0, PT, R0, R2, PT ;  /* 0x000000020000720c */ /* 0x001fcc0003f02070 */
[----:B------:R-:W1:Y:S07]  /*2a2e0*/  POPC R2, UR4 ;  /* 0x0000000400027d09 */ /* 0x000e6e0008000000 */
[----:B-1----:R-:W2:Y:S04]  /*2a2f0*/  @P0 ATOMG.E.ADD.STRONG.GPU PT, R2, desc[UR54][R4.64], R2 ;  /* 0x00000002040209a8 */ /* 0x002ea800081ee1f6 */
[----:B--2---:R0:W1:Y:S02]  /*2a300*/  SHFL.IDX PT, R2, R2, R0, 0x1f ;  /* 0x00001f0002027589 */ /* 0x00406400000e0000 */
[----:B0-----:R-:W0:Y:S02]  /*2a310*/  S2R R0, SR_LTMASK ;  /* 0x0000000000007919 */ /* 0x001e240000003900 */
[----:B0-----:R-:W-:-:S06]  /*2a320*/  LOP3.LUT R0, R0, UR4, RZ, 0xc0, !PT ;  /* 0x0000000400007c12 */ /* 0x001fcc000f8ec0ff */
[----:B------:R-:W1:Y:S02]  /*2a330*/  POPC R0, R0 ;  /* 0x0000000000007309 */ /* 0x000e640000000000 */
[----:B-1----:R-:W-:-:S05]  /*2a340*/  IADD3 R0, R2, UR38, R0 ;  /* 0x0000002602007c10 */ /* 0x002fca000fffe000 */
[----:B------:R2:W-:Y:S01]  /*2a350*/  STL [R1], R0 ;  /* 0x0000000001007387 */ /* 0x0005e20000100800 */
[----:B------:R-:W-:Y:S05]  /*2a360*/  BRA `(.L_x_2565) ;  /* 0x0000003000447947 */ /* 0x000fea0003800000 */
.L_x_2564:
        /* <DEDUP_REMOVED lines=8> */
[----:B------:R-:W-:Y:S01]  /*2a3f0*/  IMAD.U32 R4, RZ, RZ, UR6 ;  /* 0x00000006ff047e24 */ /* 0x000fe2000f8e00ff */
        /* <DEDUP_REMOVED lines=10> */
[----:B0-----:R-:W-:Y:S05]  /*2a4a0*/  CALL.ABS.NOINC R2 ;  /* 0x0000000002007343 */ /* 0x001fea0003c00000 */
.L_x_2567:
[----:B------:R-:W-:Y:S05]  /*2a4b0*/  BSYNC B6 ;  /* 0x0000000000067941 */ /* 0x000fea0003800000 */
.L_x_2566:
[----:B------:R-:W2:Y:S01]  /*2a4c0*/  LDL.LU R17, [R1+0x14] ;  /* 0x0000140001117983 */ /* 0x000ea20000300800 */
[----:B------:R-:W-:Y:S01]  /*2a4d0*/  IADD3 R0, R18, 0xa400, RZ ;  /* 0x0000a40012007810 */ /* 0x000fe20007ffe0ff */
[----:B------:R-:W-:Y:S03]  /*2a4e0*/  BSSY B6, `(.L_x_2568) ;  /* 0x0000016000067945 */ /* 0x000fe60003800000 */
        /* <DEDUP_REMOVED lines=9> */
[----:B------:R-:W-:Y:S01]  /*2a580*/  IMAD.U32 R4, RZ, RZ, UR6 ;  /* 0x00000006ff047e24 */ /* 0x000fe2000f8e00ff */
[----:B------:R-:W-:Y:S01]  /*2a590*/  MOV R12, 0x1 ;  /* 0x00000001000c7802 */ /* 0x000fe20000000f00 */
[----:B------:R-:W1:Y:S01]  /*2a5a0*/  LDC.64 R2, c[0x4][R2] ;  /* 0x0100000002027b82 */ /* 0x000e620000000a00 */
[----:B------:R-:W-:Y:S02]  /*2a5b0*/  IMAD.U32 R5, RZ, RZ, UR7 ;  /* 0x00000007ff057e24 */ /* 0x000fe4000f8e00ff */
[----:B------:R-:W-:Y:S02]  /*2a5c0*/  IMAD.U32 R6, RZ, RZ, UR8 ;  /* 0x00000008ff067e24 */ /* 0x000fe4000f8e00ff */
[----:B------:R-:W-:-:S02]  /*2a5d0*/  IMAD.U32 R7, RZ, RZ, UR9 ;  /* 0x00000009ff077e24 */ /* 0x000fc4000f8e00ff */
[----:B------:R-:W-:Y:S02]  /*2a5e0*/  IMAD.U32 R10, RZ, RZ, UR4 ;  /* 0x00000004ff0a7e24 */ /* 0x000fe4000f8e00ff */
[----:B------:R-:W-:Y:S02]  /*2a5f0*/  IMAD.U32 R11, RZ, RZ, UR5 ;  /* 0x00000005ff0b7e24 */ /* 0x000fe4000f8e00ff */
[----:B------:R-:W-:Y:S02]  /*2a600*/  IMAD.MOV.U32 R8, RZ, RZ, 0x70 ;  /* 0x00000070ff087424 */ /* 0x000fe400078e00ff */
[----:B------:R-:W-:-:S07]  /*2a610*/  IMAD.MOV.U32 R13, RZ, RZ, RZ ;  /* 0x000000ffff0d7224 */ /* 0x000fce00078e00ff */
[----:B------:R-:W-:-:S07]  /*2a620*/  LEPC R20, `(.L_x_2569) ;  /* 0x000000001014794e */ /* 0x000fce0000000000 */
[----:B01----:R-:W-:Y:S05]  /*2a630*/  CALL.ABS.NOINC R2 ;  /* 0x0000000002007343 */ /* 0x003fea0003c00000 */
.L_x_2569:
[----:B------:R-:W-:Y:S05]  /*2a640*/  BSYNC B6 ;  /* 0x0000000000067941 */ /* 0x000fea0003800000 */
.L_x_2568:
        /* <DEDUP_REMOVED lines=10> */
[----:B------:R-:W1:Y:S01]  /*2a6f0*/  LDC.64 R2, c[0x4][R2] ;  /* 0x0100000002027b82 */ /* 0x000e620000000a00 */
        /* <DEDUP_REMOVED lines=8> */
[----:B01----:R-:W-:Y:S05]  /*2a780*/  CALL.ABS.NOINC R2 ;  /* 0x0000000002007343 */ /* 0x003fea0003c00000 */
.L_x_2571:
[----:B------:R-:W-:Y:S05]  /*2a790*/  BSYNC B6 ;  /* 0x0000000000067941 */ /* 0x000fea0003800000 */
.L_x_2570:
[----:B------:R-:W-:Y:S01]  /*2a7a0*/  LOP3.LUT P6, RZ, R17, 0x1, RZ, 0xc0, !PT ;  /* 0x0000000111ff7812 */ /* 0x000fe200078cc0ff */
[----:B------:R-:W-:-:S12]  /*2a7b0*/  BSSY B6, `(.L_x_2572) ;  /* 0x0000012000067945 */ /* 0x000fd80003800000 */
        /* <DEDUP_REMOVED lines=17> */
.L_x_2573:
[----:B------:R-:W-:Y:S05]  /*2a8d0*/  BSYNC B6 ;  /* 0x0000000000067941 */ /* 0x000fea0003800000 */
.L_x_2572:
[----:B------:R-:W2:Y:S01]  /*2a8e0*/  LDL.LU R2, [R1+0x24] ;  /* 0x0000240001027983 */ /* 0x000ea20000300800 */
[----:B------:R-:W-:-:S03]  /*2a8f0*/  ULDC.64 UR4, c[0x0][0x9f8] ;  /* 0x00027e0000047ab9 */ /* 0x000fc60000000a00 */
[----:B0-----:R-:W3:Y:S04]  /*2a900*/  LDL.LU R17, [R1+0x38] ;  /* 0x0000380001117983 */ /* 0x001ee80000300800 */
[----:B------:R-:W4:Y:S01]  /*2a910*/  LDL R8, [R1+0x8] ;  /* 0x0000080001087983 */ /* 0x000f220000100800 */
[----:B------:R-:W-:-:S04]  /*2a920*/  ISETP.NE.U32.AND P0, PT, RZ, UR4, PT ;  /* 0x00000004ff007c0c */ /* 0x000fc8000bf05070 */
[----:B------:R-:W-:-:S13]  /*2a930*/  ISETP.NE.AND.EX P0, PT, RZ, UR5, PT, P0 ;  /* 0x00000005ff007c0c */ /* 0x000fda000bf05300 */
[----:B--2---:R-:W-:-:S04]  /*2a940*/  @P0 IADD3 R2, P1, R2, UR4, RZ ;  /* 0x0000000402020c10 */ /* 0x004fc8000ff3e0ff */
[----:B---3--:R-:W-:Y:S01]  /*2a950*/  @P0 IADD3.X R3, R17, UR5, RZ, P1, !PT ;  /* 0x0000000511030c10 */ /* 0x008fe20008ffe4ff */
[----:B------:R-:W-:-:S04]  /*2a960*/  ULDC.64 UR4, c[0x0][0xa08] ;  /* 0x0002820000047ab9 */ /* 0x000fc80000000a00 */
[----:B----4-:R0:W2:Y:S02]  /*2a970*/  @P0 LDG.E R8, desc[UR54][R2.64] ;  /* 0x0000003602080981 */ /* 0x0100a4000c1e1900 */
[----:B0-----:R-:W0:Y:S01]  /*2a980*/  LDC.64 R2, c[0x0][0x418] ;  /* 0x00010600ff027b82 */ /* 0x001e220000000a00 */
[----:B--2---:R-:W-:Y:S01]  /*2a990*/  SHF.R.S32.HI R9, RZ, 0x1f, R8 ;  /* 0x0000001fff097819 */ /* 0x004fe20000011408 */
[----:B------:R1:W-:Y:S01]  /*2a9a0*/  @P0 STL [R1+0x8], R8 ;  /* 0x0000080801000387 */ /* 0x0003e20000100800 */
[----:B0-----:R-:W-:Y:S01]  /*2a9b0*/  LOP3.LUT P0, RZ, R2, UR4, RZ, 0xfc, !PT ;  /* 0x0000000402ff7c12 */ /* 0x001fe2000f80fcff */
[----:B------:R-:W-:Y:S02]  /*2a9c0*/  UMOV UR4, 0xffffffff ;  /* 0xffffffff00047882 */ /* 0x000fe40000000000 */
[----:B------:R1:W-:Y:S01]  /*2a9d0*/  STL [R1+0x24], R9 ;  /* 0x0000240901007387 */ /* 0x0003e20000100800 */
[----:B------:R-:W-:-:S04]  /*2a9e0*/  LOP3.LUT P0, RZ, R3, UR5, RZ, 0xfc, P0 ;  /* 0x0000000503ff7c12 */ /* 0x000fc8000800fcff */
[----:B------:R-:W-:Y:S01]  /*2a9f0*/  SEL R17, R8, RZ, !P0 ;  /* 0x000000ff08117207 */ /* 0x000fe20004000000 */
[----:B------:R-:W-:Y:S08]  /*2aa00*/  BRA.DIV UR4, `(.L_x_2574) ;  /* 0x0000007204f07947 */ /* 0x000ff0000b800000 */
[----:B------:R-:W0:Y:S02]  /*2aa10*/  S2R R0, SR_TID.X ;  /* 0x0000000000007919 */ /* 0x000e240000002100 */
[----:B0-----:R-:W-:-:S04]  /*2aa20*/  SHF.R.U32.HI R0, RZ, 0x5, R0 ;  /* 0x00000005ff007819 */ /* 0x001fc80000011600 */
[----:B------:R-:W-:-:S05]  /*2aa30*/  LOP3.LUT R0, R0, 0x3, RZ, 0xc0, !PT ;  /* 0x0000000300007812 */ /* 0x000fca00078ec0ff */
[----:B------:R0:W2:Y:S02]  /*2aa40*/  SHFL.IDX PT, R14, R0, RZ, 0x1f ;  /* 0x00001fff000e7589 */ /* 0x0000a400000e0000 */
.L_x_2784:
[----:B0-----:R-:W3:Y:S01]  /*2aa50*/  LDL.LU R0, [R1+0x14] ;  /* 0x0000140001007983 */ /* 0x001ee20000300800 */
[----:B------:R-:W-:Y:S02]  /*2aa60*/  PLOP3.LUT P1, PT, PT, PT, PT, 0x8, 0x0 ;  /* 0x000000000000781c */ /* 0x000fe40003f2e170 */
[----:B--2---:R-:W-:Y:S02]  /*2aa70*/  ISETP.NE.AND P0, PT, R14, RZ, PT ;  /* 0x000000ff0e00720c */ /* 0x004fe40003f05270 */
[----:B---3--:R-:W-:-:S09]  /*2aa80*/  LOP3.LUT R0, R0, 0xfffffffe, RZ, 0xc0, !PT ;  /* 0xfffffffe00007812 */ /* 0x008fd200078ec0ff */
[----:B------:R-:W-:-:S05]  /*2aa90*/  @P1 LOP3.LUT R0, R0, 0x1, RZ, 0xfc, !PT ;  /* 0x0000000100001812 */ /* 0x000fca00078efcff */
[----:B------:R0:W-:Y:S01]  /*2aaa0*/  STL [R1+0x14], R0 ;  /* 0x0000140001007387 */ /* 0x0001e20000100800 */
[----:B------:R-:W-:Y:S05]  /*2aab0*/  @P0 BRA `(.L_x_2575) ;  /* 0x00000004008c0947 */ /* 0x000fea0003800000 */
[----:B------:R-:W-:-:S03]  /*2aac0*/  UMOV UR4, 0xffffffff ;  /* 0xffffffff00047882 */ /* 0x000fc60000000000 */
[----:B------:R-:W-:Y:S05]  /*2aad0*/  BRA.DIV UR4, `(.L_x_2576) ;  /* 0x0000007204f07947 */ /* 0x000fea000b800000 */
[----:B------:R-:W-:-:S13]  /*2aae0*/  ELECT P6, URZ, PT ;  /* 0x00000000003f782f */ /* 0x000fda00038c0000 */
.L_x_2787:
[----:B------:R-:W-:Y:S05]  /*2aaf0*/  @!P6 BRA `(.L_x_2575) ;  /* 0x00000004007ce947 */ /* 0x000fea0003800000 */
[----:B0-----:R-:W2:Y:S01]  /*2ab00*/  LDL R0, [R1+0x48] ;  /* 0x0000480001007983 */ /* 0x001ea20000100800 */
[----:B------:R-:W-:-:S04]  /*2ab10*/  ISETP.NE.U32.AND P0, PT, R2, RZ, PT ;  /* 0x000000ff0200720c */ /* 0x000fc80003f05070 */
[----:B------:R-:W-:Y:S01]  /*2ab20*/  ISETP.NE.AND.EX P0, PT, R3, RZ, PT, P0 ;  /* 0x000000ff0300720c */ /* 0x000fe20003f05300 */
[----:B--2---:R-:W-:-:S12]  /*2ab30*/  VIADD R0, R0, 0xffffffff ;  /* 0xffffffff00007836 */ /* 0x004fd80000000000 */
        /* <DEDUP_REMOVED lines=13> */
[----:B------:R-:W-:-:S03]  /*2ac10*/  IMAD.WIDE.U32 R4, R8, UR4, R4 ;  /* 0x0000000408047c25 */ /* 0x000fc6000f8e0004 */
[----:B------:R-:W-:Y:S02]  /*2ac20*/  LEA R2, P0, R4, R2, 0x2 ;  /* 0x0000000204027211 */ /* 0x000fe400078010ff */
[----:B------:R-:W-:-:S04]  /*2ac30*/  IADD3 R5, R5, R6, RZ ;  /* 0x0000000605057210 */ /* 0x000fc80007ffe0ff */
[----:B------:R-:W-:-:S05]  /*2ac40*/  LEA.HI.X R3, R4, R3, R5, 0x2, P0 ;  /* 0x0000000304037211 */ /* 0x000fca00000f1405 */
[----:B------:R0:W5:Y:S02]  /*2ac50*/  LDG.E R17, desc[UR54][R2.64] ;  /* 0x0000003602117981 */ /* 0x000164000c1e1900 */
.L_x_2577:
[----:B0-----:R-:W2:Y:S01]  /*2ac60*/  LDL R3, [R1+0x18] ;  /* 0x0000180001037983 */ /* 0x001ea20000100800 */
[----:B------:R-:W-:Y:S01]  /*2ac70*/  IMAD R2, R19, 0x8, R18 ;  /* 0x0000000813027824 */ /* 0x000fe200078e0212 */
[----:B-1----:R-:W0:Y:S02]  /*2ac80*/  S2R R8, SR_TID.X ;  /* 0x0000000000087919 */ /* 0x002e240000002100 */
[----:B0-----:R-:W-:-:S04]  /*2ac90*/  LOP3.LUT R8, R8, 0x7f, RZ, 0xc0, !PT ;  /* 0x0000007f08087812 */ /* 0x001fc800078ec0ff */
[----:B------:R-:W-:Y:S02]  /*2aca0*/  ISETP.NE.AND P1, PT, R8, RZ, PT ;  /* 0x000000ff0800720c */ /* 0x000fe40003f25270 */
[----:B--2---:R-:W-:-:S04]  /*2acb0*/  SHF.L.U32 R3, R3, 0x1f, RZ ;  /* 0x0000001f03037819 */ /* 0x004fc800000006ff */
[----:B------:R-:W0:Y:S02]  /*2acc0*/  SYNCS.PHASECHK.TRANS64.TRYWAIT P0, [R2+URZ+0x29880], R3 ;  /* 0x02988003020075a7 */ /* 0x000e24000800017f */
[----:B0-----:R-:W-:Y:S05]  /*2acd0*/  @!P0 BRA `(.L_x_2578) ;  /* 0x0000007000908947 */ /* 0x001fea0003800000 */
.L_x_2788:
        /* <DEDUP_REMOVED lines=8> */
.L_x_2579:
[----:B------:R-:W2:Y:S01]  /*2ad60*/  LDL R5, [R1+0x28] ;  /* 0x0000280001057983 */ /* 0x000ea20000100800 */
[----:B------:R-:W-:Y:S01]  /*2ad70*/  IMAD R4, R19, 0x5000, R18 ;  /* 0x0000500013047824 */ /* 0x000fe200078e0212 */
        /* <DEDUP_REMOVED lines=11> */
[----:B--2---:R-:W-:-:S05]  /*2ae30*/  IMAD R0, R0, 0xa0, R5 ;  /* 0x000000a000007824 */ /* 0x004fca00078e0205 */
[----:B------:R-:W-:-:S13]  /*2ae40*/  R2UR UR11, R0 ;  /* 0x00000000000b72ca */ /* 0x000fda00000e0000 */
[----:B------:R1:W-:Y:S01]  /*2ae50*/  UTMALDG.4D [UR8], [UR4], desc[UR6] ;  /* 0x00000608040075b4 */ /* 0x0003e20008019000 */
[----:B------:R-:W2:Y:S02]  /*2ae60*/  SYNCS.PHASECHK.TRANS64.TRYWAIT P0, [R2+URZ+0x29840], R3 ;  /* 0x02984003020075a7 */ /* 0x000ea4000800017f */
[----:B-12---:R-:W-:Y:S05]  /*2ae70*/  @!P0 BRA `(.L_x_2580) ;  /* 0x00000070003c8947 */ /* 0x006fea0003800000 */
.L_x_2789:
        /* <DEDUP_REMOVED lines=8> */
.L_x_2581:
[----:B01----:R-:W2:Y:S01]  /*2af00*/  LDL.LU R3, [R1+0x14] ;  /* 0x0000140001037983 */ /* 0x003ea20000300800 */
        /* <DEDUP_REMOVED lines=30> */
.L_x_2575:
[----:B---3--:R-:W0:Y:S04]  /*2b0f0*/  LDL.LU R3, [R1+0x40] ;  /* 0x0000400001037983 */ /* 0x008e280000300800 */
[----:B------:R-:W2:Y:S04]  /*2b100*/  LDL.LU R5, [R1+0x34] ;  /* 0x0000340001057983 */ /* 0x000ea80000300800 */
[----:B------:R-:W3:Y:S01]  /*2b110*/  LDL.LU R4, [R1+0x58] ;  /* 0x0000580001047983 */ /* 0x000ee20000300800 */
        /* <DEDUP_REMOVED lines=9> */
[----:B0-----:R-:W-:Y:S02]  /*2b1b0*/  SHF.R.S32.HI R0, RZ, 0x1f, R3 ;  /* 0x0000001fff007819 */ /* 0x001fe40000011403 */
[----:B--2---:R-:W-:-:S03]  /*2b1c0*/  SEL R5, R5, RZ, !P0 ;  /* 0x000000ff05057207 */ /* 0x004fc60004000000 */
[----:B------:R-:W-:Y:S01]  /*2b1d0*/  IMAD R0, R0, UR4, RZ ;  /* 0x0000000400007c24 */ /* 0x000fe2000f8e02ff */
[----:B---3--:R-:W-:-:S03]  /*2b1e0*/  SEL R4, R4, RZ, !P0 ;  /* 0x000000ff04047207 */ /* 0x008fc60004000000 */
        /* <DEDUP_REMOVED lines=19> */
[----:B-1----:R-:W-:Y:S02]  /*2b320*/  IMAD.MOV.U32 R8, RZ, RZ, 0x70 ;  /* 0x00000070ff087424 */ /* 0x002fe400078e00ff */
[----:B------:R-:W-:Y:S02]  /*2b330*/  IMAD.MOV.U32 R12, RZ, RZ, 0x1 ;  /* 0x00000001ff0c7424 */ /* 0x000fe400078e00ff */
[----:B------:R-:W-:-:S07]  /*2b340*/  IMAD.MOV.U32 R13, RZ, RZ, RZ ;  /* 0x000000ffff0d7224 */ /* 0x000fce00078e00ff */
[----:B------:R-:W-:-:S07]  /*2b350*/  LEPC R20, `(.L_x_2583) ;  /* 0x000000001014794e */ /* 0x000fce0000000000 */
[----:B0-----:R-:W-:Y:S05]  /*2b360*/  CALL.ABS.NOINC R2 ;  /* 0x0000000002007343 */ /* 0x001fea0003c00000 */
.L_x_2583:
[----:B------:R-:W-:Y:S05]  /*2b370*/  BSYNC B6 ;  /* 0x0000000000067941 */ /* 0x000fea0003800000 */
.L_x_2582:
[----:B0-----:R-:W2:Y:S01]  /*2b380*/  LDL.LU R0, [R1+0x40] ;  /* 0x0000400001007983 */ /* 0x001ea20000300800 */
[----:B------:R-:W-:Y:S01]  /*2b390*/  ULDC.64 UR4, c[0x0][0x2d8] ;  /* 0x0000b60000047ab9 */ /* 0x000fe20000000a00 */
[----:B------:R-:W0:Y:S01]  /*2b3a0*/  LDC R7, c[0x0][0x448] ;  /* 0x00011200ff077b82 */ /* 0x000e220000000800 */
[----:B------:R-:W-:Y:S01]  /*2b3b0*/  ULDC.64 UR6, c[0x0][0x280] ;  /* 0x0000a00000067ab9 */ /* 0x000fe20000000a00 */
[----:B------:R-:W3:Y:S04]  /*2b3c0*/  LDL.LU R5, [R1+0x38] ;  /* 0x0000380001057983 */ /* 0x000ee80000300800 */
[----:B------:R-:W3:Y:S04]  /*2b3d0*/  LDL.LU.64 R2, [R1+0x50] ;  /* 0x0000500001027983 */ /* 0x000ee80000300a00 */
[----:B------:R-:W4:Y:S04]  /*2b3e0*/  LDL.LU R4, [R1+0x34] ;  /* 0x0000340001047983 */ /* 0x000f280000300800 */
[----:B------:R-:W4:Y:S01]  /*2b3f0*/  LDL R10, [R1+0x4] ;  /* 0x00000400010a7983 */ /* 0x000f220000100800 */
[----:B-1----:R-:W1:Y:S01]  /*2b400*/  S2R R8, SR_TID.X ;  /* 0x0000000000087919 */ /* 0x002e620000002100 */
[----:B0-----:R-:W-:-:S13]  /*2b410*/  ISETP.NE.AND P0, PT, R7, 0x1, PT ;  /* 0x000000010700780c */ /* 0x001fda0003f05270 */
[----:B------:R-:W0:Y:S01]  /*2b420*/  @P0 LDC R6, c[0x0][0x450] ;  /* 0x00011400ff060b82 */ /* 0x000e220000000800 */
[----:B-1----:R-:W-:-:S05]  /*2b430*/  IMAD.SHL.U32 R8, R8, 0x10, RZ ;  /* 0x0000001008087824 */ /* 0x002fca00078e00ff */
[----:B------:R-:W-:-:S04]  /*2b440*/  LOP3.LUT R8, R8, 0x30, RZ, 0xc0, !PT ;  /* 0x0000003008087812 */ /* 0x000fc800078ec0ff */
[C---:B------:R-:W-:Y:S02]  /*2b450*/  LOP3.LUT R11, R8.reuse, 0x40, RZ, 0xfc, !PT ;  /* 0x00000040080b7812 */ /* 0x040fe400078efcff */
[----:B------:R-:W-:Y:S01]  /*2b460*/  LOP3.LUT R8, R8, 0x80, RZ, 0xfc, !PT ;  /* 0x0000008008087812 */ /* 0x000fe200078efcff */
[----:B---3--:R-:W-:Y:S02]  /*2b470*/  IMAD.MOV.U32 R3, RZ, RZ, R5 ;  /* 0x000000ffff037224 */ /* 0x008fe400078e0005 */
[----:B------:R-:W1:Y:S01]  /*2b480*/  S2R R5, SR_TID.X ;  /* 0x0000000000057919 */ /* 0x000e620000002100 */
[----:B------:R-:W-:-:S04]  /*2b490*/  IMAD.WIDE.U32 R2, R16, UR4, R2 ;  /* 0x0000000410027c25 */ /* 0x000fc8000f8e0002 */
[----:B------:R-:W-:Y:S01]  /*2b4a0*/  IMAD R3, R16, UR5, R3 ;  /* 0x0000000510037c24 */ /* 0x000fe2000f8e0203 */
[----:B------:R-:W-:Y:S02]  /*2b4b0*/  ULDC.64 UR4, c[0x0][0x2e0] ;  /* 0x0000b80000047ab9 */ /* 0x000fe40000000a00 */
[----:B--2---:R-:W-:Y:S02]  /*2b4c0*/  IMAD R0, R0, UR4, RZ ;  /* 0x0000000400007c24 */ /* 0x004fe4000f8e02ff */
[----:B----4-:R-:W-:-:S04]  /*2b4d0*/  IMAD.WIDE.U32 R2, R4, UR4, R2 ;  /* 0x0000000404027c25 */ /* 0x010fc8000f8e0002 */
[----:B------:R-:W-:Y:S01]  /*2b4e0*/  IMAD R0, R4, UR5, R0 ;  /* 0x0000000504007c24 */ /* 0x000fe2000f8e0200 */
[----:B------:R-:W-:Y:S01]  /*2b4f0*/  ULDC.64 UR4, c[0x0][0x2d0] ;  /* 0x0000b40000047ab9 */ /* 0x000fe20000000a00 */
[----:B------:R-:W2:Y:S03]  /*2b500*/  S2R R4, SR_TID.X ;  /* 0x0000000000047919 */ /* 0x000ea60000002100 */
[----:B------:R-:W-:Y:S02]  /*2b510*/  IADD3 R3, R3, R0, RZ ;  /* 0x0000000003037210 */ /* 0x000fe40007ffe0ff */
[----:B-1----:R-:W-:-:S04]  /*2b520*/  LOP3.LUT R5, R5, 0x7f, RZ, 0xc0, !PT ;  /* 0x0000007f05057812 */ /* 0x002fc800078ec0ff */
[----:B------:R-:W-:Y:S01]  /*2b530*/  SHF.R.U32.HI R5, RZ, 0x2, R5 ;  /* 0x00000002ff057819 */ /* 0x000fe20000011605 */
[----:B--2---:R-:W-:-:S05]  /*2b540*/  IMAD.SHL.U32 R4, R4, 0x20, RZ ;  /* 0x0000002004047824 */ /* 0x004fca00078e00ff */
[----:B------:R-:W-:Y:S02]  /*2b550*/  LOP3.LUT R4, R5, 0x60, R4, 0xf8, !PT ;  /* 0x0000006005047812 */ /* 0x000fe400078ef804 */
[----:B------:R-:W1:Y:S03]  /*2b560*/  @P0 LDC R5, c[0x0][0x44c] ;  /* 0x00011300ff050b82 */ /* 0x000e660000000800 */
[----:B------:R-:W-:-:S04]  /*2b570*/  IMAD R4, R10, 0x80, R4 ;  /* 0x000000800a047824 */ /* 0x000fc800078e0204 */
[----:B------:R-:W-:Y:S02]  /*2b580*/  IMAD.MOV.U32 R0, RZ, RZ, R4 ;  /* 0x000000ffff007224 */ /* 0x000fe400078e0004 */
[----:B-1----:R-:W-:-:S05]  /*2b590*/  @P0 IMAD.HI.U32 R5, R4, R5, RZ ;  /* 0x0000000504050227 */ /* 0x002fca00078e00ff */
[----:B0-----:R-:W-:-:S05]  /*2b5a0*/  @P0 SHF.R.U32.HI R0, RZ, R6, R5 ;  /* 0x00000006ff000219 */ /* 0x001fca0000011605 */
[----:B------:R-:W-:Y:S02]  /*2b5b0*/  IMAD.MOV R5, RZ, RZ, -R0 ;  /* 0x000000ffff057224 */ /* 0x000fe400078e0a00 */
[----:B------:R-:W-:-:S04]  /*2b5c0*/  IMAD.WIDE.U32 R2, R0, UR4, R2 ;  /* 0x0000000400027c25 */ /* 0x000fc8000f8e0002 */
[----:B------:R-:W-:Y:S01]  /*2b5d0*/  IMAD R4, R7, R5, R4 ;  /* 0x0000000507047224 */ /* 0x000fe200078e0204 */
[----:B------:R-:W-:-:S05]  /*2b5e0*/  SHF.R.S32.HI R5, RZ, 0x1f, R0 ;  /* 0x0000001fff057819 */ /* 0x000fca0000011400 */
[----:B------:R-:W-:-:S04]  /*2b5f0*/  IMAD R5, R5, UR4, RZ ;  /* 0x0000000405057c24 */ /* 0x000fc8000f8e02ff */
[----:B------:R-:W-:Y:S01]  /*2b600*/  IMAD R0, R0, UR5, R5 ;  /* 0x0000000500007c24 */ /* 0x000fe2000f8e0205 */
[----:B------:R-:W-:Y:S01]  /*2b610*/  ULDC.64 UR4, c[0x0][0x2c8] ;  /* 0x0000b20000047ab9 */ /* 0x000fe20000000a00 */
[----:B------:R-:W0:Y:S02]  /*2b620*/  S2R R5, SR_TID.X ;  /* 0x0000000000057919 */ /* 0x000e240000002100 */
[----:B------:R-:W-:Y:S01]  /*2b630*/  IMAD.IADD R3, R3, 0x1, R0 ;  /* 0x0000000103037824 */ /* 0x000fe200078e0200 */
[----:B------:R-:W-:Y:S01]  /*2b640*/  SHF.R.S32.HI R0, RZ, 0x1f, R4 ;  /* 0x0000001fff007819 */ /* 0x000fe20000011404 */
[----:B------:R-:W-:-:S04]  /*2b650*/  IMAD.WIDE.U32 R2, R4, UR4, R2 ;  /* 0x0000000404027c25 */ /* 0x000fc8000f8e0002 */
[----:B------:R-:W-:Y:S01]  /*2b660*/  IMAD R0, R0, UR4, RZ ;  /* 0x0000000400007c24 */ /* 0x000fe2000f8e02ff */
[----:B------:R-:W-:Y:S02]  /*2b670*/  ULDC UR4, c[0x0][0x2b8] ;  /* 0x0000ae0000047ab9 */ /* 0x000fe40000000800 */
[----:B------:R-:W-:Y:S01]  /*2b680*/  ISETP.GE.AND P2, PT, R8, UR4, PT ;  /* 0x0000000408007c0c */ /* 0x000fe2000bf46270 */
[----:B------:R-:W-:Y:S01]  /*2b690*/  IMAD R0, R4, UR5, R0 ;  /* 0x0000000504007c24 */ /* 0x000fe2000f8e0200 */
[----:B------:R1:W5:Y:S01]  /*2b6a0*/  LDL R8, [R1+0x3c] ;  /* 0x00003c0001087983 */ /* 0x0003620000100800 */
[----:B------:R-:W-:Y:S02]  /*2b6b0*/  IADD3 R4, P3, R2, UR6, RZ ;  /* 0x0000000602047c10 */ /* 0x000fe4000ff7e0ff */
[----:B------:R-:W-:Y:S02]  /*2b6c0*/  ISETP.GE.AND P1, PT, R11, UR4, PT ;  /* 0x000000040b007c0c */ /* 0x000fe4000bf26270 */
[----:B------:R-:W-:Y:S01]  /*2b6d0*/  IADD3.X R3, R3, UR7, R0, P3, !PT ;  /* 0x0000000703037c10 */ /* 0x000fe20009ffe400 */
[----:B0-----:R-:W-:-:S05]  /*2b6e0*/  IMAD.SHL.U32 R9, R5, 0x10, RZ ;  /* 0x0000001005097824 */ /* 0x001fca00078e00ff */
[----:B------:R-:W-:-:S04]  /*2b6f0*/  LOP3.LUT R9, R9, 0x30, RZ, 0xc0, !PT ;  /* 0x0000003009097812 */ /* 0x000fc800078ec0ff */
[----:B------:R-:W-:Y:S01]  /*2b700*/  ISETP.GE.AND P0, PT, R9, UR4, PT ;  /* 0x0000000409007c0c */ /* 0x000fe2000bf06270 */
[----:B------:R-:W-:-:S03]  /*2b710*/  UMOV UR4, 0xffffffff ;  /* 0xffffffff00047882 */ /* 0x000fc60000000000 */
[----:B-1----:R-:W-:Y:S09]  /*2b720*/  BRA.DIV UR4, `(.L_x_2584) ;  /* 0x0000006a04247947 */ /* 0x002ff2000b800000 */
[----:B------:R-:W0:Y:S02]  /*2b730*/  S2R R6, SR_TID.X ;  /* 0x0000000000067919 */ /* 0x000e240000002100 */
[----:B0-----:R-:W-:Y:S02]  /*2b740*/  LOP3.LUT R11, R6, 0x7f, RZ, 0xc0, !PT ;  /* 0x0000007f060b7812 */ /* 0x001fe400078ec0ff */
[----:B------:R-:W2:Y:S02]  /*2b750*/  LDL.LU R6, [R1+0x44] ;  /* 0x0000440001067983 */ /* 0x000ea40000300800 */
[----:B------:R-:W-:-:S04]  /*2b760*/  SHF.R.U32.HI R11, RZ, 0x2, R11 ;  /* 0x00000002ff0b7819 */ /* 0x000fc8000001160b */
[----:B------:R-:W-:-:S05]  /*2b770*/  LEA R0, R10, R11, 0x7 ;  /* 0x0000000b0a007211 */ /* 0x000fca00078e38ff */
[----:B------:R-:W-:Y:S02]  /*2b780*/  VIADD R5, R0, 0x20 ;  /* 0x0000002000057836 */ /* 0x000fe40000000000 */
[----:B--2---:R-:W-:Y:S02]  /*2b790*/  IMAD R2, R6, R7, RZ ;  /* 0x0000000706027224 */ /* 0x004fe400078e02ff */
[----:B------:R-:W0:Y:S03]  /*2b7a0*/  SHFL.IDX PT, R7, R4, RZ, 0x1c1f ;  /* 0x001c1fff04077589 */ /* 0x000e2600000e0000 */
[----:B------:R-:W-:Y:S01]  /*2b7b0*/  ISETP.GE.AND P4, PT, R0, R2, PT ;  /* 0x000000020000720c */ /* 0x000fe20003f86270 */
[----:B------:R-:W1:-:S12]  /*2b7c0*/  SHFL.IDX PT, R6, R3, RZ, 0x1c1f ;  /* 0x001c1fff03067589 */ /* 0x000e5800000e0000 */
        /* <DEDUP_REMOVED lines=31> */
.L_x_2798:
        /* <DEDUP_REMOVED lines=12> */
.L_x_2586:
[----:B------:R-:W-:Y:S05]  /*2ba80*/  BSYNC B0 ;  /* 0x0000000000007941 */ /* 0x000fea0003800000 */
.L_x_2585:
[----:B------:R-:W-:Y:S01]  /*2ba90*/  NOP ;  /* 0x0000000000007918 */ /* 0x000fe20000000000 */
[----:B------:R-:W-:-:S13]  /*2baa0*/  PLOP3.LUT P0, PT, PT, PT, PT, 0x80, 0x0 ;  /* 0x000000000000781c */ /* 0x000fda0003f0f070 */
.L_x_2587:
        /* <DEDUP_REMOVED lines=18> */
.L_x_2799:
[----:B------:R-:W-:Y:S05]  /*2bbd0*/  BSYNC B0 ;  /* 0x0000000000007941 */ /* 0x000fea0003800000 */
.L_x_2588:
[----:B------:R-:W5:Y:S04]  /*2bbe0*/  LDL.LU R2, [R1+0x48] ;  /* 0x0000480001027983 */ /* 0x000f680000300800 */
[----:B-1-3--:R-:W3:Y:S01]  /*2bbf0*/  LDL R3, [R1+0x20] ;  /* 0x0000200001037983 */ /* 0x00aee20000100800 */
[----:B-----5:R-:W-:-:S05]  /*2bc00*/  VIADD R2, R2, 0xfffffffe ;  /* 0xfffffffe02027836 */ /* 0x020fca0000000000 */
[----:B---3--:R-:W-:-:S13]  /*2bc10*/  ISETP.GE.AND P0, PT, R2, R3, PT ;  /* 0x000000030200720c */ /* 0x008fda0003f06270 */
[----:B------:R-:W-:Y:S05]  /*2bc20*/  @!P0 BRA `(.L_x_2590) ;  /* 0x0000001000048947 */ /* 0x000fea0003800000 */
[----:B------:R1:W5:Y:S01]  /*2bc30*/  LDL.LU R3, [R1+0x18] ;  /* 0x0000180001037983 */ /* 0x0003620000300800 */
[----:B----4-:R-:W-:-:S07]  /*2bc40*/  IMAD.MOV.U32 R0, RZ, RZ, R19 ;  /* 0x000000ffff007224 */ /* 0x010fce00078e0013 */
.L_x_2612:
[----:B------:R-:W3:Y:S01]  /*2bc50*/  LDL R4, [R1+0x14] ;  /* 0x0000140001047983 */ /* 0x000ee20000100800 */
[----:B------:R-:W-:Y:S01]  /*2bc60*/  IADD3 R19, R0, 0x1, RZ ;  /* 0x0000000100137810 */ /* 0x000fe20007ffe0ff */
[----:B------:R-:W-:Y:S05]  /*2bc70*/  YIELD ;  /* 0x0000000000007946 */ /* 0x000fea0003800000 */
[C---:B------:R-:W-:Y:S01]  /*2bc80*/  ISETP.NE.AND P0, PT, R19.reuse, 0x2, PT ;  /* 0x000000021300780c */ /* 0x040fe20003f05270 */
[----:B------:R-:W-:Y:S03]  /*2bc90*/  BSSY B0, `(.L_x_2591) ;  /* 0x0000089000007945 */ /* 0x000fe60003800000 */
[----:B------:R-:W-:-:S02]  /*2bca0*/  SEL R19, R19, RZ, P0 ;  /* 0x000000ff13137207 */ /* 0x000fc40000000000 */
[----:B---3--:R-:W-:Y:S02]  /*2bcb0*/  LOP3.LUT P1, RZ, R4, 0x1, RZ, 0xc0, !PT ;  /* 0x0000000104ff7812 */ /* 0x008fe4000782c0ff */
[----:B------:R-:W-:-:S04]  /*2bcc0*/  SEL R4, RZ, 0x1, P0 ;  /* 0x00000001ff047807 */ /* 0x000fc80000000000 */
[----:B--2--5:R-:W-:-:S05]  /*2bcd0*/  LOP3.LUT R9, R3, R4, RZ, 0x3c, !PT ;  /* 0x0000000403097212 */ /* 0x024fca00078e3cff */
[----:B------:R3:W-:Y:S02]  /*2bce0*/  STL [R1+0x18], R9 ;  /* 0x0000180901007387 */ /* 0x0007e40000100800 */
[----:B------:R-:W-:Y:S05]  /*2bcf0*/  @!P1 BRA `(.L_x_2592) ;  /* 0x0000000800089947 */ /* 0x000fea0003800000 */
[----:B------:R-:W-:Y:S01]  /*2bd00*/  ULDC.64 UR4, c[0x0][0x418] ;  /* 0x0001060000047ab9 */ /* 0x000fe20000000a00 */
[----:B0-----:R-:W-:Y:S01]  /*2bd10*/  IMAD.MOV.U32 R8, RZ, RZ, R2 ;  /* 0x000000ffff087224 */ /* 0x001fe200078e0002 */
[----:B------:R-:W-:-:S04]  /*2bd20*/  ISETP.NE.U32.AND P0, PT, RZ, UR4, PT ;  /* 0x00000004ff007c0c */ /* 0x000fc8000bf05070 */
[----:B------:R-:W-:-:S13]  /*2bd30*/  ISETP.NE.AND.EX P0, PT, RZ, UR5, PT, P0 ;  /* 0x00000005ff007c0c */ /* 0x000fda000bf05300 */
[----:B------:R-:W-:Y:S05]  /*2bd40*/  @!P0 BRA `(.L_x_2593) ;  /* 0x00000000004c8947 */ /* 0x000fea0003800000 */
[----:B------:R-:W4:Y:S01]  /*2bd50*/  LDL R11, [R1+0x24] ;  /* 0x00002400010b7983 */ /* 0x000f220000100800 */
[----:B------:R-:W0:Y:S01]  /*2bd60*/  LDC R7, c[0x0][0x43c] ;  /* 0x00010f00ff077b82 */ /* 0x000e220000000800 */
[----:B------:R-:W-:Y:S02]  /*2bd70*/  ULDC.64 UR6, c[0x0][0x428] ;  /* 0x00010a0000067ab9 */ /* 0x000fe40000000a00 */
[----:B------:R-:W3:Y:S01]  /*2bd80*/  LDL R10, [R1+0x8] ;  /* 0x00000800010a7983 */ /* 0x000ee20000100800 */
[----:B0-----:R-:W-:-:S13]  /*2bd90*/  ISETP.NE.AND P0, PT, R7, 0x1, PT ;  /* 0x000000010700780c */ /* 0x001fda0003f05270 */
[----:B--2---:R-:W0:Y:S02]  /*2bda0*/  @P0 LDC.64 R4, c[0x0][0x440] ;  /* 0x00011000ff040b82 */ /* 0x004e240000000a00 */
[----:B0-----:R-:W-:-:S04]  /*2bdb0*/  @P0 IMAD.HI.U32 R6, R2, R4, RZ ;  /* 0x0000000402060227 */ /* 0x001fc800078e00ff */
[----:B------:R-:W-:Y:S01]  /*2bdc0*/  IMAD.MOV.U32 R4, RZ, RZ, R2 ;  /* 0x000000ffff047224 */ /* 0x000fe200078e0002 */
[----:B------:R-:W-:-:S04]  /*2bdd0*/  @P0 SHF.R.U32.HI R4, RZ, R5, R6 ;  /* 0x00000005ff040219 */ /* 0x000fc80000011606 */
[--C-:B------:R-:W-:Y:S01]  /*2bde0*/  SHF.R.S32.HI R5, RZ, 0x1f, R4.reuse ;  /* 0x0000001fff057819 */ /* 0x100fe20000011404 */
[----:B------:R-:W-:-:S04]  /*2bdf0*/  IMAD.MOV R8, RZ, RZ, -R4 ;  /* 0x000000ffff087224 */ /* 0x000fc800078e0a04 */
[----:B------:R-:W-:Y:S02]  /*2be00*/  IMAD R8, R7, R8, R2 ;  /* 0x0000000807087224 */ /* 0x000fe400078e0202 */
[----:B----4-:R-:W-:-:S04]  /*2be10*/  IMAD R6, R11, UR6, RZ ;  /* 0x000000060b067c24 */ /* 0x010fc8000f8e02ff */
[C---:B---3--:R-:W-:Y:S02]  /*2be20*/  IMAD R6, R10.reuse, UR7, R6 ;  /* 0x000000070a067c24 */ /* 0x048fe4000f8e0206 */
[----:B------:R-:W-:-:S04]  /*2be30*/  IMAD.WIDE.U32 R4, R10, UR6, R4 ;  /* 0x000000060a047c25 */ /* 0x000fc8000f8e0004 */
[----:B------:R-:W-:Y:S01]  /*2be40*/  IMAD.IADD R5, R6, 0x1, R5 ;  /* 0x0000000106057824 */ /* 0x000fe200078e0205 */
[----:B------:R-:W-:-:S04]  /*2be50*/  LEA R6, P0, R4, UR4, 0x2 ;  /* 0x0000000404067c11 */ /* 0x000fc8000f8010ff */
[----:B------:R-:W-:-:S05]  /*2be60*/  LEA.HI.X R7, R4, UR5, R5, 0x2, P0 ;  /* 0x0000000504077c11 */ /* 0x000fca00080f1405 */
[----:B------:R0:W5:Y:S04]  /*2be70*/  LDG.E R17, desc[UR54][R6.64] ;  /* 0x0000003606117981 */ /* 0x000168000c1e1900 */
.L_x_2593:
[----:B------:R-:W0:Y:S01]  /*2be80*/  S2R R4, SR_TID.X ;  /* 0x0000000000047919 */ /* 0x000e220000002100 */
[----:B--2---:R-:W-:Y:S01]  /*2be90*/  IMAD R5, R19, 0x8, R18 ;  /* 0x0000000813057824 */ /* 0x004fe200078e0212 */
[----:B------:R-:W-:Y:S01]  /*2bea0*/  BSSY B1, `(.L_x_2594) ;  /* 0x0000006000017945 */ /* 0x000fe20003800000 */
[----:B0-----:R-:W-:Y:S02]  /*2beb0*/  LOP3.LUT R6, R4, 0x7f, RZ, 0xc0, !PT ;  /* 0x0000007f04067812 */ /* 0x001fe400078ec0ff */
[----:B------:R-:W-:Y:S02]  /*2bec0*/  SHF.L.U32 R4, R9, 0x1f, RZ ;  /* 0x0000001f09047819 */ /* 0x000fe400000006ff */
[----:B------:R-:W-:Y:S02]  /*2bed0*/  ISETP.NE.AND P1, PT, R6, RZ, PT ;  /* 0x000000ff0600720c */ /* 0x000fe40003f25270 */
[----:B------:R-:W0:Y:S02]  /*2bee0*/  SYNCS.PHASECHK.TRANS64.TRYWAIT P0, [R5+URZ+0x29880], R4 ;  /* 0x02988004050075a7 */ /* 0x000e24000800017f */
[----:B0-----:R-:W-:Y:S09]  /*2bef0*/  @!P0 BRA `(.L_x_2595) ;  /* 0x0000006400b08947 */ /* 0x001ff20003800000 */
.L_x_2800:
[----:B------:R-:W-:Y:S05]  /*2bf00*/  BSYNC B1 ;  /* 0x0000000000017941 */ /* 0x000fea0003800000 */
.L_x_2594:
        /* <DEDUP_REMOVED lines=9> */
.L_x_2597:
[----:B------:R-:W-:Y:S05]  /*2bfa0*/  BSYNC B1 ;  /* 0x0000000000017941 */ /* 0x000fea0003800000 */
.L_x_2596:
[----:B------:R-:W2:Y:S01]  /*2bfb0*/  LDL R6, [R1+0x28] ;  /* 0x0000280001067983 */ /* 0x000ea20000100800 */
[----:B------:R-:W-:Y:S01]  /*2bfc0*/  IMAD.MOV.U32 R10, RZ, RZ, RZ ;  /* 0x000000ffff0a7224 */ /* 0x000fe200078e00ff */
[----:B------:R-:W-:Y:S01]  /*2bfd0*/  UIADD3 UR4, UP0, UR40, 0x470, URZ ;  /* 0x0000047028047890 */ /* 0x000fe2000ff1e03f */
[----:B------:R-:W-:Y:S01]  /*2bfe0*/  IMAD R7, R19, 0x5000, R18 ;  /* 0x0000500013077824 */ /* 0x000fe200078e0212 */
[----:B------:R-:W-:Y:S01]  /*2bff0*/  PLOP3.LUT P0, PT, PT, PT, PT, 0x80, 0x0 ;  /* 0x000000000000781c */ /* 0x000fe20003f0f070 */
[----:B------:R-:W-:Y:S01]  /*2c000*/  UMOV UR6, 0x0 ;  /* 0x0000000000067882 */ /* 0x000fe20000000000 */
[----:B------:R-:W-:Y:S01]  /*2c010*/  R2UR UR10, R10 ;  /* 0x000000000a0a72ca */ /* 0x000fe200000e0000 */
[----:B------:R-:W-:Y:S01]  /*2c020*/  UIADD3.X UR5, URZ, UR41, URZ, UP0, !UPT ;  /* 0x000000293f057290 */ /* 0x000fe200087fe43f */
[----:B------:R-:W-:Y:S01]  /*2c030*/  IADD3 R7, R7, 0xa400, RZ ;  /* 0x0000a40007077810 */ /* 0x000fe20007ffe0ff */
[----:B------:R-:W-:Y:S01]  /*2c040*/  UMOV UR7, 0x14f00000 ;  /* 0x14f0000000077882 */ /* 0x000fe20000000000 */
[----:B--2---:R-:W-:-:S02]  /*2c050*/  IMAD R6, R8, 0xa0, R6 ;  /* 0x000000a008067824 */ /* 0x004fc400078e0206 */
[----:B------:R-:W-:-:S09]  /*2c060*/  VIADD R8, R5, 0x29870 ;  /* 0x0002987005087836 */ /* 0x000fd20000000000 */
.L_x_2598:
        /* <DEDUP_REMOVED lines=13> */
.L_x_2801:
[----:B------:R-:W-:Y:S05]  /*2c140*/  BSYNC B1 ;  /* 0x0000000000017941 */ /* 0x000fea0003800000 */
.L_x_2599:
[----:B------:R-:W-:Y:S01]  /*2c150*/  BSSY B1, `(.L_x_2601) ;  /* 0x000000b000017945 */ /* 0x000fe20003800000 */
[----:B------:R-:W-:Y:S02]  /*2c160*/  IMAD.MOV.U32 R8, RZ, RZ, 0x0 ;  /* 0x00000000ff087424 */ /* 0x000fe400078e00ff */
[----:B---3--:R-:W-:Y:S01]  /*2c170*/  IMAD.MOV.U32 R9, RZ, RZ, 0x14f00000 ;  /* 0x14f00000ff097424 */ /* 0x008fe200078e00ff */
        /* <DEDUP_REMOVED lines=8> */
.L_x_2602:
[----:B------:R-:W-:Y:S05]  /*2c200*/  BSYNC B1 ;  /* 0x0000000000017941 */ /* 0x000fea0003800000 */
.L_x_2601:
[----:B------:R-:W-:Y:S01]  /*2c210*/  R2UR UR10, R10 ;  /* 0x000000000a0a72ca */ /* 0x000fe200000e0000 */
[----:B0-2---:R-:W-:Y:S01]  /*2c220*/  IMAD R4, R19, 0x7800, R18 ;  /* 0x0000780013047824 */ /* 0x005fe200078e0212 */
[----:B------:R-:W-:Y:S01]  /*2c230*/  R2UR UR6, R8 ;  /* 0x00000000080672ca */ /* 0x000fe200000e0000 */
[----:B------:R-:W-:Y:S01]  /*2c240*/  UIADD3 UR4, UP0, UR40, 0x370, URZ ;  /* 0x0000037028047890 */ /* 0x000fe2000ff1e03f */
[----:B------:R-:W-:Y:S01]  /*2c250*/  R2UR UR7, R9 ;  /* 0x00000000090772ca */ /* 0x000fe200000e0000 */
[----:B------:R-:W-:Y:S01]  /*2c260*/  VIADD R5, R5, 0x29830 ;  /* 0x0002983005057836 */ /* 0x000fe20000000000 */
[----:B------:R-:W-:Y:S01]  /*2c270*/  PLOP3.LUT P0, PT, PT, PT, PT, 0x80, 0x0 ;  /* 0x000000000000781c */ /* 0x000fe20003f0f070 */
[----:B------:R-:W-:Y:S01]  /*2c280*/  VIADD R7, R4, 0x1a400 ;  /* 0x0001a40004077836 */ /* 0x000fe20000000000 */
[----:B------:R-:W-:-:S12]  /*2c290*/  UIADD3.X UR5, URZ, UR41, URZ, UP0, !UPT ;  /* 0x000000293f057290 */ /* 0x000fd800087fe43f */
.L_x_2603:
        /* <DEDUP_REMOVED lines=15> */
.L_x_2604:
        /* <DEDUP_REMOVED lines=11> */
[----:B------:R-:W-:Y:S01]  /*2c440*/  UMOV UR10, 0x80 ;  /* 0x00000080000a7882 */ /* 0x000fe20000000000 */
[----:B------:R-:W-:Y:S02]  /*2c450*/  R2UR UR7, R9 ;  /* 0x00000000090772ca */ /* 0x000fe400000e0000 */
[----:B------:R-:W-:Y:S02]  /*2c460*/  PLOP3.LUT P0, PT, PT, PT, PT, 0x80, 0x0 ;  /* 0x000000000000781c */ /* 0x000fe40003f0f070 */
[----:B------:R-:W-:-:S11]  /*2c470*/  IADD3 R4, R4, 0x1f400, RZ ;  /* 0x0001f40004047810 */ /* 0x000fd60007ffe0ff */
.L_x_2605:
        /* <DEDUP_REMOVED lines=9> */
[----:B----4-:R-:W-:Y:S05]  /*2c510*/  @P0 BRA.U.ANY `(.L_x_2605) ;  /* 0xfffffffd00d80947 */ /* 0x010fea000393ffff */
.L_x_2592:
[----:B------:R-:W-:Y:S05]  /*2c520*/  BSYNC B0 ;  /* 0x0000000000007941 */ /* 0x000fea0003800000 */
.L_x_2591:
[----:B------:R-:W-:-:S06]  /*2c530*/  UISETP.NE.AND UP0, UPT, UR37, 0x3, UPT ;  /* 0x000000032500788c */ /* 0x000fcc000bf05270 */
[----:B------:R-:W-:-:S13]  /*2c540*/  PLOP3.LUT P0, PT, PT, PT, UP0, 0x80, 0x0 ;  /* 0x000000000000781c */ /* 0x000fda0003f0f008 */
[----:B------:R-:W-:Y:S05]  /*2c550*/  @!P0 BRA `(.L_x_2606) ;  /* 0x0000000000048947 */ /* 0x000fea0003800000 */
[----:B------:R-:W-:Y:S01]  /*2c560*/  BPT.TRAP 0x1 ;  /* 0x000000040000795c */ /* 0x000fe20000300000 */
.L_x_2606:
[----:B------:R-:W-:Y:S01]  /*2c570*/  IMAD.U32 R4, RZ, RZ, UR39 ;  /* 0x00000027ff047e24 */ /* 0x000fe2000f8e00ff */
[----:B------:R-:W-:Y:S01]  /*2c580*/  BSSY B0, `(.L_x_2607) ;  /* 0x0000007000007945 */ /* 0x000fe20003800000 */
[----:B------:R-:W-:-:S03]  /*2c590*/  IMAD R20, R0, 0x8, R18 ;  /* 0x0000000800147824 */ /* 0x000fc600078e0212 */
[----:B------:R-:W-:Y:S02]  /*2c5a0*/  ISETP.NE.AND P1, PT, R4, 0x3, PT ;  /* 0x000000030400780c */ /* 0x000fe40003f25270 */
[----:B------:R-:W-:-:S04]  /*2c5b0*/  LOP3.LUT R4, R3, 0x1, RZ, 0x3c, !PT ;  /* 0x0000000103047812 */ /* 0x000fc800078e3cff */
[----:B------:R-:W-:-:S04]  /*2c5c0*/  SHF.L.U32 R4, R4, 0x1f, RZ ;  /* 0x0000001f04047819 */ /* 0x000fc800000006ff */
[----:B------:R-:W4:Y:S02]  /*2c5d0*/  SYNCS.PHASECHK.TRANS64.TRYWAIT P0, [R20+URZ+0x29870], R4 ;  /* 0x02987004140075a7 */ /* 0x000f24000800017f */
[----:B----4-:R-:W-:Y:S05]  /*2c5e0*/  @!P0 BRA `(.L_x_2608) ;  /* 0x00000060001c8947 */ /* 0x010fea0003800000 */
.L_x_2802:
[----:B------:R-:W-:Y:S05]  /*2c5f0*/  BSYNC B0 ;  /* 0x0000000000007941 */ /* 0x000fea0003800000 */
.L_x_2607:
[----:B------:R-:W-:Y:S05]  /*2c600*/  @!P1 BRA `(.L_x_2609) ;  /* 0x0000000000049947 */ /* 0x000fea0003800000 */
[----:B------:R-:W-:Y:S01]  /*2c610*/  BPT.TRAP 0x1 ;  /* 0x000000040000795c */ /* 0x000fe20000300000 */
.L_x_2609:
[----:B------:R-:W-:Y:S01]  /*2c620*/  SHF.L.U32 R3, R3, 0x1f, RZ ;  /* 0x0000001f03037819 */ /* 0x000fe200000006ff */
[----:B------:R-:W-:-:S03]  /*2c630*/  IMAD R12, R0, 0x5000, RZ ;  /* 0x00005000000c7824 */ /* 0x000fc600078e02ff */
[----:B------:R-:W5:Y:S02]  /*2c640*/  SYNCS.PHASECHK.TRANS64.TRYWAIT P0, [R20+URZ+0x29860], R3 ;  /* 0x02986003140075a7 */ /* 0x000f64000800017f */
[----:B-----5:R-:W-:Y:S05]  /*2c650*/  @!P0 BRA `(.L_x_2610) ;  /* 0x0000006000148947 */ /* 0x020fea0003800000 */
.L_x_2803:
[----:B------:R-:W5:Y:S04]  /*2c660*/  LDL R0, [R1+0x30] ;  /* 0x0000300001007983 */ /* 0x000f680000100800 */
[----:B------:R-:W2:Y:S01]  /*2c670*/  LDL R13, [R1+0x2c] ;  /* 0x00002c00010d7983 */ /* 0x000ea20000100800 */
[----:B------:R-:W-:Y:S05]  /*2c680*/  WARPSYNC.ALL ;  /* 0x0000000000007948 */ /* 0x000fea0003800000 */
[----:B---3--:R-:W3:Y:S01]  /*2c690*/  S2R R9, SR_TID.X ;  /* 0x0000000000097919 */ /* 0x008ee20000002100 */
[----:B------:R-:W-:Y:S01]  /*2c6a0*/  IMAD.MOV.U32 R14, RZ, RZ, 0x40 ;  /* 0x00000040ff0e7424 */ /* 0x000fe200078e00ff */
[----:B---3--:R-:W-:-:S04]  /*2c6b0*/  LOP3.LUT P0, RZ, R9, 0x4, RZ, 0xc0, !PT ;  /* 0x0000000409ff7812 */ /* 0x008fc8000780c0ff */
[----:B------:R-:W-:Y:S02]  /*2c6c0*/  SEL R14, R14, 0xffffffc0, !P0 ;  /* 0xffffffc00e0e7807 */ /* 0x000fe40004000000 */
[C---:B-----5:R-:W-:Y:S02]  /*2c6d0*/  LOP3.LUT R0, R12.reuse, R0, RZ, 0xfc, !PT ;  /* 0x000000000c007212 */ /* 0x060fe400078efcff */
[----:B--2---:R-:W-:-:S03]  /*2c6e0*/  LOP3.LUT R21, R12, R13, RZ, 0xfc, !PT ;  /* 0x0000000d0c157212 */ /* 0x004fc600078efcff */
[----:B------:R-:W-:-:S04]  /*2c6f0*/  IMAD.IADD R0, R18, 0x1, R0 ;  /* 0x0000000112007824 */ /* 0x000fc800078e0200 */
[----:B------:R-:W-:Y:S01]  /*2c700*/  IMAD.IADD R3, R14, 0x1, R0 ;  /* 0x000000010e037824 */ /* 0x000fe200078e0200 */
[----:B0---4-:R-:W0:Y:S01]  /*2c710*/  LDSM.16.MT88.4 R4, [R0+0xa400] ;  /* 0x00a400000004783b */ /* 0x011e220000004200 */
        /* <DEDUP_REMOVED lines=68> */
.L_x_2611:
        /* <DEDUP_REMOVED lines=11> */
[----:B------:R-:W-:Y:S01]  /*2cc10*/  IMAD.MOV.U32 R0, RZ, RZ, R19 ;  /* 0x000000ffff007224 */ /* 0x000fe200078e0013 */
[----:B------:R-:W-:-:S11]  /*2cc20*/  IADD3 R2, R2, -0x1, RZ ;  /* 0xffffffff02027810 */ /* 0x000fd60007ffe0ff */
[----:B----4-:R-:W-:Y:S05]  /*2cc30*/  @P0 BRA `(.L_x_2612) ;  /* 0xfffffff000040947 */ /* 0x010fea000383ffff */
.L_x_2590:
        /* <DEDUP_REMOVED lines=18> */
.L_x_2614:
[----:B------:R-:W-:Y:S05]  /*2cd60*/  BSYNC B0 ;  /* 0x0000000000007941 */ /* 0x000fea0003800000 */
.L_x_2613:
[----:B------:R-:W-:-:S06]  /*2cd70*/  UISETP.NE.AND UP0, UPT, UR37, 0x3, UPT ;  /* 0x000000032500788c */ /* 0x000fcc000bf05270 */
[----:B------:R-:W-:-:S13]  /*2cd80*/  PLOP3.LUT P1, PT, PT, PT, UP0, 0x80, 0x0 ;  /* 0x000000000000781c */ /* 0x000fda0003f2f008 */
[----:B------:R-:W-:Y:S05]  /*2cd90*/  @!P1 BRA `(.L_x_2615) ;  /* 0x0000000000049947 */ /* 0x000fea0003800000 */
[----:B------:R-:W-:Y:S01]  /*2cda0*/  BPT.TRAP 0x1 ;  /* 0x000000040000795c */ /* 0x000fe20000300000 */
.L_x_2615:
        /* <DEDUP_REMOVED lines=9> */
.L_x_2804:
[----:B------:R-:W-:Y:S05]  /*2ce40*/  BSYNC B0 ;  /* 0x0000000000007941 */ /* 0x000fea0003800000 */
.L_x_2616:
[----:B------:R-:W-:Y:S05]  /*2ce50*/  @!P2 BRA `(.L_x_2618) ;  /* 0x000000000004a947 */ /* 0x000fea0003800000 */
[----:B------:R-:W-:Y:S01]  /*2ce60*/  BPT.TRAP 0x1 ;  /* 0x000000040000795c */ /* 0x000fe20000300000 */
.L_x_2618:
[----:B--2---:R-:W2:Y:S02]  /*2ce70*/  LDL R0, [R1+0x18] ;  /* 0x0000180001007983 */ /* 0x004ea40000100800 */
[----:B--2---:R-:W-:-:S04]  /*2ce80*/  SHF.L.U32 R0, R0, 0x1f, RZ ;  /* 0x0000001f00007819 */ /* 0x004fc800000006ff */
[----:B------:R-:W2:Y:S02]  /*2ce90*/  SYNCS.PHASECHK.TRANS64.TRYWAIT P1, [R16+URZ+0x29860], R0 ;  /* 0x02986000100075a7 */ /* 0x000ea4000802017f */
[----:B--2---:R-:W-:Y:S05]  /*2cea0*/  @!P1 BRA `(.L_x_2619) ;  /* 0x0000005800289947 */ /* 0x004fea0003800000 */
.L_x_2805:
[----:B------:R-:W3:Y:S04]  /*2ceb0*/  LDL R2, [R1+0x30] ;  /* 0x0000300001027983 */ /* 0x000ee80000100800 */
[----:B------:R-:W4:Y:S01]  /*2cec0*/  LDL R12, [R1+0x2c] ;  /* 0x00002c00010c7983 */ /* 0x000f220000100800 */
[----:B--2---:R-:W-:Y:S01]  /*2ced0*/  IMAD R0, R19, 0x5000, RZ ;  /* 0x0000500013007824 */ /* 0x004fe200078e02ff */
[----:B------:R-:W-:Y:S05]  /*2cee0*/  WARPSYNC.ALL ;  /* 0x0000000000007948 */ /* 0x000fea0003800000 */
[----:B-----5:R-:W2:Y:S02]  /*2cef0*/  S2R R3, SR_TID.X ;  /* 0x0000000000037919 */ /* 0x020ea40000002100 */
[----:B--2---:R-:W-:Y:S01]  /*2cf00*/  LOP3.LUT P1, RZ, R3, 0x4, RZ, 0xc0, !PT ;  /* 0x0000000403ff7812 */ /* 0x004fe2000782c0ff */
[----:B------:R-:W-:-:S05]  /*2cf10*/  IMAD.MOV.U32 R3, RZ, RZ, 0x40 ;  /* 0x00000040ff037424 */ /* 0x000fca00078e00ff */
[----:B------:R-:W-:Y:S02]  /*2cf20*/  SEL R3, R3, 0xffffffc0, !P1 ;  /* 0xffffffc003037807 */ /* 0x000fe40004800000 */
[C---:B---3--:R-:W-:Y:S02]  /*2cf30*/  LOP3.LUT R2, R0.reuse, R2, RZ, 0xfc, !PT ;  /* 0x0000000200027212 */ /* 0x048fe400078efcff */
[----:B----4-:R-:W-:-:S03]  /*2cf40*/  LOP3.LUT R0, R0, R12, RZ, 0xfc, !PT ;  /* 0x0000000c00007212 */ /* 0x010fc600078efcff */
[----:B------:R-:W-:-:S04]  /*2cf50*/  IMAD.IADD R2, R18, 0x1, R2 ;  /* 0x0000000112027824 */ /* 0x000fc800078e0202 */
[----:B------:R-:W-:Y:S01]  /*2cf60*/  IMAD.IADD R3, R3, 0x1, R2 ;  /* 0x0000000103037824 */ /* 0x000fe200078e0202 */
        /* <DEDUP_REMOVED lines=69> */
.L_x_2620:
[----:B------:R-:W3:Y:S01]  /*2d3c0*/  LDL.LU R2, [R1+0x18] ;  /* 0x0000180001027983 */ /* 0x000ee20000300800 */
[----:B0-----:R0:W-:Y:S01]  /*2d3d0*/  SYNCS.ARRIVE.TRANS64.A1T0 RZ, [R16+URZ+0x29850], RZ ;  /* 0x029850ff10ff79a7 */ /* 0x0011e2000810003f */
[----:B------:R-:W-:Y:S01]  /*2d3e0*/  VIADD R19, R19, 0x1 ;  /* 0x0000000113137836 */ /* 0x000fe20000000000 */
[----:B0-----:R-:W-:-:S04]  /*2d3f0*/  @!P0 IADD3 R16, R16, 0x29880, RZ ;  /* 0x0002988010108810 */ /* 0x001fc80007ffe0ff */
        /* <DEDUP_REMOVED lines=8> */
.L_x_2565:
        /* <DEDUP_REMOVED lines=8> */
[----:B------:R-:W-:-:S05]  /*2d500*/  IMAD.U32 R18, RZ, RZ, UR4 ;  /* 0x00000004ff127e24 */ /* 0x000fca000f8e00ff */
[----:B------:R-:W2:Y:S04]  /*2d510*/  LDS.128 R4, [R18+0x298d0] ;  /* 0x0298d00012047984 */ /* 0x000ea80000000c00 */
[----:B--2---:R2:W-:Y:S04]  /*2d520*/  STL.64 [R1], R4 ;  /* 0x0000000401007387 */ /* 0x0045e80000100a00 */
[----:B------:R2:W-:Y:S01]  /*2d530*/  STL.64 [R1+0x8], R6 ;  /* 0x0000080601007387 */ /* 0x0005e20000100a00 */
[----:B------:R-:W-:Y:S06]  /*2d540*/  BAR.ARV 0x4, 0x180 ;  /* 0x0106000000007b1d */ /* 0x000fec0000002000 */
[----:B------:R-:W-:Y:S05]  /*2d550*/  BRA `(.L_x_2622) ;  /* 0x00000010003c7947 */ /* 0x000fea0003800000 */
.L_x_2621:
        /* <DEDUP_REMOVED lines=12> */
[----:B------:R-:W2:Y:S01]  /*2d620*/  @!P1 LDC.64 R6, c[0x0][0xc78] ;  /* 0x00031e00ff069b82 */ /* 0x000ea20000000a00 */
[----:B0-----:R-:W-:-:S05]  /*2d630*/  @!P1 IMAD.WIDE R2, R0, 0x4, R2 ;  /* 0x0000000400029825 */ /* 0x001fca00078e0202 */
[----:B------:R2:W3:Y:S02]  /*2d640*/  @!P1 LDG.E R8, desc[UR54][R2.64] ;  /* 0x0000003602089981 */ /* 0x0004e4000c1e1900 */
[----:B--2---:R-:W-:-:S06]  /*2d650*/  @!P1 IMAD.WIDE R2, R0, 0x4, R6 ;  /* 0x0000000400029825 */ /* 0x004fcc00078e0206 */
[----:B------:R-:W2:Y:S01]  /*2d660*/  @!P1 LDG.E R2, desc[UR54][R2.64] ;  /* 0x0000003602029981 */ /* 0x000ea2000c1e1900 */
[----:B------:R-:W-:Y:S01]  /*2d670*/  IMAD.MOV.U32 R6, RZ, RZ, RZ ;  /* 0x000000ffff067224 */ /* 0x000fe200078e00ff */
[C---:B------:R-:W-:Y:S01]  /*2d680*/  ISETP.GE.U32.AND P2, PT, R16.reuse, 0x2, PT ;  /* 0x000000021000780c */ /* 0x040fe20003f46070 */
[----:B------:R-:W-:Y:S01]  /*2d690*/  IMAD.MOV.U32 R4, RZ, RZ, RZ ;  /* 0x000000ffff047224 */ /* 0x000fe200078e00ff */
[C---:B------:R-:W-:Y:S01]  /*2d6a0*/  ISETP.GE.U32.AND P3, PT, R16.reuse, 0x4, PT ;  /* 0x000000041000780c */ /* 0x040fe20003f66070 */
[----:B------:R-:W-:Y:S01]  /*2d6b0*/  SHFL.IDX PT, R5, R10, RZ, 0x1f ;  /* 0x00001fff0a057589 */ /* 0x000fe200000e0000 */
[C---:B------:R-:W-:Y:S02]  /*2d6c0*/  ISETP.GE.U32.AND P4, PT, R16.reuse, 0x8, PT ;  /* 0x000000081000780c */ /* 0x040fe40003f86070 */
[----:B------:R-:W-:Y:S01]  /*2d6d0*/  ISETP.GE.U32.AND P5, PT, R16, 0x10, PT ;  /* 0x000000101000780c */ /* 0x000fe20003fa6070 */
[----:B------:R-:W-:Y:S01]  /*2d6e0*/  SHFL.IDX PT, R0, R10, 0x1, 0x1f ;  /* 0x00201f000a007f89 */ /* 0x000fe200000e0000 */
[----:B---3--:R-:W-:-:S02]  /*2d6f0*/  @!P1 IMAD.MOV.U32 R4, RZ, RZ, R8 ;  /* 0x000000ffff049224 */ /* 0x008fc400078e0008 */
[----:B------:R-:W-:Y:S01]  /*2d700*/  IMAD.MOV.U32 R8, RZ, RZ, RZ ;  /* 0x000000ffff087224 */ /* 0x000fe200078e00ff */
[----:B--2---:R-:W-:Y:S02]  /*2d710*/  @!P1 MOV R6, R2 ;  /* 0x0000000200069202 */ /* 0x004fe40000000f00 */
        /* <DEDUP_REMOVED lines=17> */
[----:B------:R0:W2:Y:S02]  /*2d830*/  SHFL.IDX PT, R9, R3, 0x1f, 0x1f ;  /* 0x03e01f0003097f89 */ /* 0x0000a400000e0000 */
.L_x_2815:
[----:B------:R-:W-:Y:S01]  /*2d840*/  ULDC UR4, c[0x0][0xc38] ;  /* 0x00030e0000047ab9 */ /* 0x000fe20000000800 */
[----:B------:R-:W-:Y:S02]  /*2d850*/  IMAD.MOV.U32 R7, RZ, RZ, R3 ;  /* 0x000000ffff077224 */ /* 0x000fe400078e0003 */
[----:B------:R-:W-:-:S04]  /*2d860*/  IMAD.U32 R2, RZ, RZ, UR4 ;  /* 0x00000004ff027e24 */ /* 0x000fc8000f8e00ff */
[----:B--2---:R-:W-:-:S05]  /*2d870*/  IMAD R9, R9, R2, RZ ;  /* 0x0000000209097224 */ /* 0x004fca00078e02ff */
[----:B------:R-:W-:-:S04]  /*2d880*/  IADD3 R0, R0, R9, RZ ;  /* 0x0000000900007210 */ /* 0x000fc80007ffe0ff */
[----:B------:R-:W-:-:S13]  /*2d890*/  ISETP.GT.AND P6, PT, R0, R5, PT ;  /* 0x000000050000720c */ /* 0x000fda0003fc4270 */
[----:B------:R-:W-:Y:S05]  /*2d8a0*/  @P6 BRA `(.L_x_2624) ;  /* 0x0000000000ac6947 */ /* 0x000fea0003800000 */
.L_x_2627:
        /* <DEDUP_REMOVED lines=11> */
[----:B--2---:R-:W0:Y:S02]  /*2d960*/  @!P6 LDC.64 R2, c[0x0][0xc80] ;  /* 0x00032000ff02eb82 */ /* 0x004e240000000a00 */
        /* <DEDUP_REMOVED lines=24> */
[----:B------:R0:W2:Y:S02]  /*2daf0*/  SHFL.IDX PT, R9, R7, 0x1f, 0x1f ;  /* 0x03e01f0007097f89 */ /* 0x0000a400000e0000 */
.L_x_2823:
[----:B------:R-:W-:Y:S02]  /*2db00*/  ULDC UR4, c[0x0][0xc38] ;  /* 0x00030e0000047ab9 */ /* 0x000fe40000000800 */
[----:B------:R-:W-:-:S04]  /*2db10*/  IMAD.U32 R2, RZ, RZ, UR4 ;  /* 0x00000004ff027e24 */ /* 0x000fc8000f8e00ff */
[----:B--2---:R-:W-:-:S04]  /*2db20*/  IMAD R9, R9, R2, RZ ;  /* 0x0000000209097224 */ /* 0x004fc800078e02ff */
[----:B------:R-:W-:-:S05]  /*2db30*/  IMAD.IADD R0, R9, 0x1, R0 ;  /* 0x0000000109007824 */ /* 0x000fca00078e0200 */
[----:B------:R-:W-:-:S13]  /*2db40*/  ISETP.GT.AND P6, PT, R0, R5, PT ;  /* 0x000000050000720c */ /* 0x000fda0003fc4270 */
[----:B------:R-:W-:Y:S05]  /*2db50*/  @!P6 BRA `(.L_x_2627) ;  /* 0xfffffffc0054e947 */ /* 0x000fea000383ffff */
.L_x_2624:
[----:B------:R-:W-:Y:S01]  /*2db60*/  IMAD.IADD R9, R0, 0x1, -R9 ;  /* 0x0000000100097824 */ /* 0x000fe200078e0a09 */
[----:B------:R-:W-:-:S03]  /*2db70*/  UMOV UR4, 0xffffffff ;  /* 0xffffffff00047882 */ /* 0x000fc60000000000 */
[----:B------:R-:W-:-:S05]  /*2db80*/  IMAD R0, R7, R2, R9 ;  /* 0x0000000207007224 */ /* 0x000fca00078e0209 */
[----:B------:R-:W-:Y:S01]  /*2db90*/  ISETP.GT.AND P6, PT, R0, R5, PT ;  /* 0x000000050000720c */ /* 0x000fe20003fc4270 */
[----:B------:R-:W-:-:S12]  /*2dba0*/  BRA.DIV UR4, `(.L_x_2628) ;  /* 0x0000005604347947 */ /* 0x000fd8000b800000 */
[----:B------:R-:W2:Y:S01]  /*2dbb0*/  LDL.LU R10, [R1+0xc] ;  /* 0x00000c00010a7983 */ /* 0x000ea20000300800 */
[----:B0-----:R-:W-:-:S04]  /*2dbc0*/  VOTE.ANY R3, PT, !P6 ;  /* 0x0000000000037806 */ /* 0x001fc800070e0100 */
[----:B------:R-:W0:Y:S02]  /*2dbd0*/  POPC R0, R3 ;  /* 0x0000000300007309 */ /* 0x000e240000000000 */
[----:B0-----:R3:W4:Y:S04]  /*2dbe0*/  SHFL.IDX PT, R4, R4, R0, 0x1f ;  /* 0x00001f0004047589 */ /* 0x00172800000e0000 */
[----:B------:R3:W0:Y:S01]  /*2dbf0*/  SHFL.IDX PT, R6, R6, R0, 0x1f ;  /* 0x00001f0006067589 */ /* 0x00062200000e0000 */
[----:B--2---:R-:W-:-:S05]  /*2dc00*/  IMAD.IADD R10, R0, 0x1, R10 ;  /* 0x00000001000a7824 */ /* 0x004fca00078e020a */
[----:B0---4-:R3:W-:Y:S02]  /*2dc10*/  STL [R1+0xc], R10 ;  /* 0x00000c0a01007387 */ /* 0x0117e40000100800 */
.L_x_2828:
[----:B------:R-:W-:-:S13]  /*2dc20*/  ISETP.NE.AND P0, PT, R3, RZ, PT ;  /* 0x000000ff0300720c */ /* 0x000fda0003f05270 */
[----:B------:R-:W-:Y:S05]  /*2dc30*/  @!P0 BRA `(.L_x_2629) ;  /* 0x0000000000148947 */ /* 0x000fea0003800000 */
[----:B------:R-:W-:Y:S01]  /*2dc40*/  UMOV UR4, 0xffffffff ;  /* 0xffffffff00047882 */ /* 0x000fe20000000000 */
[----:B---3--:R-:W-:Y:S02]  /*2dc50*/  VIADD R0, R0, 0xffffffff ;  /* 0xffffffff00007836 */ /* 0x008fe40000000000 */
[----:B------:R-:W-:Y:S05]  /*2dc60*/  BRA.DIV UR4, `(.L_x_2630) ;  /* 0x00000056046c7947 */ /* 0x000fea000b800000 */
[----:B------:R2:W3:Y:S02]  /*2dc70*/  SHFL.IDX PT, R0, R7, R0, 0x1f ;  /* 0x00001f0007007589 */ /* 0x0004e400000e0000 */
.L_x_2831:
[----:B---3--:R-:W-:-:S07]  /*2dc80*/  MOV R8, R0 ;  /* 0x0000000000087202 */ /* 0x008fce0000000f00 */
.L_x_2629:
[----:B------:R-:W-:Y:S01]  /*2dc90*/  ISETP.NE.AND P0, PT, R6, 0x1, PT ;  /* 0x000000010600780c */ /* 0x000fe20003f05270 */
[----:B---3--:R-:W-:-:S05]  /*2dca0*/  IMAD R0, R8, R2, R9 ;  /* 0x0000000208007224 */ /* 0x008fca00078e0209 */
[----:B------:R3:W-:Y:S02]  /*2dcb0*/  STL [R1], R0 ;  /* 0x0000000001007387 */ /* 0x0007e40000100800 */
[----:B---3--:R-:W-:-:S05]  /*2dcc0*/  IMAD.IADD R0, R5, 0x1, -R0 ;  /* 0x0000000105007824 */ /* 0x008fca00078e0a00 */
[----:B------:R-:W-:Y:S05]  /*2dcd0*/  @!P0 BRA `(.L_x_2631) ;  /* 0x0000000000e48947 */ /* 0x000fea0003800000 */
[----:B------:R-:W-:-:S04]  /*2dce0*/  IABS R5, R4 ;  /* 0x0000000400057213 */ /* 0x000fc80000000000 */
[----:B------:R-:W3:Y:S08]  /*2dcf0*/  I2F.RP R2, R5 ;  /* 0x0000000500027306 */ /* 0x000ef00000209400 */
[----:B---3--:R-:W3:Y:S02]  /*2dd00*/  MUFU.RCP R2, R2 ;  /* 0x0000000200027308 */ /* 0x008ee40000001000 */
[----:B---3--:R-:W-:-:S06]  /*2dd10*/  VIADD R2, R2, 0xffffffe ;  /* 0x0ffffffe02027836 */ /* 0x008fcc0000000000 */
[----:B------:R-:W3:Y:S02]  /*2dd20*/  F2I.FTZ.U32.TRUNC.NTZ R3, R2 ;  /* 0x0000000200037305 */ /* 0x000ee4000021f000 */
[----:B---3--:R-:W-:-:S04]  /*2dd30*/  IMAD.MOV R2, RZ, RZ, -R3 ;  /* 0x000000ffff027224 */ /* 0x008fc800078e0a03 */
        /* <DEDUP_REMOVED lines=14> */
[----:B------:R-:W3:Y:S07]  /*2de20*/  I2F.RP R2, R5 ;  /* 0x0000000500027306 */ /* 0x000eee0000209400 */
[----:B------:R-:W-:Y:S01]  /*2de30*/  @P0 VIADD R8, R8, 0x1 ;  /* 0x0000000108080836 */ /* 0x000fe20000000000 */
[----:B---3--:R-:W3:Y:S02]  /*2de40*/  MUFU.RCP R2, R2 ;  /* 0x0000000200027308 */ /* 0x008ee40000001000 */
[----:B---3--:R-:W-:-:S06]  /*2de50*/  VIADD R2, R2, 0xffffffe ;  /* 0x0ffffffe02027836 */ /* 0x008fcc0000000000 */
[----:B------:R-:W3:Y:S02]  /*2de60*/  F2I.FTZ.U32.TRUNC.NTZ R3, R2 ;  /* 0x0000000200037305 */ /* 0x000ee4000021f000 */
[----:B---3--:R-:W-:-:S05]  /*2de70*/  IADD3 R2, RZ, -R3, RZ ;  /* 0x80000003ff027210 */ /* 0x008fca0007ffe0ff */
[----:B--2---:R-:W-:Y:S02]  /*2de80*/  IMAD R7, R2, R5, RZ ;  /* 0x0000000502077224 */ /* 0x004fe400078e02ff */
        /* <DEDUP_REMOVED lines=17> */
[----:B------:R-:W-:-:S05]  /*2dfa0*/  IADD3 R2, -R3, RZ, RZ ;  /* 0x000000ff03027210 */ /* 0x000fca0007ffe1ff */
[----:B------:R-:W-:Y:S01]  /*2dfb0*/  IMAD R0, R4, R2, R0 ;  /* 0x0000000204007224 */ /* 0x000fe200078e0200 */
[----:B------:R-:W-:-:S04]  /*2dfc0*/  LOP3.LUT R2, R3, R6, RZ, 0x3c, !PT ;  /* 0x0000000603027212 */ /* 0x000fc800078e3cff */
[----:B------:R-:W-:Y:S01]  /*2dfd0*/  ISETP.GE.AND P2, PT, R2, RZ, PT ;  /* 0x000000ff0200720c */ /* 0x000fe20003f46270 */
[----:B------:R-:W-:-:S12]  /*2dfe0*/  @P0 VIADD R7, R7, 0x1 ;  /* 0x0000000107070836 */ /* 0x000fd80000000000 */
        /* <DEDUP_REMOVED lines=8> */
.L_x_2631:
[----:B------:R-:W3:Y:S01]  /*2e070*/  LDL R3, [R1+0xc] ;  /* 0x00000c0001037983 */ /* 0x000ee20000100800 */
[----:B--2---:R-:W3:Y:S02]  /*2e080*/  LDC.64 R6, c[0x0][0xc90] ;  /* 0x00032400ff067b82 */ /* 0x004ee40000000a00 */
[----:B---3--:R-:W-:-:S05]  /*2e090*/  IMAD.WIDE R6, R3, 0x4, R6 ;  /* 0x0000000403067825 */ /* 0x008fca00078e0206 */
[----:B------:R-:W2:Y:S02]  /*2e0a0*/  LDG.E R3, desc[UR54][R6.64] ;  /* 0x0000003606037981 */ /* 0x000ea4000c1e1900 */
[----:B--2---:R-:W-:-:S05]  /*2e0b0*/  IMAD R5, R4, R3, RZ ;  /* 0x0000000304057224 */ /* 0x004fca00078e02ff */
[----:B------:R-:W-:-:S04]  /*2e0c0*/  IABS R8, R5 ;  /* 0x0000000500087213 */ /* 0x000fc80000000000 */
[----:B------:R-:W2:Y:S08]  /*2e0d0*/  I2F.RP R6, R8 ;  /* 0x0000000800067306 */ /* 0x000eb00000209400 */
[----:B--2---:R-:W2:Y:S02]  /*2e0e0*/  MUFU.RCP R6, R6 ;  /* 0x0000000600067308 */ /* 0x004ea40000001000 */
[----:B--2---:R-:W-:-:S06]  /*2e0f0*/  VIADD R6, R6, 0xffffffe ;  /* 0x0ffffffe06067836 */ /* 0x004fcc0000000000 */
[----:B------:R-:W2:Y:S02]  /*2e100*/  F2I.FTZ.U32.TRUNC.NTZ R7, R6 ;  /* 0x0000000600077305 */ /* 0x000ea4000021f000 */
[----:B--2---:R-:W-:-:S05]  /*2e110*/  IADD3 R6, RZ, -R7, RZ ;  /* 0x80000007ff067210 */ /* 0x004fca0007ffe0ff */
        /* <DEDUP_REMOVED lines=20> */
[----:B------:R-:W-:-:S03]  /*2e260*/  IMAD.MOV R6, RZ, RZ, -R6 ;  /* 0x000000ffff067224 */ /* 0x000fc600078e0a06 */
[----:B------:R-:W-:Y:S01]  /*2e270*/  IADD3 R8, -R7, RZ, RZ ;  /* 0x000000ff07087210 */ /* 0x000fe20007ffe1ff */
[----:B------:R-:W-:-:S03]  /*2e280*/  IMAD R6, R5, R6, R0 ;  /* 0x0000000605067224 */ /* 0x000fc600078e0200 */
[----:B------:R-:W-:-:S04]  /*2e290*/  VIADDMNMX R8, R8, R2, R3, PT ;  /* 0x0000000208087246 */ /* 0x000fc80003800103 */
[----:B------:R-:W-:-:S04]  /*2e2a0*/  IABS R9, R8 ;  /* 0x0000000800097213 */ /* 0x000fc80000000000 */
[----:B------:R-:W2:Y:S08]  /*2e2b0*/  I2F.RP R2, R9 ;  /* 0x0000000900027306 */ /* 0x000eb00000209400 */
[----:B--2---:R-:W2:Y:S02]  /*2e2c0*/  MUFU.RCP R2, R2 ;  /* 0x0000000200027308 */ /* 0x004ea40000001000 */
[----:B--2---:R-:W-:-:S06]  /*2e2d0*/  VIADD R2, R2, 0xffffffe ;  /* 0x0ffffffe02027836 */ /* 0x004fcc0000000000 */
[----:B------:R2:W3:Y:S02]  /*2e2e0*/  F2I.FTZ.U32.TRUNC.NTZ R3, R2 ;  /* 0x0000000200037305 */ /* 0x0004e4000021f000 */
[----:B--2---:R-:W-:Y:S02]  /*2e2f0*/  IMAD.MOV.U32 R2, RZ, RZ, RZ ;  /* 0x000000ffff027224 */ /* 0x004fe400078e00ff */
        /* <DEDUP_REMOVED lines=16> */
[----:B------:R-:W-:-:S05]  /*2e400*/  @P0 IADD3 R2, R2, 0x1, RZ ;  /* 0x0000000102020810 */ /* 0x000fca0007ffe0ff */
[----:B------:R-:W-:-:S04]  /*2e410*/  IMAD.MOV.U32 R0, RZ, RZ, R2 ;  /* 0x000000ffff007224 */ /* 0x000fc800078e0002 */
[----:B------:R-:W-:Y:S01]  /*2e420*/  @!P2 IMAD.MOV R0, RZ, RZ, -R0 ;  /* 0x000000ffff00a224 */ /* 0x000fe200078e0a00 */
[----:B------:R-:W-:Y:S01]  /*2e430*/  @!P1 LOP3.LUT R0, RZ, R8, RZ, 0x33, !PT ;  /* 0x00000008ff009212 */ /* 0x000fe200078e33ff */
[----:B------:R-:W-:-:S04]  /*2e440*/  IMAD.MOV R8, RZ, RZ, -R8 ;  /* 0x000000ffff087224 */ /* 0x000fc800078e0a08 */
[----:B------:R-:W-:-:S05]  /*2e450*/  IMAD R2, R0, R8, R6 ;  /* 0x0000000800027224 */ /* 0x000fca00078e0206 */
[----:B------:R3:W-:Y:S02]  /*2e460*/  STL [R1+0x8], R2 ;  /* 0x0000080201007387 */ /* 0x0007e40000100800 */
.L_x_2632:
[----:B------:R-:W-:-:S05]  /*2e470*/  LOP3.LUT R0, RZ, R0, RZ, 0x33, !PT ;  /* 0x00000000ff007212 */ /* 0x000fca00078e33ff */
[----:B------:R-:W-:-:S05]  /*2e480*/  IMAD.IADD R0, R4, 0x1, R0 ;  /* 0x0000000104007824 */ /* 0x000fca00078e0200 */
[----:B------:R4:W-:Y:S01]  /*2e490*/  STL [R1+0x4], R0 ;  /* 0x0000040001007387 */ /* 0x0009e20000100800 */
[----:B------:R-:W-:Y:S05]  /*2e4a0*/  BRA `(.L_x_2633) ;  /* 0x0000000000287947 */ /* 0x000fea0003800000 */
.L_x_2625:
        /* <DEDUP_REMOVED lines=10> */
.L_x_2633:
[----:B0-23--:R-:W2:Y:S04]  /*2e550*/  LDL R2, [R1+0xc] ;  /* 0x00000c0001027983 */ /* 0x00dea80000100800 */
[----:B------:R-:W3:Y:S04]  /*2e560*/  LDL R3, [R1+0x8] ;  /* 0x0000080001037983 */ /* 0x000ee80000100800 */
[----:B------:R-:W5:Y:S04]  /*2e570*/  LDL R4, [R1] ;  /* 0x0000000001047983 */ /* 0x000f680000100800 */
[----:B------:R-:W5:Y:S01]  /*2e580*/  LDL R5, [R1+0x4] ;  /* 0x0000040001057983 */ /* 0x000f620000100800 */
[----:B----4-:R-:W0:Y:S01]  /*2e590*/  S2R R0, SR_TID.X ;  /* 0x0000000000007919 */ /* 0x010e220000002100 */
[----:B------:R-:W-:Y:S05]  /*2e5a0*/  WARPSYNC.ALL ;  /* 0x0000000000007948 */ /* 0x000fea0003800000 */
[----:B0-----:R-:W-:Y:S01]  /*2e5b0*/  LOP3.LUT R0, R0, 0x1f, RZ, 0xc0, !PT ;  /* 0x0000001f00007812 */ /* 0x001fe200078ec0ff */
[----:B------:R-:W-:Y:S03]  /*2e5c0*/  BAR.SYNC.DEFER_BLOCKING 0x4, 0x180 ;  /* 0x0106000000007b1d */ /* 0x000fe60000010000 */
[----:B------:R-:W-:-:S13]  /*2e5d0*/  ISETP.NE.AND P0, PT, R0, RZ, PT ;  /* 0x000000ff0000720c */ /* 0x000fda0003f05270 */
[----:B------:R-:W0:Y:S01]  /*2e5e0*/  @!P0 S2R R0, SR_CgaCtaId ;  /* 0x0000000000008919 */ /* 0x000e220000008800 */
[----:B--2---:R-:W-:Y:S01]  /*2e5f0*/  IMAD.MOV.U32 R7, RZ, RZ, R2 ;  /* 0x000000ffff077224 */ /* 0x004fe200078e0002 */
[----:B------:R-:W-:Y:S02]  /*2e600*/  @!P0 MOV R2, 0x400 ;  /* 0x0000040000028802 */ /* 0x000fe40000000f00 */
[----:B---3--:R-:W-:Y:S02]  /*2e610*/  MOV R6, R3 ;  /* 0x0000000300067202 */ /* 0x008fe40000000f00 */
[----:B0-----:R-:W-:-:S05]  /*2e620*/  @!P0 LEA R18, R0, R2, 0x18 ;  /* 0x0000000200128211 */ /* 0x001fca00078ec0ff */
[----:B-----5:R0:W-:Y:S01]  /*2e630*/  @!P0 STS.128 [R18+0x298d0], R4 ;  /* 0x0298d00412008388 */ /* 0x0201e20000000c00 */
[----:B------:R-:W-:Y:S06]  /*2e640*/  BAR.ARV 0x5, 0x180 ;  /* 0x0146000000007b1d */ /* 0x000fec0000002000 */
.L_x_2622:
[----:B------:R-:W3:Y:S01]  /*2e650*/  LDL R0, [R1+0xc] ;  /* 0x00000c0001007983 */ /* 0x000ee20000100800 */
[----:B------:R-:W-:Y:S02]  /*2e660*/  ULDC UR4, c[0x0][0xc3c] ;  /* 0x00030f0000047ab9 */ /* 0x000fe40000000800 */
[----:B---3--:R-:W-:-:S13]  /*2e670*/  ISETP.GE.AND P0, PT, R0, UR4, PT ;  /* 0x0000000400007c0c */ /* 0x008fda000bf06270 */
[----:B------:R-:W-:Y:S05]  /*2e680*/  @!P0 BRA `(.L_x_2634) ;  /* 0xffffff9c002c8947 */ /* 0x000fea000383ffff */
[----:B------:R-:W-:Y:S05]  /*2e690*/  BSYNC B7 ;  /* 0x0000000000077941 */ /* 0x000fea0003800000 */
.L_x_2520:
[----:B--2---:R-:W2:Y:S01]  /*2e6a0*/  LDL.LU R0, [R1+0x60] ;  /* 0x0000600001007983 */ /* 0x004ea20000300800 */
        /* <DEDUP_REMOVED lines=11> */
.L_x_2832:
[----:B------:R-:W-:Y:S05]  /*2e760*/  BSYNC B0 ;  /* 0x0000000000007941 */ /* 0x000fea0003800000 */
.L_x_2635:
[----:B------:R-:W-:-:S03]  /*2e770*/  UMOV UR4, 0xffffffff ;  /* 0xffffffff00047882 */ /* 0x000fc60000000000 */
[----:B------:R-:W-:Y:S05]  /*2e780*/  BRA.DIV UR4, `(.L_x_2637) ;  /* 0x0000004a04e47947 */ /* 0x000fea000b800000 */
[----:B------:R-:W1:Y:S02]  /*2e790*/  S2R R2, SR_TID.X ;  /* 0x0000000000027919 */ /* 0x000e640000002100 */
[----:B-1----:R-:W-:-:S04]  /*2e7a0*/  SHF.R.U32.HI R2, RZ, 0x5, R2 ;  /* 0x00000005ff027819 */ /* 0x002fc80000011602 */
[----:B------:R-:W-:-:S05]  /*2e7b0*/  LOP3.LUT R2, R2, 0x3, RZ, 0xc0, !PT ;  /* 0x0000000302027812 */ /* 0x000fca00078ec0ff */
[----:B------:R1:W2:Y:S02]  /*2e7c0*/  SHFL.IDX PT, R14, R2, RZ, 0x1f ;  /* 0x00001fff020e7589 */ /* 0x0002a400000e0000 */
.L_x_2835:
[----:B--2---:R-:W-:-:S13]  /*2e7d0*/  ISETP.NE.AND P0, PT, R14, RZ, PT ;  /* 0x000000ff0e00720c */ /* 0x004fda0003f05270 */
[----:B------:R-:W-:Y:S05]  /*2e7e0*/  @P0 BRA `(.L_x_2294) ;  /* 0x0000000000a80947 */ /* 0x000fea0003800000 */
[----:B------:R-:W-:-:S03]  /*2e7f0*/  UMOV UR4, 0xffffffff ;  /* 0xffffffff00047882 */ /* 0x000fc60000000000 */
[----:B------:R-:W-:Y:S05]  /*2e800*/  BRA.DIV UR4, `(.L_x_2638) ;  /* 0x0000004a04f87947 */ /* 0x000fea000b800000 */
[----:B------:R-:W-:-:S13]  /*2e810*/  ELECT P6, URZ, PT ;  /* 0x00000000003f782f */ /* 0x000fda00038c0000 */
.L_x_2838:
[----:B------:R-:W-:Y:S05]  /*2e820*/  @!P6 BRA `(.L_x_2294) ;  /* 0x000000000098e947 */ /* 0x000fea0003800000 */
[----:B------:R-:W-:-:S06]  /*2e830*/  ULOP3.LUT UR4, UR36, 0x2, URZ, 0xfc, !UPT ;  /* 0x0000000224047892 */ /* 0x000fcc000f8efc3f */
[----:B-1----:R-:W-:-:S05]  /*2e840*/  IMAD.U32 R2, RZ, RZ, UR4 ;  /* 0x00000004ff027e24 */ /* 0x002fca000f8e00ff */
[----:B------:R-:W-:-:S13]  /*2e850*/  ISETP.NE.AND P0, PT, R2, 0x3, PT ;  /* 0x000000030200780c */ /* 0x000fda0003f05270 */
[----:B------:R-:W-:Y:S05]  /*2e860*/  @!P0 BRA `(.L_x_2639) ;  /* 0x0000000000048947 */ /* 0x000fea0003800000 */
[----:B------:R-:W-:Y:S01]  /*2e870*/  BPT.TRAP 0x1 ;  /* 0x000000040000795c */ /* 0x000fe20000300000 */
.L_x_2639:
[----:B------:R-:W2:Y:S01]  /*2e880*/  LDL.LU R7, [R1+0x18] ;  /* 0x0000180001077983 */ /* 0x000ea20000300800 */
[----:B------:R-:W-:Y:S02]  /*2e890*/  VIADD R2, R0, 0x29840 ;  /* 0x0002984000027836 */ /* 0x000fe40000000000 */
[C---:B0-----:R-:W-:Y:S02]  /*2e8a0*/  VIADD R3, R19.reuse, 0x1 ;  /* 0x0000000113037836 */ /* 0x041fe40000000000 */
[----:B------:R-:W-:-:S03]  /*2e8b0*/  IMAD R6, R19, 0x8, R2 ;  /* 0x0000000813067824 */ /* 0x000fc600078e0202 */
[----:B------:R-:W-:-:S04]  /*2e8c0*/  ISETP.NE.AND P2, PT, R3, 0x2, PT ;  /* 0x000000020300780c */ /* 0x000fc80003f45270 */
[----:B------:R-:W-:Y:S02]  /*2e8d0*/  SEL R4, RZ, 0x1, P2 ;  /* 0x00000001ff047807 */ /* 0x000fe40001000000 */
[----:B------:R-:W-:Y:S02]  /*2e8e0*/  SEL R3, R3, RZ, P2 ;  /* 0x000000ff03037207 */ /* 0x000fe40001000000 */
[C---:B--2---:R-:W-:Y:S02]  /*2e8f0*/  SHF.L.U32 R5, R7.reuse, 0x1f, RZ ;  /* 0x0000001f07057819 */ /* 0x044fe400000006ff */
[----:B------:R-:W-:Y:S02]  /*2e900*/  LOP3.LUT R4, R7, R4, RZ, 0x3c, !PT ;  /* 0x0000000407047212 */ /* 0x000fe400078e3cff */
[----:B------:R-:W0:Y:S01]  /*2e910*/  SYNCS.PHASECHK.TRANS64.TRYWAIT P1, [R6+URZ], R5 ;  /* 0x00000005060075a7 */ /* 0x000e22000802017f */
[----:B------:R-:W-:Y:S02]  /*2e920*/  LEA R7, R3, R2, 0x3 ;  /* 0x0000000203077211 */ /* 0x000fe400078e18ff */
[----:B------:R-:W-:Y:S01]  /*2e930*/  SHF.L.U32 R2, R4, 0x1f, RZ ;  /* 0x0000001f04027819 */ /* 0x000fe200000006ff */
[----:B0-----:R-:W-:Y:S06]  /*2e940*/  @!P1 BRA `(.L_x_2640) ;  /* 0x0000004800c89947 */ /* 0x001fec0003800000 */
.L_x_2839:
[----:B------:R-:W1:Y:S02]  /*2e950*/  SYNCS.PHASECHK.TRANS64.TRYWAIT P1, [R7+URZ], R2 ;  /* 0x00000002070075a7 */ /* 0x000e64000802017f */
[----:B-1----:R-:W-:Y:S05]  /*2e960*/  @!P1 BRA `(.L_x_2641) ;  /* 0x0000004800d49947 */ /* 0x002fea0003800000 */
.L_x_2840:
[----:B------:R-:W-:Y:S05]  /*2e970*/  @!P0 BRA `(.L_x_2642) ;  /* 0x0000000000048947 */ /* 0x000fea0003800000 */
[----:B------:R-:W-:Y:S01]  /*2e980*/  BPT.TRAP 0x1 ;  /* 0x000000040000795c */ /* 0x000fe20000300000 */
.L_x_2642:
[----:B------:R-:W-:-:S04]  /*2e990*/  IMAD R4, R19, 0x8, R0 ;  /* 0x0000000813047824 */ /* 0x000fc800078e0200 */
[----:B------:R-:W2:Y:S02]  /*2e9a0*/  SYNCS.PHASECHK.TRANS64.TRYWAIT P1, [R4+URZ+0x29860], R5 ;  /* 0x02986005040075a7 */ /* 0x000ea4000802017f */
[----:B--2---:R-:W-:Y:S05]  /*2e9b0*/  @!P1 BRA `(.L_x_2643) ;  /* 0x0000004800d49947 */ /* 0x004fea0003800000 */
.L_x_2841:
[----:B------:R-:W-:Y:S05]  /*2e9c0*/  @!P0 BRA `(.L_x_2644) ;  /* 0x0000000000048947 */ /* 0x000fea0003800000 */
[----:B------:R-:W-:Y:S01]  /*2e9d0*/  BPT.TRAP 0x1 ;  /* 0x000000040000795c */ /* 0x000fe20000300000 */
.L_x_2644:
[----:B------:R-:W-:-:S04]  /*2e9e0*/  IMAD R3, R3, 0x8, R0 ;  /* 0x0000000803037824 */ /* 0x000fc800078e0200 */
[----:B------:R-:W3:Y:S02]  /*2e9f0*/  SYNCS.PHASECHK.TRANS64.TRYWAIT P1, [R3+URZ+0x29860], R2 ;  /* 0x02986002030075a7 */ /* 0x000ee4000802017f */
[----:B---3--:R-:W-:Y:S05]  /*2ea00*/  @!P1 BRA `(.L_x_2645) ;  /* 0x0000004800d49947 */ /* 0x008fea0003800000 */
.L_x_2842:
[----:B------:R-:W-:Y:S05]  /*2ea10*/  @!P0 BRA `(.L_x_2646) ;  /* 0x0000000000048947 */ /* 0x000fea0003800000 */
[----:B------:R-:W-:Y:S01]  /*2ea20*/  BPT.TRAP 0x1 ;  /* 0x000000040000795c */ /* 0x000fe20000300000 */
.L_x_2646:
[----:B------:R-:W4:Y:S02]  /*2ea30*/  SYNCS.PHASECHK.TRANS64.TRYWAIT P0, [R4+URZ+0x29880], R5 ;  /* 0x02988005040075a7 */ /* 0x000f24000800017f */
[----:B----4-:R-:W-:Y:S05]  /*2ea40*/  @!P0 BRA `(.L_x_2647) ;  /* 0x0000004800d88947 */ /* 0x010fea0003800000 */
.L_x_2648:
[----:B------:R0:W0:Y:S02]  /*2ea50*/  SYNCS.PHASECHK.TRANS64.TRYWAIT P0, [R3+URZ+0x29880], R2 ;  /* 0x02988002030075a7 */ /* 0x000024000800017f */
[----:B0-----:R-:W-:Y:S05]  /*2ea60*/  @!P0 NANOSLEEP.SYNCS 0x989680 ;  /* 0x009896800000895d */ /* 0x001fea0003900000 */
[----:B------:R-:W0:Y:S02]  /*2ea70*/  @!P0 SYNCS.PHASECHK.TRANS64 P0, [R3+URZ+0x29880], R2 ;  /* 0x02988002030085a7 */ /* 0x000e24000800007f */
[----:B0-----:R-:W-:Y:S05]  /*2ea80*/  @!P0 BRA `(.L_x_2648) ;  /* 0xfffffffc00f08947 */ /* 0x001fea000383ffff */
.L_x_2294:
[----:B------:R-:W-:Y:S05]  /*2ea90*/  BSYNC B8 ;  /* 0x0000000000087941 */ /* 0x000fea0003800000 */
.L_x_2291:
[----:B------:R-:W-:Y:S05]  /*2eaa0*/  EXIT ;  /* 0x000000000000794d */ /* 0x000fea0003800000 */
.L_x_2314:
[----:B---3--:R3:W4:Y:S02]  /*2eab0*/  SYNCS.PHASECHK.TRANS64.TRYWAIT P5, [R97+URZ+0x29890], R98 ;  /* 0x02989062610075a7 */ /* 0x00872400080a017f */
[----:B----4-:R-:W-:Y:S05]  /*2eac0*/  @!P5 NANOSLEEP.SYNCS 0x989680 ;  /* 0x009896800000d95d */ /* 0x010fea0003900000 */
[----:B------:R-:W4:Y:S02]  /*2ead0*/  @!P5 SYNCS.PHASECHK.TRANS64 P5, [R97+URZ+0x29890], R98 ;  /* 0x029890626100d5a7 */ /* 0x000f2400080a007f */
[----:B----4-:R-:W-:Y:S05]  /*2eae0*/  @!P5 BRA `(.L_x_2314) ;  /* 0xfffffffc00f0d947 */ /* 0x010fea000383ffff */
[----:B------:R-:W-:Y:S05]  /*2eaf0*/  BRA `(.L_x_2649) ;  /* 0xfffffd4c00d07947 */ /* 0x000fea000383ffff */
.L_x_2368:
[----:B--2---:R2:W3:Y:S02]  /*2eb00*/  SYNCS.PHASECHK.TRANS64.TRYWAIT P5, [R97+URZ+0x29890], R98 ;  /* 0x02989062610075a7 */ /* 0x0044e400080a017f */
[----:B---3--:R-:W-:Y:S05]  /*2eb10*/  @!P5 NANOSLEEP.SYNCS 0x989680 ;  /* 0x009896800000d95d */ /* 0x008fea0003900000 */
[----:B------:R-:W3:Y:S02]  /*2eb20*/  @!P5 SYNCS.PHASECHK.TRANS64 P5, [R97+URZ+0x29890], R98 ;  /* 0x029890626100d5a7 */ /* 0x000ee400080a007f */
[----:B---3--:R-:W-:Y:S05]  /*2eb30*/  @!P5 BRA `(.L_x_2368) ;  /* 0xfffffffc00f0d947 */ /* 0x008fea000383ffff */
[----:B------:R-:W-:Y:S05]  /*2eb40*/  BRA `(.L_x_2650) ;  /* 0xfffffdac00287947 */ /* 0x000fea000383ffff */
.L_x_2393:
[----:B-1----:R1:W2:Y:S02]  /*2eb50*/  SYNCS.PHASECHK.TRANS64.TRYWAIT P2, [R97+URZ+0x29890], R98 ;  /* 0x02989062610075a7 */ /* 0x0022a4000804017f */
[----:B--2---:R-:W-:Y:S05]  /*2eb60*/  @!P2 NANOSLEEP.SYNCS 0x989680 ;  /* 0x009896800000a95d */ /* 0x004fea0003900000 */
[----:B------:R-:W2:Y:S02]  /*2eb70*/  @!P2 SYNCS.PHASECHK.TRANS64 P2, [R97+URZ+0x29890], R98 ;  /* 0x029890626100a5a7 */ /* 0x000ea4000804007f */
[----:B--2---:R-:W-:Y:S05]  /*2eb80*/  @!P2 BRA `(.L_x_2393) ;  /* 0xfffffffc00f0a947 */ /* 0x004fea000383ffff */
[----:B------:R-:W-:Y:S05]  /*2eb90*/  BRA `(.L_x_2651) ;  /* 0xfffffe0800ec7947 */ /* 0x000fea000383ffff */
.L_x_2399:
[----:B-1----:R1:W2:Y:S02]  /*2eba0*/  SYNCS.PHASECHK.TRANS64.TRYWAIT P1, [R97+URZ+0x298b0], R98 ;  /* 0x0298b062610075a7 */ /* 0x0022a4000802017f */
[----:B--2---:R-:W-:Y:S05]  /*2ebb0*/  @!P1 NANOSLEEP.SYNCS 0x989680 ;  /* 0x009896800000995d */ /* 0x004fea0003900000 */
[----:B------:R-:W2:Y:S02]  /*2ebc0*/  @!P1 SYNCS.PHASECHK.TRANS64 P1, [R97+URZ+0x298b0], R98 ;  /* 0x0298b062610095a7 */ /* 0x000ea4000802007f */
[----:B--2---:R-:W-:Y:S05]  /*2ebd0*/  @!P1 BRA `(.L_x_2399) ;  /* 0xfffffffc00f09947 */ /* 0x004fea000383ffff */
[----:B------:R-:W-:Y:S05]  /*2ebe0*/  BRA `(.L_x_2652) ;  /* 0xfffffe0c00ec7947 */ /* 0x000fea000383ffff */
.L_x_2409:
[----:B------:R-:W0:Y:S01]  /*2ebf0*/  S2R R3, SR_TID.X ;  /* 0x0000000000037919 */ /* 0x000e220000002100 */
[----:B------:R-:W-:Y:S01]  /*2ec00*/  BSSY B0, `(.L_x_2653) ;  /* 0x000000d000007945 */ /* 0x000fe20003800000 */
[----:B------:R-:W-:Y:S01]  /*2ec10*/  IMAD.MOV.U32 R12, RZ, RZ, RZ ;  /* 0x000000ffff0c7224 */ /* 0x000fe200078e00ff */
[----:B------:R-:W-:Y:S01]  /*2ec20*/  MOV R15, 0xffffffff ;  /* 0xffffffff000f7802 */ /* 0x000fe20000000f00 */
[----:B------:R-:W-:Y:S02]  /*2ec30*/  IMAD.MOV.U32 R11, RZ, RZ, 0x1f ;  /* 0x0000001fff0b7424 */ /* 0x000fe400078e00ff */
[C---:B0-----:R-:W-:Y:S02]  /*2ec40*/  VIADD R4, R3.reuse, 0xffffff80 ;  /* 0xffffff8003047836 */ /* 0x041fe40000000000 */
[----:B------:R-:W-:-:S05]  /*2ec50*/  VIADD R3, R3, 0xffffff80 ;  /* 0xffffff8003037836 */ /* 0x000fca0000000000 */
[----:B------:R-:W-:-:S04]  /*2ec60*/  SHF.R.S32.HI R3, RZ, 0x1f, R3 ;  /* 0x0000001fff037819 */ /* 0x000fc80000011403 */
[----:B------:R-:W-:-:S04]  /*2ec70*/  LEA.HI R3, R3, R4, RZ, 0x7 ;  /* 0x0000000403037211 */ /* 0x000fc800078f38ff */
[----:B------:R-:W-:-:S05]  /*2ec80*/  SHF.R.S32.HI R3, RZ, 0x7, R3 ;  /* 0x00000007ff037819 */ /* 0x000fca0000011403 */
[----:B------:R-:W-:-:S07]  /*2ec90*/  IMAD.MOV.U32 R13, RZ, RZ, R3 ;  /* 0x000000ffff0d7224 */ /* 0x000fce00078e0003 */
[----:B-----5:R-:W-:Y:S05]  /*2eca0*/  WARPSYNC.COLLECTIVE R15, `(.L_x_2654) ;  /* 0x000000000f087348 */ /* 0x020fea0003c00000 */
[----:B------:R0:W1:Y:S02]  /*2ecb0*/  SHFL.IDX P6, R14, R13, R12, R11 ;  /* 0x0000000c0d0e7389 */ /* 0x00006400000c000b */
[----:B01---5:R-:W-:Y:S01]  /*2ecc0*/  ENDCOLLECTIVE ;  /* 0x000000000000791b */ /* 0x023fe20003800000 */
.L_x_2654:
[----:B------:R-:W-:Y:S05]  /*2ecd0*/  BSYNC B0 ;  /* 0x0000000000007941 */ /* 0x000fea0003800000 */
.L_x_2653:
[----:B------:R-:W-:Y:S01]  /*2ece0*/  IMAD.MOV.U32 R197, RZ, RZ, R14 ;  /* 0x000000ffffc57224 */ /* 0x000fe200078e000e */
[----:B------:R-:W-:Y:S06]  /*2ecf0*/  BRA `(.L_x_2655) ;  /* 0xfffffe1c00087947 */ /* 0x000fec000383ffff */
.L_x_2419:
[----:B------:R-:W-:Y:S01]  /*2ed00*/  BSSY B1, `(.L_x_2656) ;  /* 0x0000007000017945 */ /* 0x000fe20003800000 */
[----:B------:R-:W-:Y:S02]  /*2ed10*/  IMAD.MOV.U32 R12, RZ, RZ, RZ ;  /* 0x000000ffff0c7224 */ /* 0x000fe400078e00ff */
[----:B------:R-:W-:Y:S02]  /*2ed20*/  IMAD.MOV.U32 R11, RZ, RZ, 0x1e1f ;  /* 0x00001e1fff0b7424 */ /* 0x000fe400078e00ff */
[----:B------:R-:W-:-:S07]  /*2ed30*/  IMAD.MOV.U32 R15, RZ, RZ, -0x1 ;  /* 0xffffffffff0f7424 */ /* 0x000fce00078e00ff */
[----:B------:R-:W-:Y:S05]  /*2ed40*/  WARPSYNC.COLLECTIVE R15, `(.L_x_2657) ;  /* 0x000000000f087348 */ /* 0x000fea0003c00000 */
[----:B------:R0:W1:Y:S02]  /*2ed50*/  SHFL.IDX P6, R14, R13, R12, R11 ;  /* 0x0000000c0d0e7389 */ /* 0x00006400000c000b */
[----:B01----:R-:W-:Y:S01]  /*2ed60*/  ENDCOLLECTIVE ;  /* 0x000000000000791b */ /* 0x003fe20003800000 */
.L_x_2657:
[----:B------:R-:W-:Y:S05]  /*2ed70*/  BSYNC B1 ;  /* 0x0000000000017941 */ /* 0x000fea0003800000 */
.L_x_2656:
[----:B------:R-:W-:Y:S01]  /*2ed80*/  IMAD.MOV.U32 R13, RZ, RZ, R3 ;  /* 0x000000ffff0d7224 */ /* 0x000fe200078e0003 */
[----:B------:R-:W-:Y:S01]  /*2ed90*/  MOV R11, 0x1e1f ;  /* 0x00001e1f000b7802 */ /* 0x000fe20000000f00 */
[----:B------:R-:W-:Y:S02]  /*2eda0*/  IMAD.MOV.U32 R12, RZ, RZ, RZ ;  /* 0x000000ffff0c7224 */ /* 0x000fe400078e00ff */
[----:B------:R-:W-:Y:S02]  /*2edb0*/  IMAD.MOV.U32 R15, RZ, RZ, -0x1 ;  /* 0xffffffffff0f7424 */ /* 0x000fe400078e00ff */
[----:B------:R-:W-:-:S07]  /*2edc0*/  IMAD.MOV.U32 R0, RZ, RZ, R14 ;  /* 0x000000ffff007224 */ /* 0x000fce00078e000e */
[----:B------:R-:W-:Y:S05]  /*2edd0*/  WARPSYNC.COLLECTIVE R15, `(.L_x_2658) ;  /* 0x000000000f087348 */ /* 0x000fea0003c00000 */
[----:B------:R0:W1:Y:S02]  /*2ede0*/  SHFL.IDX P6, R14, R13, R12, R11 ;  /* 0x0000000c0d0e7389 */ /* 0x00006400000c000b */
[----:B01----:R-:W-:Y:S01]  /*2edf0*/  ENDCOLLECTIVE ;  /* 0x000000000000791b */ /* 0x003fe20003800000 */
.L_x_2658:
[----:B------:R-:W-:Y:S02]  /*2ee00*/  IMAD.MOV.U32 R13, RZ, RZ, R4 ;  /* 0x000000ffff0d7224 */ /* 0x000fe400078e0004 */
[----:B------:R-:W-:-:S07]  /*2ee10*/  IMAD.MOV.U32 R3, RZ, RZ, R14 ;  /* 0x000000ffff037224 */ /* 0x000fce00078e000e */
[----:B------:R-:W-:Y:S05]  /*2ee20*/  WARPSYNC.COLLECTIVE R15, `(.L_x_2659) ;  /* 0x000000000f087348 */ /* 0x000fea0003c00000 */
[----:B------:R0:W1:Y:S02]  /*2ee30*/  SHFL.IDX P6, R14, R13, R12, R11 ;  /* 0x0000000c0d0e7389 */ /* 0x00006400000c000b */
[----:B01----:R-:W-:Y:S01]  /*2ee40*/  ENDCOLLECTIVE ;  /* 0x000000000000791b */ /* 0x003fe20003800000 */
.L_x_2659:
[----:B------:R-:W-:Y:S02]  /*2ee50*/  IMAD.MOV.U32 R13, RZ, RZ, R5 ;  /* 0x000000ffff0d7224 */ /* 0x000fe400078e0005 */
[----:B------:R-:W-:-:S07]  /*2ee60*/  IMAD.MOV.U32 R4, RZ, RZ, R14 ;  /* 0x000000ffff047224 */ /* 0x000fce00078e000e */
[----:B------:R-:W-:Y:S05]  /*2ee70*/  WARPSYNC.COLLECTIVE R15, `(.L_x_2660) ;  /* 0x000000000f087348 */ /* 0x000fea0003c00000 */
[----:B------:R0:W1:Y:S02]  /*2ee80*/  SHFL.IDX P6, R14, R13, R12, R11 ;  /* 0x0000000c0d0e7389 */ /* 0x00006400000c000b */
[----:B01----:R-:W-:Y:S01]  /*2ee90*/  ENDCOLLECTIVE ;  /* 0x000000000000791b */ /* 0x003fe20003800000 */
.L_x_2660:
[----:B------:R-:W-:Y:S05]  /*2eea0*/  BRA `(.L_x_2661) ;  /* 0xfffffe2000587947 */ /* 0x000fea000383ffff */
.L_x_2423:
[----:B0-----:R0:W2:Y:S02]  /*2eeb0*/  SYNCS.PHASECHK.TRANS64.TRYWAIT P0, [R16+URZ+0x29800], R5 ;  /* 0x02980005100075a7 */ /* 0x0010a4000800017f */
[----:B--2---:R-:W-:Y:S05]  /*2eec0*/  @!P0 NANOSLEEP.SYNCS 0x989680 ;  /* 0x009896800000895d */ /* 0x004fea0003900000 */
[----:B------:R-:W2:Y:S02]  /*2eed0*/  @!P0 SYNCS.PHASECHK.TRANS64 P0, [R16+URZ+0x29800], R5 ;  /* 0x02980005100085a7 */ /* 0x000ea4000800007f */
[----:B--2---:R-:W-:Y:S05]  /*2eee0*/  @!P0 BRA `(.L_x_2423) ;  /* 0xfffffffc00f08947 */ /* 0x004fea000383ffff */
[----:B------:R-:W-:Y:S05]  /*2eef0*/  BRA `(.L_x_2662) ;  /* 0xfffffe2400a47947 */ /* 0x000fea000383ffff */
.L_x_2435:
[----:B------:R-:W-:Y:S01]  /*2ef00*/  BSSY B1, `(.L_x_2663) ;  /* 0x0000007000017945 */ /* 0x000fe20003800000 */
[----:B------:R-:W-:Y:S01]  /*2ef10*/  IMAD.MOV.U32 R12, RZ, RZ, RZ ;  /* 0x000000ffff0c7224 */ /* 0x000fe200078e00ff */
[----:B------:R-:W-:Y:S01]  /*2ef20*/  MOV R15, 0xffffffff ;  /* 0xffffffff000f7802 */ /* 0x000fe20000000f00 */
[----:B------:R-:W-:-:S07]  /*2ef30*/  IMAD.MOV.U32 R11, RZ, RZ, 0x1e1f ;  /* 0x00001e1fff0b7424 */ /* 0x000fce00078e00ff */
[----:B------:R-:W-:Y:S05]  /*2ef40*/  WARPSYNC.COLLECTIVE R15, `(.L_x_2664) ;  /* 0x000000000f087348 */ /* 0x000fea0003c00000 */
[----:B------:R0:W1:Y:S02]  /*2ef50*/  SHFL.IDX P6, R14, R13, R12, R11 ;  /* 0x0000000c0d0e7389 */ /* 0x00006400000c000b */
[----:B01----:R-:W-:Y:S01]  /*2ef60*/  ENDCOLLECTIVE ;  /* 0x000000000000791b */ /* 0x003fe20003800000 */
.L_x_2664:
[----:B------:R-:W-:Y:S05]  /*2ef70*/  BSYNC B1 ;  /* 0x0000000000017941 */ /* 0x000fea0003800000 */
.L_x_2663:
        /* <DEDUP_REMOVED lines=8> */
.L_x_2665:
[----:B------:R-:W-:Y:S02]  /*2f000*/  IMAD.MOV.U32 R13, RZ, RZ, R20 ;  /* 0x000000ffff0d7224 */ /* 0x000fe400078e0014 */
[----:B------:R-:W-:-:S07]  /*2f010*/  IMAD.MOV.U32 R3, RZ, RZ, R14 ;  /* 0x000000ffff037224 */ /* 0x000fce00078e000e */
[----:B------:R-:W-:Y:S05]  /*2f020*/  WARPSYNC.COLLECTIVE R15, `(.L_x_2666) ;  /* 0x000000000f087348 */ /* 0x000fea0003c00000 */
[----:B------:R0:W1:Y:S02]  /*2f030*/  SHFL.IDX P6, R14, R13, R12, R11 ;  /* 0x0000000c0d0e7389 */ /* 0x00006400000c000b */
[----:B01----:R-:W-:Y:S01]  /*2f040*/  ENDCOLLECTIVE ;  /* 0x000000000000791b */ /* 0x003fe20003800000 */
.L_x_2666:
[----:B------:R-:W-:Y:S01]  /*2f050*/  IMAD.MOV.U32 R13, RZ, RZ, R21 ;  /* 0x000000ffff0d7224 */ /* 0x000fe200078e0015 */
[----:B------:R-:W-:-:S07]  /*2f060*/  MOV R20, R14 ;  /* 0x0000000e00147202 */ /* 0x000fce0000000f00 */
[----:B------:R-:W-:Y:S05]  /*2f070*/  WARPSYNC.COLLECTIVE R15, `(.L_x_2667) ;  /* 0x000000000f087348 */ /* 0x000fea0003c00000 */
[----:B------:R0:W1:Y:S02]  /*2f080*/  SHFL.IDX P6, R14, R13, R12, R11 ;  /* 0x0000000c0d0e7389 */ /* 0x00006400000c000b */
[----:B01----:R-:W-:Y:S01]  /*2f090*/  ENDCOLLECTIVE ;  /* 0x000000000000791b */ /* 0x003fe20003800000 */
.L_x_2667:
[----:B------:R-:W-:Y:S01]  /*2f0a0*/  IMAD.MOV.U32 R21, RZ, RZ, R14 ;  /* 0x000000ffff157224 */ /* 0x000fe200078e000e */
[----:B------:R-:W-:Y:S06]  /*2f0b0*/  BRA `(.L_x_2668) ;  /* 0xfffffe54006c7947 */ /* 0x000fec000383ffff */
.L_x_2439:
[----:B--2---:R2:W4:Y:S02]  /*2f0c0*/  SYNCS.PHASECHK.TRANS64.TRYWAIT P0, [R16+URZ+0x29800], R21 ;  /* 0x02980015100075a7 */ /* 0x004524000800017f */
[----:B----4-:R-:W-:Y:S05]  /*2f0d0*/  @!P0 NANOSLEEP.SYNCS 0x989680 ;  /* 0x009896800000895d */ /* 0x010fea0003900000 */
[----:B------:R-:W4:Y:S02]  /*2f0e0*/  @!P0 SYNCS.PHASECHK.TRANS64 P0, [R16+URZ+0x29800], R21 ;  /* 0x02980015100085a7 */ /* 0x000f24000800007f */
[----:B----4-:R-:W-:Y:S05]  /*2f0f0*/  @!P0 BRA `(.L_x_2439) ;  /* 0xfffffffc00f08947 */ /* 0x010fea000383ffff */
[----:B------:R-:W-:Y:S05]  /*2f100*/  BRA `(.L_x_2669) ;  /* 0xfffffe5800707947 */ /* 0x000fea000383ffff */
.L_x_2447:
[----:B-1----:R1:W2:Y:S02]  /*2f110*/  SYNCS.PHASECHK.TRANS64.TRYWAIT P0, [R3+URZ+0x29830], R0 ;  /* 0x02983000030075a7 */ /* 0x0022a4000800017f */
[----:B--2---:R-:W-:Y:S05]  /*2f120*/  @!P0 NANOSLEEP.SYNCS 0x989680 ;  /* 0x009896800000895d */ /* 0x004fea0003900000 */
[----:B------:R-:W2:Y:S02]  /*2f130*/  @!P0 SYNCS.PHASECHK.TRANS64 P0, [R3+URZ+0x29830], R0 ;  /* 0x02983000030085a7 */ /* 0x000ea4000800007f */
[----:B--2---:R-:W-:Y:S05]  /*2f140*/  @!P0 BRA `(.L_x_2447) ;  /* 0xfffffffc00f08947 */ /* 0x004fea000383ffff */
[----:B------:R-:W-:Y:S05]  /*2f150*/  BRA `(.L_x_2446) ;  /* 0xfffffe8800b87947 */ /* 0x000fea000383ffff */
.L_x_2453:
[----:B-1----:R1:W2:Y:S02]  /*2f160*/  SYNCS.PHASECHK.TRANS64.TRYWAIT P3, [R11+URZ+0x29830], R0 ;  /* 0x029830000b0075a7 */ /* 0x0022a4000806017f */
[----:B--2---:R-:W-:Y:S05]  /*2f170*/  @!P3 NANOSLEEP.SYNCS 0x989680 ;  /* 0x009896800000b95d */ /* 0x004fea0003900000 */
[----:B------:R-:W2:Y:S02]  /*2f180*/  @!P3 SYNCS.PHASECHK.TRANS64 P3, [R11+URZ+0x29830], R0 ;  /* 0x029830000b00b5a7 */ /* 0x000ea4000806007f */
[----:B--2---:R-:W-:Y:S05]  /*2f190*/  @!P3 BRA `(.L_x_2453) ;  /* 0xfffffffc00f0b947 */ /* 0x004fea000383ffff */
[----:B------:R-:W-:Y:S05]  /*2f1a0*/  BRA `(.L_x_2452) ;  /* 0xfffffec000b87947 */ /* 0x000fea000383ffff */
.L_x_2457:
[----:B-1----:R1:W2:Y:S02]  /*2f1b0*/  SYNCS.PHASECHK.TRANS64.TRYWAIT P2, [R10+URZ+0x29850], R0 ;  /* 0x029850000a0075a7 */ /* 0x0022a4000804017f */
[----:B--2---:R-:W-:Y:S05]  /*2f1c0*/  @!P2 NANOSLEEP.SYNCS 0x989680 ;  /* 0x009896800000a95d */ /* 0x004fea0003900000 */
[----:B------:R-:W2:Y:S02]  /*2f1d0*/  @!P2 SYNCS.PHASECHK.TRANS64 P2, [R10+URZ+0x29850], R0 ;  /* 0x029850000a00a5a7 */ /* 0x000ea4000804007f */
[----:B--2---:R-:W-:Y:S05]  /*2f1e0*/  @!P2 BRA `(.L_x_2457) ;  /* 0xfffffffc00f0a947 */ /* 0x004fea000383ffff */
[----:B------:R-:W-:Y:S05]  /*2f1f0*/  BRA `(.L_x_2454) ;  /* 0xfffffed000f47947 */ /* 0x000fea000383ffff */
.L_x_2465:
[----:B-1----:R1:W2:Y:S02]  /*2f200*/  SYNCS.PHASECHK.TRANS64.TRYWAIT P0, [R0+URZ+0x29830], R11 ;  /* 0x0298300b000075a7 */ /* 0x0022a4000800017f */
[----:B--2---:R-:W-:Y:S05]  /*2f210*/  @!P0 NANOSLEEP.SYNCS 0x989680 ;  /* 0x009896800000895d */ /* 0x004fea0003900000 */
[----:B------:R-:W2:Y:S02]  /*2f220*/  @!P0 SYNCS.PHASECHK.TRANS64 P0, [R0+URZ+0x29830], R11 ;  /* 0x0298300b000085a7 */ /* 0x000ea4000800007f */
[----:B--2---:R-:W-:Y:S05]  /*2f230*/  @!P0 BRA `(.L_x_2465) ;  /* 0xfffffffc00f08947 */ /* 0x004fea000383ffff */
[----:B------:R-:W-:Y:S05]  /*2f240*/  BRA `(.L_x_2464) ;  /* 0xfffffefc00f87947 */ /* 0x000fea000383ffff */
.L_x_2469:
[----:B-1----:R1:W2:Y:S02]  /*2f250*/  SYNCS.PHASECHK.TRANS64.TRYWAIT P0, [R8+URZ+0x29850], R0 ;  /* 0x02985000080075a7 */ /* 0x0022a4000800017f */
[----:B--2---:R-:W-:Y:S05]  /*2f260*/  @!P0 NANOSLEEP.SYNCS 0x989680 ;  /* 0x009896800000895d */ /* 0x004fea0003900000 */
[----:B------:R-:W2:Y:S02]  /*2f270*/  @!P0 SYNCS.PHASECHK.TRANS64 P0, [R8+URZ+0x29850], R0 ;  /* 0x02985000080085a7 */ /* 0x000ea4000800007f */
[----:B--2---:R-:W-:Y:S05]  /*2f280*/  @!P0 BRA `(.L_x_2469) ;  /* 0xfffffffc00f08947 */ /* 0x004fea000383ffff */
[----:B------:R-:W-:Y:S05]  /*2f290*/  BRA `(.L_x_2466) ;  /* 0xffffff1000287947 */ /* 0x000fea000383ffff */
.L_x_2475:
[----:B-1----:R1:W2:Y:S02]  /*2f2a0*/  SYNCS.PHASECHK.TRANS64.TRYWAIT P0, [R20+URZ+0x29850], R5 ;  /* 0x02985005140075a7 */ /* 0x0022a4000800017f */
[----:B--2---:R-:W-:Y:S05]  /*2f2b0*/  @!P0 NANOSLEEP.SYNCS 0x989680 ;  /* 0x009896800000895d */ /* 0x004fea0003900000 */
[----:B------:R-:W2:Y:S02]  /*2f2c0*/  @!P0 SYNCS.PHASECHK.TRANS64 P0, [R20+URZ+0x29850], R5 ;  /* 0x02985005140085a7 */ /* 0x000ea4000800007f */
[----:B--2---:R-:W-:Y:S05]  /*2f2d0*/  @!P0 BRA `(.L_x_2475) ;  /* 0xfffffffc00f08947 */ /* 0x004fea000383ffff */
[----:B------:R-:W-:Y:S05]  /*2f2e0*/  BRA `(.L_x_2474) ;  /* 0xffffff3000387947 */ /* 0x000fea000383ffff */
.L_x_2479:
        /* <DEDUP_REMOVED lines=15> */
[----:B------:R-:W-:Y:S01]  /*2f3e0*/  SEL R35, R71, R12, P0 ;  /* 0x0000000c47237207 */ /* 0x000fe20000000000 */
[----:B-----5:R-:W-:Y:S01]  /*2f3f0*/  IMAD.MOV.U32 R12, RZ, RZ, R9 ;  /* 0x000000ffff0c7224 */ /* 0x020fe200078e0009 */
[----:B------:R-:W-:Y:S02]  /*2f400*/  SEL R44, R117, R98, P0 ;  /* 0x00000062752c7207 */ /* 0x000fe40000000000 */
[----:B------:R-:W-:-:S07]  /*2f410*/  SEL R117, R98, R117, P0 ;  /* 0x0000007562757207 */ /* 0x000fce0000000000 */
[----:B-1----:R-:W-:Y:S05]  /*2f420*/  WARPSYNC.COLLECTIVE R15, `(.L_x_2670) ;  /* 0x000000000f087348 */ /* 0x002fea0003c00000 */
[----:B------:R0:W2:Y:S02]  /*2f430*/  SHFL.IDX P6, R14, R13, R12, R11 ;  /* 0x0000000c0d0e7389 */ /* 0x0000a400000c000b */
[----:B012---:R-:W-:Y:S01]  /*2f440*/  ENDCOLLECTIVE ;  /* 0x000000000000791b */ /* 0x007fe20003800000 */
.L_x_2670:
        /* <DEDUP_REMOVED lines=18> */
.L_x_2671:
        /* <DEDUP_REMOVED lines=13> */
[----:B------:R-:W-:-:S02]  /*2f640*/  SEL R101, R94, R101, P0 ;  /* 0x000000655e657207 */ /* 0x000fc40000000000 */
[----:B------:R-:W-:-:S07]  /*2f650*/  MOV R100, R14 ;  /* 0x0000000e00647202 */ /* 0x000fce0000000f00 */
[----:B------:R-:W-:Y:S05]  /*2f660*/  WARPSYNC.COLLECTIVE R15, `(.L_x_2672) ;  /* 0x000000000f087348 */ /* 0x000fea0003c00000 */
[----:B------:R0:W1:Y:S02]  /*2f670*/  SHFL.IDX P6, R14, R13, R12, R11 ;  /* 0x0000000c0d0e7389 */ /* 0x00006400000c000b */
[----:B01----:R-:W-:Y:S01]  /*2f680*/  ENDCOLLECTIVE ;  /* 0x000000000000791b */ /* 0x003fe20003800000 */
.L_x_2672:
        /* <DEDUP_REMOVED lines=18> */
.L_x_2673:
        /* <DEDUP_REMOVED lines=15> */
.L_x_2674:
[----:B------:R-:W-:Y:S02]  /*2f8a0*/  SEL R102, R100, R51, P0 ;  /* 0x0000003364667207 */ /* 0x000fe40000000000 */
[----:B------:R-:W-:Y:S01]  /*2f8b0*/  SEL R100, R51, R100, P0 ;  /* 0x0000006433647207 */ /* 0x000fe20000000000 */
[----:B------:R-:W-:Y:S01]  /*2f8c0*/  IMAD.MOV.U32 R13, RZ, RZ, R78 ;  /* 0x000000ffff0d7224 */ /* 0x000fe200078e004e */
[----:B------:R-:W-:-:S07]  /*2f8d0*/  MOV R77, R14 ;  /* 0x0000000e004d7202 */ /* 0x000fce0000000f00 */
[----:B------:R-:W-:Y:S05]  /*2f8e0*/  WARPSYNC.COLLECTIVE R15, `(.L_x_2675) ;  /* 0x000000000f087348 */ /* 0x000fea0003c00000 */
[----:B------:R0:W1:Y:S02]  /*2f8f0*/  SHFL.IDX P6, R14, R13, R12, R11 ;  /* 0x0000000c0d0e7389 */ /* 0x00006400000c000b */
[----:B01----:R-:W-:Y:S01]  /*2f900*/  ENDCOLLECTIVE ;  /* 0x000000000000791b */ /* 0x003fe20003800000 */
.L_x_2675:
[----:B------:R-:W-:Y:S02]  /*2f910*/  IMAD.MOV.U32 R13, RZ, RZ, R97 ;  /* 0x000000ffff0d7224 */ /* 0x000fe400078e0061 */
[----:B------:R-:W-:Y:S02]  /*2f920*/  IMAD.MOV.U32 R12, RZ, RZ, R10 ;  /* 0x000000ffff0c7224 */ /* 0x000fe400078e000a */
[----:B------:R-:W-:-:S07]  /*2f930*/  IMAD.MOV.U32 R78, RZ, RZ, R14 ;  /* 0x000000ffff4e7224 */ /* 0x000fce00078e000e */
[----:B------:R-:W-:Y:S05]  /*2f940*/  WARPSYNC.COLLECTIVE R15, `(.L_x_2676) ;  /* 0x000000000f087348 */ /* 0x000fea0003c00000 */
[----:B------:R0:W1:Y:S02]  /*2f950*/  SHFL.IDX P6, R14, R13, R12, R11 ;  /* 0x0000000c0d0e7389 */ /* 0x00006400000c000b */
[----:B01----:R-:W-:Y:S01]  /*2f960*/  ENDCOLLECTIVE ;  /* 0x000000000000791b */ /* 0x003fe20003800000 */
.L_x_2676:
[----:B------:R-:W-:Y:S02]  /*2f970*/  IMAD.MOV.U32 R13, RZ, RZ, R49 ;  /* 0x000000ffff0d7224 */ /* 0x000fe400078e0031 */
[----:B------:R-:W-:-:S07]  /*2f980*/  IMAD.MOV.U32 R2, RZ, RZ, R14 ;  /* 0x000000ffff027224 */ /* 0x000fce00078e000e */
[----:B------:R-:W-:Y:S05]  /*2f990*/  WARPSYNC.COLLECTIVE R15, `(.L_x_2677) ;  /* 0x000000000f087348 */ /* 0x000fea0003c00000 */
[----:B------:R0:W1:Y:S02]  /*2f9a0*/  SHFL.IDX P6, R14, R13, R12, R11 ;  /* 0x0000000c0d0e7389 */ /* 0x00006400000c000b */
[----:B01----:R-:W-:Y:S01]  /*2f9b0*/  ENDCOLLECTIVE ;  /* 0x000000000000791b */ /* 0x003fe20003800000 */
.L_x_2677:
        /* <DEDUP_REMOVED lines=8> */
.L_x_2678:
[----:B------:R-:W-:Y:S02]  /*2fa40*/  SEL R97, R78, R49, P0 ;  /* 0x000000314e617207 */ /* 0x000fe40000000000 */
[----:B------:R-:W-:Y:S01]  /*2fa50*/  SEL R78, R49, R78, P0 ;  /* 0x0000004e314e7207 */ /* 0x000fe20000000000 */
[----:B------:R-:W-:Y:S02]  /*2fa60*/  IMAD.MOV.U32 R13, RZ, RZ, R4 ;  /* 0x000000ffff0d7224 */ /* 0x000fe400078e0004 */
[----:B------:R-:W-:-:S07]  /*2fa70*/  IMAD.MOV.U32 R0, RZ, RZ, R14 ;  /* 0x000000ffff007224 */ /* 0x000fce00078e000e */
[----:B------:R-:W-:Y:S05]  /*2fa80*/  WARPSYNC.COLLECTIVE R15, `(.L_x_2679) ;  /* 0x000000000f087348 */ /* 0x000fea0003c00000 */
[----:B------:R0:W1:Y:S02]  /*2fa90*/  SHFL.IDX P6, R14, R13, R12, R11 ;  /* 0x0000000c0d0e7389 */ /* 0x00006400000c000b */
[----:B01----:R-:W-:Y:S01]  /*2faa0*/  ENDCOLLECTIVE ;  /* 0x000000000000791b */ /* 0x003fe20003800000 */
.L_x_2679:
[----:B------:R-:W-:Y:S02]  /*2fab0*/  IMAD.MOV.U32 R13, RZ, RZ, R21 ;  /* 0x000000ffff0d7224 */ /* 0x000fe400078e0015 */
[----:B------:R-:W-:Y:S02]  /*2fac0*/  IMAD.MOV.U32 R12, RZ, RZ, R10 ;  /* 0x000000ffff0c7224 */ /* 0x000fe400078e000a */
[----:B------:R-:W-:-:S07]  /*2fad0*/  IMAD.MOV.U32 R3, RZ, RZ, R14 ;  /* 0x000000ffff037224 */ /* 0x000fce00078e000e */
[----:B------:R-:W-:Y:S05]  /*2fae0*/  WARPSYNC.COLLECTIVE R15, `(.L_x_2680) ;  /* 0x000000000f087348 */ /* 0x000fea0003c00000 */
[----:B------:R0:W1:Y:S02]  /*2faf0*/  SHFL.IDX P6, R14, R13, R12, R11 ;  /* 0x0000000c0d0e7389 */ /* 0x00006400000c000b */
[----:B01----:R-:W-:Y:S01]  /*2fb00*/  ENDCOLLECTIVE ;  /* 0x000000000000791b */ /* 0x003fe20003800000 */
.L_x_2680:
[----:B------:R-:W-:Y:S01]  /*2fb10*/  MOV R13, R79 ;  /* 0x0000004f000d7202 */ /* 0x000fe20000000f00 */
[----:B------:R-:W-:-:S07]  /*2fb20*/  IMAD.MOV.U32 R21, RZ, RZ, R14 ;  /* 0x000000ffff157224 */ /* 0x000fce00078e000e */
[----:B------:R-:W-:Y:S05]  /*2fb30*/  WARPSYNC.COLLECTIVE R15, `(.L_x_2681) ;  /* 0x000000000f087348 */ /* 0x000fea0003c00000 */
[----:B------:R0:W1:Y:S02]  /*2fb40*/  SHFL.IDX P6, R14, R13, R12, R11 ;  /* 0x0000000c0d0e7389 */ /* 0x00006400000c000b */
[----:B01----:R-:W-:Y:S01]  /*2fb50*/  ENDCOLLECTIVE ;  /* 0x000000000000791b */ /* 0x003fe20003800000 */
.L_x_2681:
        /* <DEDUP_REMOVED lines=8> */
.L_x_2682:
[----:B------:R-:W-:Y:S02]  /*2fbe0*/  SEL R2, R3, R4, P0 ;  /* 0x0000000403027207 */ /* 0x000fe40000000000 */
[----:B------:R-:W-:Y:S01]  /*2fbf0*/  SEL R3, R4, R3, P0 ;  /* 0x0000000304037207 */ /* 0x000fe20000000000 */
[----:B------:R-:W-:Y:S02]  /*2fc00*/  IMAD.MOV.U32 R13, RZ, RZ, R40 ;  /* 0x000000ffff0d7224 */ /* 0x000fe400078e0028 */
[----:B------:R-:W-:-:S07]  /*2fc10*/  IMAD.MOV.U32 R20, RZ, RZ, R14 ;  /* 0x000000ffff147224 */ /* 0x000fce00078e000e */
[----:B------:R-:W-:Y:S05]  /*2fc20*/  WARPSYNC.COLLECTIVE R15, `(.L_x_2683) ;  /* 0x000000000f087348 */ /* 0x000fea0003c00000 */
[----:B------:R0:W1:Y:S02]  /*2fc30*/  SHFL.IDX P6, R14, R13, R12, R11 ;  /* 0x0000000c0d0e7389 */ /* 0x00006400000c000b */
[----:B01----:R-:W-:Y:S01]  /*2fc40*/  ENDCOLLECTIVE ;  /* 0x000000000000791b */ /* 0x003fe20003800000 */
.L_x_2683:
[----:B------:R-:W-:Y:S01]  /*2fc50*/  IMAD.MOV.U32 R13, RZ, RZ, R41 ;  /* 0x000000ffff0d7224 */ /* 0x000fe200078e0029 */
[----:B------:R-:W-:Y:S01]  /*2fc60*/  MOV R12, R10 ;  /* 0x0000000a000c7202 */ /* 0x000fe20000000f00 */
[----:B------:R-:W-:-:S07]  /*2fc70*/  IMAD.MOV.U32 R40, RZ, RZ, R14 ;  /* 0x000000ffff287224 */ /* 0x000fce00078e000e */
[----:B------:R-:W-:Y:S05]  /*2fc80*/  WARPSYNC.COLLECTIVE R15, `(.L_x_2684) ;  /* 0x000000000f087348 */ /* 0x000fea0003c00000 */
[----:B------:R0:W1:Y:S02]  /*2fc90*/  SHFL.IDX P6, R14, R13, R12, R11 ;  /* 0x0000000c0d0e7389 */ /* 0x00006400000c000b */
[----:B01----:R-:W-:Y:S01]  /*2fca0*/  ENDCOLLECTIVE ;  /* 0x000000000000791b */ /* 0x003fe20003800000 */
.L_x_2684:
[----:B------:R-:W-:Y:S02]  /*2fcb0*/  IMAD.MOV.U32 R13, RZ, RZ, R121 ;  /* 0x000000ffff0d7224 */ /* 0x000fe400078e0079 */
[----:B------:R-:W-:-:S07]  /*2fcc0*/  IMAD.MOV.U32 R41, RZ, RZ, R14 ;  /* 0x000000ffff297224 */ /* 0x000fce00078e000e */
[----:B------:R-:W-:Y:S05]  /*2fcd0*/  WARPSYNC.COLLECTIVE R15, `(.L_x_2685) ;  /* 0x000000000f087348 */ /* 0x000fea0003c00000 */
[----:B------:R0:W1:Y:S02]  /*2fce0*/  SHFL.IDX P6, R14, R13, R12, R11 ;  /* 0x0000000c0d0e7389 */ /* 0x00006400000c000b */
[----:B01----:R-:W-:Y:S01]  /*2fcf0*/  ENDCOLLECTIVE ;  /* 0x000000000000791b */ /* 0x003fe20003800000 */
.L_x_2685:
        /* <DEDUP_REMOVED lines=8> */
.L_x_2686:
[----:B------:R-:W-:Y:S02]  /*2fd80*/  SEL R21, R40, R121, P0 ;  /* 0x0000007928157207 */ /* 0x000fe40000000000 */
[----:B------:R-:W-:Y:S01]  /*2fd90*/  SEL R40, R121, R40, P0 ;  /* 0x0000002879287207 */ /* 0x000fe20000000000 */
[----:B------:R-:W-:Y:S02]  /*2fda0*/  IMAD.MOV.U32 R13, RZ, RZ, R44 ;  /* 0x000000ffff0d7224 */ /* 0x000fe400078e002c */
[----:B------:R-:W-:-:S07]  /*2fdb0*/  IMAD.MOV.U32 R42, RZ, RZ, R14 ;  /* 0x000000ffff2a7224 */ /* 0x000fce00078e000e */
[----:B------:R-:W-:Y:S05]  /*2fdc0*/  WARPSYNC.COLLECTIVE R15, `(.L_x_2687) ;  /* 0x000000000f087348 */ /* 0x000fea0003c00000 */
[----:B------:R0:W1:Y:S02]  /*2fdd0*/  SHFL.IDX P6, R14, R13, R12, R11 ;  /* 0x0000000c0d0e7389 */ /* 0x00006400000c000b */
[----:B01----:R-:W-:Y:S01]  /*2fde0*/  ENDCOLLECTIVE ;  /* 0x000000000000791b */ /* 0x003fe20003800000 */
.L_x_2687:
[----:B------:R-:W-:Y:S02]  /*2fdf0*/  IMAD.MOV.U32 R13, RZ, RZ, R119 ;  /* 0x000000ffff0d7224 */ /* 0x000fe400078e0077 */
[----:B------:R-:W-:Y:S01]  /*2fe00*/  IMAD.MOV.U32 R12, RZ, RZ, R10 ;  /* 0x000000ffff0c7224 */ /* 0x000fe200078e000a */
[----:B------:R-:W-:-:S07]  /*2fe10*/  MOV R44, R14 ;  /* 0x0000000e002c7202 */ /* 0x000fce0000000f00 */
[----:B------:R-:W-:Y:S05]  /*2fe20*/  WARPSYNC.COLLECTIVE R15, `(.L_x_2688) ;  /* 0x000000000f087348 */ /* 0x000fea0003c00000 */
[----:B------:R0:W1:Y:S02]  /*2fe30*/  SHFL.IDX P6, R14, R13, R12, R11 ;  /* 0x0000000c0d0e7389 */ /* 0x00006400000c000b */
[----:B01----:R-:W-:Y:S01]  /*2fe40*/  ENDCOLLECTIVE ;  /* 0x000000000000791b */ /* 0x003fe20003800000 */
.L_x_2688:
[----:B------:R-:W-:Y:S02]  /*2fe50*/  IMAD.MOV.U32 R13, RZ, RZ, R117 ;  /* 0x000000ffff0d7224 */ /* 0x000fe400078e0075 */
[----:B------:R-:W-:-:S07]  /*2fe60*/  IMAD.MOV.U32 R119, RZ, RZ, R14 ;  /* 0x000000ffff777224 */ /* 0x000fce00078e000e */
[----:B------:R-:W-:Y:S05]  /*2fe70*/  WARPSYNC.COLLECTIVE R15, `(.L_x_2689) ;  /* 0x000000000f087348 */ /* 0x000fea0003c00000 */
[----:B------:R0:W1:Y:S02]  /*2fe80*/  SHFL.IDX P6, R14, R13, R12, R11 ;  /* 0x0000000c0d0e7389 */ /* 0x00006400000c000b */
[----:B01----:R-:W-:Y:S01]  /*2fe90*/  ENDCOLLECTIVE ;  /* 0x000000000000791b */ /* 0x003fe20003800000 */
.L_x_2689:
        /* <DEDUP_REMOVED lines=8> */
.L_x_2690:
[----:B------:R-:W-:Y:S01]  /*2ff20*/  IMAD.MOV.U32 R13, RZ, RZ, R48 ;  /* 0x000000ffff0d7224 */ /* 0x000fe200078e0030 */
[----:B------:R-:W-:-:S07]  /*2ff30*/  MOV R46, R14 ;  /* 0x0000000e002e7202 */ /* 0x000fce0000000f00 */
[----:B------:R-:W-:Y:S05]  /*2ff40*/  WARPSYNC.COLLECTIVE R15, `(.L_x_2691) ;  /* 0x000000000f087348 */ /* 0x000fea0003c00000 */
[----:B------:R0:W1:Y:S02]  /*2ff50*/  SHFL.IDX P6, R14, R13, R12, R11 ;  /* 0x0000000c0d0e7389 */ /* 0x00006400000c000b */
[----:B01----:R-:W-:Y:S01]  /*2ff60*/  ENDCOLLECTIVE ;  /* 0x000000000000791b */ /* 0x003fe20003800000 */
.L_x_2691:
[----:B------:R-:W-:Y:S02]  /*2ff70*/  IMAD.MOV.U32 R13, RZ, RZ, R115 ;  /* 0x000000ffff0d7224 */ /* 0x000fe400078e0073 */
[----:B------:R-:W-:Y:S02]  /*2ff80*/  IMAD.MOV.U32 R12, RZ, RZ, R10 ;  /* 0x000000ffff0c7224 */ /* 0x000fe400078e000a */
[----:B------:R-:W-:-:S07]  /*2ff90*/  IMAD.MOV.U32 R48, RZ, RZ, R14 ;  /* 0x000000ffff307224 */ /* 0x000fce00078e000e */
[----:B------:R-:W-:Y:S05]  /*2ffa0*/  WARPSYNC.COLLECTIVE R15, `(.L_x_2692) ;  /* 0x000000000f087348 */ /* 0x000fea0003c00000 */
[----:B------:R0:W1:Y:S02]  /*2ffb0*/  SHFL.IDX P6, R14, R13, R12, R11 ;  /* 0x0000000c0d0e7389 */ /* 0x00006400000c000b */
[----:B01----:R-:W-:Y:S01]  /*2ffc0*/  ENDCOLLECTIVE ;  /* 0x000000000000791b */ /* 0x003fe20003800000 */
.L_x_2692:
[----:B------:R-:W-:Y:S02]  /*2ffd0*/  IMAD.MOV.U32 R13, RZ, RZ, R113 ;  /* 0x000000ffff0d7224 */ /* 0x000fe400078e0071 */
[----:B------:R-:W-:-:S07]  /*2ffe0*/  IMAD.MOV.U32 R115, RZ, RZ, R14 ;  /* 0x000000ffff737224 */ /* 0x000fce00078e000e */
[----:B------:R-:W-:Y:S05]  /*2fff0*/  WARPSYNC.COLLECTIVE R15, `(.L_x_2693) ;  /* 0x000000000f087348 */ /* 0x000fea0003c00000 */
[----:B------:R0:W1:Y:S02]  /*30000*/  SHFL.IDX P6, R14, R13, R12, R11 ;  /* 0x0000000c0d0e7389 */ /* 0x00006400000c000b */
[----:B01----:R-:W-:Y:S01]  /*30010*/  ENDCOLLECTIVE ;  /* 0x000000000000791b */ /* 0x003fe20003800000 */
.L_x_2693:
[----:B------:R-:W-:Y:S01]  /*30020*/  MOV R13, R50 ;  /* 0x00000032000d7202 */ /* 0x000fe20000000f00 */
[----:B------:R-:W-:Y:S02]  /*30030*/  IMAD.MOV.U32 R12, RZ, RZ, R9 ;  /* 0x000000ffff0c7224 */ /* 0x000fe400078e0009 */
[----:B------:R-:W-:-:S07]  /*30040*/  IMAD.MOV.U32 R113, RZ, RZ, R14 ;  /* 0x000000ffff717224 */ /* 0x000fce00078e000e */
[----:B------:R-:W-:Y:S05]  /*30050*/  WARPSYNC.COLLECTIVE R15, `(.L_x_2694) ;  /* 0x000000000f087348 */ /* 0x000fea0003c00000 */
[----:B------:R0:W1:Y:S02]  /*30060*/  SHFL.IDX P6, R14, R13, R12, R11 ;  /* 0x0000000c0d0e7389 */ /* 0x00006400000c000b */
[----:B01----:R-:W-:Y:S01]  /*30070*/  ENDCOLLECTIVE ;  /* 0x000000000000791b */ /* 0x003fe20003800000 */
.L_x_2694:
[----:B------:R-:W-:Y:S02]  /*30080*/  SEL R47, R48, R113, P0 ;  /* 0x00000071302f7207 */ /* 0x000fe40000000000 */
[----:B------:R-:W-:Y:S01]  /*30090*/  SEL R48, R113, R48, P0 ;  /* 0x0000003071307207 */ /* 0x000fe20000000000 */
[----:B------:R-:W-:Y:S02]  /*300a0*/  IMAD.MOV.U32 R13, RZ, RZ, R80 ;  /* 0x000000ffff0d7224 */ /* 0x000fe400078e0050 */
[----:B------:R-:W-:-:S07]  /*300b0*/  IMAD.MOV.U32 R50, RZ, RZ, R14 ;  /* 0x000000ffff327224 */ /* 0x000fce00078e000e */
[----:B------:R-:W-:Y:S05]  /*300c0*/  WARPSYNC.COLLECTIVE R15, `(.L_x_2695) ;  /* 0x000000000f087348 */ /* 0x000fea0003c00000 */
[----:B------:R0:W1:Y:S02]  /*300d0*/  SHFL.IDX P6, R14, R13, R12, R11 ;  /* 0x0000000c0d0e7389 */ /* 0x00006400000c000b */
[----:B01----:R-:W-:Y:S01]  /*300e0*/  ENDCOLLECTIVE ;  /* 0x000000000000791b */ /* 0x003fe20003800000 */
.L_x_2695:
[----:B------:R-:W-:Y:S02]  /*300f0*/  IMAD.MOV.U32 R13, RZ, RZ, R111 ;  /* 0x000000ffff0d7224 */ /* 0x000fe400078e006f */
[----:B------:R-:W-:Y:S02]  /*30100*/  IMAD.MOV.U32 R12, RZ, RZ, R10 ;  /* 0x000000ffff0c7224 */ /* 0x000fe400078e000a */
[----:B------:R-:W-:-:S07]  /*30110*/  IMAD.MOV.U32 R80, RZ, RZ, R14 ;  /* 0x000000ffff507224 */ /* 0x000fce00078e000e */
[----:B------:R-:W-:Y:S05]  /*30120*/  WARPSYNC.COLLECTIVE R15, `(.L_x_2696) ;  /* 0x000000000f087348 */ /* 0x000fea0003c00000 */
[----:B------:R0:W1:Y:S02]  /*30130*/  SHFL.IDX P6, R14, R13, R12, R11 ;  /* 0x0000000c0d0e7389 */ /* 0x00006400000c000b */
[----:B01----:R-:W-:Y:S01]  /*30140*/  ENDCOLLECTIVE ;  /* 0x000000000000791b */ /* 0x003fe20003800000 */
.L_x_2696:
[----:B------:R-:W-:Y:S01]  /*30150*/  MOV R13, R101 ;  /* 0x00000065000d7202 */ /* 0x000fe20000000f00 */
[----:B------:R-:W-:-:S07]  /*30160*/  IMAD.MOV.U32 R111, RZ, RZ, R14 ;  /* 0x000000ffff6f7224 */ /* 0x000fce00078e000e */
[----:B------:R-:W-:Y:S05]  /*30170*/  WARPSYNC.COLLECTIVE R15, `(.L_x_2697) ;  /* 0x000000000f087348 */ /* 0x000fea0003c00000 */
[----:B------:R0:W1:Y:S02]  /*30180*/  SHFL.IDX P6, R14, R13, R12, R11 ;  /* 0x0000000c0d0e7389 */ /* 0x00006400000c000b */
[----:B01----:R-:W-:Y:S01]  /*30190*/  ENDCOLLECTIVE ;  /* 0x000000000000791b */ /* 0x003fe20003800000 */
.L_x_2697:
        /* <DEDUP_REMOVED lines=8> */
.L_x_2698:
[----:B------:R-:W-:Y:S02]  /*30220*/  SEL R51, R80, R101, P0 ;  /* 0x0000006550337207 */ /* 0x000fe40000000000 */
[----:B------:R-:W-:Y:S01]  /*30230*/  SEL R80, R101, R80, P0 ;  /* 0x0000005065507207 */ /* 0x000fe20000000000 */
[----:B------:R-:W-:Y:S02]  /*30240*/  IMAD.MOV.U32 R101, RZ, RZ, RZ ;  /* 0x000000ffff657224 */ /* 0x000fe400078e00ff */
[----:B------:R-:W-:Y:S02]  /*30250*/  IMAD.MOV.U32 R13, RZ, RZ, R84 ;  /* 0x000000ffff0d7224 */ /* 0x000fe400078e0054 */
[----:B------:R-:W-:-:S07]  /*30260*/  IMAD.MOV.U32 R82, RZ, RZ, R14 ;  /* 0x000000ffff527224 */ /* 0x000fce00078e000e */
[----:B------:R-:W-:Y:S05]  /*30270*/  WARPSYNC.COLLECTIVE R15, `(.L_x_2699) ;  /* 0x000000000f087348 */ /* 0x000fea0003c00000 */
[----:B------:R0:W1:Y:S02]  /*30280*/  SHFL.IDX P6, R14, R13, R12, R11 ;  /* 0x0000000c0d0e7389 */ /* 0x00006400000c000b */
[----:B01----:R-:W-:Y:S01]  /*30290*/  ENDCOLLECTIVE ;  /* 0x000000000000791b */ /* 0x003fe20003800000 */
.L_x_2699:
[----:B------:R-:W-:Y:S01]  /*302a0*/  IMAD.MOV.U32 R13, RZ, RZ, R85 ;  /* 0x000000ffff0d7224 */ /* 0x000fe200078e0055 */
[----:B------:R-:W-:Y:S01]  /*302b0*/  MOV R12, R10 ;  /* 0x0000000a000c7202 */ /* 0x000fe20000000f00 */
[----:B------:R-:W-:-:S07]  /*302c0*/  IMAD.MOV.U32 R84, RZ, RZ, R14 ;  /* 0x000000ffff547224 */ /* 0x000fce00078e000e */
[----:B------:R-:W-:Y:S05]  /*302d0*/  WARPSYNC.COLLECTIVE R15, `(.L_x_2700) ;  /* 0x000000000f087348 */ /* 0x000fea0003c00000 */
[----:B------:R0:W1:Y:S02]  /*302e0*/  SHFL.IDX P6, R14, R13, R12, R11 ;  /* 0x0000000c0d0e7389 */ /* 0x00006400000c000b */
[----:B01----:R-:W-:Y:S01]  /*302f0*/  ENDCOLLECTIVE ;  /* 0x000000000000791b */ /* 0x003fe20003800000 */
.L_x_2700:
[----:B------:R-:W-:Y:S02]  /*30300*/  IMAD.MOV.U32 R13, RZ, RZ, R83 ;  /* 0x000000ffff0d7224 */ /* 0x000fe400078e0053 */
[----:B------:R-:W-:-:S07]  /*30310*/  IMAD.MOV.U32 R85, RZ, RZ, R14 ;  /* 0x000000ffff557224 */ /* 0x000fce00078e000e */
[----:B------:R-:W-:Y:S05]  /*30320*/  WARPSYNC.COLLECTIVE R15, `(.L_x_2701) ;  /* 0x000000000f087348 */ /* 0x000fea0003c00000 */
[----:B------:R0:W1:Y:S02]  /*30330*/  SHFL.IDX P6, R14, R13, R12, R11 ;  /* 0x0000000c0d0e7389 */ /* 0x00006400000c000b */
[----:B01----:R-:W-:Y:S01]  /*30340*/  ENDCOLLECTIVE ;  /* 0x000000000000791b */ /* 0x003fe20003800000 */
.L_x_2701:
[----:B------:R-:W-:Y:S02]  /*30350*/  IMAD.MOV.U32 R13, RZ, RZ, R86 ;  /* 0x000000ffff0d7224 */ /* 0x000fe400078e0056 */
[----:B------:R-:W-:Y:S02]  /*30360*/  IMAD.MOV.U32 R12, RZ, RZ, R9 ;  /* 0x000000ffff0c7224 */ /* 0x000fe400078e0009 */
[----:B------:R-:W-:-:S07]  /*30370*/  IMAD.MOV.U32 R123, RZ, RZ, R14 ;  /* 0x000000ffff7b7224 */ /* 0x000fce00078e000e */
[----:B------:R-:W-:Y:S05]  /*30380*/  WARPSYNC.COLLECTIVE R15, `(.L_x_2702) ;  /* 0x000000000f087348 */ /* 0x000fea0003c00000 */
[----:B------:R0:W1:Y:S02]  /*30390*/  SHFL.IDX P6, R14, R13, R12, R11 ;  /* 0x0000000c0d0e7389 */ /* 0x00006400000c000b */
[----:B01----:R-:W-:Y:S01]  /*303a0*/  ENDCOLLECTIVE ;  /* 0x000000000000791b */ /* 0x003fe20003800000 */
.L_x_2702:
[----:B------:R-:W-:Y:S02]  /*303b0*/  SEL R83, R84, R123, P0 ;  /* 0x0000007b54537207 */ /* 0x000fe40000000000 */
[----:B------:R-:W-:Y:S01]  /*303c0*/  SEL R84, R123, R84, P0 ;  /* 0x000000547b547207 */ /* 0x000fe20000000000 */
[----:B------:R-:W-:Y:S02]  /*303d0*/  IMAD.MOV.U32 R13, RZ, RZ, R54 ;  /* 0x000000ffff0d7224 */ /* 0x000fe400078e0036 */
[----:B------:R-:W-:-:S07]  /*303e0*/  IMAD.MOV.U32 R86, RZ, RZ, R14 ;  /* 0x000000ffff567224 */ /* 0x000fce00078e000e */
[----:B------:R-:W-:Y:S05]  /*303f0*/  WARPSYNC.COLLECTIVE R15, `(.L_x_2703) ;  /* 0x000000000f087348 */ /* 0x000fea0003c00000 */
[----:B------:R0:W1:Y:S02]  /*30400*/  SHFL.IDX P6, R14, R13, R12, R11 ;  /* 0x0000000c0d0e7389 */ /* 0x00006400000c000b */
[----:B01----:R-:W-:Y:S01]  /*30410*/  ENDCOLLECTIVE ;  /* 0x000000000000791b */ /* 0x003fe20003800000 */
.L_x_2703:
[----:B------:R-:W-:Y:S01]  /*30420*/  IMAD.MOV.U32 R13, RZ, RZ, R81 ;  /* 0x000000ffff0d7224 */ /* 0x000fe200078e0051 */
[----:B------:R-:W-:Y:S01]  /*30430*/  SEL R81, R82, R85, P0 ;  /* 0x0000005552517207 */ /* 0x000fe20000000000 */
[----:B------:R-:W-:Y:S01]  /*30440*/  IMAD.MOV.U32 R12, RZ, RZ, R10 ;  /* 0x000000ffff0c7224 */ /* 0x000fe200078e000a */
[----:B------:R-:W-:Y:S02]  /*30450*/  SEL R82, R85, R82, P0 ;  /* 0x0000005255527207 */ /* 0x000fe40000000000 */
[----:B------:R-:W-:-:S07]  /*30460*/  MOV R54, R14 ;  /* 0x0000000e00367202 */ /* 0x000fce0000000f00 */
[----:B------:R-:W-:Y:S05]  /*30470*/  WARPSYNC.COLLECTIVE R15, `(.L_x_2704) ;  /* 0x000000000f087348 */ /* 0x000fea0003c00000 */
[----:B------:R0:W1:Y:S02]  /*30480*/  SHFL.IDX P6, R14, R13, R12, R11 ;  /* 0x0000000c0d0e7389 */ /* 0x00006400000c000b */
[----:B01----:R-:W-:Y:S01]  /*30490*/  ENDCOLLECTIVE ;  /* 0x000000000000791b */ /* 0x003fe20003800000 */
.L_x_2704:
[----:B------:R-:W-:Y:S01]  /*304a0*/  IMAD.MOV.U32 R13, RZ, RZ, R45 ;  /* 0x000000ffff0d7224 */ /* 0x000fe200078e002d */
[----:B------:R-:W-:Y:S02]  /*304b0*/  SEL R45, R46, R115, P0 ;  /* 0x000000732e2d7207 */ /* 0x000fe40000000000 */
[----:B------:R-:W-:Y:S01]  /*304c0*/  SEL R46, R115, R46, P0 ;  /* 0x0000002e732e7207 */ /* 0x000fe20000000000 */
[----:B------:R-:W-:-:S07]  /*304d0*/  IMAD.MOV.U32 R125, RZ, RZ, R14 ;  /* 0x000000ffff7d7224 */ /* 0x000fce00078e000e */
[----:B------:R-:W-:Y:S05]  /*304e0*/  WARPSYNC.COLLECTIVE R15, `(.L_x_2705) ;  /* 0x000000000f087348 */ /* 0x000fea0003c00000 */
[----:B------:R0:W1:Y:S02]  /*304f0*/  SHFL.IDX P6, R14, R13, R12, R11 ;  /* 0x0000000c0d0e7389 */ /* 0x00006400000c000b */
[----:B01----:R-:W-:Y:S01]  /*30500*/  ENDCOLLECTIVE ;  /* 0x000000000000791b */ /* 0x003fe20003800000 */
.L_x_2705:
        /* <DEDUP_REMOVED lines=8> */
.L_x_2706:
[----:B------:R-:W-:Y:S01]  /*30590*/  IMAD.MOV.U32 R13, RZ, RZ, R56 ;  /* 0x000000ffff0d7224 */ /* 0x000fe200078e0038 */
[----:B------:R-:W-:-:S07]  /*305a0*/  MOV R58, R14 ;  /* 0x0000000e003a7202 */ /* 0x000fce0000000f00 */
[----:B------:R-:W-:Y:S05]  /*305b0*/  WARPSYNC.COLLECTIVE R15, `(.L_x_2707) ;  /* 0x000000000f087348 */ /* 0x000fea0003c00000 */
[----:B------:R0:W1:Y:S02]  /*305c0*/  SHFL.IDX P6, R14, R13, R12, R11 ;  /* 0x0000000c0d0e7389 */ /* 0x00006400000c000b */
[----:B01----:R-:W-:Y:S01]  /*305d0*/  ENDCOLLECTIVE ;  /* 0x000000000000791b */ /* 0x003fe20003800000 */
.L_x_2707:
        /* <DEDUP_REMOVED lines=8> */
.L_x_2708:
[----:B------:R-:W-:Y:S02]  /*30660*/  IMAD.MOV.U32 R13, RZ, RZ, R55 ;  /* 0x000000ffff0d7224 */ /* 0x000fe400078e0037 */
[----:B------:R-:W-:-:S07]  /*30670*/  IMAD.MOV.U32 R129, RZ, RZ, R14 ;  /* 0x000000ffff817224 */ /* 0x000fce00078e000e */
[----:B------:R-:W-:Y:S05]  /*30680*/  WARPSYNC.COLLECTIVE R15, `(.L_x_2709) ;  /* 0x000000000f087348 */ /* 0x000fea0003c00000 */
[----:B------:R0:W1:Y:S02]  /*30690*/  SHFL.IDX P6, R14, R13, R12, R11 ;  /* 0x0000000c0d0e7389 */ /* 0x00006400000c000b */
[----:B01----:R-:W-:Y:S01]  /*306a0*/  ENDCOLLECTIVE ;  /* 0x000000000000791b */ /* 0x003fe20003800000 */
.L_x_2709:
[----:B------:R-:W-:Y:S02]  /*306b0*/  SEL R55, R129, R58, P0 ;  /* 0x0000003a81377207 */ /* 0x000fe40000000000 */
[----:B------:R-:W-:Y:S01]  /*306c0*/  MOV R13, R62 ;  /* 0x0000003e000d7202 */ /* 0x000fe20000000f00 */
[----:B------:R-:W-:Y:S02]  /*306d0*/  IMAD.MOV.U32 R12, RZ, RZ, R9 ;  /* 0x000000ffff0c7224 */ /* 0x000fe400078e0009 */
[----:B------:R-:W-:-:S07]  /*306e0*/  IMAD.MOV.U32 R66, RZ, RZ, R14 ;  /* 0x000000ffff427224 */ /* 0x000fce00078e000e */
[----:B------:R-:W-:Y:S05]  /*306f0*/  WARPSYNC.COLLECTIVE R15, `(.L_x_2710) ;  /* 0x000000000f087348 */ /* 0x000fea0003c00000 */
[----:B------:R0:W1:Y:S02]  /*30700*/  SHFL.IDX P6, R14, R13, R12, R11 ;  /* 0x0000000c0d0e7389 */ /* 0x00006400000c000b */
[----:B01----:R-:W-:Y:S01]  /*30710*/  ENDCOLLECTIVE ;  /* 0x000000000000791b */ /* 0x003fe20003800000 */
.L_x_2710:
[----:B------:R-:W-:Y:S01]  /*30720*/  SEL R56, R65, R66, P0 ;  /* 0x0000004241387207 */ /* 0x000fe20000000000 */
[----:B------:R-:W-:Y:S01]  /*30730*/  IMAD.MOV.U32 R13, RZ, RZ, R52 ;  /* 0x000000ffff0d7224 */ /* 0x000fe200078e0034 */
[----:B------:R-:W-:Y:S01]  /*30740*/  SEL R52, R54, R127, P0 ;  /* 0x0000007f36347207 */ /* 0x000fe20000000000 */
[----:B------:R-:W-:-:S07]  /*30750*/  IMAD.MOV.U32 R62, RZ, RZ, R14 ;  /* 0x000000ffff3e7224 */ /* 0x000fce00078e000e */
[----:B------:R-:W-:Y:S05]  /*30760*/  WARPSYNC.COLLECTIVE R15, `(.L_x_2711) ;  /* 0x000000000f087348 */ /* 0x000fea0003c00000 */
[----:B------:R0:W1:Y:S02]  /*30770*/  SHFL.IDX P6, R14, R13, R12, R11 ;  /* 0x0000000c0d0e7389 */ /* 0x00006400000c000b */
[----:B01----:R-:W-:Y:S01]  /*30780*/  ENDCOLLECTIVE ;  /* 0x000000000000791b */ /* 0x003fe20003800000 */
.L_x_2711:
[----:B------:R-:W-:Y:S02]  /*30790*/  IMAD.MOV.U32 R13, RZ, RZ, R63 ;  /* 0x000000ffff0d7224 */ /* 0x000fe400078e003f */
[----:B------:R-:W-:Y:S02]  /*307a0*/  IMAD.MOV.U32 R12, RZ, RZ, R10 ;  /* 0x000000ffff0c7224 */ /* 0x000fe400078e000a */
[----:B------:R-:W-:-:S07]  /*307b0*/  IMAD.MOV.U32 R67, RZ, RZ, R14 ;  /* 0x000000ffff437224 */ /* 0x000fce00078e000e */
[----:B------:R-:W-:Y:S05]  /*307c0*/  WARPSYNC.COLLECTIVE R15, `(.L_x_2712) ;  /* 0x000000000f087348 */ /* 0x000fea0003c00000 */
[----:B------:R0:W1:Y:S02]  /*307d0*/  SHFL.IDX P6, R14, R13, R12, R11 ;  /* 0x0000000c0d0e7389 */ /* 0x00006400000c000b */
[----:B01----:R-:W-:Y:S01]  /*307e0*/  ENDCOLLECTIVE ;  /* 0x000000000000791b */ /* 0x003fe20003800000 */
.L_x_2712:
[----:B------:R-:W-:Y:S02]  /*307f0*/  MOV R13, R53 ;  /* 0x00000035000d7202 */ /* 0x000fe40000000f00 */
[----:B------:R-:W-:Y:S02]  /*30800*/  SEL R53, R127, R54, P0 ;  /* 0x000000367f357207 */ /* 0x000fe40000000000 */
[----:B------:R-:W-:Y:S01]  /*30810*/  SEL R54, R58, R129, P0 ;  /* 0x000000813a367207 */ /* 0x000fe20000000000 */
[----:B------:R-:W-:-:S07]  /*30820*/  IMAD.MOV.U32 R63, RZ, RZ, R14 ;  /* 0x000000ffff3f7224 */ /* 0x000fce00078e000e */
[----:B------:R-:W-:Y:S05]  /*30830*/  WARPSYNC.COLLECTIVE R15, `(.L_x_2713) ;  /* 0x000000000f087348 */ /* 0x000fea0003c00000 */
[----:B------:R0:W1:Y:S02]  /*30840*/  SHFL.IDX P6, R14, R13, R12, R11 ;  /* 0x0000000c0d0e7389 */ /* 0x00006400000c000b */
[----:B01----:R-:W-:Y:S01]  /*30850*/  ENDCOLLECTIVE ;  /* 0x000000000000791b */ /* 0x003fe20003800000 */
.L_x_2713:
[----:B------:R-:W-:Y:S01]  /*30860*/  SEL R58, R62, R63, P0 ;  /* 0x0000003f3e3a7207 */ /* 0x000fe20000000000 */
[----:B------:R-:W-:Y:S02]  /*30870*/  IMAD.MOV.U32 R13, RZ, RZ, R38 ;  /* 0x000000ffff0d7224 */ /* 0x000fe400078e0026 */
[----:B------:R-:W-:Y:S02]  /*30880*/  IMAD.MOV.U32 R12, RZ, RZ, R9 ;  /* 0x000000ffff0c7224 */ /* 0x000fe400078e0009 */
[----:B------:R-:W-:-:S07]  /*30890*/  IMAD.MOV.U32 R68, RZ, RZ, R14 ;  /* 0x000000ffff447224 */ /* 0x000fce00078e000e */
[----:B------:R-:W-:Y:S05]  /*308a0*/  WARPSYNC.COLLECTIVE R15, `(.L_x_2714) ;  /* 0x000000000f087348 */ /* 0x000fea0003c00000 */
[----:B------:R0:W1:Y:S02]  /*308b0*/  SHFL.IDX P6, R14, R13, R12, R11 ;  /* 0x0000000c0d0e7389 */ /* 0x00006400000c000b */
[----:B01----:R-:W-:Y:S01]  /*308c0*/  ENDCOLLECTIVE ;  /* 0x000000000000791b */ /* 0x003fe20003800000 */
.L_x_2714:
[----:B------:R-:W-:Y:S02]  /*308d0*/  IMAD.MOV.U32 R13, RZ, RZ, R36 ;  /* 0x000000ffff0d7224 */ /* 0x000fe400078e0024 */
[----:B------:R-:W-:-:S07]  /*308e0*/  IMAD.MOV.U32 R69, RZ, RZ, R14 ;  /* 0x000000ffff457224 */ /* 0x000fce00078e000e */
[----:B------:R-:W-:Y:S05]  /*308f0*/  WARPSYNC.COLLECTIVE R15, `(.L_x_2715) ;  /* 0x000000000f087348 */ /* 0x000fea0003c00000 */
[----:B------:R0:W1:Y:S02]  /*30900*/  SHFL.IDX P6, R14, R13, R12, R11 ;  /* 0x0000000c0d0e7389 */ /* 0x00006400000c000b */
[----:B01----:R-:W-:Y:S01]  /*30910*/  ENDCOLLECTIVE ;  /* 0x000000000000791b */ /* 0x003fe20003800000 */
.L_x_2715:
[----:B------:R-:W-:Y:S01]  /*30920*/  IMAD.MOV.U32 R13, RZ, RZ, R33 ;  /* 0x000000ffff0d7224 */ /* 0x000fe200078e0021 */
[----:B------:R-:W-:Y:S01]  /*30930*/  MOV R12, R10 ;  /* 0x0000000a000c7202 */ /* 0x000fe20000000f00 */
[----:B------:R-:W-:-:S07]  /*30940*/  IMAD.MOV.U32 R71, RZ, RZ, R14 ;  /* 0x000000ffff477224 */ /* 0x000fce00078e000e */
[----:B------:R-:W-:Y:S05]  /*30950*/  WARPSYNC.COLLECTIVE R15, `(.L_x_2716) ;  /* 0x000000000f087348 */ /* 0x000fea0003c00000 */
[----:B------:R0:W1:Y:S02]  /*30960*/  SHFL.IDX P6, R14, R13, R12, R11 ;  /* 0x0000000c0d0e7389 */ /* 0x00006400000c000b */
[----:B01----:R-:W-:Y:S01]  /*30970*/  ENDCOLLECTIVE ;  /* 0x000000000000791b */ /* 0x003fe20003800000 */
.L_x_2716:
[----:B------:R-:W-:Y:S02]  /*30980*/  IMAD.MOV.U32 R13, RZ, RZ, R31 ;  /* 0x000000ffff0d7224 */ /* 0x000fe400078e001f */
[----:B------:R-:W-:-:S07]  /*30990*/  IMAD.MOV.U32 R36, RZ, RZ, R14 ;  /* 0x000000ffff247224 */ /* 0x000fce00078e000e */
[----:B------:R-:W-:Y:S05]  /*309a0*/  WARPSYNC.COLLECTIVE R15, `(.L_x_2717) ;  /* 0x000000000f087348 */ /* 0x000fea0003c00000 */
[----:B------:R0:W1:Y:S02]  /*309b0*/  SHFL.IDX P6, R14, R13, R12, R11 ;  /* 0x0000000c0d0e7389 */ /* 0x00006400000c000b */
[----:B01----:R-:W-:Y:S01]  /*309c0*/  ENDCOLLECTIVE ;  /* 0x000000000000791b */ /* 0x003fe20003800000 */
.L_x_2717:
[----:B------:R-:W-:Y:S02]  /*309d0*/  IMAD.MOV.U32 R13, RZ, RZ, R34 ;  /* 0x000000ffff0d7224 */ /* 0x000fe400078e0022 */
[----:B------:R-:W-:Y:S02]  /*309e0*/  IMAD.MOV.U32 R12, RZ, RZ, R9 ;  /* 0x000000ffff0c7224 */ /* 0x000fe400078e0009 */
[----:B------:R-:W-:-:S07]  /*309f0*/  IMAD.MOV.U32 R38, RZ, RZ, R14 ;  /* 0x000000ffff267224 */ /* 0x000fce00078e000e */
[----:B------:R-:W-:Y:S05]  /*30a00*/  WARPSYNC.COLLECTIVE R15, `(.L_x_2718) ;  /* 0x000000000f087348 */ /* 0x000fea0003c00000 */
[----:B------:R0:W1:Y:S02]  /*30a10*/  SHFL.IDX P6, R14, R13, R12, R11 ;  /* 0x0000000c0d0e7389 */ /* 0x00006400000c000b */
[----:B01----:R-:W-:Y:S01]  /*30a20*/  ENDCOLLECTIVE ;  /* 0x000000000000791b */ /* 0x003fe20003800000 */
.L_x_2718:
[----:B------:R-:W-:Y:S02]  /*30a30*/  SEL R70, R71, R38, P0 ;  /* 0x0000002647467207 */ /* 0x000fe40000000000 */
[----:B------:R-:W-:Y:S01]  /*30a40*/  SEL R71, R38, R71, P0 ;  /* 0x0000004726477207 */ /* 0x000fe20000000000 */
[----:B------:R-:W-:Y:S02]  /*30a50*/  IMAD.MOV.U32 R13, RZ, RZ, R32 ;  /* 0x000000ffff0d7224 */ /* 0x000fe400078e0020 */
[----:B------:R-:W-:-:S07]  /*30a60*/  IMAD.MOV.U32 R73, RZ, RZ, R14 ;  /* 0x000000ffff497224 */ /* 0x000fce00078e000e */
[----:B------:R-:W-:Y:S05]  /*30a70*/  WARPSYNC.COLLECTIVE R15, `(.L_x_2719) ;  /* 0x000000000f087348 */ /* 0x000fea0003c00000 */
[----:B------:R0:W1:Y:S02]  /*30a80*/  SHFL.IDX P6, R14, R13, R12, R11 ;  /* 0x0000000c0d0e7389 */ /* 0x00006400000c000b */
[----:B01----:R-:W-:Y:S01]  /*30a90*/  ENDCOLLECTIVE ;  /* 0x000000000000791b */ /* 0x003fe20003800000 */
.L_x_2719:
[----:B------:R-:W-:Y:S02]  /*30aa0*/  IMAD.MOV.U32 R13, RZ, RZ, R37 ;  /* 0x000000ffff0d7224 */ /* 0x000fe400078e0025 */
[----:B------:R-:W-:Y:S01]  /*30ab0*/  IMAD.MOV.U32 R12, RZ, RZ, R10 ;  /* 0x000000ffff0c7224 */ /* 0x000fe200078e000a */
[----:B------:R-:W-:-:S07]  /*30ac0*/  MOV R75, R14 ;  /* 0x0000000e004b7202 */ /* 0x000fce0000000f00 */
[----:B------:R-:W-:Y:S05]  /*30ad0*/  WARPSYNC.COLLECTIVE R15, `(.L_x_2720) ;  /* 0x000000000f087348 */ /* 0x000fea0003c00000 */
[----:B------:R0:W1:Y:S02]  /*30ae0*/  SHFL.IDX P6, R14, R13, R12, R11 ;  /* 0x0000000c0d0e7389 */ /* 0x00006400000c000b */
[----:B01----:R-:W-:Y:S01]  /*30af0*/  ENDCOLLECTIVE ;  /* 0x000000000000791b */ /* 0x003fe20003800000 */
.L_x_2720:
[----:B------:R-:W-:Y:S02]  /*30b00*/  IMAD.MOV.U32 R13, RZ, RZ, R35 ;  /* 0x000000ffff0d7224 */ /* 0x000fe400078e0023 */
[----:B------:R-:W-:-:S07]  /*30b10*/  IMAD.MOV.U32 R32, RZ, RZ, R14 ;  /* 0x000000ffff207224 */ /* 0x000fce00078e000e */
[----:B------:R-:W-:Y:S05]  /*30b20*/  WARPSYNC.COLLECTIVE R15, `(.L_x_2721) ;  /* 0x000000000f087348 */ /* 0x000fea0003c00000 */
[----:B------:R0:W1:Y:S02]  /*30b30*/  SHFL.IDX P6, R14, R13, R12, R11 ;  /* 0x0000000c0d0e7389 */ /* 0x00006400000c000b */
[----:B01----:R-:W-:Y:S01]  /*30b40*/  ENDCOLLECTIVE ;  /* 0x000000000000791b */ /* 0x003fe20003800000 */
.L_x_2721:
        /* <DEDUP_REMOVED lines=8> */
.L_x_2722:
[----:B------:R-:W-:Y:S02]  /*30bd0*/  SEL R74, R75, R34, P0 ;  /* 0x000000224b4a7207 */ /* 0x000fe40000000000 */
[----:B------:R-:W-:Y:S01]  /*30be0*/  SEL R75, R34, R75, P0 ;  /* 0x0000004b224b7207 */ /* 0x000fe20000000000 */
[----:B------:R-:W-:Y:S01]  /*30bf0*/  IMAD.MOV.U32 R13, RZ, RZ, R28 ;  /* 0x000000ffff0d7224 */ /* 0x000fe200078e001c */
[----:B------:R-:W-:-:S07]  /*30c00*/  MOV R87, R14 ;  /* 0x0000000e00577202 */ /* 0x000fce0000000f00 */
[----:B------:R-:W-:Y:S05]  /*30c10*/  WARPSYNC.COLLECTIVE R15, `(.L_x_2723) ;  /* 0x000000000f087348 */ /* 0x000fea0003c00000 */
[----:B------:R0:W1:Y:S02]  /*30c20*/  SHFL.IDX P6, R14, R13, R12, R11 ;  /* 0x0000000c0d0e7389 */ /* 0x00006400000c000b */
[----:B01----:R-:W-:Y:S01]  /*30c30*/  ENDCOLLECTIVE ;  /* 0x000000000000791b */ /* 0x003fe20003800000 */
.L_x_2723:
[----:B------:R-:W-:Y:S01]  /*30c40*/  IMAD.MOV.U32 R13, RZ, RZ, R57 ;  /* 0x000000ffff0d7224 */ /* 0x000fe200078e0039 */
        /* <DEDUP_REMOVED lines=10> */
.L_x_2724:
[----:B------:R-:W-:Y:S02]  /*30cf0*/  IMAD.MOV.U32 R13, RZ, RZ, R39 ;  /* 0x000000ffff0d7224 */ /* 0x000fe400078e0027 */
[----:B------:R-:W-:-:S07]  /*30d00*/  IMAD.MOV.U32 R28, RZ, RZ, R14 ;  /* 0x000000ffff1c7224 */ /* 0x000fce00078e000e */
[----:B------:R-:W-:Y:S05]  /*30d10*/  WARPSYNC.COLLECTIVE R15, `(.L_x_2725) ;  /* 0x000000000f087348 */ /* 0x000fea0003c00000 */
[----:B------:R0:W1:Y:S02]  /*30d20*/  SHFL.IDX P6, R14, R13, R12, R11 ;  /* 0x0000000c0d0e7389 */ /* 0x00006400000c000b */
[----:B01----:R-:W-:Y:S01]  /*30d30*/  ENDCOLLECTIVE ;  /* 0x000000000000791b */ /* 0x003fe20003800000 */
.L_x_2725:
        /* <DEDUP_REMOVED lines=8> */
.L_x_2726:
[----:B------:R-:W-:Y:S02]  /*30dc0*/  SEL R90, R91, R30, P0 ;  /* 0x0000001e5b5a7207 */ /* 0x000fe40000000000 */
[----:B------:R-:W-:Y:S01]  /*30dd0*/  SEL R91, R30, R91, P0 ;  /* 0x0000005b1e5b7207 */ /* 0x000fe20000000000 */
[----:B------:R-:W-:Y:S02]  /*30de0*/  IMAD.MOV.U32 R13, RZ, RZ, R24 ;  /* 0x000000ffff0d7224 */ /* 0x000fe400078e0018 */
[----:B------:R-:W-:-:S07]  /*30df0*/  IMAD.MOV.U32 R93, RZ, RZ, R14 ;  /* 0x000000ffff5d7224 */ /* 0x000fce00078e000e */
[----:B------:R-:W-:Y:S05]  /*30e00*/  WARPSYNC.COLLECTIVE R15, `(.L_x_2727) ;  /* 0x000000000f087348 */ /* 0x000fea0003c00000 */
[----:B------:R0:W1:Y:S02]  /*30e10*/  SHFL.IDX P6, R14, R13, R12, R11 ;  /* 0x0000000c0d0e7389 */ /* 0x00006400000c000b */
[----:B01----:R-:W-:Y:S01]  /*30e20*/  ENDCOLLECTIVE ;  /* 0x000000000000791b */ /* 0x003fe20003800000 */
.L_x_2727:
[----:B------:R-:W-:Y:S01]  /*30e30*/  IMAD.MOV.U32 R13, RZ, RZ, R59 ;  /* 0x000000ffff0d7224 */ /* 0x000fe200078e003b */
[----:B------:R-:W-:Y:S01]  /*30e40*/  SEL R59, R63, R62, P0 ;  /* 0x0000003e3f3b7207 */ /* 0x000fe20000000000 */
[----:B------:R-:W-:Y:S02]  /*30e50*/  IMAD.MOV.U32 R12, RZ, RZ, R10 ;  /* 0x000000ffff0c7224 */ /* 0x000fe400078e000a */
[----:B------:R-:W-:-:S07]  /*30e60*/  IMAD.MOV.U32 R95, RZ, RZ, R14 ;  /* 0x000000ffff5f7224 */ /* 0x000fce00078e000e */
[----:B------:R-:W-:Y:S05]  /*30e70*/  WARPSYNC.COLLECTIVE R15, `(.L_x_2728) ;  /* 0x000000000f087348 */ /* 0x000fea0003c00000 */
[----:B------:R0:W1:Y:S02]  /*30e80*/  SHFL.IDX P6, R14, R13, R12, R11 ;  /* 0x0000000c0d0e7389 */ /* 0x00006400000c000b */
[----:B01----:R-:W-:Y:S01]  /*30e90*/  ENDCOLLECTIVE ;  /* 0x000000000000791b */ /* 0x003fe20003800000 */
.L_x_2728:
[----:B------:R-:W-:Y:S01]  /*30ea0*/  MOV R13, R29 ;  /* 0x0000001d000d7202 */ /* 0x000fe20000000f00 */
[----:B------:R-:W-:-:S07]  /*30eb0*/  IMAD.MOV.U32 R24, RZ, RZ, R14 ;  /* 0x000000ffff187224 */ /* 0x000fce00078e000e */
[----:B------:R-:W-:Y:S05]  /*30ec0*/  WARPSYNC.COLLECTIVE R15, `(.L_x_2729) ;  /* 0x000000000f087348 */ /* 0x000fea0003c00000 */
[----:B------:R0:W1:Y:S02]  /*30ed0*/  SHFL.IDX P6, R14, R13, R12, R11 ;  /* 0x0000000c0d0e7389 */ /* 0x00006400000c000b */
[----:B01----:R-:W-:Y:S01]  /*30ee0*/  ENDCOLLECTIVE ;  /* 0x000000000000791b */ /* 0x003fe20003800000 */
.L_x_2729:
        /* <DEDUP_REMOVED lines=8> */
.L_x_2730:
[----:B------:R-:W-:Y:S02]  /*30f70*/  SEL R94, R95, R26, P0 ;  /* 0x0000001a5f5e7207 */ /* 0x000fe40000000000 */
[----:B------:R-:W-:Y:S01]  /*30f80*/  SEL R95, R26, R95, P0 ;  /* 0x0000005f1a5f7207 */ /* 0x000fe20000000000 */
[----:B------:R-:W-:Y:S02]  /*30f90*/  IMAD.MOV.U32 R13, RZ, RZ, R64 ;  /* 0x000000ffff0d7224 */ /* 0x000fe400078e0040 */
[----:B------:R-:W-:-:S07]  /*30fa0*/  IMAD.MOV.U32 R8, RZ, RZ, R14 ;  /* 0x000000ffff087224 */ /* 0x000fce00078e000e */
[----:B------:R-:W-:Y:S05]  /*30fb0*/  WARPSYNC.COLLECTIVE R15, `(.L_x_2731) ;  /* 0x000000000f087348 */ /* 0x000fea0003c00000 */
[----:B------:R0:W1:Y:S02]  /*30fc0*/  SHFL.IDX P6, R14, R13, R12, R11 ;  /* 0x0000000c0d0e7389 */ /* 0x00006400000c000b */
[----:B01----:R-:W-:Y:S01]  /*30fd0*/  ENDCOLLECTIVE ;  /* 0x000000000000791b */ /* 0x003fe20003800000 */
.L_x_2731:
[----:B------:R-:W-:Y:S01]  /*30fe0*/  IMAD.MOV.U32 R13, RZ, RZ, R27 ;  /* 0x000000ffff0d7224 */ /* 0x000fe200078e001b */
[----:B------:R-:W-:Y:S01]  /*30ff0*/  MOV R12, R10 ;  /* 0x0000000a000c7202 */ /* 0x000fe20000000f00 */
[----:B------:R-:W-:-:S07]  /*31000*/  IMAD.MOV.U32 R64, RZ, RZ, R14 ;  /* 0x000000ffff407224 */ /* 0x000fce00078e000e */
[----:B------:R-:W-:Y:S05]  /*31010*/  WARPSYNC.COLLECTIVE R15, `(.L_x_2732) ;  /* 0x000000000f087348 */ /* 0x000fea0003c00000 */
[----:B------:R0:W1:Y:S02]  /*31020*/  SHFL.IDX P6, R14, R13, R12, R11 ;  /* 0x0000000c0d0e7389 */ /* 0x00006400000c000b */
[----:B01----:R-:W-:Y:S01]  /*31030*/  ENDCOLLECTIVE ;  /* 0x000000000000791b */ /* 0x003fe20003800000 */
.L_x_2732:
[----:B------:R-:W-:Y:S02]  /*31040*/  IMAD.MOV.U32 R13, RZ, RZ, R25 ;  /* 0x000000ffff0d7224 */ /* 0x000fe400078e0019 */
[----:B------:R-:W-:-:S07]  /*31050*/  IMAD.MOV.U32 R27, RZ, RZ, R14 ;  /* 0x000000ffff1b7224 */ /* 0x000fce00078e000e */
[----:B------:R-:W-:Y:S05]  /*31060*/  WARPSYNC.COLLECTIVE R15, `(.L_x_2733) ;  /* 0x000000000f087348 */ /* 0x000fea0003c00000 */
[----:B------:R0:W1:Y:S02]  /*31070*/  SHFL.IDX P6, R14, R13, R12, R11 ;  /* 0x0000000c0d0e7389 */ /* 0x00006400000c000b */
[----:B01----:R-:W-:Y:S01]  /*31080*/  ENDCOLLECTIVE ;  /* 0x000000000000791b */ /* 0x003fe20003800000 */
.L_x_2733:
[----:B------:R-:W-:Y:S05]  /*31090*/  BRA `(.L_x_2734) ;  /* 0xffffff2c00647947 */ /* 0x000fea000383ffff */
.L_x_2482:
[----:B------:R-:W-:Y:S02]  /*310a0*/  IMAD.MOV.U32 R13, RZ, RZ, R3 ;  /* 0x000000ffff0d7224 */ /* 0x000fe400078e0003 */
[----:B------:R-:W-:Y:S02]  /*310b0*/  IMAD.MOV.U32 R12, RZ, RZ, RZ ;  /* 0x000000ffff0c7224 */ /* 0x000fe400078e00ff */
[----:B------:R-:W-:Y:S02]  /*310c0*/  IMAD.MOV.U32 R11, RZ, RZ, 0x181f ;  /* 0x0000181fff0b7424 */ /* 0x000fe400078e00ff */
[----:B------:R-:W-:-:S07]  /*310d0*/  IMAD.MOV.U32 R15, RZ, RZ, -0x1 ;  /* 0xffffffffff0f7424 */ /* 0x000fce00078e00ff */
[----:B-----5:R-:W-:Y:S05]  /*310e0*/  WARPSYNC.COLLECTIVE R15, `(.L_x_2735) ;  /* 0x000000000f087348 */ /* 0x020fea0003c00000 */
[----:B------:R0:W1:Y:S02]  /*310f0*/  SHFL.IDX P6, R14, R13, R12, R11 ;  /* 0x0000000c0d0e7389 */ /* 0x00006400000c000b */
[----:B01---5:R-:W-:Y:S01]  /*31100*/  ENDCOLLECTIVE ;  /* 0x000000000000791b */ /* 0x023fe20003800000 */
.L_x_2735:
[----:B------:R-:W-:Y:S01]  /*31110*/  IMAD.MOV.U32 R13, RZ, RZ, R2 ;  /* 0x000000ffff0d7224 */ /* 0x000fe200078e0002 */
[----:B------:R-:W-:-:S07]  /*31120*/  MOV R0, R14 ;  /* 0x0000000e00007202 */ /* 0x000fce0000000f00 */
[----:B------:R-:W-:Y:S05]  /*31130*/  WARPSYNC.COLLECTIVE R15, `(.L_x_2736) ;  /* 0x000000000f087348 */ /* 0x000fea0003c00000 */
[----:B------:R0:W1:Y:S02]  /*31140*/  SHFL.IDX P6, R14, R13, R12, R11 ;  /* 0x0000000c0d0e7389 */ /* 0x00006400000c000b */
[----:B01----:R-:W-:Y:S01]  /*31150*/  ENDCOLLECTIVE ;  /* 0x000000000000791b */ /* 0x003fe20003800000 */
.L_x_2736:
[----:B------:R-:W-:Y:S05]  /*31160*/  BRA `(.L_x_2737) ;  /* 0xffffff3800d87947 */ /* 0x000fea000383ffff */
.L_x_2485:
        /* <DEDUP_REMOVED lines=8> */
.L_x_2739:
[----:B------:R-:W-:Y:S05]  /*311f0*/  BSYNC B1 ;  /* 0x0000000000017941 */ /* 0x000fea0003800000 */
.L_x_2738:
        /* <DEDUP_REMOVED lines=8> */
.L_x_2740:
[----:B------:R-:W-:Y:S05]  /*31280*/  BRA `(.L_x_2741) ;  /* 0xffffff3800e07947 */ /* 0x000fea000383ffff */
.L_x_2488:
[----:B------:R-:W-:Y:S01]  /*31290*/  BSSY B1, `(.L_x_2742) ;  /* 0x0000008000017945 */ /* 0x000fe20003800000 */
[----:B------:R-:W-:Y:S02]  /*312a0*/  IMAD.MOV.U32 R13, RZ, RZ, R3 ;  /* 0x000000ffff0d7224 */ /* 0x000fe400078e0003 */
[----:B------:R-:W-:Y:S02]  /*312b0*/  IMAD.MOV.U32 R12, RZ, RZ, 0x2 ;  /* 0x00000002ff0c7424 */ /* 0x000fe400078e00ff */
[----:B------:R-:W-:Y:S02]  /*312c0*/  IMAD.MOV.U32 R11, RZ, RZ, 0x181f ;  /* 0x0000181fff0b7424 */ /* 0x000fe400078e00ff */
[----:B---3--:R-:W-:-:S07]  /*312d0*/  IMAD.MOV.U32 R15, RZ, RZ, -0x1 ;  /* 0xffffffffff0f7424 */ /* 0x008fce00078e00ff */
[----:B012-45:R-:W-:Y:S05]  /*312e0*/  WARPSYNC.COLLECTIVE R15, `(.L_x_2743) ;  /* 0x000000000f087348 */ /* 0x037fea0003c00000 */
[----:B--2---:R2:W3:Y:S02]  /*312f0*/  SHFL.IDX P6, R14, R13, R12, R11 ;  /* 0x0000000c0d0e7389 */ /* 0x0044e400000c000b */
[----:B012345:R-:W-:Y:S01]  /*31300*/  ENDCOLLECTIVE ;  /* 0x000000000000791b */ /* 0x03ffe20003800000 */
.L_x_2743:
[----:B------:R-:W-:Y:S05]  /*31310*/  BSYNC B1 ;  /* 0x0000000000017941 */ /* 0x000fea0003800000 */
.L_x_2742:
        /* <DEDUP_REMOVED lines=8> */
.L_x_2744:
[----:B------:R-:W-:Y:S05]  /*313a0*/  BRA `(.L_x_2745) ;  /* 0xffffff3800e87947 */ /* 0x000fea000383ffff */
.L_x_2491:
        /* <DEDUP_REMOVED lines=8> */
.L_x_2747:
[----:B------:R-:W-:Y:S05]  /*31430*/  BSYNC B1 ;  /* 0x0000000000017941 */ /* 0x000fea0003800000 */
.L_x_2746:
        /* <DEDUP_REMOVED lines=8> */
.L_x_2748:
[----:B------:R-:W-:Y:S05]  /*314c0*/  BRA `(.L_x_2749) ;  /* 0xffffff3800f07947 */ /* 0x000fea000383ffff */
.L_x_2493:
[----:B------:R-:W-:Y:S01]  /*314d0*/  IMAD.MOV.U32 R13, RZ, RZ, R27 ;  /* 0x000000ffff0d7224 */ /* 0x000fe200078e001b */
[----:B------:R-:W-:Y:S01]  /*314e0*/  MOV R15, 0xffffffff ;  /* 0xffffffff000f7802 */ /* 0x000fe20000000f00 */
[----:B------:R-:W-:Y:S02]  /*314f0*/  IMAD.MOV.U32 R12, RZ, RZ, RZ ;  /* 0x000000ffff0c7224 */ /* 0x000fe400078e00ff */
[----:B------:R-:W-:-:S07]  /*31500*/  IMAD.MOV.U32 R11, RZ, RZ, 0x1c1f ;  /* 0x00001c1fff0b7424 */ /* 0x000fce00078e00ff */
[----:B------:R-:W-:Y:S05]  /*31510*/  WARPSYNC.COLLECTIVE R15, `(.L_x_2750) ;  /* 0x000000000f087348 */ /* 0x000fea0003c00000 */
[----:B------:R0:W1:Y:S02]  /*31520*/  SHFL.IDX P6, R14, R13, R12, R11 ;  /* 0x0000000c0d0e7389 */ /* 0x00006400000c000b */
[----:B01----:R-:W-:Y:S01]  /*31530*/  ENDCOLLECTIVE ;  /* 0x000000000000791b */ /* 0x003fe20003800000 */
.L_x_2750:
[----:B------:R-:W-:Y:S02]  /*31540*/  IMAD.MOV.U32 R13, RZ, RZ, R26 ;  /* 0x000000ffff0d7224 */ /* 0x000fe400078e001a */
[----:B------:R-:W-:-:S07]  /*31550*/  IMAD.MOV.U32 R25, RZ, RZ, R14 ;  /* 0x000000ffff197224 */ /* 0x000fce00078e000e */
[----:B------:R-:W-:Y:S05]  /*31560*/  WARPSYNC.COLLECTIVE R15, `(.L_x_2751) ;  /* 0x000000000f087348 */ /* 0x000fea0003c00000 */
[----:B------:R0:W1:Y:S02]  /*31570*/  SHFL.IDX P6, R14, R13, R12, R11 ;  /* 0x0000000c0d0e7389 */ /* 0x00006400000c000b */
[----:B01----:R-:W-:Y:S01]  /*31580*/  ENDCOLLECTIVE ;  /* 0x000000000000791b */ /* 0x003fe20003800000 */
.L_x_2751:
[----:B------:R-:W-:Y:S05]  /*31590*/  BRA `(.L_x_2752) ;  /* 0xffffff3c00bc7947 */ /* 0x000fea000383ffff */
.L_x_2496:
[----:B------:R-:W-:Y:S01]  /*315a0*/  BSSY B1, `(.L_x_2753) ;  /* 0x0000008000017945 */ /* 0x000fe20003800000 */
[----:B------:R-:W-:Y:S02]  /*315b0*/  IMAD.MOV.U32 R13, RZ, RZ, R27 ;  /* 0x000000ffff0d7224 */ /* 0x000fe400078e001b */
[----:B------:R-:W-:Y:S02]  /*315c0*/  IMAD.MOV.U32 R12, RZ, RZ, 0x1 ;  /* 0x00000001ff0c7424 */ /* 0x000fe400078e00ff */
[----:B---3--:R-:W-:Y:S02]  /*315d0*/  IMAD.MOV.U32 R11, RZ, RZ, 0x1c1f ;  /* 0x00001c1fff0b7424 */ /* 0x008fe400078e00ff */
[----:B------:R-:W-:-:S07]  /*315e0*/  IMAD.MOV.U32 R15, RZ, RZ, -0x1 ;  /* 0xffffffffff0f7424 */ /* 0x000fce00078e00ff */
[----:B012---:R-:W-:Y:S05]  /*315f0*/  WARPSYNC.COLLECTIVE R15, `(.L_x_2754) ;  /* 0x000000000f087348 */ /* 0x007fea0003c00000 */
[----:B--2---:R2:W3:Y:S02]  /*31600*/  SHFL.IDX P6, R14, R13, R12, R11 ;  /* 0x0000000c0d0e7389 */ /* 0x0044e400000c000b */
[----:B0123--:R-:W-:Y:S01]  /*31610*/  ENDCOLLECTIVE ;  /* 0x000000000000791b */ /* 0x00ffe20003800000 */
.L_x_2754:
[----:B------:R-:W-:Y:S05]  /*31620*/  BSYNC B1 ;  /* 0x0000000000017941 */ /* 0x000fea0003800000 */
.L_x_2753:
        /* <DEDUP_REMOVED lines=8> */
.L_x_2755:
[----:B------:R-:W-:Y:S05]  /*316b0*/  BRA `(.L_x_2756) ;  /* 0xffffff4400507947 */ /* 0x000fea000383ffff */
.L_x_2500:
[----:B------:R-:W-:Y:S02]  /*316c0*/  IMAD.MOV.U32 R13, RZ, RZ, R3 ;  /* 0x000000ffff0d7224 */ /* 0x000fe400078e0003 */
[----:B------:R-:W-:Y:S02]  /*316d0*/  IMAD.MOV.U32 R12, RZ, RZ, RZ ;  /* 0x000000ffff0c7224 */ /* 0x000fe400078e00ff */
[----:B------:R-:W-:Y:S02]  /*316e0*/  IMAD.MOV.U32 R11, RZ, RZ, 0x181f ;  /* 0x0000181fff0b7424 */ /* 0x000fe400078e00ff */
[----:B------:R-:W-:-:S07]  /*316f0*/  IMAD.MOV.U32 R15, RZ, RZ, -0x1 ;  /* 0xffffffffff0f7424 */ /* 0x000fce00078e00ff */
[----:B0-----:R-:W-:Y:S05]  /*31700*/  WARPSYNC.COLLECTIVE R15, `(.L_x_2757) ;  /* 0x000000000f087348 */ /* 0x001fea0003c00000 */
[----:B------:R1:W2:Y:S02]  /*31710*/  SHFL.IDX P6, R14, R13, R12, R11 ;  /* 0x0000000c0d0e7389 */ /* 0x0002a400000c000b */
[----:B012---:R-:W-:Y:S01]  /*31720*/  ENDCOLLECTIVE ;  /* 0x000000000000791b */ /* 0x007fe20003800000 */
.L_x_2757:
[----:B------:R-:W-:Y:S01]  /*31730*/  IMAD.MOV.U32 R13, RZ, RZ, R2 ;  /* 0x000000ffff0d7224 */ /* 0x000fe200078e0002 */
[----:B------:R-:W-:-:S07]  /*31740*/  MOV R0, R14 ;  /* 0x0000000e00007202 */ /* 0x000fce0000000f00 */
[----:B------:R-:W-:Y:S05]  /*31750*/  WARPSYNC.COLLECTIVE R15, `(.L_x_2758) ;  /* 0x000000000f087348 */ /* 0x000fea0003c00000 */
[----:B------:R0:W1:Y:S02]  /*31760*/  SHFL.IDX P6, R14, R13, R12, R11 ;  /* 0x0000000c0d0e7389 */ /* 0x00006400000c000b */
[----:B01----:R-:W-:Y:S01]  /*31770*/  ENDCOLLECTIVE ;  /* 0x000000000000791b */ /* 0x003fe20003800000 */
.L_x_2758:
[----:B------:R-:W-:Y:S05]  /*31780*/  BRA `(.L_x_2759) ;  /* 0xffffff5000b87947 */ /* 0x000fea000383ffff */
.L_x_2503:
        /* <DEDUP_REMOVED lines=8> */
.L_x_2761:
[----:B------:R-:W-:Y:S05]  /*31810*/  BSYNC B1 ;  /* 0x0000000000017941 */ /* 0x000fea0003800000 */
.L_x_2760:
        /* <DEDUP_REMOVED lines=8> */
.L_x_2762:
[----:B------:R-:W-:Y:S05]  /*318a0*/  BRA `(.L_x_2763) ;  /* 0xffffff5000c47947 */ /* 0x000fea000383ffff */
.L_x_2506:
        /* <DEDUP_REMOVED lines=8> */
.L_x_2765:
[----:B------:R-:W-:Y:S05]  /*31930*/  BSYNC B1 ;  /* 0x0000000000017941 */ /* 0x000fea0003800000 */
.L_x_2764:
        /* <DEDUP_REMOVED lines=8> */
.L_x_2766:
[----:B------:R-:W-:Y:S05]  /*319c0*/  BRA `(.L_x_2767) ;  /* 0xffffff5000cc7947 */ /* 0x000fea000383ffff */
.L_x_2509:
        /* <DEDUP_REMOVED lines=8> */
.L_x_2769:
[----:B------:R-:W-:Y:S05]  /*31a50*/  BSYNC B1 ;  /* 0x0000000000017941 */ /* 0x000fea0003800000 */
.L_x_2768:
        /* <DEDUP_REMOVED lines=8> */
.L_x_2770:
[----:B------:R-:W-:Y:S05]  /*31ae0*/  BRA `(.L_x_2771) ;  /* 0xffffff5000d47947 */ /* 0x000fea000383ffff */
.L_x_2528:
[----:B------:R-:W0:Y:S01]  /*31af0*/  S2R R5, SR_TID.X ;  /* 0x0000000000057919 */ /* 0x000e220000002100 */
[----:B------:R-:W-:Y:S01]  /*31b00*/  BSSY B1, `(.L_x_2772) ;  /* 0x000000a000017945 */ /* 0x000fe20003800000 */
[----:B------:R-:W-:Y:S01]  /*31b10*/  IMAD.MOV.U32 R12, RZ, RZ, RZ ;  /* 0x000000ffff0c7224 */ /* 0x000fe200078e00ff */
[----:B------:R-:W-:Y:S01]  /*31b20*/  MOV R15, 0xffffffff ;  /* 0xffffffff000f7802 */ /* 0x000fe20000000f00 */
[----:B------:R-:W-:Y:S01]  /*31b30*/  IMAD.MOV.U32 R11, RZ, RZ, 0x1f ;  /* 0x0000001fff0b7424 */ /* 0x000fe200078e00ff */
[----:B0-----:R-:W-:-:S04]  /*31b40*/  SHF.R.U32.HI R5, RZ, 0x5, R5 ;  /* 0x00000005ff057819 */ /* 0x001fc80000011605 */
[----:B------:R-:W-:-:S05]  /*31b50*/  LOP3.LUT R5, R5, 0x3, RZ, 0xc0, !PT ;  /* 0x0000000305057812 */ /* 0x000fca00078ec0ff */
[----:B------:R-:W-:-:S07]  /*31b60*/  IMAD.MOV.U32 R13, RZ, RZ, R5 ;  /* 0x000000ffff0d7224 */ /* 0x000fce00078e0005 */
[----:B------:R-:W-:Y:S05]  /*31b70*/  WARPSYNC.COLLECTIVE R15, `(.L_x_2773) ;  /* 0x000000000f087348 */ /* 0x000fea0003c00000 */
[----:B------:R0:W1:Y:S02]  /*31b80*/  SHFL.IDX P6, R14, R13, R12, R11 ;  /* 0x0000000c0d0e7389 */ /* 0x00006400000c000b */
[----:B01----:R-:W-:Y:S01]  /*31b90*/  ENDCOLLECTIVE ;  /* 0x000000000000791b */ /* 0x003fe20003800000 */
.L_x_2773:
[----:B------:R-:W-:Y:S05]  /*31ba0*/  BSYNC B1 ;  /* 0x0000000000017941 */ /* 0x000fea0003800000 */
.L_x_2772:
[----:B------:R-:W-:Y:S05]  /*31bb0*/  BRA `(.L_x_2774) ;  /* 0xffffff7000987947 */ /* 0x000fea000383ffff */
.L_x_2530:
[----:B------:R-:W-:Y:S01]  /*31bc0*/  BSSY B1, `(.L_x_2775) ;  /* 0x0000006000017945 */ /* 0x000fe20003800000 */
[----:B------:R-:W-:-:S07]  /*31bd0*/  IMAD.MOV.U32 R15, RZ, RZ, -0x1 ;  /* 0xffffffffff0f7424 */ /* 0x000fce00078e00ff */
[----:B0-----:R-:W-:Y:S05]  /*31be0*/  WARPSYNC.COLLECTIVE R15, `(.L_x_2776) ;  /* 0x000000000f0c7348 */ /* 0x001fea0003c00000 */
[----:B------:R-:W-:Y:S02]  /*31bf0*/  ELECT P6, UR62, PT ;  /* 0x00000000003e782f */ /* 0x000fe400038c0000 */
[----:B------:R-:W-:Y:S01]  /*31c00*/  MOV R14, UR62 ;  /* 0x0000003e000e7c02 */ /* 0x000fe20008000f00 */
[----:B0-----:R-:W-:Y:S10]  /*31c10*/  ENDCOLLECTIVE ;  /* 0x000000000000791b */ /* 0x001ff40003800000 */
.L_x_2776:
[----:B------:R-:W-:Y:S05]  /*31c20*/  BSYNC B1 ;  /* 0x0000000000017941 */ /* 0x000fea0003800000 */
.L_x_2775:
[----:B------:R-:W-:Y:S05]  /*31c30*/  BRA `(.L_x_2529) ;  /* 0xffffff7000907947 */ /* 0x000fea000383ffff */
.L_x_2532:
[----:B0-----:R0:W1:Y:S02]  /*31c40*/  SYNCS.PHASECHK.TRANS64.TRYWAIT P0, [R18+URZ+0x29820], R4 ;  /* 0x02982004120075a7 */ /* 0x001064000800017f */
[----:B-1----:R-:W-:Y:S05]  /*31c50*/  @!P0 NANOSLEEP.SYNCS 0x989680 ;  /* 0x009896800000895d */ /* 0x002fea0003900000 */
[----:B------:R-:W1:Y:S02]  /*31c60*/  @!P0 SYNCS.PHASECHK.TRANS64 P0, [R18+URZ+0x29820], R4 ;  /* 0x02982004120085a7 */ /* 0x000e64000800007f */
[----:B-1----:R-:W-:Y:S05]  /*31c70*/  @!P0 BRA `(.L_x_2532) ;  /* 0xfffffffc00f08947 */ /* 0x002fea000383ffff */
[----:B------:R-:W-:Y:S05]  /*31c80*/  BRA `(.L_x_2777) ;  /* 0xffffff7000a07947 */ /* 0x000fea000383ffff */
.L_x_2536:
[----:B-1----:R1:W2:Y:S02]  /*31c90*/  SYNCS.PHASECHK.TRANS64.TRYWAIT P0, [R7+URZ+0x298a0], R10 ;  /* 0x0298a00a070075a7 */ /* 0x0022a4000800017f */
[----:B--2---:R-:W-:Y:S05]  /*31ca0*/  @!P0 NANOSLEEP.SYNCS 0x989680 ;  /* 0x009896800000895d */ /* 0x004fea0003900000 */
[----:B------:R-:W2:Y:S02]  /*31cb0*/  @!P0 SYNCS.PHASECHK.TRANS64 P0, [R7+URZ+0x298a0], R10 ;  /* 0x0298a00a070085a7 */ /* 0x000ea4000800007f */
[----:B--2---:R-:W-:Y:S05]  /*31cc0*/  @!P0 BRA `(.L_x_2536) ;  /* 0xfffffffc00f08947 */ /* 0x004fea000383ffff */
[----:B------:R-:W-:Y:S05]  /*31cd0*/  BRA `(.L_x_2778) ;  /* 0xffffff7000c07947 */ /* 0x000fea000383ffff */
.L_x_2543:
[----:B0-----:R0:W2:Y:S02]  /*31ce0*/  SYNCS.PHASECHK.TRANS64.TRYWAIT P0, [R7+URZ+0x298c0], R10 ;  /* 0x0298c00a070075a7 */ /* 0x0010a4000800017f */
[----:B--2---:R-:W-:Y:S05]  /*31cf0*/  @!P0 NANOSLEEP.SYNCS 0x989680 ;  /* 0x009896800000895d */ /* 0x004fea0003900000 */
[----:B------:R-:W2:Y:S02]  /*31d00*/  @!P0 SYNCS.PHASECHK.TRANS64 P0, [R7+URZ+0x298c0], R10 ;  /* 0x0298c00a070085a7 */ /* 0x000ea4000800007f */
[----:B--2---:R-:W-:Y:S05]  /*31d10*/  @!P0 BRA `(.L_x_2543) ;  /* 0xfffffffc00f08947 */ /* 0x004fea000383ffff */
[----:B------:R-:W-:Y:S05]  /*31d20*/  BRA `(.L_x_2779) ;  /* 0xffffff7400b87947 */ /* 0x000fea000383ffff */
.L_x_2550:
[----:B0-----:R0:W1:Y:S02]  /*31d30*/  SYNCS.PHASECHK.TRANS64.TRYWAIT P1, [R8+URZ+0x298a0], R7 ;  /* 0x0298a007080075a7 */ /* 0x001064000802017f */
[----:B-1----:R-:W-:Y:S05]  /*31d40*/  @!P1 NANOSLEEP.SYNCS 0x989680 ;  /* 0x009896800000995d */ /* 0x002fea0003900000 */
[----:B------:R-:W1:Y:S02]  /*31d50*/  @!P1 SYNCS.PHASECHK.TRANS64 P1, [R8+URZ+0x298a0], R7 ;  /* 0x0298a007080095a7 */ /* 0x000e64000802007f */
[----:B-1----:R-:W-:Y:S05]  /*31d60*/  @!P1 BRA `(.L_x_2550) ;  /* 0xfffffffc00f09947 */ /* 0x002fea000383ffff */
[----:B------:R-:W-:Y:S05]  /*31d70*/  BRA `(.L_x_2780) ;  /* 0xffffff7800947947 */ /* 0x000fea000383ffff */
.L_x_2557:
[----:B-1----:R1:W2:Y:S02]  /*31d80*/  SYNCS.PHASECHK.TRANS64.TRYWAIT P1, [R8+URZ+0x298c0], R7 ;  /* 0x0298c007080075a7 */ /* 0x0022a4000802017f */
[----:B--2---:R-:W-:Y:S05]  /*31d90*/  @!P1 NANOSLEEP.SYNCS 0x989680 ;  /* 0x009896800000995d */ /* 0x004fea0003900000 */
[----:B------:R-:W2:Y:S02]  /*31da0*/  @!P1 SYNCS.PHASECHK.TRANS64 P1, [R8+URZ+0x298c0], R7 ;  /* 0x0298c007080095a7 */ /* 0x000ea4000802007f */
[----:B--2---:R-:W-:Y:S05]  /*31db0*/  @!P1 BRA `(.L_x_2557) ;  /* 0xfffffffc00f09947 */ /* 0x004fea000383ffff */
[----:B------:R-:W-:Y:S05]  /*31dc0*/  BRA `(.L_x_2781) ;  /* 0xffffff7c00887947 */ /* 0x000fea000383ffff */
.L_x_2574:
        /* <DEDUP_REMOVED lines=8> */
[----:B-1----:R-:W-:Y:S05]  /*31e50*/  WARPSYNC.COLLECTIVE R15, `(.L_x_2783) ;  /* 0x000000000f087348 */ /* 0x002fea0003c00000 */
[----:B------:R0:W2:Y:S02]  /*31e60*/  SHFL.IDX P6, R14, R13, R12, R11 ;  /* 0x0000000c0d0e7389 */ /* 0x0000a400000c000b */
[----:B012---:R-:W-:Y:S01]  /*31e70*/  ENDCOLLECTIVE ;  /* 0x000000000000791b */ /* 0x007fe20003800000 */
.L_x_2783:
[----:B------:R-:W-:Y:S05]  /*31e80*/  BSYNC B0 ;  /* 0x0000000000007941 */ /* 0x000fea0003800000 */
.L_x_2782:
[----:B------:R-:W-:Y:S05]  /*31e90*/  BRA `(.L_x_2784) ;  /* 0xffffff8800ec7947 */ /* 0x000fea000383ffff */
.L_x_2576:
[----:B------:R-:W-:Y:S01]  /*31ea0*/  BSSY B0, `(.L_x_2785) ;  /* 0x0000006000007945 */ /* 0x000fe20003800000 */
[----:B------:R-:W-:-:S07]  /*31eb0*/  IMAD.MOV.U32 R15, RZ, RZ, -0x1 ;  /* 0xffffffffff0f7424 */ /* 0x000fce00078e00ff */
[----:B01----:R-:W-:Y:S05]  /*31ec0*/  WARPSYNC.COLLECTIVE R15, `(.L_x_2786) ;  /* 0x000000000f0c7348 */ /* 0x003fea0003c00000 */
[----:B------:R-:W-:Y:S02]  /*31ed0*/  ELECT P6, UR62, PT ;  /* 0x00000000003e782f */ /* 0x000fe400038c0000 */
[----:B------:R-:W-:Y:S01]  /*31ee0*/  MOV R14, UR62 ;  /* 0x0000003e000e7c02 */ /* 0x000fe20008000f00 */
[----:B01----:R-:W-:Y:S10]  /*31ef0*/  ENDCOLLECTIVE ;  /* 0x000000000000791b */ /* 0x003ff40003800000 */
.L_x_2786:
[----:B------:R-:W-:Y:S05]  /*31f00*/  BSYNC B0 ;  /* 0x0000000000007941 */ /* 0x000fea0003800000 */
.L_x_2785:
[----:B------:R-:W-:Y:S05]  /*31f10*/  BRA `(.L_x_2787) ;  /* 0xffffff8800f47947 */ /* 0x000fea000383ffff */
.L_x_2578:
[----:B0-----:R0:W1:Y:S02]  /*31f20*/  SYNCS.PHASECHK.TRANS64.TRYWAIT P0, [R2+URZ+0x29880], R3 ;  /* 0x02988003020075a7 */ /* 0x001064000800017f */
[----:B-1----:R-:W-:Y:S05]  /*31f30*/  @!P0 NANOSLEEP.SYNCS 0x989680 ;  /* 0x009896800000895d */ /* 0x002fea0003900000 */
[----:B------:R-:W1:Y:S02]  /*31f40*/  @!P0 SYNCS.PHASECHK.TRANS64 P0, [R2+URZ+0x29880], R3 ;  /* 0x02988003020085a7 */ /* 0x000e64000800007f */
[----:B-1----:R-:W-:Y:S05]  /*31f50*/  @!P0 BRA `(.L_x_2578) ;  /* 0xfffffffc00f08947 */ /* 0x002fea000383ffff */
[----:B------:R-:W-:Y:S05]  /*31f60*/  BRA `(.L_x_2788) ;  /* 0xffffff8c005c7947 */ /* 0x000fea000383ffff */
.L_x_2580:
[----:B-1----:R1:W2:Y:S02]  /*31f70*/  SYNCS.PHASECHK.TRANS64.TRYWAIT P0, [R2+URZ+0x29840], R3 ;  /* 0x02984003020075a7 */ /* 0x0022a4000800017f */
[----:B--2---:R-:W-:Y:S05]  /*31f80*/  @!P0 NANOSLEEP.SYNCS 0x989680 ;  /* 0x009896800000895d */ /* 0x004fea0003900000 */
[----:B------:R-:W2:Y:S02]  /*31f90*/  @!P0 SYNCS.PHASECHK.TRANS64 P0, [R2+URZ+0x29840], R3 ;  /* 0x02984003020085a7 */ /* 0x000ea4000800007f */
[----:B--2---:R-:W-:Y:S05]  /*31fa0*/  @!P0 BRA `(.L_x_2580) ;  /* 0xfffffffc00f08947 */ /* 0x004fea000383ffff */
[----:B------:R-:W-:Y:S05]  /*31fb0*/  BRA `(.L_x_2789) ;  /* 0xffffff8c00b07947 */ /* 0x000fea000383ffff */
.L_x_2584:
[----:B------:R-:W2:Y:S01]  /*31fc0*/  LDL.LU R11, [R1+0x44] ;  /* 0x00004400010b7983 */ /* 0x000ea20000300800 */
[----:B------:R-:W-:Y:S01]  /*31fd0*/  IMAD.MOV.U32 R13, RZ, RZ, R3 ;  /* 0x000000ffff0d7224 */ /* 0x000fe200078e0003 */
[----:B------:R-:W-:Y:S01]  /*31fe0*/  MOV R12, RZ ;  /* 0x000000ff000c7202 */ /* 0x000fe20000000f00 */
[----:B------:R-:W-:Y:S01]  /*31ff0*/  IMAD.MOV.U32 R15, RZ, RZ, -0x1 ;  /* 0xffffffffff0f7424 */ /* 0x000fe200078e00ff */
[----:B------:R-:W-:-:S04]  /*32000*/  LOP3.LUT R5, R5, 0x7f, RZ, 0xc0, !PT ;  /* 0x0000007f05057812 */ /* 0x000fc800078ec0ff */
[----:B------:R-:W-:-:S05]  /*32010*/  SHF.R.U32.HI R5, RZ, 0x2, R5 ;  /* 0x00000002ff057819 */ /* 0x000fca0000011605 */
[----:B------:R-:W-:-:S05]  /*32020*/  IMAD R0, R10, 0x80, R5 ;  /* 0x000000800a007824 */ /* 0x000fca00078e0205 */
[----:B------:R-:W-:Y:S01]  /*32030*/  IADD3 R5, R0, 0x20, RZ ;  /* 0x0000002000057810 */ /* 0x000fe20007ffe0ff */
[----:B--2---:R-:W-:Y:S02]  /*32040*/  IMAD R2, R11, R7, RZ ;  /* 0x000000070b027224 */ /* 0x004fe400078e02ff */
[----:B------:R-:W-:-:S03]  /*32050*/  IMAD.MOV.U32 R11, RZ, RZ, 0x1c1f ;  /* 0x00001c1fff0b7424 */ /* 0x000fc600078e00ff */
[----:B------:R-:W-:-:S13]  /*32060*/  ISETP.GE.AND P4, PT, R0, R2, PT ;  /* 0x000000020000720c */ /* 0x000fda0003f86270 */
[----:B-----5:R-:W-:Y:S05]  /*32070*/  WARPSYNC.COLLECTIVE R15, `(.L_x_2790) ;  /* 0x000000000f087348 */ /* 0x020fea0003c00000 */
[----:B------:R0:W1:Y:S02]  /*32080*/  SHFL.IDX P6, R14, R13, R12, R11 ;  /* 0x0000000c0d0e7389 */ /* 0x00006400000c000b */
[----:B01---5:R-:W-:Y:S01]  /*32090*/  ENDCOLLECTIVE ;  /* 0x000000000000791b */ /* 0x023fe20003800000 */
.L_x_2790:
[----:B------:R-:W-:Y:S02]  /*320a0*/  IMAD.MOV.U32 R13, RZ, RZ, R4 ;  /* 0x000000ffff0d7224 */ /* 0x000fe400078e0004 */
[----:B------:R-:W-:-:S07]  /*320b0*/  IMAD.MOV.U32 R6, RZ, RZ, R14 ;  /* 0x000000ffff067224 */ /* 0x000fce00078e000e */
[----:B------:R-:W-:Y:S05]  /*320c0*/  WARPSYNC.COLLECTIVE R15, `(.L_x_2791) ;  /* 0x000000000f087348 */ /* 0x000fea0003c00000 */
[----:B------:R0:W1:Y:S02]  /*320d0*/  SHFL.IDX P6, R14, R13, R12, R11 ;  /* 0x0000000c0d0e7389 */ /* 0x00006400000c000b */
[----:B01----:R-:W-:Y:S01]  /*320e0*/  ENDCOLLECTIVE ;  /* 0x000000000000791b */ /* 0x003fe20003800000 */
.L_x_2791:
[----:B------:R-:W-:Y:S02]  /*320f0*/  IMAD.MOV.U32 R13, RZ, RZ, R3 ;  /* 0x000000ffff0d7224 */ /* 0x000fe400078e0003 */
[----:B------:R-:W-:Y:S02]  /*32100*/  IMAD.MOV.U32 R12, RZ, RZ, 0x1 ;  /* 0x00000001ff0c7424 */ /* 0x000fe400078e00ff */
[----:B------:R-:W-:-:S07]  /*32110*/  IMAD.MOV.U32 R7, RZ, RZ, R14 ;  /* 0x000000ffff077224 */ /* 0x000fce00078e000e */
[----:B------:R-:W-:Y:S05]  /*32120*/  WARPSYNC.COLLECTIVE R15, `(.L_x_2792) ;  /* 0x000000000f087348 */ /* 0x000fea0003c00000 */
[----:B------:R0:W1:Y:S02]  /*32130*/  SHFL.IDX P6, R14, R13, R12, R11 ;  /* 0x0000000c0d0e7389 */ /* 0x00006400000c000b */
[----:B01----:R-:W-:Y:S01]  /*32140*/  ENDCOLLECTIVE ;  /* 0x000000000000791b */ /* 0x003fe20003800000 */
.L_x_2792:
        /* <DEDUP_REMOVED lines=17> */
.L_x_2793:
[----:B------:R-:W-:Y:S02]  /*32260*/  IMAD.MOV.U32 R13, RZ, RZ, R3 ;  /* 0x000000ffff0d7224 */ /* 0x000fe400078e0003 */
[----:B------:R-:W-:Y:S02]  /*32270*/  IMAD.MOV.U32 R12, RZ, RZ, 0x2 ;  /* 0x00000002ff0c7424 */ /* 0x000fe400078e00ff */
[----:B------:R-:W-:-:S07]  /*32280*/  IMAD.MOV.U32 R5, RZ, RZ, R14 ;  /* 0x000000ffff057224 */ /* 0x000fce00078e000e */
[----:B------:R-:W-:Y:S05]  /*32290*/  WARPSYNC.COLLECTIVE R15, `(.L_x_2794) ;  /* 0x000000000f087348 */ /* 0x000fea0003c00000 */
[----:B------:R0:W1:Y:S02]  /*322a0*/  SHFL.IDX P6, R14, R13, R12, R11 ;  /* 0x0000000c0d0e7389 */ /* 0x00006400000c000b */
[----:B01----:R-:W-:Y:S01]  /*322b0*/  ENDCOLLECTIVE ;  /* 0x000000000000791b */ /* 0x003fe20003800000 */
.L_x_2794:
[----:B------:R-:W-:-:S05]  /*322c0*/  @!P3 IADD3 R5, P4, R9, R5, RZ ;  /* 0x000000050905b210 */ /* 0x000fca0007f9e0ff */
[----:B------:R-:W-:-:S04]  /*322d0*/  @!P3 IMAD.X R6, RZ, RZ, R6, P4 ;  /* 0x000000ffff06b224 */ /* 0x000fc800020e0606 */
[----:B------:R-:W-:Y:S01]  /*322e0*/  @!P3 IMAD.MOV.U32 R7, RZ, RZ, R6 ;  /* 0x000000ffff07b224 */ /* 0x000fe200078e0006 */
[----:B------:R-:W-:Y:S01]  /*322f0*/  @!P3 MOV R6, R5 ;  /* 0x000000050006b202 */ /* 0x000fe20000000f00 */
[----:B------:R-:W-:Y:S02]  /*32300*/  IMAD.MOV.U32 R13, RZ, RZ, R4 ;  /* 0x000000ffff0d7224 */ /* 0x000fe400078e0004 */
[----:B------:R-:W-:Y:S02]  /*32310*/  VIADD R5, R0, 0x40 ;  /* 0x0000004000057836 */ /* 0x000fe40000000000 */
        /* <DEDUP_REMOVED lines=11> */
.L_x_2795:
[----:B------:R-:W-:Y:S02]  /*323d0*/  IMAD.MOV.U32 R13, RZ, RZ, R3 ;  /* 0x000000ffff0d7224 */ /* 0x000fe400078e0003 */
[----:B------:R-:W-:Y:S02]  /*323e0*/  IMAD.MOV.U32 R12, RZ, RZ, 0x3 ;  /* 0x00000003ff0c7424 */ /* 0x000fe400078e00ff */
[----:B------:R-:W-:-:S07]  /*323f0*/  IMAD.MOV.U32 R5, RZ, RZ, R14 ;  /* 0x000000ffff057224 */ /* 0x000fce00078e000e */
[----:B------:R-:W-:Y:S05]  /*32400*/  WARPSYNC.COLLECTIVE R15, `(.L_x_2796) ;  /* 0x000000000f087348 */ /* 0x000fea0003c00000 */
[----:B------:R0:W1:Y:S02]  /*32410*/  SHFL.IDX P6, R14, R13, R12, R11 ;  /* 0x0000000c0d0e7389 */ /* 0x00006400000c000b */
[----:B01----:R-:W-:Y:S01]  /*32420*/  ENDCOLLECTIVE ;  /* 0x000000000000791b */ /* 0x003fe20003800000 */
.L_x_2796:
[----:B------:R-:W-:-:S05]  /*32430*/  @!P3 IADD3 R5, P4, R9, R5, RZ ;  /* 0x000000050905b210 */ /* 0x000fca0007f9e0ff */
[----:B------:R-:W-:-:S05]  /*32440*/  @!P3 IMAD.X R6, RZ, RZ, R6, P4 ;  /* 0x000000ffff06b224 */ /* 0x000fca00020e0606 */
[----:B------:R-:W-:Y:S01]  /*32450*/  @!P3 MOV R7, R6 ;  /* 0x000000060007b202 */ /* 0x000fe20000000f00 */
        /* <DEDUP_REMOVED lines=11> */
.L_x_2797:
[----:B------:R-:W-:Y:S01]  /*32510*/  @!PT LDS RZ, [RZ] ;  /* 0x00000000fffff984 */ /* 0x000fe20000000800 */
[----:B------:R-:W-:Y:S01]  /*32520*/  @!PT LDS RZ, [RZ] ;  /* 0x00000000fffff984 */ /* 0x000fe20000000800 */
[----:B------:R-:W-:Y:S01]  /*32530*/  @!PT LDS RZ, [RZ] ;  /* 0x00000000fffff984 */ /* 0x000fe20000000800 */
[----:B------:R0:W-:Y:S01]  /*32540*/  @!P3 LDGSTS.E.BYPASS.LTC128B.128 [R8+0x19400], desc[UR54][R6.64+0x80], !P2 ;  /* 0x194000800608bfae */ /* 0x0001e2000d101d76 */
[----:B------:R-:W-:Y:S01]  /*32550*/  IMAD.MOV.U32 R3, RZ, RZ, R14 ;  /* 0x000000ffff037224 */ /* 0x000fe200078e000e */
[----:B------:R-:W-:Y:S06]  /*32560*/  BRA `(.L_x_2798) ;  /* 0xffffff9400147947 */ /* 0x000fec000383ffff */
.L_x_2589:
[----:B----4-:R4:W0:Y:S02]  /*32570*/  SYNCS.PHASECHK.TRANS64.TRYWAIT P0, [R18+URZ+0x29820], R0 ;  /* 0x02982000120075a7 */ /* 0x010824000800017f */
[----:B0-----:R-:W-:Y:S05]  /*32580*/  @!P0 NANOSLEEP.SYNCS 0x989680 ;  /* 0x009896800000895d */ /* 0x001fea0003900000 */
[----:B------:R-:W0:Y:S02]  /*32590*/  @!P0 SYNCS.PHASECHK.TRANS64 P0, [R18+URZ+0x29820], R0 ;  /* 0x02982000120085a7 */ /* 0x000e24000800007f */
[----:B0-----:R-:W-:Y:S05]  /*325a0*/  @!P0 BRA `(.L_x_2589) ;  /* 0xfffffffc00f08947 */ /* 0x001fea000383ffff */
[----:B------:R-:W-:Y:S05]  /*325b0*/  BRA `(.L_x_2799) ;  /* 0xffffff9400847947 */ /* 0x000fea000383ffff */
.L_x_2595:
[----:B0-----:R0:W2:Y:S02]  /*325c0*/  SYNCS.PHASECHK.TRANS64.TRYWAIT P0, [R5+URZ+0x29880], R4 ;  /* 0x02988004050075a7 */ /* 0x0010a4000800017f */
[----:B--2---:R-:W-:Y:S05]  /*325d0*/  @!P0 NANOSLEEP.SYNCS 0x989680 ;  /* 0x009896800000895d */ /* 0x004fea0003900000 */
[----:B------:R-:W2:Y:S02]  /*325e0*/  @!P0 SYNCS.PHASECHK.TRANS64 P0, [R5+URZ+0x29880], R4 ;  /* 0x02988004050085a7 */ /* 0x000ea4000800007f */
[----:B--2---:R-:W-:Y:S05]  /*325f0*/  @!P0 BRA `(.L_x_2595) ;  /* 0xfffffffc00f08947 */ /* 0x004fea000383ffff */
[----:B------:R-:W-:Y:S05]  /*32600*/  BRA `(.L_x_2800) ;  /* 0xffffff98003c7947 */ /* 0x000fea000383ffff */
.L_x_2600:
[----:B--2---:R2:W4:Y:S02]  /*32610*/  SYNCS.PHASECHK.TRANS64.TRYWAIT P0, [R5+URZ+0x29840], R4 ;  /* 0x02984004050075a7 */ /* 0x004524000800017f */
[----:B----4-:R-:W-:Y:S05]  /*32620*/  @!P0 NANOSLEEP.SYNCS 0x989680 ;  /* 0x009896800000895d */ /* 0x010fea0003900000 */
[----:B------:R-:W4:Y:S02]  /*32630*/  @!P0 SYNCS.PHASECHK.TRANS64 P0, [R5+URZ+0x29840], R4 ;  /* 0x02984004050085a7 */ /* 0x000f24000800007f */
[----:B----4-:R-:W-:Y:S05]  /*32640*/  @!P0 BRA `(.L_x_2600) ;  /* 0xfffffffc00f08947 */ /* 0x010fea000383ffff */
[----:B------:R-:W-:Y:S05]  /*32650*/  BRA `(.L_x_2801) ;  /* 0xffffff9800b87947 */ /* 0x000fea000383ffff */
.L_x_2608:
[----:B----4-:R4:W0:Y:S02]  /*32660*/  SYNCS.PHASECHK.TRANS64.TRYWAIT P0, [R20+URZ+0x29870], R4 ;  /* 0x02987004140075a7 */ /* 0x010824000800017f */
[----:B0-----:R-:W-:Y:S05]  /*32670*/  @!P0 NANOSLEEP.SYNCS 0x989680 ;  /* 0x009896800000895d */ /* 0x001fea0003900000 */
[----:B------:R-:W0:Y:S02]  /*32680*/  @!P0 SYNCS.PHASECHK.TRANS64 P0, [R20+URZ+0x29870], R4 ;  /* 0x02987004140085a7 */ /* 0x000e24000800007f */
[----:B0-----:R-:W-:Y:S05]  /*32690*/  @!P0 BRA `(.L_x_2608) ;  /* 0xfffffffc00f08947 */ /* 0x001fea000383ffff */
[----:B------:R-:W-:Y:S05]  /*326a0*/  BRA `(.L_x_2802) ;  /* 0xffffff9c00d07947 */ /* 0x000fea000383ffff */
.L_x_2610:
[----:B------:R0:W0:Y:S02]  /*326b0*/  SYNCS.PHASECHK.TRANS64.TRYWAIT P0, [R20+URZ+0x29860], R3 ;  /* 0x02986003140075a7 */ /* 0x000024000800017f */
[----:B0-----:R-:W-:Y:S05]  /*326c0*/  @!P0 NANOSLEEP.SYNCS 0x989680 ;  /* 0x009896800000895d */ /* 0x001fea0003900000 */
[----:B------:R-:W0:Y:S02]  /*326d0*/  @!P0 SYNCS.PHASECHK.TRANS64 P0, [R20+URZ+0x29860], R3 ;  /* 0x02986003140085a7 */ /* 0x000e24000800007f */
[----:B0-----:R-:W-:Y:S05]  /*326e0*/  @!P0 BRA `(.L_x_2610) ;  /* 0xfffffffc00f08947 */ /* 0x001fea000383ffff */
[----:B------:R-:W-:Y:S05]  /*326f0*/  BRA `(.L_x_2803) ;  /* 0xffffff9c00d87947 */ /* 0x000fea000383ffff */
.L_x_2617:
[----:B--2---:R2:W3:Y:S02]  /*32700*/  SYNCS.PHASECHK.TRANS64.TRYWAIT P1, [R16+URZ+0x29870], R0 ;  /* 0x02987000100075a7 */ /* 0x0044e4000802017f */
[----:B---3--:R-:W-:Y:S05]  /*32710*/  @!P1 NANOSLEEP.SYNCS 0x989680 ;  /* 0x009896800000995d */ /* 0x008fea0003900000 */
[----:B------:R-:W3:Y:S02]  /*32720*/  @!P1 SYNCS.PHASECHK.TRANS64 P1, [R16+URZ+0x29870], R0 ;  /* 0x02987000100095a7 */ /* 0x000ee4000802007f */
[----:B---3--:R-:W-:Y:S05]  /*32730*/  @!P1 BRA `(.L_x_2617) ;  /* 0xfffffffc00f09947 */ /* 0x008fea000383ffff */
[----:B------:R-:W-:Y:S05]  /*32740*/  BRA `(.L_x_2804) ;  /* 0xffffffa400bc7947 */ /* 0x000fea000383ffff */
.L_x_2619:
[----:B--2---:R2:W3:Y:S02]  /*32750*/  SYNCS.PHASECHK.TRANS64.TRYWAIT P1, [R16+URZ+0x29860], R0 ;  /* 0x02986000100075a7 */ /* 0x0044e4000802017f */
[----:B---3--:R-:W-:Y:S05]  /*32760*/  @!P1 NANOSLEEP.SYNCS 0x989680 ;  /* 0x009896800000995d */ /* 0x008fea0003900000 */
[----:B------:R-:W3:Y:S02]  /*32770*/  @!P1 SYNCS.PHASECHK.TRANS64 P1, [R16+URZ+0x29860], R0 ;  /* 0x02986000100095a7 */ /* 0x000ee4000802007f */
[----:B---3--:R-:W-:Y:S05]  /*32780*/  @!P1 BRA `(.L_x_2619) ;  /* 0xfffffffc00f09947 */ /* 0x008fea000383ffff */
[----:B------:R-:W-:Y:S05]  /*32790*/  BRA `(.L_x_2805) ;  /* 0xffffffa400c47947 */ /* 0x000fea000383ffff */
.L_x_2623:
[----:B------:R-:W2:Y:S01]  /*327a0*/  LDL R0, [R1] ;  /* 0x0000000001007983 */ /* 0x000ea20000100800 */
[----:B------:R-:W-:Y:S01]  /*327b0*/  BSSY B0, `(.L_x_2806) ;  /* 0x0000008000007945 */ /* 0x000fe20003800000 */
[----:B------:R-:W-:Y:S01]  /*327c0*/  MOV R12, RZ ;  /* 0x000000ff000c7202 */ /* 0x000fe20000000f00 */
[----:B------:R-:W-:Y:S02]  /*327d0*/  IMAD.MOV.U32 R11, RZ, RZ, 0x1f ;  /* 0x0000001fff0b7424 */ /* 0x000fe400078e00ff */
[----:B------:R-:W-:Y:S02]  /*327e0*/  IMAD.MOV.U32 R15, RZ, RZ, -0x1 ;  /* 0xffffffffff0f7424 */ /* 0x000fe400078e00ff */
[----:B--2---:R-:W-:-:S07]  /*327f0*/  IMAD.MOV.U32 R13, RZ, RZ, R0 ;  /* 0x000000ffff0d7224 */ /* 0x004fce00078e0000 */
[----:B-1----:R-:W-:Y:S05]  /*32800*/  WARPSYNC.COLLECTIVE R15, `(.L_x_2807) ;  /* 0x000000000f087348 */ /* 0x002fea0003c00000 */
[----:B------:R0:W2:Y:S02]  /*32810*/  SHFL.IDX P6, R14, R13, R12, R11 ;  /* 0x0000000c0d0e7389 */ /* 0x0000a400000c000b */
[----:B012---:R-:W-:Y:S01]  /*32820*/  ENDCOLLECTIVE ;  /* 0x000000000000791b */ /* 0x007fe20003800000 */
.L_x_2807:
[----:B------:R-:W-:Y:S05]  /*32830*/  BSYNC B0 ;  /* 0x0000000000007941 */ /* 0x000fea0003800000 */
.L_x_2806:
        /* <DEDUP_REMOVED lines=9> */
.L_x_2808:
[----:B------:R-:W-:Y:S01]  /*328d0*/  ULDC UR4, c[0x0][0xc3c] ;  /* 0x00030f0000047ab9 */ /* 0x000fe20000000800 */
[----:B------:R-:W-:Y:S01]  /*328e0*/  IMAD.IADD R4, R2, 0x1, R16 ;  /* 0x0000000102047824 */ /* 0x000fe200078e0210 */
[----:B------:R-:W-:-:S04]  /*328f0*/  MOV R0, R14 ;  /* 0x0000000e00007202 */ /* 0x000fc80000000f00 */
        /* <DEDUP_REMOVED lines=10> */
[C---:B------:R-:W-:Y:S01]  /*329a0*/  ISETP.GE.U32.AND P3, PT, R16.reuse, 0x4, PT ;  /* 0x000000041000780c */ /* 0x040fe20003f66070 */
[----:B------:R-:W-:Y:S01]  /*329b0*/  IMAD.MOV.U32 R11, RZ, RZ, RZ ;  /* 0x000000ffff0b7224 */ /* 0x000fe200078e00ff */
        /* <DEDUP_REMOVED lines=11> */
.L_x_2809:
        /* <DEDUP_REMOVED lines=8> */
.L_x_2810:
        /* <DEDUP_REMOVED lines=8> */
.L_x_2811:
        /* <DEDUP_REMOVED lines=8> */
.L_x_2812:
        /* <DEDUP_REMOVED lines=8> */
.L_x_2813:
        /* <DEDUP_REMOVED lines=9> */
.L_x_2814:
[----:B------:R-:W-:Y:S01]  /*32d00*/  IMAD.MOV.U32 R9, RZ, RZ, R14 ;  /* 0x000000ffff097224 */ /* 0x000fe200078e000e */
[----:B------:R-:W-:Y:S06]  /*32d10*/  BRA `(.L_x_2815) ;  /* 0xffffffa800c87947 */ /* 0x000fec000383ffff */
.L_x_2626:
[----:B------:R-:W-:Y:S01]  /*32d20*/  BSSY B0, `(.L_x_2816) ;  /* 0x0000008000007945 */ /* 0x000fe20003800000 */
[----:B------:R-:W-:Y:S01]  /*32d30*/  IMAD.MOV.U32 R13, RZ, RZ, R2 ;  /* 0x000000ffff0d7224 */ /* 0x000fe200078e0002 */
[----:B------:R-:W-:Y:S01]  /*32d40*/  MOV R12, 0x1 ;  /* 0x00000001000c7802 */ /* 0x000fe20000000f00 */
[----:B------:R-:W-:Y:S02]  /*32d50*/  IMAD.MOV.U32 R11, RZ, RZ, RZ ;  /* 0x000000ffff0b7224 */ /* 0x000fe400078e00ff */
[----:B------:R-:W-:-:S07]  /*32d60*/  IMAD.MOV.U32 R15, RZ, RZ, -0x1 ;  /* 0xffffffffff0f7424 */ /* 0x000fce00078e00ff */
[----:B-1----:R-:W-:Y:S05]  /*32d70*/  WARPSYNC.COLLECTIVE R15, `(.L_x_2817) ;  /* 0x000000000f087348 */ /* 0x002fea0003c00000 */
[----:B------:R0:W2:Y:S02]  /*32d80*/  SHFL.UP P6, R14, R13, R12, R11 ;  /* 0x0400000c0d0e7389 */ /* 0x0000a400000c000b */
[----:B012---:R-:W-:Y:S01]  /*32d90*/  ENDCOLLECTIVE ;  /* 0x000000000000791b */ /* 0x007fe20003800000 */
.L_x_2817:
[----:B------:R-:W-:Y:S05]  /*32da0*/  BSYNC B0 ;  /* 0x0000000000007941 */ /* 0x000fea0003800000 */
.L_x_2816:
[----:B------:R-:W-:Y:S01]  /*32db0*/  IMAD.MOV.U32 R3, RZ, RZ, R14 ;  /* 0x000000ffff037224 */ /* 0x000fe200078e000e */
[----:B------:R-:W-:Y:S01]  /*32dc0*/  MOV R15, 0xffffffff ;  /* 0xffffffff000f7802 */ /* 0x000fe20000000f00 */
[----:B------:R-:W-:Y:S02]  /*32dd0*/  IMAD.MOV.U32 R12, RZ, RZ, 0x2 ;  /* 0x00000002ff0c7424 */ /* 0x000fe400078e00ff */
[----:B------:R-:W-:Y:S01]  /*32de0*/  IMAD.MOV.U32 R11, RZ, RZ, RZ ;  /* 0x000000ffff0b7224 */ /* 0x000fe200078e00ff */
[----:B------:R-:W-:-:S05]  /*32df0*/  SEL R3, R3, RZ, P1 ;  /* 0x000000ff03037207 */ /* 0x000fca0000800000 */
[----:B------:R-:W-:-:S04]  /*32e00*/  IMAD.IADD R2, R2, 0x1, R3 ;  /* 0x0000000102027824 */ /* 0x000fc800078e0203 */
[----:B------:R-:W-:-:S07]  /*32e10*/  IMAD.MOV.U32 R13, RZ, RZ, R2 ;  /* 0x000000ffff0d7224 */ /* 0x000fce00078e0002 */
[----:B------:R-:W-:Y:S05]  /*32e20*/  WARPSYNC.COLLECTIVE R15, `(.L_x_2818) ;  /* 0x000000000f087348 */ /* 0x000fea0003c00000 */
[----:B------:R0:W1:Y:S02]  /*32e30*/  SHFL.UP P6, R14, R13, R12, R11 ;  /* 0x0400000c0d0e7389 */ /* 0x00006400000c000b */
[----:B01----:R-:W-:Y:S01]  /*32e40*/  ENDCOLLECTIVE ;  /* 0x000000000000791b */ /* 0x003fe20003800000 */
.L_x_2818:
        /* <DEDUP_REMOVED lines=8> */
.L_x_2819:
        /* <DEDUP_REMOVED lines=8> */
.L_x_2820:
        /* <DEDUP_REMOVED lines=8> */
.L_x_2821:
[----:B------:R-:W-:Y:S01]  /*32fd0*/  MOV R12, 0x1f ;  /* 0x0000001f000c7802 */ /* 0x000fe20000000f00 */
        /* <DEDUP_REMOVED lines=8> */
.L_x_2822:
[----:B------:R-:W-:Y:S01]  /*33060*/  IMAD.MOV.U32 R9, RZ, RZ, R14 ;  /* 0x000000ffff097224 */ /* 0x000fe200078e000e */
[----:B------:R-:W-:Y:S06]  /*33070*/  BRA `(.L_x_2823) ;  /* 0xffffffa800a07947 */ /* 0x000fec000383ffff */
.L_x_2628:
[----:B------:R-:W-:Y:S01]  /*33080*/  BSSY B0, `(.L_x_2824) ;  /* 0x0000006000007945 */ /* 0x000fe20003800000 */
[----:B------:R-:W-:Y:S01]  /*33090*/  PLOP3.LUT P6, PT, P6, PT, PT, 0x8, 0x0 ;  /* 0x000000000000781c */ /* 0x000fe200037ce170 */
[----:B------:R-:W-:-:S12]  /*330a0*/  IMAD.MOV.U32 R15, RZ, RZ, -0x1 ;  /* 0xffffffffff0f7424 */ /* 0x000fd800078e00ff */
[----:B01----:R-:W-:Y:S05]  /*330b0*/  WARPSYNC.COLLECTIVE R15, `(.L_x_2825) ;  /* 0x000000000f087348 */ /* 0x003fea0003c00000 */
[----:B------:R-:W-:Y:S01]  /*330c0*/  VOTE.ANY R14, PT, P6 ;  /* 0x00000000000e7806 */ /* 0x000fe200030e0100 */
[----:B01----:R-:W-:Y:S06]  /*330d0*/  ENDCOLLECTIVE ;  /* 0x000000000000791b */ /* 0x003fec0003800000 */
.L_x_2825:
[----:B------:R-:W-:Y:S05]  /*330e0*/  BSYNC B0 ;  /* 0x0000000000007941 */ /* 0x000fea0003800000 */
.L_x_2824:
[----:B------:R0:W5:Y:S01]  /*330f0*/  LDL.LU R10, [R1+0xc] ;  /* 0x00000c00010a7983 */ /* 0x0001620000300800 */
[----:B------:R-:W-:Y:S01]  /*33100*/  IMAD.MOV.U32 R3, RZ, RZ, R14 ;  /* 0x000000ffff037224 */ /* 0x000fe200078e000e */
[----:B------:R-:W-:Y:S01]  /*33110*/  MOV R15, 0xffffffff ;  /* 0xffffffff000f7802 */ /* 0x000fe20000000f00 */
[----:B------:R-:W-:Y:S02]  /*33120*/  IMAD.MOV.U32 R13, RZ, RZ, R4 ;  /* 0x000000ffff0d7224 */ /* 0x000fe400078e0004 */
[----:B------:R-:W1:Y:S01]  /*33130*/  POPC R0, R3 ;  /* 0x0000000300007309 */ /* 0x000e620000000000 */
[----:B------:R-:W-:Y:S02]  /*33140*/  IMAD.MOV.U32 R11, RZ, RZ, 0x1f ;  /* 0x0000001fff0b7424 */ /* 0x000fe400078e00ff */
[----:B01----:R-:W-:-:S07]  /*33150*/  IMAD.MOV.U32 R12, RZ, RZ, R0 ;  /* 0x000000ffff0c7224 */ /* 0x003fce00078e0000 */
[----:B-----5:R-:W-:Y:S05]  /*33160*/  WARPSYNC.COLLECTIVE R15, `(.L_x_2826) ;  /* 0x000000000f087348 */ /* 0x020fea0003c00000 */
[----:B------:R0:W1:Y:S02]  /*33170*/  SHFL.IDX P6, R14, R13, R12, R11 ;  /* 0x0000000c0d0e7389 */ /* 0x00006400000c000b */
[----:B01---5:R-:W-:Y:S01]  /*33180*/  ENDCOLLECTIVE ;  /* 0x000000000000791b */ /* 0x023fe20003800000 */
.L_x_2826:
[----:B------:R-:W-:Y:S02]  /*33190*/  IMAD.MOV.U32 R13, RZ, RZ, R6 ;  /* 0x000000ffff0d7224 */ /* 0x000fe400078e0006 */
[----:B------:R-:W-:-:S07]  /*331a0*/  IMAD.MOV.U32 R4, RZ, RZ, R14 ;  /* 0x000000ffff047224 */ /* 0x000fce00078e000e */
[----:B------:R-:W-:Y:S05]  /*331b0*/  WARPSYNC.COLLECTIVE R15, `(.L_x_2827) ;  /* 0x000000000f087348 */ /* 0x000fea0003c00000 */
[----:B------:R0:W1:Y:S02]  /*331c0*/  SHFL.IDX P6, R14, R13, R12, R11 ;  /* 0x0000000c0d0e7389 */ /* 0x00006400000c000b */
[----:B01----:R-:W-:Y:S01]  /*331d0*/  ENDCOLLECTIVE ;  /* 0x000000000000791b */ /* 0x003fe20003800000 */
.L_x_2827:
[----:B------:R-:W-:Y:S02]  /*331e0*/  IMAD.MOV.U32 R6, RZ, RZ, R14 ;  /* 0x000000ffff067224 */ /* 0x000fe400078e000e */
[----:B------:R-:W-:-:S05]  /*331f0*/  IMAD.IADD R10, R0, 0x1, R10 ;  /* 0x00000001000a7824 */ /* 0x000fca00078e020a */
[----:B------:R0:W-:Y:S01]  /*33200*/  STL [R1+0xc], R10 ;  /* 0x00000c0a01007387 */ /* 0x0001e20000100800 */
[----:B------:R-:W-:Y:S05]  /*33210*/  BRA `(.L_x_2828) ;  /* 0xffffffa800807947 */ /* 0x000fea000383ffff */
.L_x_2630:
[----:B------:R-:W-:Y:S01]  /*33220*/  BSSY B0, `(.L_x_2829) ;  /* 0x0000008000007945 */ /* 0x000fe20003800000 */
[----:B------:R-:W-:Y:S01]  /*33230*/  IMAD.MOV.U32 R13, RZ, RZ, R7 ;  /* 0x000000ffff0d7224 */ /* 0x000fe200078e0007 */
[----:B------:R-:W-:Y:S01]  /*33240*/  MOV R15, 0xffffffff ;  /* 0xffffffff000f7802 */ /* 0x000fe20000000f00 */
[----:B------:R-:W-:Y:S02]  /*33250*/  IMAD.MOV.U32 R12, RZ, RZ, R0 ;  /* 0x000000ffff0c7224 */ /* 0x000fe400078e0000 */
[----:B------:R-:W-:-:S07]  /*33260*/  IMAD.MOV.U32 R11, RZ, RZ, 0x1f ;  /* 0x0000001fff0b7424 */ /* 0x000fce00078e00ff */
[----:B01----:R-:W-:Y:S05]  /*33270*/  WARPSYNC.COLLECTIVE R15, `(.L_x_2830) ;  /* 0x000000000f087348 */ /* 0x003fea0003c00000 */
[----:B------:R2:W3:Y:S02]  /*33280*/  SHFL.IDX P6, R14, R13, R12, R11 ;  /* 0x0000000c0d0e7389 */ /* 0x0004e400000c000b */
[----:B0123--:R-:W-:Y:S01]  /*33290*/  ENDCOLLECTIVE ;  /* 0x000000000000791b */ /* 0x00ffe20003800000 */
.L_x_2830:
[----:B------:R-:W-:Y:S05]  /*332a0*/  BSYNC B0 ;  /* 0x0000000000007941 */ /* 0x000fea0003800000 */
.L_x_2829:
[----:B------:R-:W-:Y:S01]  /*332b0*/  IMAD.MOV.U32 R0, RZ, RZ, R14 ;  /* 0x000000ffff007224 */ /* 0x000fe200078e000e */
[----:B------:R-:W-:Y:S06]  /*332c0*/  BRA `(.L_x_2831) ;  /* 0xffffffa8006c7947 */ /* 0x000fec000383ffff */
.L_x_2636:
[----:B0-----:R0:W1:Y:S02]  /*332d0*/  SYNCS.PHASECHK.TRANS64.TRYWAIT P0, [R0+URZ+0x29820], R3 ;  /* 0x02982003000075a7 */ /* 0x001064000800017f */
[----:B-1----:R-:W-:Y:S05]  /*332e0*/  @!P0 NANOSLEEP.SYNCS 0x989680 ;  /* 0x009896800000895d */ /* 0x002fea0003900000 */
[----:B------:R-:W1:Y:S02]  /*332f0*/  @!P0 SYNCS.PHASECHK.TRANS64 P0, [R0+URZ+0x29820], R3 ;  /* 0x02982003000085a7 */ /* 0x000e64000800007f */
[----:B-1----:R-:W-:Y:S05]  /*33300*/  @!P0 BRA `(.L_x_2636) ;  /* 0xfffffffc00f08947 */ /* 0x002fea000383ffff */
[----:B------:R-:W-:Y:S05]  /*33310*/  BRA `(.L_x_2832) ;  /* 0xffffffb400107947 */ /* 0x000fea000383ffff */
.L_x_2637:
        /* <DEDUP_REMOVED lines=11> */
.L_x_2834:
[----:B------:R-:W-:Y:S05]  /*333d0*/  BSYNC B0 ;  /* 0x0000000000007941 */ /* 0x000fea0003800000 */
.L_x_2833:
[----:B------:R-:W-:Y:S05]  /*333e0*/  BRA `(.L_x_2835) ;  /* 0xffffffb000f87947 */ /* 0x000fea000383ffff */
.L_x_2638:
[----:B------:R-:W-:Y:S01]  /*333f0*/  BSSY B0, `(.L_x_2836) ;  /* 0x0000006000007945 */ /* 0x000fe20003800000 */
[----:B------:R-:W-:-:S07]  /*33400*/  IMAD.MOV.U32 R15, RZ, RZ, -0x1 ;  /* 0xffffffffff0f7424 */ /* 0x000fce00078e00ff */
[----:B01----:R-:W-:Y:S05]  /*33410*/  WARPSYNC.COLLECTIVE R15, `(.L_x_2837) ;  /* 0x000000000f0c7348 */ /* 0x003fea0003c00000 */
[----:B------:R-:W-:Y:S02]  /*33420*/  ELECT P6, UR62, PT ;  /* 0x00000000003e782f */ /* 0x000fe400038c0000 */
[----:B------:R-:W-:Y:S01]  /*33430*/  MOV R14, UR62 ;  /* 0x0000003e000e7c02 */ /* 0x000fe20008000f00 */
[----:B01----:R-:W-:Y:S10]  /*33440*/  ENDCOLLECTIVE ;  /* 0x000000000000791b */ /* 0x003ff40003800000 */
.L_x_2837:
[----:B------:R-:W-:Y:S05]  /*33450*/  BSYNC B0 ;  /* 0x0000000000007941 */ /* 0x000fea0003800000 */
.L_x_2836:
[----:B------:R-:W-:Y:S05]  /*33460*/  BRA `(.L_x_2838) ;  /* 0xffffffb000ec7947 */ /* 0x000fea000383ffff */
.L_x_2640:
[----:B0-----:R0:W1:Y:S02]  /*33470*/  SYNCS.PHASECHK.TRANS64.TRYWAIT P1, [R6+URZ], R5 ;  /* 0x00000005060075a7 */ /* 0x001064000802017f */
[----:B-1----:R-:W-:Y:S05]  /*33480*/  @!P1 NANOSLEEP.SYNCS 0x989680 ;  /* 0x009896800000995d */ /* 0x002fea0003900000 */
[----:B------:R-:W1:Y:S02]  /*33490*/  @!P1 SYNCS.PHASECHK.TRANS64 P1, [R6+URZ], R5 ;  /* 0x00000005060095a7 */ /* 0x000e64000802007f */
[----:B-1----:R-:W-:Y:S05]  /*334a0*/  @!P1 BRA `(.L_x_2640) ;  /* 0xfffffffc00f09947 */ /* 0x002fea000383ffff */
[----:B------:R-:W-:Y:S05]  /*334b0*/  BRA `(.L_x_2839) ;  /* 0xffffffb400247947 */ /* 0x000fea000383ffff */
.L_x_2641:
[----:B-1----:R1:W2:Y:S02]  /*334c0*/  SYNCS.PHASECHK.TRANS64.TRYWAIT P1, [R7+URZ], R2 ;  /* 0x00000002070075a7 */ /* 0x0022a4000802017f */
[----:B--2---:R-:W-:Y:S05]  /*334d0*/  @!P1 NANOSLEEP.SYNCS 0x989680 ;  /* 0x009896800000995d */ /* 0x004fea0003900000 */
[----:B------:R-:W2:Y:S02]  /*334e0*/  @!P1 SYNCS.PHASECHK.TRANS64 P1, [R7+URZ], R2 ;  /* 0x00000002070095a7 */ /* 0x000ea4000802007f */
[----:B--2---:R-:W-:Y:S05]  /*334f0*/  @!P1 BRA `(.L_x_2641) ;  /* 0xfffffffc00f09947 */ /* 0x004fea000383ffff */
[----:B------:R-:W-:Y:S05]  /*33500*/  BRA `(.L_x_2840) ;  /* 0xffffffb400187947 */ /* 0x000fea000383ffff */
.L_x_2643:
[----:B--2---:R2:W3:Y:S02]  /*33510*/  SYNCS.PHASECHK.TRANS64.TRYWAIT P1, [R4+URZ+0x29860], R5 ;  /* 0x02986005040075a7 */ /* 0x0044e4000802017f */
[----:B---3--:R-:W-:Y:S05]  /*33520*/  @!P1 NANOSLEEP.SYNCS 0x989680 ;  /* 0x009896800000995d */ /* 0x008fea0003900000 */
[----:B------:R-:W3:Y:S02]  /*33530*/  @!P1 SYNCS.PHASECHK.TRANS64 P1, [R4+URZ+0x29860], R5 ;  /* 0x02986005040095a7 */ /* 0x000ee4000802007f */
[----:B---3--:R-:W-:Y:S05]  /*33540*/  @!P1 BRA `(.L_x_2643) ;  /* 0xfffffffc00f09947 */ /* 0x008fea000383ffff */
[----:B------:R-:W-:Y:S05]  /*33550*/  BRA `(.L_x_2841) ;  /* 0xffffffb400187947 */ /* 0x000fea000383ffff */
.L_x_2645:
[----:B---3--:R3:W4:Y:S02]  /*33560*/  SYNCS.PHASECHK.TRANS64.TRYWAIT P1, [R3+URZ+0x29860], R2 ;  /* 0x02986002030075a7 */ /* 0x008724000802017f */
[----:B----4-:R-:W-:Y:S05]  /*33570*/  @!P1 NANOSLEEP.SYNCS 0x989680 ;  /* 0x009896800000995d */ /* 0x010fea0003900000 */
[----:B------:R-:W4:Y:S02]  /*33580*/  @!P1 SYNCS.PHASECHK.TRANS64 P1, [R3+URZ+0x29860], R2 ;  /* 0x02986002030095a7 */ /* 0x000f24000802007f */
[----:B----4-:R-:W-:Y:S05]  /*33590*/  @!P1 BRA `(.L_x_2645) ;  /* 0xfffffffc00f09947 */ /* 0x010fea000383ffff */
[----:B------:R-:W-:Y:S05]  /*335a0*/  BRA `(.L_x_2842) ;  /* 0xffffffb400187947 */ /* 0x000fea000383ffff */
.L_x_2647:
[----:B----4-:R4:W0:Y:S02]  /*335b0*/  SYNCS.PHASECHK.TRANS64.TRYWAIT P0, [R4+URZ+0x29880], R5 ;  /* 0x02988005040075a7 */ /* 0x010824000800017f */
[----:B0-----:R-:W-:Y:S05]  /*335c0*/  @!P0 NANOSLEEP.SYNCS 0x989680 ;  /* 0x009896800000895d */ /* 0x001fea0003900000 */
[----:B------:R-:W0:Y:S02]  /*335d0*/  @!P0 SYNCS.PHASECHK.TRANS64 P0, [R4+URZ+0x29880], R5 ;  /* 0x02988005040085a7 */ /* 0x000e24000800007f */
[----:B0-----:R-:W-:Y:S05]  /*335e0*/  @!P0 BRA `(.L_x_2647) ;  /* 0xfffffffc00f08947 */ /* 0x001fea000383ffff */
[----:B------:R-:W-:Y:S05]  /*335f0*/  BRA `(.L_x_2648) ;  /* 0xffffffb400147947 */ /* 0x000fea000383ffff */
.L_x_2843:
        /* <DEDUP_REMOVED lines=16> */
.L_x_2852:


//--------------------- .nv.global.init           --------------------------
	.section	.nv.global.init,"aw",@progbits
	.align	4
.nv.global.init:
	.type		_ZZN5flash28permute_output_fp8_VcolmajorIN4cute6TensorINS1_11ArrayEngineIfLm64EEENS1_6LayoutINS1_5tupleIJNS6_IJNS1_1CILi2EEES8_NS7_ILi16EEEEEENS7_ILi1EEESB_EEENS6_IJNS6_IJSB_S8_NS7_ILi4EEEEEENS7_ILi0EEESF_EEEEEEEEEvRT_E9upper_map,@object
	.size		_ZZN5flash28permute_output_fp8_VcolmajorIN4cute6TensorINS1_11ArrayEngineIfLm64EEENS1_6LayoutINS1_5tupleIJNS6_IJNS1_1CILi2EEES8_NS7_ILi16EEEEEENS7_ILi1EEESB_EEENS6_IJNS6_IJSB_S8_NS7_ILi4EEEEEENS7_ILi0EEESF_EEEEEEEEEvRT_E9upper_map,($str$23 - _ZZN5flash28permute_output_fp8_VcolmajorIN4cute6TensorINS1_11ArrayEngineIfLm64EEENS1_6LayoutINS1_5tupleIJNS6_IJNS1_1CILi2EEES8_NS7_ILi16EEEEEENS7_ILi1EEESB_EEENS6_IJNS6_IJSB_S8_NS7_ILi4EEEEEENS7_ILi0EEESF_EEEEEEEEEvRT_E9upper_map)
_ZZN5flash28permute_output_fp8_VcolmajorIN4cute6TensorINS1_11ArrayEngineIfLm64EEENS1_6LayoutINS1_5tupleIJNS6_IJNS1_1CILi2EEES8_NS7_ILi16EEEEEENS7_ILi1EEESB_EEENS6_IJNS6_IJSB_S8_NS7_ILi4EEEEEENS7_ILi0EEESF_EEEEEEEEEvRT_E9upper_map:
        /*0000*/ 	.byte	0x00, 0x00, 0x00, 0x00, 0x02, 0x00, 0x00, 0x00, 0x03, 0x00, 0x00, 0x00, 0x01, 0x00, 0x00, 0x00
	.type		$str$23,@object
	.size		$str$23,($str$24 - $str$23)
$str$23:
        /*0010*/ 	.byte	0x28, 0x61, 0x64, 0x64, 0x72, 0x65, 0x73, 0x73, 0x20, 0x26, 0x20, 0x6d, 0x61, 0x73, 0x6b, 0x29
        /*0020*/ 	.byte	0x20, 0x3d, 0x3d, 0x20, 0x30, 0x00
	.type		$str$24,@object
	.size		$str$24,(__unnamed_5 - $str$24)
$str$24:
        /*0026*/ 	.byte	0x2f, 0x74, 0x6d, 0x70, 0x2f, 0x6f, 0x73, 0x73, 0x5f, 0x6b, 0x65, 0x72, 0x6e, 0x65, 0x6c, 0x73
        /*0036*/ 	.byte	0x5f, 0x73, 0x72, 0x63, 0x2f, 0x66, 0x6c, 0x61, 0x73, 0x68, 0x5f, 0x61, 0x74, 0x74, 0x65, 0x6e
        /*0046*/ 	.byte	0x74, 0x69, 0x6f, 0x6e, 0x2f, 0x63, 0x73, 0x72, 0x63, 0x2f, 0x63, 0x75, 0x74, 0x6c, 0x61, 0x73
        /*0056*/ 	.byte	0x73, 0x2f, 0x69, 0x6e, 0x63, 0x6c, 0x75, 0x64, 0x65, 0x2f, 0x63, 0x75, 0x74, 0x65, 0x2f, 0x70
        /*0066*/ 	.byte	0x6f, 0x69, 0x6e, 0x74, 0x65, 0x72, 0x5f, 0x66, 0x6c, 0x61, 0x67, 0x67, 0x65, 0x64, 0x2e, 0x68
        /*0076*/ 	.byte	0x70, 0x70, 0x00
	.type		__unnamed_5,@object
	.size		__unnamed_5,(__unnamed_7 - __unnamed_5)
__unnamed_5:
        /* <DEDUP_REMOVED lines=24> */
        /*01f9*/ 	.byte	0x3e, 0x3e, 0x20, 0x26, 0x5d, 0x00
	.type		__unnamed_7,@object
	.size		__unnamed_7,(__unnamed_3 - __unnamed_7)
__unnamed_7:
        /* <DEDUP_REMOVED lines=25> */
	.type		__unnamed_3,@object
	.size		__unnamed_3,(__unnamed_2 - __unnamed_3)
__unnamed_3:
        /* <DEDUP_REMOVED lines=29> */
        /*0555*/ 	.byte	0x5d, 0x00
	.type		__unnamed_2,@object
	.size		__unnamed_2,(__unnamed_4 - __unnamed_2)
__unnamed_2:
        /* <DEDUP_REMOVED lines=30> */
	.type		__unnamed_4,@object
	.size		__unnamed_4,(__unnamed_6 - __unnamed_4)
__unnamed_4:
        /* <DEDUP_REMOVED lines=30> */
	.type		__unnamed_6,@object
	.size		__unnamed_6,(__unnamed_1 - __unnamed_6)
__unnamed_6:
        /* <DEDUP_REMOVED lines=29> */
        /*0acb*/ 	.byte	0x3e, 0x5d, 0x00
	.type		__unnamed_1,@object
	.size		__unnamed_1,(.L_0 - __unnamed_1)
__unnamed_1:
        /* <DEDUP_REMOVED lines=29> */
        /*0c9e*/ 	.byte	0x3e, 0x20, 0x26, 0x5d, 0x00
.L_0:


//--------------------- .nv.shared._ZN7cutlass13device_kernelIN5flash11enable_sm90INS1_16FlashAttnFwdSm90INS1_25CollectiveMainloopFwdSm90ILi2EN4cute5tupleIJNS5_1CILi1EEES8_S8_EEENS6_IJNS7_ILi128EEENS7_ILi160EEENS7_ILi192EEEEEELi128ENS_12float_e4m3_tEfNS_4arch4Sm90ELb0ELb0ELb0ELb0ELb0ELb0ELb0ELb1ELb1ELb1ELb1ELb0EEENS1_21CollectiveEpilogueFwdINS6_IJSA_SA_SB_EEES9_NS_10bfloat16_tESG_Li256ELb0ELb1ELb1ELb1EEENS1_19SingleTileSchedulerILb0ELb1ELb1ELi128EEEEEEEEEvNT_6ParamsE --------------------------
	.section	.nv.shared._ZN7cutlass13device_kernelIN5flash11enable_sm90INS1_16FlashAttnFwdSm90INS1_25CollectiveMainloopFwdSm90ILi2EN4cute5tupleIJNS5_1CILi1EEES8_S8_EEENS6_IJNS7_ILi128EEENS7_ILi160EEENS7_ILi192EEEEEELi128ENS_12float_e4m3_tEfNS_4arch4Sm90ELb0ELb0ELb0ELb0ELb0ELb0ELb0ELb1ELb1ELb1ELb1ELb0EEENS1_21CollectiveEpilogueFwdINS6_IJSA_SA_SB_EEES9_NS_10bfloat16_tESG_Li256ELb0ELb1ELb1ELb1EEENS1_19SingleTileSchedulerILb0ELb1ELb1ELi128EEEEEEEEEvNT_6ParamsE,"aw",@nobits
	.sectionflags	@""
	.align	16
	.zero		1024


//--------------------- .nv.shared.reserved.0     --------------------------
	.section	.nv.shared.reserved.0,"aw",@nobits
	.weak		__nv_reservedSMEM_offset_0_alias
	.size		__nv_reservedSMEM_offset_0_alias, 0, 0
	.other		__nv_reservedSMEM_offset_0_alias,@"STO_CUDA_RESERVED_SHARED STV_DEFAULT"
__nv_reservedSMEM_offset_0_alias:
	.zero		0


//--------------------- .nv.global                --------------------------
	.section	.nv.global,"aw",@nobits
.nv.global:
	.type		_ZN73_INTERNAL_b2f1931f_37_flash_fwd_hdimdiff_e4m3_split_sm90_cu_18e39b8a_36524cute1_E,@object
	.size		_ZN73_INTERNAL_b2f1931f_37_flash_fwd_hdimdiff_e4m3_split_sm90_cu_18e39b8a_36524cute1_E,(_ZN73_INTERNAL_b2f1931f_37_flash_fwd_hdimdiff_e4m3_split_sm90_cu_18e39b8a_36524cuda3std3__45__cpo6cbeginE - _ZN73_INTERNAL_b2f1931f_37_flash_fwd_hdimdiff_e4m3_split_sm90_cu_18e39b8a_36524cute1_E)
_ZN73_INTERNAL_b2f1931f_37_flash_fwd_hdimdiff_e4m3_split_sm90_cu_18e39b8a_36524cute1_E:
	.zero		1
	.type		_ZN73_INTERNAL_b2f1931f_37_flash_fwd_hdimdiff_e4m3_split_sm90_cu_18e39b8a_36524cuda3std3__45__cpo6cbeginE,@object
	.size		_ZN73_INTERNAL_b2f1931f_37_flash_fwd_hdimdiff_e4m3_split_sm90_cu_18e39b8a_36524cuda3std3__45__cpo6cbeginE,(_ZN73_INTERNAL_b2f1931f_37_flash_fwd_hdimdiff_e4m3_split_sm90_cu_18e39b8a_36524cuda3std3__48in_placeE - _ZN73_INTERNAL_b2f1931f_37_flash_fwd_hdimdiff_e4m3_split_sm90_cu_18e39b8a_36524cuda3std3__45__cpo6cbeginE)
_ZN73_INTERNAL_b2f1931f_37_flash_fwd_hdimdiff_e4m3_split_sm90_cu_18e39b8a_36524cuda3std3__45__cpo6cbeginE:
	.zero		1
	.type		_ZN73_INTERNAL_b2f1931f_37_flash_fwd_hdimdiff_e4m3_split_sm90_cu_18e39b8a_36524cuda3std3__48in_placeE,@object
	.size		_ZN73_INTERNAL_b2f1931f_37_flash_fwd_hdimdiff_e4m3_split_sm90_cu_18e39b8a_36524cuda3std3__48in_placeE,(_ZN73_INTERNAL_b2f1931f_37_flash_fwd_hdimdiff_e4m3_split_sm90_cu_18e39b8a_36524cuda3std6ranges3__45__cpo9iter_moveE - _ZN73_INTERNAL_b2f1931f_37_flash_fwd_hdimdiff_e4m3_split_sm90_cu_18e39b8a_36524cuda3std3__48in_placeE)
_ZN73_INTERNAL_b2f1931f_37_flash_fwd_hdimdiff_e4m3_split_sm90_cu_18e39b8a_36524cuda3std3__48in_placeE:
	.zero		1
	.type		_ZN73_INTERNAL_b2f1931f_37_flash_fwd_hdimdiff_e4m3_split_sm90_cu_18e39b8a_36524cuda3std6ranges3__45__cpo9iter_moveE,@object
	.size		_ZN73_INTERNAL_b2f1931f_37_flash_fwd_hdimdiff_e4m3_split_sm90_cu_18e39b8a_36524cuda3std6ranges3__45__cpo9iter_moveE,(_ZN73_INTERNAL_b2f1931f_37_flash_fwd_hdimdiff_e4m3_split_sm90_cu_18e39b8a_36524cuda3std3__45__cpo5beginE - _ZN73_INTERNAL_b2f1931f_37_flash_fwd_hdimdiff_e4m3_split_sm90_cu_18e39b8a_36524cuda3std6ranges3__45__cpo9iter_moveE)
_ZN73_INTERNAL_b2f1931f_37_flash_fwd_hdimdiff_e4m3_split_sm90_cu_18e39b8a_36524cuda3std6ranges3__45__cpo9iter_moveE:
	.zero		1
	.type		_ZN73_INTERNAL_b2f1931f_37_flash_fwd_hdimdiff_e4m3_split_sm90_cu_18e39b8a_36524cuda3std3__45__cpo5beginE,@object
	.size		_ZN73_INTERNAL_b2f1931f_37_flash_fwd_hdimdiff_e4m3_split_sm90_cu_18e39b8a_36524cuda3std3__45__cpo5beginE,(_ZN73_INTERNAL_b2f1931f_37_flash_fwd_hdimdiff_e4m3_split_sm90_cu_18e39b8a_36524cuda3std3__475_GLOBAL__N__b2f1931f_37_flash_fwd_hdimdiff_e4m3_split_sm90_cu_18e39b8a_36526ignoreE - _ZN73_INTERNAL_b2f1931f_37_flash_fwd_hdimdiff_e4m3_split_sm90_cu_18e39b8a_36524cuda3std3__45__cpo5beginE)
_ZN73_INTERNAL_b2f1931f_37_flash_fwd_hdimdiff_e4m3_split_sm90_cu_18e39b8a_36524cuda3std3__45__cpo5beginE:
	.zero		1
	.type		_ZN73_INTERNAL_b2f1931f_37_flash_fwd_hdimdiff_e4m3_split_sm90_cu_18e39b8a_36524cuda3std3__475_GLOBAL__N__b2f1931f_37_flash_fwd_hdimdiff_e4m3_split_sm90_cu_18e39b8a_36526ignoreE,@object
	.size		_ZN73_INTERNAL_b2f1931f_37_flash_fwd_hdimdiff_e4m3_split_sm90_cu_18e39b8a_36524cuda3std3__475_GLOBAL__N__b2f1931f_37_flash_fwd_hdimdiff_e4m3_split_sm90_cu_18e39b8a_36526ignoreE,(_ZN73_INTERNAL_b2f1931f_37_flash_fwd_hdimdiff_e4m3_split_sm90_cu_18e39b8a_36524cute7productE - _ZN73_INTERNAL_b2f1931f_37_flash_fwd_hdimdiff_e4m3_split_sm90_cu_18e39b8a_36524cuda3std3__475_GLOBAL__N__b2f1931f_37_flash_fwd_hdimdiff_e4m3_split_sm90_cu_18e39b8a_36526ignoreE)
_ZN73_INTERNAL_b2f1931f_37_flash_fwd_hdimdiff_e4m3_split_sm90_cu_18e39b8a_36524cuda3std3__475_GLOBAL__N__b2f1931f_37_flash_fwd_hdimdiff_e4m3_split_sm90_cu_18e39b8a_36526ignoreE:
	.zero		1
	.type		_ZN73_INTERNAL_b2f1931f_37_flash_fwd_hdimdiff_e4m3_split_sm90_cu_18e39b8a_36524cute7productE,@object
	.size		_ZN73_INTERNAL_b2f1931f_37_flash_fwd_hdimdiff_e4m3_split_sm90_cu_18e39b8a_36524cute7productE,(_ZN73_INTERNAL_b2f1931f_37_flash_fwd_hdimdiff_e4m3_split_sm90_cu_18e39b8a_36524cuda3std3__45__cpo3endE - _ZN73_INTERNAL_b2f1931f_37_flash_fwd_hdimdiff_e4m3_split_sm90_cu_18e39b8a_36524cute7productE)
_ZN73_INTERNAL_b2f1931f_37_flash_fwd_hdimdiff_e4m3_split_sm90_cu_18e39b8a_36524cute7productE:
	.zero		1
	.type		_ZN73_INTERNAL_b2f1931f_37_flash_fwd_hdimdiff_e4m3_split_sm90_cu_18e39b8a_36524cuda3std3__45__cpo3endE,@object
	.size		_ZN73_INTERNAL_b2f1931f_37_flash_fwd_hdimdiff_e4m3_split_sm90_cu_18e39b8a_36524cuda3std3__45__cpo3endE,(_ZN73_INTERNAL_b2f1931f_37_flash_fwd_hdimdiff_e4m3_split_sm90_cu_18e39b8a_36524cuda3std3__419piecewise_constructE - _ZN73_INTERNAL_b2f1931f_37_flash_fwd_hdimdiff_e4m3_split_sm90_cu_18e39b8a_36524cuda3std3__45__cpo3endE)
_ZN73_INTERNAL_b2f1931f_37_flash_fwd_hdimdiff_e4m3_split_sm90_cu_18e39b8a_36524cuda3std3__45__cpo3endE:
	.zero		1
	.type		_ZN73_INTERNAL_b2f1931f_37_flash_fwd_hdimdiff_e4m3_split_sm90_cu_18e39b8a_36524cuda3std3__419piecewise_constructE,@object
	.size		_ZN73_INTERNAL_b2f1931f_37_flash_fwd_hdimdiff_e4m3_split_sm90_cu_18e39b8a_36524cuda3std3__419piecewise_constructE,(_ZN73_INTERNAL_b2f1931f_37_flash_fwd_hdimdiff_e4m3_split_sm90_cu_18e39b8a_36524cuda3std3__45__cpo4cendE - _ZN73_INTERNAL_b2f1931f_37_flash_fwd_hdimdiff_e4m3_split_sm90_cu_18e39b8a_36524cuda3std3__419piecewise_constructE)
_ZN73_INTERNAL_b2f1931f_37_flash_fwd_hdimdiff_e4m3_split_sm90_cu_18e39b8a_36524cuda3std3__419piecewise_constructE:
	.zero		1
	.type		_ZN73_INTERNAL_b2f1931f_37_flash_fwd_hdimdiff_e4m3_split_sm90_cu_18e39b8a_36524cuda3std3__45__cpo4cendE,@object
	.size		_ZN73_INTERNAL_b2f1931f_37_flash_fwd_hdimdiff_e4m3_split_sm90_cu_18e39b8a_36524cuda3std3__45__cpo4cendE,(_ZN73_INTERNAL_b2f1931f_37_flash_fwd_hdimdiff_e4m3_split_sm90_cu_18e39b8a_36524cuda3std6ranges3__45__cpo4swapE - _ZN73_INTERNAL_b2f1931f_37_flash_fwd_hdimdiff_e4m3_split_sm90_cu_18e39b8a_36524cuda3std3__45__cpo4cendE)
_ZN73_INTERNAL_b2f1931f_37_flash_fwd_hdimdiff_e4m3_split_sm90_cu_18e39b8a_36524cuda3std3__45__cpo4cendE:
	.zero		1
	.type		_ZN73_INTERNAL_b2f1931f_37_flash_fwd_hdimdiff_e4m3_split_sm90_cu_18e39b8a_36524cuda3std6ranges3__45__cpo4swapE,@object
	.size		_ZN73_INTERNAL_b2f1931f_37_flash_fwd_hdimdiff_e4m3_split_sm90_cu_18e39b8a_36524cuda3std6ranges3__45__cpo4swapE,(.L_15 - _ZN73_INTERNAL_b2f1931f_37_flash_fwd_hdimdiff_e4m3_split_sm90_cu_18e39b8a_36524cuda3std6ranges3__45__cpo4swapE)
_ZN73_INTERNAL_b2f1931f_37_flash_fwd_hdimdiff_e4m3_split_sm90_cu_18e39b8a_36524cuda3std6ranges3__45__cpo4swapE:
	.zero		1
.L_15:


//--------------------- .nv.shared._ZN7cutlass13device_kernelIN5flash11enable_sm90INS1_16FlashAttnFwdSm90INS1_25CollectiveMainloopFwdSm90ILi2EN4cute5tupleIJNS5_1CILi1EEES8_S8_EEENS6_IJNS7_ILi128EEENS7_ILi160EEENS7_ILi192EEEEEELi128ENS_12float_e4m3_tEfNS_4arch4Sm90ELb0ELb0ELb0ELb1ELb0ELb0ELb0ELb1ELb1ELb1ELb1ELb0EEENS1_21CollectiveEpilogueFwdINS6_IJSA_SA_SB_EEES9_NS_10bfloat16_tESG_Li256ELb1ELb1ELb1ELb1EEENS1_36VarlenDynamicPersistentTileSchedulerILi128ELi160ELi256ELi128ELb1ELb1ELb1ELb0ELb1ELb1EEEEEEEEEvNT_6ParamsE --------------------------
	.section	.nv.shared._ZN7cutlass13device_kernelIN5flash11enable_sm90INS1_16FlashAttnFwdSm90INS1_25CollectiveMainloopFwdSm90ILi2EN4cute5tupleIJNS5_1CILi1EEES8_S8_EEENS6_IJNS7_ILi128EEENS7_ILi160EEENS7_ILi192EEEEEELi128ENS_12float_e4m3_tEfNS_4arch4Sm90ELb0ELb0ELb0ELb1ELb0ELb0ELb0ELb1ELb1ELb1ELb1ELb0EEENS1_21CollectiveEpilogueFwdINS6_IJSA_SA_SB_EEES9_NS_10bfloat16_tESG_Li256ELb1ELb1ELb1ELb1EEENS1_36VarlenDynamicPersistentTileSchedulerILi128ELi160ELi256ELi128ELb1ELb1ELb1ELb0ELb1ELb1EEEEEEEEEvNT_6ParamsE,"aw",@nobits
	.sectionflags	@""
	.align	16
	.zero		1024


//--------------------- .nv.shared._ZN7cutlass13device_kernelIN5flash11enable_sm90INS1_16FlashAttnFwdSm90INS1_25CollectiveMainloopFwdSm90ILi2EN4cute5tupleIJNS5_1CILi1EEES8_S8_EEENS6_IJNS7_ILi128EEENS7_ILi160EEENS7_ILi192EEEEEELi128ENS_12float_e4m3_tEfNS_4arch4Sm90ELb0ELb0ELb0ELb1ELb0ELb1ELb0ELb1ELb1ELb1ELb1ELb0EEENS1_21CollectiveEpilogueFwdINS6_IJSA_SA_SB_EEES9_NS_10bfloat16_tESG_Li256ELb1ELb1ELb1ELb1EEENS1_36VarlenDynamicPersistentTileSchedulerILi128ELi160ELi256ELi128ELb1ELb1ELb1ELb0ELb1ELb1EEEEEEEEEvNT_6ParamsE --------------------------
	.section	.nv.shared._ZN7cutlass13device_kernelIN5flash11enable_sm90INS1_16FlashAttnFwdSm90INS1_25CollectiveMainloopFwdSm90ILi2EN4cute5tupleIJNS5_1CILi1EEES8_S8_EEENS6_IJNS7_ILi128EEENS7_ILi160EEENS7_ILi192EEEEEELi128ENS_12float_e4m3_tEfNS_4arch4Sm90ELb0ELb0ELb0ELb1ELb0ELb1ELb0ELb1ELb1ELb1ELb1ELb0EEENS1_21CollectiveEpilogueFwdINS6_IJSA_SA_SB_EEES9_NS_10bfloat16_tESG_Li256ELb1ELb1ELb1ELb1EEENS1_36VarlenDynamicPersistentTileSchedulerILi128ELi160ELi256ELi128ELb1ELb1ELb1ELb0ELb1ELb1EEEEEEEEEvNT_6ParamsE,"aw",@nobits
	.sectionflags	@""
	.align	16
	.zero		1024


//--------------------- .nv.shared._ZN7cutlass13device_kernelIN5flash11enable_sm90INS1_16FlashAttnFwdSm90INS1_25CollectiveMainloopFwdSm90ILi2EN4cute5tupleIJNS5_1CILi1EEES8_S8_EEENS6_IJNS7_ILi128EEENS7_ILi160EEENS7_ILi192EEEEEELi128ENS_12float_e4m3_tEfNS_4arch4Sm90ELb0ELb1ELb0ELb0ELb0ELb0ELb0ELb1ELb1ELb1ELb1ELb0EEENS1_21CollectiveEpilogueFwdINS6_IJSA_SA_SB_EEES9_NS_10bfloat16_tESG_Li256ELb0ELb1ELb1ELb1EEENS1_19SingleTileSchedulerILb0ELb1ELb1ELi128EEEEEEEEEvNT_6ParamsE --------------------------
	.section	.nv.shared._ZN7cutlass13device_kernelIN5flash11enable_sm90INS1_16FlashAttnFwdSm90INS1_25CollectiveMainloopFwdSm90ILi2EN4cute5tupleIJNS5_1CILi1EEES8_S8_EEENS6_IJNS7_ILi128EEENS7_ILi160EEENS7_ILi192EEEEEELi128ENS_12float_e4m3_tEfNS_4arch4Sm90ELb0ELb1ELb0ELb0ELb0ELb0ELb0ELb1ELb1ELb1ELb1ELb0EEENS1_21CollectiveEpilogueFwdINS6_IJSA_SA_SB_EEES9_NS_10bfloat16_tESG_Li256ELb0ELb1ELb1ELb1EEENS1_19SingleTileSchedulerILb0ELb1ELb1ELi128EEEEEEEEEvNT_6ParamsE,"aw",@nobits
	.sectionflags	@""
	.align	16
	.zero		1024


//--------------------- .nv.shared._ZN7cutlass13device_kernelIN5flash11enable_sm90INS1_16FlashAttnFwdSm90INS1_25CollectiveMainloopFwdSm90ILi2EN4cute5tupleIJNS5_1CILi1EEES8_S8_EEENS6_IJNS7_ILi128EEENS7_ILi160EEENS7_ILi192EEEEEELi128ENS_12float_e4m3_tEfNS_4arch4Sm90ELb0ELb1ELb0ELb1ELb0ELb0ELb0ELb1ELb1ELb1ELb1ELb0EEENS1_21CollectiveEpilogueFwdINS6_IJSA_SA_SB_EEES9_NS_10bfloat16_tESG_Li256ELb1ELb1ELb1ELb1EEENS1_36VarlenDynamicPersistentTileSchedulerILi128ELi160ELi256ELi128ELb1ELb1ELb1ELb1ELb0ELb1EEEEEEEEEvNT_6ParamsE --------------------------
	.section	.nv.shared._ZN7cutlass13device_kernelIN5flash11enable_sm90INS1_16FlashAttnFwdSm90INS1_25CollectiveMainloopFwdSm90ILi2EN4cute5tupleIJNS5_1CILi1EEES8_S8_EEENS6_IJNS7_ILi128EEENS7_ILi160EEENS7_ILi192EEEEEELi128ENS_12float_e4m3_tEfNS_4arch4Sm90ELb0ELb1ELb0ELb1ELb0ELb0ELb0ELb1ELb1ELb1ELb1ELb0EEENS1_21CollectiveEpilogueFwdINS6_IJSA_SA_SB_EEES9_NS_10bfloat16_tESG_Li256ELb1ELb1ELb1ELb1EEENS1_36VarlenDynamicPersistentTileSchedulerILi128ELi160ELi256ELi128ELb1ELb1ELb1ELb1ELb0ELb1EEEEEEEEEvNT_6ParamsE,"aw",@nobits
	.sectionflags	@""
	.align	16
	.zero		1024


//--------------------- .nv.shared._ZN7cutlass13device_kernelIN5flash11enable_sm90INS1_16FlashAttnFwdSm90INS1_25CollectiveMainloopFwdSm90ILi2EN4cute5tupleIJNS5_1CILi1EEES8_S8_EEENS6_IJNS7_ILi128EEENS7_ILi160EEENS7_ILi192EEEEEELi128ENS_12float_e4m3_tEfNS_4arch4Sm90ELb0ELb1ELb0ELb1ELb0ELb1ELb0ELb1ELb1ELb1ELb1ELb0EEENS1_21CollectiveEpilogueFwdINS6_IJSA_SA_SB_EEES9_NS_10bfloat16_tESG_Li256ELb1ELb1ELb1ELb1EEENS1_36VarlenDynamicPersistentTileSchedulerILi128ELi160ELi256ELi128ELb1ELb1ELb1ELb1ELb0ELb1EEEEEEEEEvNT_6ParamsE --------------------------
	.section	.nv.shared._ZN7cutlass13device_kernelIN5flash11enable_sm90INS1_16FlashAttnFwdSm90INS1_25CollectiveMainloopFwdSm90ILi2EN4cute5tupleIJNS5_1CILi1EEES8_S8_EEENS6_IJNS7_ILi128EEENS7_ILi160EEENS7_ILi192EEEEEELi128ENS_12float_e4m3_tEfNS_4arch4Sm90ELb0ELb1ELb0ELb1ELb0ELb1ELb0ELb1ELb1ELb1ELb1ELb0EEENS1_21CollectiveEpilogueFwdINS6_IJSA_SA_SB_EEES9_NS_10bfloat16_tESG_Li256ELb1ELb1ELb1ELb1EEENS1_36VarlenDynamicPersistentTileSchedulerILi128ELi160ELi256ELi128ELb1ELb1ELb1ELb1ELb0ELb1EEEEEEEEEvNT_6ParamsE,"aw",@nobits
	.sectionflags	@""
	.align	16
	.zero		1024


//--------------------- .nv.shared._ZN7cutlass13device_kernelIN5flash11enable_sm90INS1_16FlashAttnFwdSm90INS1_25CollectiveMainloopFwdSm90ILi2EN4cute5tupleIJNS5_1CILi1EEES8_S8_EEENS6_IJNS7_ILi128EEENS7_ILi160EEENS7_ILi192EEEEEELi128ENS_12float_e4m3_tEfNS_4arch4Sm90ELb1ELb0ELb0ELb0ELb0ELb0ELb0ELb1ELb1ELb1ELb1ELb0EEENS1_21CollectiveEpilogueFwdINS6_IJSA_SA_SB_EEES9_NS_10bfloat16_tESG_Li256ELb0ELb1ELb1ELb1EEENS1_19SingleTileSchedulerILb0ELb1ELb1ELi128EEEEEEEEEvNT_6ParamsE --------------------------
	.section	.nv.shared._ZN7cutlass13device_kernelIN5flash11enable_sm90INS1_16FlashAttnFwdSm90INS1_25CollectiveMainloopFwdSm90ILi2EN4cute5tupleIJNS5_1CILi1EEES8_S8_EEENS6_IJNS7_ILi128EEENS7_ILi160EEENS7_ILi192EEEEEELi128ENS_12float_e4m3_tEfNS_4arch4Sm90ELb1ELb0ELb0ELb0ELb0ELb0ELb0ELb1ELb1ELb1ELb1ELb0EEENS1_21CollectiveEpilogueFwdINS6_IJSA_SA_SB_EEES9_NS_10bfloat16_tESG_Li256ELb0ELb1ELb1ELb1EEENS1_19SingleTileSchedulerILb0ELb1ELb1ELi128EEEEEEEEEvNT_6ParamsE,"aw",@nobits
	.sectionflags	@""
	.align	16
	.zero		1024


//--------------------- .nv.shared._ZN7cutlass13device_kernelIN5flash11enable_sm90INS1_16FlashAttnFwdSm90INS1_25CollectiveMainloopFwdSm90ILi2EN4cute5tupleIJNS5_1CILi1EEES8_S8_EEENS6_IJNS7_ILi128EEENS7_ILi160EEENS7_ILi192EEEEEELi128ENS_12float_e4m3_tEfNS_4arch4Sm90ELb1ELb0ELb0ELb1ELb0ELb0ELb0ELb1ELb1ELb1ELb1ELb0EEENS1_21CollectiveEpilogueFwdINS6_IJSA_SA_SB_EEES9_NS_10bfloat16_tESG_Li256ELb1ELb1ELb1ELb1EEENS1_36VarlenDynamicPersistentTileSchedulerILi128ELi160ELi256ELi128ELb1ELb1ELb1ELb1ELb1ELb1EEEEEEEEEvNT_6ParamsE --------------------------
	.section	.nv.shared._ZN7cutlass13device_kernelIN5flash11enable_sm90INS1_16FlashAttnFwdSm90INS1_25CollectiveMainloopFwdSm90ILi2EN4cute5tupleIJNS5_1CILi1EEES8_S8_EEENS6_IJNS7_ILi128EEENS7_ILi160EEENS7_ILi192EEEEEELi128ENS_12float_e4m3_tEfNS_4arch4Sm90ELb1ELb0ELb0ELb1ELb0ELb0ELb0ELb1ELb1ELb1ELb1ELb0EEENS1_21CollectiveEpilogueFwdINS6_IJSA_SA_SB_EEES9_NS_10bfloat16_tESG_Li256ELb1ELb1ELb1ELb1EEENS1_36VarlenDynamicPersistentTileSchedulerILi128ELi160ELi256ELi128ELb1ELb1ELb1ELb1ELb1ELb1EEEEEEEEEvNT_6ParamsE,"aw",@nobits
	.sectionflags	@""
	.align	16
	.zero		1024


//--------------------- .nv.shared._ZN7cutlass13device_kernelIN5flash11enable_sm90INS1_16FlashAttnFwdSm90INS1_25CollectiveMainloopFwdSm90ILi2EN4cute5tupleIJNS5_1CILi1EEES8_S8_EEENS6_IJNS7_ILi128EEENS7_ILi160EEENS7_ILi192EEEEEELi128ENS_12float_e4m3_tEfNS_4arch4Sm90ELb1ELb0ELb0ELb1ELb0ELb1ELb0ELb1ELb1ELb1ELb1ELb0EEENS1_21CollectiveEpilogueFwdINS6_IJSA_SA_SB_EEES9_NS_10bfloat16_tESG_Li256ELb1ELb1ELb1ELb1EEENS1_36VarlenDynamicPersistentTileSchedulerILi128ELi160ELi256ELi128ELb1ELb1ELb1ELb1ELb1ELb1EEEEEEEEEvNT_6ParamsE --------------------------
	.section	.nv.shared._ZN7cutlass13device_kernelIN5flash11enable_sm90INS1_16FlashAttnFwdSm90INS1_25CollectiveMainloopFwdSm90ILi2EN4cute5tupleIJNS5_1CILi1EEES8_S8_EEENS6_IJNS7_ILi128EEENS7_ILi160EEENS7_ILi192EEEEEELi128ENS_12float_e4m3_tEfNS_4arch4Sm90ELb1ELb0ELb0ELb1ELb0ELb1ELb0ELb1ELb1ELb1ELb1ELb0EEENS1_21CollectiveEpilogueFwdINS6_IJSA_SA_SB_EEES9_NS_10bfloat16_tESG_Li256ELb1ELb1ELb1ELb1EEENS1_36VarlenDynamicPersistentTileSchedulerILi128ELi160ELi256ELi128ELb1ELb1ELb1ELb1ELb1ELb1EEEEEEEEEvNT_6ParamsE,"aw",@nobits
	.sectionflags	@""
	.align	16
	.zero		1024


//--------------------- .nv.constant0._ZN7cutlass13device_kernelIN5flash11enable_sm90INS1_16FlashAttnFwdSm90INS1_25CollectiveMainloopFwdSm90ILi2EN4cute5tupleIJNS5_1CILi1EEES8_S8_EEENS6_IJNS7_ILi128EEENS7_ILi160EEENS7_ILi192EEEEEELi128ENS_12float_e4m3_tEfNS_4arch4Sm90ELb0ELb0ELb0ELb0ELb0ELb0ELb0ELb1ELb1ELb1ELb1ELb0EEENS1_21CollectiveEpilogueFwdINS6_IJSA_SA_SB_EEES9_NS_10bfloat16_tESG_Li256ELb0ELb1ELb1ELb1EEENS1_19SingleTileSchedulerILb0ELb1ELb1ELi128EEEEEEEEEvNT_6ParamsE --------------------------
	.section	.nv.constant0._ZN7cutlass13device_kernelIN5flash11enable_sm90INS1_16FlashAttnFwdSm90INS1_25CollectiveMainloopFwdSm90ILi2EN4cute5tupleIJNS5_1CILi1EEES8_S8_EEENS6_IJNS7_ILi128EEENS7_ILi160EEENS7_ILi192EEEEEELi128ENS_12float_e4m3_tEfNS_4arch4Sm90ELb0ELb0ELb0ELb0ELb0ELb0ELb0ELb1ELb1ELb1ELb1ELb0EEENS1_21CollectiveEpilogueFwdINS6_IJSA_SA_SB_EEES9_NS_10bfloat16_tESG_Li256ELb0ELb1ELb1ELb1EEENS1_19SingleTileSchedulerILb0ELb1ELb1ELi128EEEEEEEEEvNT_6ParamsE,"a",@progbits
	.sectionflags	@""
	.align	4
.nv.constant0._ZN7cutlass13device_kernelIN5flash11enable_sm90INS1_16FlashAttnFwdSm90INS1_25CollectiveMainloopFwdSm90ILi2EN4cute5tupleIJNS5_1CILi1EEES8_S8_EEENS6_IJNS7_ILi128EEENS7_ILi160EEENS7_ILi192EEEEEELi128ENS_12float_e4m3_tEfNS_4arch4Sm90ELb0ELb0ELb0ELb0ELb0ELb0ELb0ELb1ELb1ELb1ELb1ELb0EEENS1_21CollectiveEpilogueFwdINS6_IJSA_SA_SB_EEES9_NS_10bfloat16_tESG_Li256ELb0ELb1ELb1ELb1EEENS1_19SingleTileSchedulerILb0ELb1ELb1ELi128EEEEEEEEEvNT_6ParamsE:
	.zero		3200


//--------------------- .nv.constant0._ZN7cutlass13device_kernelIN5flash11enable_sm90INS1_16FlashAttnFwdSm90INS1_25CollectiveMainloopFwdSm90ILi2EN4cute5tupleIJNS5_1CILi1EEES8_S8_EEENS6_IJNS7_ILi128EEENS7_ILi160EEENS7_ILi192EEEEEELi128ENS_12float_e4m3_tEfNS_4arch4Sm90ELb0ELb0ELb0ELb1ELb0ELb0ELb0ELb1ELb1ELb1ELb1ELb0EEENS1_21CollectiveEpilogueFwdINS6_IJSA_SA_SB_EEES9_NS_10bfloat16_tESG_Li256ELb1ELb1ELb1ELb1EEENS1_36VarlenDynamicPersistentTileSchedulerILi128ELi160ELi256ELi128ELb1ELb1ELb1ELb0ELb1ELb1EEEEEEEEEvNT_6ParamsE --------------------------
	.section	.nv.constant0._ZN7cutlass13device_kernelIN5flash11enable_sm90INS1_16FlashAttnFwdSm90INS1_25CollectiveMainloopFwdSm90ILi2EN4cute5tupleIJNS5_1CILi1EEES8_S8_EEENS6_IJNS7_ILi128EEENS7_ILi160EEENS7_ILi192EEEEEELi128ENS_12float_e4m3_tEfNS_4arch4Sm90ELb0ELb0ELb0ELb1ELb0ELb0ELb0ELb1ELb1ELb1ELb1ELb0EEENS1_21CollectiveEpilogueFwdINS6_IJSA_SA_SB_EEES9_NS_10bfloat16_tESG_Li256ELb1ELb1ELb1ELb1EEENS1_36VarlenDynamicPersistentTileSchedulerILi128ELi160ELi256ELi128ELb1ELb1ELb1ELb0ELb1ELb1EEEEEEEEEvNT_6ParamsE,"a",@progbits
	.sectionflags	@""
	.align	4
.nv.constant0._ZN7cutlass13device_kernelIN5flash11enable_sm90INS1_16FlashAttnFwdSm90INS1_25CollectiveMainloopFwdSm90ILi2EN4cute5tupleIJNS5_1CILi1EEES8_S8_EEENS6_IJNS7_ILi128EEENS7_ILi160EEENS7_ILi192EEEEEELi128ENS_12float_e4m3_tEfNS_4arch4Sm90ELb0ELb0ELb0ELb1ELb0ELb0ELb0ELb1ELb1ELb1ELb1ELb0EEENS1_21CollectiveEpilogueFwdINS6_IJSA_SA_SB_EEES9_NS_10bfloat16_tESG_Li256ELb1ELb1ELb1ELb1EEENS1_36VarlenDynamicPersistentTileSchedulerILi128ELi160ELi256ELi128ELb1ELb1ELb1ELb0ELb1ELb1EEEEEEEEEvNT_6ParamsE:
	.zero		3328


//--------------------- .nv.constant0._ZN7cutlass13device_kernelIN5flash11enable_sm90INS1_16FlashAttnFwdSm90INS1_25CollectiveMainloopFwdSm90ILi2EN4cute5tupleIJNS5_1CILi1EEES8_S8_EEENS6_IJNS7_ILi128EEENS7_ILi160EEENS7_ILi192EEEEEELi128ENS_12float_e4m3_tEfNS_4arch4Sm90ELb0ELb0ELb0ELb1ELb0ELb1ELb0ELb1ELb1ELb1ELb1ELb0EEENS1_21CollectiveEpilogueFwdINS6_IJSA_SA_SB_EEES9_NS_10bfloat16_tESG_Li256ELb1ELb1ELb1ELb1EEENS1_36VarlenDynamicPersistentTileSchedulerILi128ELi160ELi256ELi128ELb1ELb1ELb1ELb0ELb1ELb1EEEEEEEEEvNT_6ParamsE --------------------------
	.section	.nv.constant0._ZN7cutlass13device_kernelIN5flash11enable_sm90INS1_16FlashAttnFwdSm90INS1_25CollectiveMainloopFwdSm90ILi2EN4cute5tupleIJNS5_1CILi1EEES8_S8_EEENS6_IJNS7_ILi128EEENS7_ILi160EEENS7_ILi192EEEEEELi128ENS_12float_e4m3_tEfNS_4arch4Sm90ELb0ELb0ELb0ELb1ELb0ELb1ELb0ELb1ELb1ELb1ELb1ELb0EEENS1_21CollectiveEpilogueFwdINS6_IJSA_SA_SB_EEES9_NS_10bfloat16_tESG_Li256ELb1ELb1ELb1ELb1EEENS1_36VarlenDynamicPersistentTileSchedulerILi128ELi160ELi256ELi128ELb1ELb1ELb1ELb0ELb1ELb1EEEEEEEEEvNT_6ParamsE,"a",@progbits
	.sectionflags	@""
	.align	4
.nv.constant0._ZN7cutlass13device_kernelIN5flash11enable_sm90INS1_16FlashAttnFwdSm90INS1_25CollectiveMainloopFwdSm90ILi2EN4cute5tupleIJNS5_1CILi1EEES8_S8_EEENS6_IJNS7_ILi128EEENS7_ILi160EEENS7_ILi192EEEEEELi128ENS_12float_e4m3_tEfNS_4arch4Sm90ELb0ELb0ELb0ELb1ELb0ELb1ELb0ELb1ELb1ELb1ELb1ELb0EEENS1_21CollectiveEpilogueFwdINS6_IJSA_SA_SB_EEES9_NS_10bfloat16_tESG_Li256ELb1ELb1ELb1ELb1EEENS1_36VarlenDynamicPersistentTileSchedulerILi128ELi160ELi256ELi128ELb1ELb1ELb1ELb0ELb1ELb1EEEEEEEEEvNT_6ParamsE:
	.zero		3328


//--------------------- .nv.constant0._ZN7cutlass13device_kernelIN5flash11enable_sm90INS1_16FlashAttnFwdSm90INS1_25CollectiveMainloopFwdSm90ILi2EN4cute5tupleIJNS5_1CILi1EEES8_S8_EEENS6_IJNS7_ILi128EEENS7_ILi160EEENS7_ILi192EEEEEELi128ENS_12float_e4m3_tEfNS_4arch4Sm90ELb0ELb1ELb0ELb0ELb0ELb0ELb0ELb1ELb1ELb1ELb1ELb0EEENS1_21CollectiveEpilogueFwdINS6_IJSA_SA_SB_EEES9_NS_10bfloat16_tESG_Li256ELb0ELb1ELb1ELb1EEENS1_19SingleTileSchedulerILb0ELb1ELb1ELi128EEEEEEEEEvNT_6ParamsE --------------------------
	.section	.nv.constant0._ZN7cutlass13device_kernelIN5flash11enable_sm90INS1_16FlashAttnFwdSm90INS1_25CollectiveMainloopFwdSm90ILi2EN4cute5tupleIJNS5_1CILi1EEES8_S8_EEENS6_IJNS7_ILi128EEENS7_ILi160EEENS7_ILi192EEEEEELi128ENS_12float_e4m3_tEfNS_4arch4Sm90ELb0ELb1ELb0ELb0ELb0ELb0ELb0ELb1ELb1ELb1ELb1ELb0EEENS1_21CollectiveEpilogueFwdINS6_IJSA_SA_SB_EEES9_NS_10bfloat16_tESG_Li256ELb0ELb1ELb1ELb1EEENS1_19SingleTileSchedulerILb0ELb1ELb1ELi128EEEEEEEEEvNT_6ParamsE,"a",@progbits
	.sectionflags	@""
	.align	4
.nv.constant0._ZN7cutlass13device_kernelIN5flash11enable_sm90INS1_16FlashAttnFwdSm90INS1_25CollectiveMainloopFwdSm90ILi2EN4cute5tupleIJNS5_1CILi1EEES8_S8_EEENS6_IJNS7_ILi128EEENS7_ILi160EEENS7_ILi192EEEEEELi128ENS_12float_e4m3_tEfNS_4arch4Sm90ELb0ELb1ELb0ELb0ELb0ELb0ELb0ELb1ELb1ELb1ELb1ELb0EEENS1_21CollectiveEpilogueFwdINS6_IJSA_SA_SB_EEES9_NS_10bfloat16_tESG_Li256ELb0ELb1ELb1ELb1EEENS1_19SingleTileSchedulerILb0ELb1ELb1ELi128EEEEEEEEEvNT_6ParamsE:
	.zero		3200


//--------------------- .nv.constant0._ZN7cutlass13device_kernelIN5flash11enable_sm90INS1_16FlashAttnFwdSm90INS1_25CollectiveMainloopFwdSm90ILi2EN4cute5tupleIJNS5_1CILi1EEES8_S8_EEENS6_IJNS7_ILi128EEENS7_ILi160EEENS7_ILi192EEEEEELi128ENS_12float_e4m3_tEfNS_4arch4Sm90ELb0ELb1ELb0ELb1ELb0ELb0ELb0ELb1ELb1ELb1ELb1ELb0EEENS1_21CollectiveEpilogueFwdINS6_IJSA_SA_SB_EEES9_NS_10bfloat16_tESG_Li256ELb1ELb1ELb1ELb1EEENS1_36VarlenDynamicPersistentTileSchedulerILi128ELi160ELi256ELi128ELb1ELb1ELb1ELb1ELb0ELb1EEEEEEEEEvNT_6ParamsE --------------------------
	.section	.nv.constant0._ZN7cutlass13device_kernelIN5flash11enable_sm90INS1_16FlashAttnFwdSm90INS1_25CollectiveMainloopFwdSm90ILi2EN4cute5tupleIJNS5_1CILi1EEES8_S8_EEENS6_IJNS7_ILi128EEENS7_ILi160EEENS7_ILi192EEEEEELi128ENS_12float_e4m3_tEfNS_4arch4Sm90ELb0ELb1ELb0ELb1ELb0ELb0ELb0ELb1ELb1ELb1ELb1ELb0EEENS1_21CollectiveEpilogueFwdINS6_IJSA_SA_SB_EEES9_NS_10bfloat16_tESG_Li256ELb1ELb1ELb1ELb1EEENS1_36VarlenDynamicPersistentTileSchedulerILi128ELi160ELi256ELi128ELb1ELb1ELb1ELb1ELb0ELb1EEEEEEEEEvNT_6ParamsE,"a",@progbits
	.sectionflags	@""
	.align	4
.nv.constant0._ZN7cutlass13device_kernelIN5flash11enable_sm90INS1_16FlashAttnFwdSm90INS1_25CollectiveMainloopFwdSm90ILi2EN4cute5tupleIJNS5_1CILi1EEES8_S8_EEENS6_IJNS7_ILi128EEENS7_ILi160EEENS7_ILi192EEEEEELi128ENS_12float_e4m3_tEfNS_4arch4Sm90ELb0ELb1ELb0ELb1ELb0ELb0ELb0ELb1ELb1ELb1ELb1ELb0EEENS1_21CollectiveEpilogueFwdINS6_IJSA_SA_SB_EEES9_NS_10bfloat16_tESG_Li256ELb1ELb1ELb1ELb1EEENS1_36VarlenDynamicPersistentTileSchedulerILi128ELi160ELi256ELi128ELb1ELb1ELb1ELb1ELb0ELb1EEEEEEEEEvNT_6ParamsE:
	.zero		3328


//--------------------- .nv.constant0._ZN7cutlass13device_kernelIN5flash11enable_sm90INS1_16FlashAttnFwdSm90INS1_25CollectiveMainloopFwdSm90ILi2EN4cute5tupleIJNS5_1CILi1EEES8_S8_EEENS6_IJNS7_ILi128EEENS7_ILi160EEENS7_ILi192EEEEEELi128ENS_12float_e4m3_tEfNS_4arch4Sm90ELb0ELb1ELb0ELb1ELb0ELb1ELb0ELb1ELb1ELb1ELb1ELb0EEENS1_21CollectiveEpilogueFwdINS6_IJSA_SA_SB_EEES9_NS_10bfloat16_tESG_Li256ELb1ELb1ELb1ELb1EEENS1_36VarlenDynamicPersistentTileSchedulerILi128ELi160ELi256ELi128ELb1ELb1ELb1ELb1ELb0ELb1EEEEEEEEEvNT_6ParamsE --------------------------
	.section	.nv.constant0._ZN7cutlass13device_kernelIN5flash11enable_sm90INS1_16FlashAttnFwdSm90INS1_25CollectiveMainloopFwdSm90ILi2EN4cute5tupleIJNS5_1CILi1EEES8_S8_EEENS6_IJNS7_ILi128EEENS7_ILi160EEENS7_ILi192EEEEEELi128ENS_12float_e4m3_tEfNS_4arch4Sm90ELb0ELb1ELb0ELb1ELb0ELb1ELb0ELb1ELb1ELb1ELb1ELb0EEENS1_21CollectiveEpilogueFwdINS6_IJSA_SA_SB_EEES9_NS_10bfloat16_tESG_Li256ELb1ELb1ELb1ELb1EEENS1_36VarlenDynamicPersistentTileSchedulerILi128ELi160ELi256ELi128ELb1ELb1ELb1ELb1ELb0ELb1EEEEEEEEEvNT_6ParamsE,"a",@progbits
	.sectionflags	@""
	.align	4
.nv.constant0._ZN7cutlass13device_kernelIN5flash11enable_sm90INS1_16FlashAttnFwdSm90INS1_25CollectiveMainloopFwdSm90ILi2EN4cute5tupleIJNS5_1CILi1EEES8_S8_EEENS6_IJNS7_ILi128EEENS7_ILi160EEENS7_ILi192EEEEEELi128ENS_12float_e4m3_tEfNS_4arch4Sm90ELb0ELb1ELb0ELb1ELb0ELb1ELb0ELb1ELb1ELb1ELb1ELb0EEENS1_21CollectiveEpilogueFwdINS6_IJSA_SA_SB_EEES9_NS_10bfloat16_tESG_Li256ELb1ELb1ELb1ELb1EEENS1_36VarlenDynamicPersistentTileSchedulerILi128ELi160ELi256ELi128ELb1ELb1ELb1ELb1ELb0ELb1EEEEEEEEEvNT_6ParamsE:
	.zero		3328


//--------------------- .nv.constant0._ZN7cutlass13device_kernelIN5flash11enable_sm90INS1_16FlashAttnFwdSm90INS1_25CollectiveMainloopFwdSm90ILi2EN4cute5tupleIJNS5_1CILi1EEES8_S8_EEENS6_IJNS7_ILi128EEENS7_ILi160EEENS7_ILi192EEEEEELi128ENS_12float_e4m3_tEfNS_4arch4Sm90ELb1ELb0ELb0ELb0ELb0ELb0ELb0ELb1ELb1ELb1ELb1ELb0EEENS1_21CollectiveEpilogueFwdINS6_IJSA_SA_SB_EEES9_NS_10bfloat16_tESG_Li256ELb0ELb1ELb1ELb1EEENS1_19SingleTileSchedulerILb0ELb1ELb1ELi128EEEEEEEEEvNT_6ParamsE --------------------------
	.section	.nv.constant0._ZN7cutlass13device_kernelIN5flash11enable_sm90INS1_16FlashAttnFwdSm90INS1_25CollectiveMainloopFwdSm90ILi2EN4cute5tupleIJNS5_1CILi1EEES8_S8_EEENS6_IJNS7_ILi128EEENS7_ILi160EEENS7_ILi192EEEEEELi128ENS_12float_e4m3_tEfNS_4arch4Sm90ELb1ELb0ELb0ELb0ELb0ELb0ELb0ELb1ELb1ELb1ELb1ELb0EEENS1_21CollectiveEpilogueFwdINS6_IJSA_SA_SB_EEES9_NS_10bfloat16_tESG_Li256ELb0ELb1ELb1ELb1EEENS1_19SingleTileSchedulerILb0ELb1ELb1ELi128EEEEEEEEEvNT_6ParamsE,"a",@progbits
	.sectionflags	@""
	.align	4
.nv.constant0._ZN7cutlass13device_kernelIN5flash11enable_sm90INS1_16FlashAttnFwdSm90INS1_25CollectiveMainloopFwdSm90ILi2EN4cute5tupleIJNS5_1CILi1EEES8_S8_EEENS6_IJNS7_ILi128EEENS7_ILi160EEENS7_ILi192EEEEEELi128ENS_12float_e4m3_tEfNS_4arch4Sm90ELb1ELb0ELb0ELb0ELb0ELb0ELb0ELb1ELb1ELb1ELb1ELb0EEENS1_21CollectiveEpilogueFwdINS6_IJSA_SA_SB_EEES9_NS_10bfloat16_tESG_Li256ELb0ELb1ELb1ELb1EEENS1_19SingleTileSchedulerILb0ELb1ELb1ELi128EEEEEEEEEvNT_6ParamsE:
	.zero		3200


//--------------------- .nv.constant0._ZN7cutlass13device_kernelIN5flash11enable_sm90INS1_16FlashAttnFwdSm90INS1_25CollectiveMainloopFwdSm90ILi2EN4cute5tupleIJNS5_1CILi1EEES8_S8_EEENS6_IJNS7_ILi128EEENS7_ILi160EEENS7_ILi192EEEEEELi128ENS_12float_e4m3_tEfNS_4arch4Sm90ELb1ELb0ELb0ELb1ELb0ELb0ELb0ELb1ELb1ELb1ELb1ELb0EEENS1_21CollectiveEpilogueFwdINS6_IJSA_SA_SB_EEES9_NS_10bfloat16_tESG_Li256ELb1ELb1ELb1ELb1EEENS1_36VarlenDynamicPersistentTileSchedulerILi128ELi160ELi256ELi128ELb1ELb1ELb1ELb1ELb1ELb1EEEEEEEEEvNT_6ParamsE --------------------------
	.section	.nv.constant0._ZN7cutlass13device_kernelIN5flash11enable_sm90INS1_16FlashAttnFwdSm90INS1_25CollectiveMainloopFwdSm90ILi2EN4cute5tupleIJNS5_1CILi1EEES8_S8_EEENS6_IJNS7_ILi128EEENS7_ILi160EEENS7_ILi192EEEEEELi128ENS_12float_e4m3_tEfNS_4arch4Sm90ELb1ELb0ELb0ELb1ELb0ELb0ELb0ELb1ELb1ELb1ELb1ELb0EEENS1_21CollectiveEpilogueFwdINS6_IJSA_SA_SB_EEES9_NS_10bfloat16_tESG_Li256ELb1ELb1ELb1ELb1EEENS1_36VarlenDynamicPersistentTileSchedulerILi128ELi160ELi256ELi128ELb1ELb1ELb1ELb1ELb1ELb1EEEEEEEEEvNT_6ParamsE,"a",@progbits
	.sectionflags	@""
	.align	4
.nv.constant0._ZN7cutlass13device_kernelIN5flash11enable_sm90INS1_16FlashAttnFwdSm90INS1_25CollectiveMainloopFwdSm90ILi2EN4cute5tupleIJNS5_1CILi1EEES8_S8_EEENS6_IJNS7_ILi128EEENS7_ILi160EEENS7_ILi192EEEEEELi128ENS_12float_e4m3_tEfNS_4arch4Sm90ELb1ELb0ELb0ELb1ELb0ELb0ELb0ELb1ELb1ELb1ELb1ELb0EEENS1_21CollectiveEpilogueFwdINS6_IJSA_SA_SB_EEES9_NS_10bfloat16_tESG_Li256ELb1ELb1ELb1ELb1EEENS1_36VarlenDynamicPersistentTileSchedulerILi128ELi160ELi256ELi128ELb1ELb1ELb1ELb1ELb1ELb1EEEEEEEEEvNT_6ParamsE:
	.zero		3328


//--------------------- .nv.constant0._ZN7cutlass13device_kernelIN5flash11enable_sm90INS1_16FlashAttnFwdSm90INS1_25CollectiveMainloopFwdSm90ILi2EN4cute5tupleIJNS5_1CILi1EEES8_S8_EEENS6_IJNS7_ILi128EEENS7_ILi160EEENS7_ILi192EEEEEELi128ENS_12float_e4m3_tEfNS_4arch4Sm90ELb1ELb0ELb0ELb1ELb0ELb1ELb0ELb1ELb1ELb1ELb1ELb0EEENS1_21CollectiveEpilogueFwdINS6_IJSA_SA_SB_EEES9_NS_10bfloat16_tESG_Li256ELb1ELb1ELb1ELb1EEENS1_36VarlenDynamicPersistentTileSchedulerILi128ELi160ELi256ELi128ELb1ELb1ELb1ELb1ELb1ELb1EEEEEEEEEvNT_6ParamsE --------------------------
	.section	.nv.constant0._ZN7cutlass13device_kernelIN5flash11enable_sm90INS1_16FlashAttnFwdSm90INS1_25CollectiveMainloopFwdSm90ILi2EN4cute5tupleIJNS5_1CILi1EEES8_S8_EEENS6_IJNS7_ILi128EEENS7_ILi160EEENS7_ILi192EEEEEELi128ENS_12float_e4m3_tEfNS_4arch4Sm90ELb1ELb0ELb0ELb1ELb0ELb1ELb0ELb1ELb1ELb1ELb1ELb0EEENS1_21CollectiveEpilogueFwdINS6_IJSA_SA_SB_EEES9_NS_10bfloat16_tESG_Li256ELb1ELb1ELb1ELb1EEENS1_36VarlenDynamicPersistentTileSchedulerILi128ELi160ELi256ELi128ELb1ELb1ELb1ELb1ELb1ELb1EEEEEEEEEvNT_6ParamsE,"a",@progbits
	.sectionflags	@""
	.align	4
.nv.constant0._ZN7cutlass13device_kernelIN5flash11enable_sm90INS1_16FlashAttnFwdSm90INS1_25CollectiveMainloopFwdSm90ILi2EN4cute5tupleIJNS5_1CILi1EEES8_S8_EEENS6_IJNS7_ILi128EEENS7_ILi160EEENS7_ILi192EEEEEELi128ENS_12float_e4m3_tEfNS_4arch4Sm90ELb1ELb0ELb0ELb1ELb0ELb1ELb0ELb1ELb1ELb1ELb1ELb0EEENS1_21CollectiveEpilogueFwdINS6_IJSA_SA_SB_EEES9_NS_10bfloat16_tESG_Li256ELb1ELb1ELb1ELb1EEENS1_36VarlenDynamicPersistentTileSchedulerILi128ELi160ELi256ELi128ELb1ELb1ELb1ELb1ELb1ELb1EEEEEEEEEvNT_6ParamsE:
	.zero		3328


//--------------------- SYMBOLS --------------------------

	.type		.nv.reservedSmem.offset0,@object
	.size		.nv.reservedSmem.offset0,0x4
	.type		__assertfail,@function
